// Copyright (c) 2024, Tri Dao.
// Splitting the different head dimensions to different files to speed up compilation.
// This file is auto-generated. See "generate_kernels.py"
#include "namespace_config.h"
#include "flash_bwd_launch_template.h"

namespace FLASH_NAMESPACE {

template<>
void run_mha_bwd_<cutlass::bfloat16_t, 128, false>(Flash_bwd_params &params, cudaStream_t stream) {
    run_mha_bwd_hdim128<cutlass::bfloat16_t, false>(params, stream);
}

} // namespace FLASH_NAMESPACE

// ===== COMPILED SASS (sm_103a) =====

	.target	sm_103a

	.elftype	@"ET_EXEC"


//--------------------- .note.nv.tkinfo           --------------------------
	.section	.note.nv.tkinfo,"",@"SHT_NOTE"
	.sectionflags	@"SHF_NOTE_NV_TKINFO"
	.tkinfo
        /*0018*/ 	.word	0x00000002
        /*0030*/ 	.string	""
        /*0030*/ 	.string	"ptxas"
        /*0030*/ 	.string	"Cuda compilation tools, release 13.0, V13.0.88"
        /*0030*/ 	.string	"Build cuda_13.0.r13.0/compiler.36424714_0"
        /*0030*/ 	.string	"-arch sm_103a -m 64 "



//--------------------- .note.nv.cuinfo           --------------------------
	.section	.note.nv.cuinfo,"",@"SHT_NOTE"
	.sectionflags	@"SHF_NOTE_NV_CUINFO"
        /*0018*/ 	.short	0x0002
        /*001a*/ 	.short	0x0067
        /*001c*/ 	.short	0x0082
	.zero		2


//--------------------- .nv.info                  --------------------------
	.section	.nv.info,"",@"SHT_CUDA_INFO"
	.align	4


	//----- nvinfo : EIATTR_REGCOUNT
	.align		4
        /*0000*/ 	.byte	0x04, 0x2f
        /*0002*/ 	.short	(.L_12 - .L_11)
	.align		4
.L_11:
        /*0004*/ 	.word	index@(_ZN5flash25flash_bwd_dot_do_o_kernelILb1E23Flash_bwd_kernel_traitsILi128ELi64ELi128ELi8ELi2ELi4ELi2ELb0ELb0EN7cutlass10bfloat16_tE19Flash_kernel_traitsILi128ELi64ELi128ELi8ES3_EEEEvNS_16Flash_bwd_paramsE)
        /*0008*/ 	.word	0x00000032


	//----- nvinfo : EIATTR_FRAME_SIZE
	.align		4
.L_12:
        /*000c*/ 	.byte	0x04, 0x11
        /*000e*/ 	.short	(.L_14 - .L_13)
	.align		4
.L_13:
        /*0010*/ 	.word	index@(_ZN5flash25flash_bwd_dot_do_o_kernelILb1E23Flash_bwd_kernel_traitsILi128ELi64ELi128ELi8ELi2ELi4ELi2ELb0ELb0EN7cutlass10bfloat16_tE19Flash_kernel_traitsILi128ELi64ELi128ELi8ES3_EEEEvNS_16Flash_bwd_paramsE)
        /*0014*/ 	.word	0x00000000


	//----- nvinfo : EIATTR_REGCOUNT
	.align		4
.L_14:
        /*0018*/ 	.byte	0x04, 0x2f
        /*001a*/ 	.short	(.L_16 - .L_15)
	.align		4
.L_15:
        /*001c*/ 	.word	index@(_ZN5flash25flash_bwd_dot_do_o_kernelILb0E23Flash_bwd_kernel_traitsILi128ELi64ELi128ELi8ELi2ELi4ELi2ELb0ELb0EN7cutlass10bfloat16_tE19Flash_kernel_traitsILi128ELi64ELi128ELi8ES3_EEEEvNS_16Flash_bwd_paramsE)
        /*0020*/ 	.word	0x00000030


	//----- nvinfo : EIATTR_FRAME_SIZE
	.align		4
.L_16:
        /*0024*/ 	.byte	0x04, 0x11
        /*0026*/ 	.short	(.L_18 - .L_17)
	.align		4
.L_17:
        /*0028*/ 	.word	index@(_ZN5flash25flash_bwd_dot_do_o_kernelILb0E23Flash_bwd_kernel_traitsILi128ELi64ELi128ELi8ELi2ELi4ELi2ELb0ELb0EN7cutlass10bfloat16_tE19Flash_kernel_traitsILi128ELi64ELi128ELi8ES3_EEEEvNS_16Flash_bwd_paramsE)
        /*002c*/ 	.word	0x00000000


	//----- nvinfo : EIATTR_REGCOUNT
	.align		4
.L_18:
        /*0030*/ 	.byte	0x04, 0x2f
        /*0032*/ 	.short	(.L_20 - .L_19)
	.align		4
.L_19:
        /*0034*/ 	.word	index@(_ZN5flash44flash_bwd_dq_dk_dv_loop_seqk_parallel_kernelI23Flash_bwd_kernel_traitsILi128ELi64ELi128ELi8ELi2ELi4ELi2ELb0ELb0EN7cutlass10bfloat16_tE19Flash_kernel_traitsILi128ELi64ELi128ELi8ES3_EELb0ELb0ELb1ELb1ELb0ELb0ELb1EEEvNS_16Flash_bwd_paramsE)
        /*0038*/ 	.word	0x000000ff


	//----- nvinfo : EIATTR_FRAME_SIZE
	.align		4
.L_20:
        /*003c*/ 	.byte	0x04, 0x11
        /*003e*/ 	.short	(.L_22 - .L_21)
	.align		4
.L_21:
        /*0040*/ 	.word	index@(_ZN5flash44flash_bwd_dq_dk_dv_loop_seqk_parallel_kernelI23Flash_bwd_kernel_traitsILi128ELi64ELi128ELi8ELi2ELi4ELi2ELb0ELb0EN7cutlass10bfloat16_tE19Flash_kernel_traitsILi128ELi64ELi128ELi8ES3_EELb0ELb0ELb1ELb1ELb0ELb0ELb1EEEvNS_16Flash_bwd_paramsE)
        /*0044*/ 	.word	0x00000068


	//----- nvinfo : EIATTR_REGCOUNT
	.align		4
.L_22:
        /*0048*/ 	.byte	0x04, 0x2f
        /*004a*/ 	.short	(.L_24 - .L_23)
	.align		4
.L_23:
        /*004c*/ 	.word	index@(_ZN5flash44flash_bwd_dq_dk_dv_loop_seqk_parallel_kernelI23Flash_bwd_kernel_traitsILi128ELi64ELi128ELi8ELi2ELi4ELi2ELb0ELb0EN7cutlass10bfloat16_tE19Flash_kernel_traitsILi128ELi64ELi128ELi8ES3_EELb1ELb0ELb1ELb1ELb0ELb0ELb0EEEvNS_16Flash_bwd_paramsE)
        /*0050*/ 	.word	0x000000ff


	//----- nvinfo : EIATTR_FRAME_SIZE
	.align		4
.L_24:
        /*0054*/ 	.byte	0x04, 0x11
        /*0056*/ 	.short	(.L_26 - .L_25)
	.align		4
.L_25:
        /*0058*/ 	.word	index@(_ZN5flash44flash_bwd_dq_dk_dv_loop_seqk_parallel_kernelI23Flash_bwd_kernel_traitsILi128ELi64ELi128ELi8ELi2ELi4ELi2ELb0ELb0EN7cutlass10bfloat16_tE19Flash_kernel_traitsILi128ELi64ELi128ELi8ES3_EELb1ELb0ELb1ELb1ELb0ELb0ELb0EEEvNS_16Flash_bwd_paramsE)
        /*005c*/ 	.word	0x00000008


	//----- nvinfo : EIATTR_REGCOUNT
	.align		4
.L_26:
        /*0060*/ 	.byte	0x04, 0x2f
        /*0062*/ 	.short	(.L_28 - .L_27)
	.align		4
.L_27:
        /*0064*/ 	.word	index@(_ZN5flash44flash_bwd_dq_dk_dv_loop_seqk_parallel_kernelI23Flash_bwd_kernel_traitsILi128ELi64ELi128ELi8ELi2ELi4ELi2ELb0ELb0EN7cutlass10bfloat16_tE19Flash_kernel_traitsILi128ELi64ELi128ELi8ES3_EELb0ELb0ELb1ELb0ELb0ELb1ELb1EEEvNS_16Flash_bwd_paramsE)
        /*0068*/ 	.word	0x000000ff


	//----- nvinfo : EIATTR_FRAME_SIZE
	.align		4
.L_28:
        /*006c*/ 	.byte	0x04, 0x11
        /*006e*/ 	.short	(.L_30 - .L_29)
	.align		4
.L_29:
        /*0070*/ 	.word	index@(_ZN5flash44flash_bwd_dq_dk_dv_loop_seqk_parallel_kernelI23Flash_bwd_kernel_traitsILi128ELi64ELi128ELi8ELi2ELi4ELi2ELb0ELb0EN7cutlass10bfloat16_tE19Flash_kernel_traitsILi128ELi64ELi128ELi8ES3_EELb0ELb0ELb1ELb0ELb0ELb1ELb1EEEvNS_16Flash_bwd_paramsE)
        /*0074*/ 	.word	0x00000070


	//----- nvinfo : EIATTR_REGCOUNT
	.align		4
.L_30:
        /*0078*/ 	.byte	0x04, 0x2f
        /*007a*/ 	.short	(.L_32 - .L_31)
	.align		4
.L_31:
        /*007c*/ 	.word	index@(_ZN5flash44flash_bwd_dq_dk_dv_loop_seqk_parallel_kernelI23Flash_bwd_kernel_traitsILi128ELi64ELi128ELi8ELi2ELi4ELi2ELb0ELb0EN7cutlass10bfloat16_tE19Flash_kernel_traitsILi128ELi64ELi128ELi8ES3_EELb1ELb0ELb1ELb0ELb0ELb1ELb0EEEvNS_16Flash_bwd_paramsE)
        /*0080*/ 	.word	0x000000ff


	//----- nvinfo : EIATTR_FRAME_SIZE
	.align		4
.L_32:
        /*0084*/ 	.byte	0x04, 0x11
        /*0086*/ 	.short	(.L_34 - .L_33)
	.align		4
.L_33:
        /*0088*/ 	.word	index@(_ZN5flash44flash_bwd_dq_dk_dv_loop_seqk_parallel_kernelI23Flash_bwd_kernel_traitsILi128ELi64ELi128ELi8ELi2ELi4ELi2ELb0ELb0EN7cutlass10bfloat16_tE19Flash_kernel_traitsILi128ELi64ELi128ELi8ES3_EELb1ELb0ELb1ELb0ELb0ELb1ELb0EEEvNS_16Flash_bwd_paramsE)
        /*008c*/ 	.word	0x00000010


	//----- nvinfo : EIATTR_REGCOUNT
	.align		4
.L_34:
        /*0090*/ 	.byte	0x04, 0x2f
        /*0092*/ 	.short	(.L_36 - .L_35)
	.align		4
.L_35:
        /*0094*/ 	.word	index@(_ZN5flash44flash_bwd_dq_dk_dv_loop_seqk_parallel_kernelI23Flash_bwd_kernel_traitsILi128ELi64ELi128ELi8ELi2ELi4ELi2ELb0ELb0EN7cutlass10bfloat16_tE19Flash_kernel_traitsILi128ELi64ELi128ELi8ES3_EELb0ELb0ELb0ELb1ELb0ELb0ELb1EEEvNS_16Flash_bwd_paramsE)
        /*0098*/ 	.word	0x000000ff


	//----- nvinfo : EIATTR_FRAME_SIZE
	.align		4
.L_36:
        /*009c*/ 	.byte	0x04, 0x11
        /*009e*/ 	.short	(.L_38 - .L_37)
	.align		4
.L_37:
        /*00a0*/ 	.word	index@(_ZN5flash44flash_bwd_dq_dk_dv_loop_seqk_parallel_kernelI23Flash_bwd_kernel_traitsILi128ELi64ELi128ELi8ELi2ELi4ELi2ELb0ELb0EN7cutlass10bfloat16_tE19Flash_kernel_traitsILi128ELi64ELi128ELi8ES3_EELb0ELb0ELb0ELb1ELb0ELb0ELb1EEEvNS_16Flash_bwd_paramsE)
        /*00a4*/ 	.word	0x00000070


	//----- nvinfo : EIATTR_REGCOUNT
	.align		4
.L_38:
        /*00a8*/ 	.byte	0x04, 0x2f
        /*00aa*/ 	.short	(.L_40 - .L_39)
	.align		4
.L_39:
        /*00ac*/ 	.word	index@(_ZN5flash44flash_bwd_dq_dk_dv_loop_seqk_parallel_kernelI23Flash_bwd_kernel_traitsILi128ELi64ELi128ELi8ELi2ELi4ELi2ELb0ELb0EN7cutlass10bfloat16_tE19Flash_kernel_traitsILi128ELi64ELi128ELi8ES3_EELb1ELb0ELb0ELb1ELb0ELb0ELb0EEEvNS_16Flash_bwd_paramsE)
        /*00b0*/ 	.word	0x000000ff


	//----- nvinfo : EIATTR_FRAME_SIZE
	.align		4
.L_40:
        /*00b4*/ 	.byte	0x04, 0x11
        /*00b6*/ 	.short	(.L_42 - .L_41)
	.align		4
.L_41:
        /*00b8*/ 	.word	index@(_ZN5flash44flash_bwd_dq_dk_dv_loop_seqk_parallel_kernelI23Flash_bwd_kernel_traitsILi128ELi64ELi128ELi8ELi2ELi4ELi2ELb0ELb0EN7cutlass10bfloat16_tE19Flash_kernel_traitsILi128ELi64ELi128ELi8ES3_EELb1ELb0ELb0ELb1ELb0ELb0ELb0EEEvNS_16Flash_bwd_paramsE)
        /*00bc*/ 	.word	0x00000010


	//----- nvinfo : EIATTR_REGCOUNT
	.align		4
.L_42:
        /*00c0*/ 	.byte	0x04, 0x2f
        /*00c2*/ 	.short	(.L_44 - .L_43)
	.align		4
.L_43:
        /*00c4*/ 	.word	index@(_ZN5flash44flash_bwd_dq_dk_dv_loop_seqk_parallel_kernelI23Flash_bwd_kernel_traitsILi128ELi64ELi128ELi8ELi2ELi4ELi2ELb0ELb0EN7cutlass10bfloat16_tE19Flash_kernel_traitsILi128ELi64ELi128ELi8ES3_EELb0ELb0ELb0ELb0ELb1ELb1ELb1EEEvNS_16Flash_bwd_paramsE)
        /*00c8*/ 	.word	0x000000ff


	//----- nvinfo : EIATTR_FRAME_SIZE
	.align		4
.L_44:
        /*00cc*/ 	.byte	0x04, 0x11
        /*00ce*/ 	.short	(.L_46 - .L_45)
	.align		4
.L_45:
        /*00d0*/ 	.word	index@(_ZN5flash44flash_bwd_dq_dk_dv_loop_seqk_parallel_kernelI23Flash_bwd_kernel_traitsILi128ELi64ELi128ELi8ELi2ELi4ELi2ELb0ELb0EN7cutlass10bfloat16_tE19Flash_kernel_traitsILi128ELi64ELi128ELi8ES3_EELb0ELb0ELb0ELb0ELb1ELb1ELb1EEEvNS_16Flash_bwd_paramsE)
        /*00d4*/ 	.word	0x00000058


	//----- nvinfo : EIATTR_REGCOUNT
	.align		4
.L_46:
        /*00d8*/ 	.byte	0x04, 0x2f
        /*00da*/ 	.short	(.L_48 - .L_47)
	.align		4
.L_47:
        /*00dc*/ 	.word	index@(_ZN5flash44flash_bwd_dq_dk_dv_loop_seqk_parallel_kernelI23Flash_bwd_kernel_traitsILi128ELi64ELi128ELi8ELi2ELi4ELi2ELb0ELb0EN7cutlass10bfloat16_tE19Flash_kernel_traitsILi128ELi64ELi128ELi8ES3_EELb1ELb0ELb0ELb0ELb1ELb1ELb0EEEvNS_16Flash_bwd_paramsE)
        /*00e0*/ 	.word	0x000000ff


	//----- nvinfo : EIATTR_FRAME_SIZE
	.align		4
.L_48:
        /*00e4*/ 	.byte	0x04, 0x11
        /*00e6*/ 	.short	(.L_50 - .L_49)
	.align		4
.L_49:
        /*00e8*/ 	.word	index@(_ZN5flash44flash_bwd_dq_dk_dv_loop_seqk_parallel_kernelI23Flash_bwd_kernel_traitsILi128ELi64ELi128ELi8ELi2ELi4ELi2ELb0ELb0EN7cutlass10bfloat16_tE19Flash_kernel_traitsILi128ELi64ELi128ELi8ES3_EELb1ELb0ELb0ELb0ELb1ELb1ELb0EEEvNS_16Flash_bwd_paramsE)
        /*00ec*/ 	.word	0x00000010


	//----- nvinfo : EIATTR_REGCOUNT
	.align		4
.L_50:
        /*00f0*/ 	.byte	0x04, 0x2f
        /*00f2*/ 	.short	(.L_52 - .L_51)
	.align		4
.L_51:
        /*00f4*/ 	.word	index@(_ZN5flash44flash_bwd_dq_dk_dv_loop_seqk_parallel_kernelI23Flash_bwd_kernel_traitsILi128ELi64ELi128ELi8ELi2ELi4ELi2ELb0ELb0EN7cutlass10bfloat16_tE19Flash_kernel_traitsILi128ELi64ELi128ELi8ES3_EELb0ELb0ELb1ELb0ELb0ELb0ELb1EEEvNS_16Flash_bwd_paramsE)
        /*00f8*/ 	.word	0x000000ff


	//----- nvinfo : EIATTR_FRAME_SIZE
	.align		4
.L_52:
        /*00fc*/ 	.byte	0x04, 0x11
        /*00fe*/ 	.short	(.L_54 - .L_53)
	.align		4
.L_53:
        /*0100*/ 	.word	index@(_ZN5flash44flash_bwd_dq_dk_dv_loop_seqk_parallel_kernelI23Flash_bwd_kernel_traitsILi128ELi64ELi128ELi8ELi2ELi4ELi2ELb0ELb0EN7cutlass10bfloat16_tE19Flash_kernel_traitsILi128ELi64ELi128ELi8ES3_EELb0ELb0ELb1ELb0ELb0ELb0ELb1EEEvNS_16Flash_bwd_paramsE)
        /*0104*/ 	.word	0x00000070


	//----- nvinfo : EIATTR_REGCOUNT
	.align		4
.L_54:
        /*0108*/ 	.byte	0x04, 0x2f
        /*010a*/ 	.short	(.L_56 - .L_55)
	.align		4
.L_55:
        /*010c*/ 	.word	index@(_ZN5flash44flash_bwd_dq_dk_dv_loop_seqk_parallel_kernelI23Flash_bwd_kernel_traitsILi128ELi64ELi128ELi8ELi2ELi4ELi2ELb0ELb0EN7cutlass10bfloat16_tE19Flash_kernel_traitsILi128ELi64ELi128ELi8ES3_EELb1ELb0ELb1ELb0ELb0ELb0ELb0EEEvNS_16Flash_bwd_paramsE)
        /*0110*/ 	.word	0x000000ff


	//----- nvinfo : EIATTR_FRAME_SIZE
	.align		4
.L_56:
        /*0114*/ 	.byte	0x04, 0x11
        /*0116*/ 	.short	(.L_58 - .L_57)
	.align		4
.L_57:
        /*0118*/ 	.word	index@(_ZN5flash44flash_bwd_dq_dk_dv_loop_seqk_parallel_kernelI23Flash_bwd_kernel_traitsILi128ELi64ELi128ELi8ELi2ELi4ELi2ELb0ELb0EN7cutlass10bfloat16_tE19Flash_kernel_traitsILi128ELi64ELi128ELi8ES3_EELb1ELb0ELb1ELb0ELb0ELb0ELb0EEEvNS_16Flash_bwd_paramsE)
        /*011c*/ 	.word	0x00000010


	//----- nvinfo : EIATTR_REGCOUNT
	.align		4
.L_58:
        /*0120*/ 	.byte	0x04, 0x2f
        /*0122*/ 	.short	(.L_60 - .L_59)
	.align		4
.L_59:
        /*0124*/ 	.word	index@(_ZN5flash44flash_bwd_dq_dk_dv_loop_seqk_parallel_kernelI23Flash_bwd_kernel_traitsILi128ELi64ELi128ELi8ELi2ELi4ELi2ELb0ELb0EN7cutlass10bfloat16_tE19Flash_kernel_traitsILi128ELi64ELi128ELi8ES3_EELb0ELb0ELb0ELb0ELb0ELb0ELb1EEEvNS_16Flash_bwd_paramsE)
        /*0128*/ 	.word	0x000000ff


	//----- nvinfo : EIATTR_FRAME_SIZE
	.align		4
.L_60:
        /*012c*/ 	.byte	0x04, 0x11
        /*012e*/ 	.short	(.L_62 - .L_61)
	.align		4
.L_61:
        /*0130*/ 	.word	index@(_ZN5flash44flash_bwd_dq_dk_dv_loop_seqk_parallel_kernelI23Flash_bwd_kernel_traitsILi128ELi64ELi128ELi8ELi2ELi4ELi2ELb0ELb0EN7cutlass10bfloat16_tE19Flash_kernel_traitsILi128ELi64ELi128ELi8ES3_EELb0ELb0ELb0ELb0ELb0ELb0ELb1EEEvNS_16Flash_bwd_paramsE)
        /*0134*/ 	.word	0x00000070


	//----- nvinfo : EIATTR_REGCOUNT
	.align		4
.L_62:
        /*0138*/ 	.byte	0x04, 0x2f
        /*013a*/ 	.short	(.L_64 - .L_63)
	.align		4
.L_63:
        /*013c*/ 	.word	index@(_ZN5flash44flash_bwd_dq_dk_dv_loop_seqk_parallel_kernelI23Flash_bwd_kernel_traitsILi128ELi64ELi128ELi8ELi2ELi4ELi2ELb0ELb0EN7cutlass10bfloat16_tE19Flash_kernel_traitsILi128ELi64ELi128ELi8ES3_EELb1ELb0ELb0ELb0ELb0ELb0ELb0EEEvNS_16Flash_bwd_paramsE)
        /*0140*/ 	.word	0x000000ff


	//----- nvinfo : EIATTR_FRAME_SIZE
	.align		4
.L_64:
        /*0144*/ 	.byte	0x04, 0x11
        /*0146*/ 	.short	(.L_66 - .L_65)
	.align		4
.L_65:
        /*0148*/ 	.word	index@(_ZN5flash44flash_bwd_dq_dk_dv_loop_seqk_parallel_kernelI23Flash_bwd_kernel_traitsILi128ELi64ELi128ELi8ELi2ELi4ELi2ELb0ELb0EN7cutlass10bfloat16_tE19Flash_kernel_traitsILi128ELi64ELi128ELi8ES3_EELb1ELb0ELb0ELb0ELb0ELb0ELb0EEEvNS_16Flash_bwd_paramsE)
        /*014c*/ 	.word	0x00000010


	//----- nvinfo : EIATTR_REGCOUNT
	.align		4
.L_66:
        /*0150*/ 	.byte	0x04, 0x2f
        /*0152*/ 	.short	(.L_68 - .L_67)
	.align		4
.L_67:
        /*0154*/ 	.word	index@(_ZN5flash44flash_bwd_dq_dk_dv_loop_seqk_parallel_kernelI23Flash_bwd_kernel_traitsILi128ELi64ELi128ELi8ELi2ELi4ELi2ELb0ELb0EN7cutlass10bfloat16_tE19Flash_kernel_traitsILi128ELi64ELi128ELi8ES3_EELb0ELb0ELb0ELb0ELb0ELb1ELb1EEEvNS_16Flash_bwd_paramsE)
        /*0158*/ 	.word	0x000000ff


	//----- nvinfo : EIATTR_FRAME_SIZE
	.align		4
.L_68:
        /*015c*/ 	.byte	0x04, 0x11
        /*015e*/ 	.short	(.L_70 - .L_69)
	.align		4
.L_69:
        /*0160*/ 	.word	index@(_ZN5flash44flash_bwd_dq_dk_dv_loop_seqk_parallel_kernelI23Flash_bwd_kernel_traitsILi128ELi64ELi128ELi8ELi2ELi4ELi2ELb0ELb0EN7cutlass10bfloat16_tE19Flash_kernel_traitsILi128ELi64ELi128ELi8ES3_EELb0ELb0ELb0ELb0ELb0ELb1ELb1EEEvNS_16Flash_bwd_paramsE)
        /*0164*/ 	.word	0x00000068


	//----- nvinfo : EIATTR_REGCOUNT
	.align		4
.L_70:
        /*0168*/ 	.byte	0x04, 0x2f
        /*016a*/ 	.short	(.L_72 - .L_71)
	.align		4
.L_71:
        /*016c*/ 	.word	index@(_ZN5flash44flash_bwd_dq_dk_dv_loop_seqk_parallel_kernelI23Flash_bwd_kernel_traitsILi128ELi64ELi128ELi8ELi2ELi4ELi2ELb0ELb0EN7cutlass10bfloat16_tE19Flash_kernel_traitsILi128ELi64ELi128ELi8ES3_EELb1ELb0ELb0ELb0ELb0ELb1ELb0EEEvNS_16Flash_bwd_paramsE)
        /*0170*/ 	.word	0x000000ff


	//----- nvinfo : EIATTR_FRAME_SIZE
	.align		4
.L_72:
        /*0174*/ 	.byte	0x04, 0x11
        /*0176*/ 	.short	(.L_74 - .L_73)
	.align		4
.L_73:
        /*0178*/ 	.word	index@(_ZN5flash44flash_bwd_dq_dk_dv_loop_seqk_parallel_kernelI23Flash_bwd_kernel_traitsILi128ELi64ELi128ELi8ELi2ELi4ELi2ELb0ELb0EN7cutlass10bfloat16_tE19Flash_kernel_traitsILi128ELi64ELi128ELi8ES3_EELb1ELb0ELb0ELb0ELb0ELb1ELb0EEEvNS_16Flash_bwd_paramsE)
        /*017c*/ 	.word	0x00000000


	//----- nvinfo : EIATTR_REGCOUNT
	.align		4
.L_74:
        /*0180*/ 	.byte	0x04, 0x2f
        /*0182*/ 	.short	(.L_76 - .L_75)
	.align		4
.L_75:
        /*0184*/ 	.word	index@(_ZN5flash27flash_bwd_convert_dq_kernelI23Flash_bwd_kernel_traitsILi128ELi64ELi128ELi8ELi2ELi4ELi2ELb0ELb0EN7cutlass10bfloat16_tE19Flash_kernel_traitsILi128ELi64ELi128ELi8ES3_EEEEvNS_16Flash_bwd_paramsEi)
        /*0188*/ 	.word	0x00000030


	//----- nvinfo : EIATTR_FRAME_SIZE
	.align		4
.L_76:
        /*018c*/ 	.byte	0x04, 0x11
        /*018e*/ 	.short	(.L_78 - .L_77)
	.align		4
.L_77:
        /*0190*/ 	.word	index@(_ZN5flash27flash_bwd_convert_dq_kernelI23Flash_bwd_kernel_traitsILi128ELi64ELi128ELi8ELi2ELi4ELi2ELb0ELb0EN7cutlass10bfloat16_tE19Flash_kernel_traitsILi128ELi64ELi128ELi8ES3_EEEEvNS_16Flash_bwd_paramsEi)
        /*0194*/ 	.word	0x00000000


	//----- nvinfo : EIATTR_REGCOUNT
	.align		4
.L_78:
        /*0198*/ 	.byte	0x04, 0x2f
        /*019a*/ 	.short	(.L_80 - .L_79)
	.align		4
.L_79:
        /*019c*/ 	.word	index@(_ZN5flash25flash_bwd_dot_do_o_kernelILb1E23Flash_bwd_kernel_traitsILi128ELi64ELi64ELi8ELi4ELi2ELi2ELb1ELb0EN7cutlass10bfloat16_tE19Flash_kernel_traitsILi128ELi64ELi64ELi8ES3_EEEEvNS_16Flash_bwd_paramsE)
        /*01a0*/ 	.word	0x00000032


	//----- nvinfo : EIATTR_FRAME_SIZE
	.align		4
.L_80:
        /*01a4*/ 	.byte	0x04, 0x11
        /*01a6*/ 	.short	(.L_82 - .L_81)
	.align		4
.L_81:
        /*01a8*/ 	.word	index@(_ZN5flash25flash_bwd_dot_do_o_kernelILb1E23Flash_bwd_kernel_traitsILi128ELi64ELi64ELi8ELi4ELi2ELi2ELb1ELb0EN7cutlass10bfloat16_tE19Flash_kernel_traitsILi128ELi64ELi64ELi8ES3_EEEEvNS_16Flash_bwd_paramsE)
        /*01ac*/ 	.word	0x00000000


	//----- nvinfo : EIATTR_REGCOUNT
	.align		4
.L_82:
        /*01b0*/ 	.byte	0x04, 0x2f
        /*01b2*/ 	.short	(.L_84 - .L_83)
	.align		4
.L_83:
        /*01b4*/ 	.word	index@(_ZN5flash25flash_bwd_dot_do_o_kernelILb0E23Flash_bwd_kernel_traitsILi128ELi64ELi64ELi8ELi4ELi2ELi2ELb1ELb0EN7cutlass10bfloat16_tE19Flash_kernel_traitsILi128ELi64ELi64ELi8ES3_EEEEvNS_16Flash_bwd_paramsE)
        /*01b8*/ 	.word	0x00000030


	//----- nvinfo : EIATTR_FRAME_SIZE
	.align		4
.L_84:
        /*01bc*/ 	.byte	0x04, 0x11
        /*01be*/ 	.short	(.L_86 - .L_85)
	.align		4
.L_85:
        /*01c0*/ 	.word	index@(_ZN5flash25flash_bwd_dot_do_o_kernelILb0E23Flash_bwd_kernel_traitsILi128ELi64ELi64ELi8ELi4ELi2ELi2ELb1ELb0EN7cutlass10bfloat16_tE19Flash_kernel_traitsILi128ELi64ELi64ELi8ES3_EEEEvNS_16Flash_bwd_paramsE)
        /*01c4*/ 	.word	0x00000000


	//----- nvinfo : EIATTR_REGCOUNT
	.align		4
.L_86:
        /*01c8*/ 	.byte	0x04, 0x2f
        /*01ca*/ 	.short	(.L_88 - .L_87)
	.align		4
.L_87:
        /*01cc*/ 	.word	index@(_ZN5flash44flash_bwd_dq_dk_dv_loop_seqk_parallel_kernelI23Flash_bwd_kernel_traitsILi128ELi64ELi64ELi8ELi4ELi2ELi2ELb1ELb0EN7cutlass10bfloat16_tE19Flash_kernel_traitsILi128ELi64ELi64ELi8ES3_EELb0ELb0ELb1ELb1ELb0ELb0ELb1EEEvNS_16Flash_bwd_paramsE)
        /*01d0*/ 	.word	0x000000ff


	//----- nvinfo : EIATTR_FRAME_SIZE
	.align		4
.L_88:
        /*01d4*/ 	.byte	0x04, 0x11
        /*01d6*/ 	.short	(.L_90 - .L_89)
	.align		4
.L_89:
        /*01d8*/ 	.word	index@(_ZN5flash44flash_bwd_dq_dk_dv_loop_seqk_parallel_kernelI23Flash_bwd_kernel_traitsILi128ELi64ELi64ELi8ELi4ELi2ELi2ELb1ELb0EN7cutlass10bfloat16_tE19Flash_kernel_traitsILi128ELi64ELi64ELi8ES3_EELb0ELb0ELb1ELb1ELb0ELb0ELb1EEEvNS_16Flash_bwd_paramsE)
        /*01dc*/ 	.word	0x00000000


	//----- nvinfo : EIATTR_REGCOUNT
	.align		4
.L_90:
        /*01e0*/ 	.byte	0x04, 0x2f
        /*01e2*/ 	.short	(.L_92 - .L_91)
	.align		4
.L_91:
        /*01e4*/ 	.word	index@(_ZN5flash44flash_bwd_dq_dk_dv_loop_seqk_parallel_kernelI23Flash_bwd_kernel_traitsILi128ELi64ELi64ELi8ELi4ELi2ELi2ELb1ELb0EN7cutlass10bfloat16_tE19Flash_kernel_traitsILi128ELi64ELi64ELi8ES3_EELb1ELb0ELb1ELb1ELb0ELb0ELb0EEEvNS_16Flash_bwd_paramsE)
        /*01e8*/ 	.word	0x000000ff


	//----- nvinfo : EIATTR_FRAME_SIZE
	.align		4
.L_92:
        /*01ec*/ 	.byte	0x04, 0x11
        /*01ee*/ 	.short	(.L_94 - .L_93)
	.align		4
.L_93:
        /*01f0*/ 	.word	index@(_ZN5flash44flash_bwd_dq_dk_dv_loop_seqk_parallel_kernelI23Flash_bwd_kernel_traitsILi128ELi64ELi64ELi8ELi4ELi2ELi2ELb1ELb0EN7cutlass10bfloat16_tE19Flash_kernel_traitsILi128ELi64ELi64ELi8ES3_EELb1ELb0ELb1ELb1ELb0ELb0ELb0EEEvNS_16Flash_bwd_paramsE)
        /*01f4*/ 	.word	0x00000000


	//----- nvinfo : EIATTR_REGCOUNT
	.align		4
.L_94:
        /*01f8*/ 	.byte	0x04, 0x2f
        /*01fa*/ 	.short	(.L_96 - .L_95)
	.align		4
.L_95:
        /*01fc*/ 	.word	index@(_ZN5flash44flash_bwd_dq_dk_dv_loop_seqk_parallel_kernelI23Flash_bwd_kernel_traitsILi128ELi64ELi64ELi8ELi4ELi2ELi2ELb1ELb0EN7cutlass10bfloat16_tE19Flash_kernel_traitsILi128ELi64ELi64ELi8ES3_EELb0ELb0ELb1ELb0ELb0ELb1ELb1EEEvNS_16Flash_bwd_paramsE)
        /*0200*/ 	.word	0x000000ff


	//----- nvinfo : EIATTR_FRAME_SIZE
	.align		4
.L_96:
        /*0204*/ 	.byte	0x04, 0x11
        /*0206*/ 	.short	(.L_98 - .L_97)
	.align		4
.L_97:
        /*0208*/ 	.word	index@(_ZN5flash44flash_bwd_dq_dk_dv_loop_seqk_parallel_kernelI23Flash_bwd_kernel_traitsILi128ELi64ELi64ELi8ELi4ELi2ELi2ELb1ELb0EN7cutlass10bfloat16_tE19Flash_kernel_traitsILi128ELi64ELi64ELi8ES3_EELb0ELb0ELb1ELb0ELb0ELb1ELb1EEEvNS_16Flash_bwd_paramsE)
        /*020c*/ 	.word	0x00000000


	//----- nvinfo : EIATTR_REGCOUNT
	.align		4
.L_98:
        /*0210*/ 	.byte	0x04, 0x2f
        /*0212*/ 	.short	(.L_100 - .L_99)
	.align		4
.L_99:
        /*0214*/ 	.word	index@(_ZN5flash44flash_bwd_dq_dk_dv_loop_seqk_parallel_kernelI23Flash_bwd_kernel_traitsILi128ELi64ELi64ELi8ELi4ELi2ELi2ELb1ELb0EN7cutlass10bfloat16_tE19Flash_kernel_traitsILi128ELi64ELi64ELi8ES3_EELb1ELb0ELb1ELb0ELb0ELb1ELb0EEEvNS_16Flash_bwd_paramsE)
        /*0218*/ 	.word	0x000000ff


	//----- nvinfo : EIATTR_FRAME_SIZE
	.align		4
.L_100:
        /*021c*/ 	.byte	0x04, 0x11
        /*021e*/ 	.short	(.L_102 - .L_101)
	.align		4
.L_101:
        /*0220*/ 	.word	index@(_ZN5flash44flash_bwd_dq_dk_dv_loop_seqk_parallel_kernelI23Flash_bwd_kernel_traitsILi128ELi64ELi64ELi8ELi4ELi2ELi2ELb1ELb0EN7cutlass10bfloat16_tE19Flash_kernel_traitsILi128ELi64ELi64ELi8ES3_EELb1ELb0ELb1ELb0ELb0ELb1ELb0EEEvNS_16Flash_bwd_paramsE)
        /*0224*/ 	.word	0x00000000


	//----- nvinfo : EIATTR_REGCOUNT
	.align		4
.L_102:
        /*0228*/ 	.byte	0x04, 0x2f
        /*022a*/ 	.short	(.L_104 - .L_103)
	.align		4
.L_103:
        /*022c*/ 	.word	index@(_ZN5flash44flash_bwd_dq_dk_dv_loop_seqk_parallel_kernelI23Flash_bwd_kernel_traitsILi128ELi64ELi64ELi8ELi4ELi2ELi2ELb1ELb0EN7cutlass10bfloat16_tE19Flash_kernel_traitsILi128ELi64ELi64ELi8ES3_EELb0ELb0ELb0ELb1ELb0ELb0ELb1EEEvNS_16Flash_bwd_paramsE)
        /*0230*/ 	.word	0x000000ff


	//----- nvinfo : EIATTR_FRAME_SIZE
	.align		4
.L_104:
        /*0234*/ 	.byte	0x04, 0x11
        /*0236*/ 	.short	(.L_106 - .L_105)
	.align		4
.L_105:
        /*0238*/ 	.word	index@(_ZN5flash44flash_bwd_dq_dk_dv_loop_seqk_parallel_kernelI23Flash_bwd_kernel_traitsILi128ELi64ELi64ELi8ELi4ELi2ELi2ELb1ELb0EN7cutlass10bfloat16_tE19Flash_kernel_traitsILi128ELi64ELi64ELi8ES3_EELb0ELb0ELb0ELb1ELb0ELb0ELb1EEEvNS_16Flash_bwd_paramsE)
        /*023c*/ 	.word	0x00000000


	//----- nvinfo : EIATTR_REGCOUNT
	.align		4
.L_106:
        /*0240*/ 	.byte	0x04, 0x2f
        /*0242*/ 	.short	(.L_108 - .L_107)
	.align		4
.L_107:
        /*0244*/ 	.word	index@(_ZN5flash44flash_bwd_dq_dk_dv_loop_seqk_parallel_kernelI23Flash_bwd_kernel_traitsILi128ELi64ELi64ELi8ELi4ELi2ELi2ELb1ELb0EN7cutlass10bfloat16_tE19Flash_kernel_traitsILi128ELi64ELi64ELi8ES3_EELb1ELb0ELb0ELb1ELb0ELb0ELb0EEEvNS_16Flash_bwd_paramsE)
        /*0248*/ 	.word	0x000000ff


	//----- nvinfo : EIATTR_FRAME_SIZE
	.align		4
.L_108:
        /*024c*/ 	.byte	0x04, 0x11
        /*024e*/ 	.short	(.L_110 - .L_109)
	.align		4
.L_109:
        /*0250*/ 	.word	index@(_ZN5flash44flash_bwd_dq_dk_dv_loop_seqk_parallel_kernelI23Flash_bwd_kernel_traitsILi128ELi64ELi64ELi8ELi4ELi2ELi2ELb1ELb0EN7cutlass10bfloat16_tE19Flash_kernel_traitsILi128ELi64ELi64ELi8ES3_EELb1ELb0ELb0ELb1ELb0ELb0ELb0EEEvNS_16Flash_bwd_paramsE)
        /*0254*/ 	.word	0x00000000


	//----- nvinfo : EIATTR_REGCOUNT
	.align		4
.L_110:
        /*0258*/ 	.byte	0x04, 0x2f
        /*025a*/ 	.short	(.L_112 - .L_111)
	.align		4
.L_111:
        /*025c*/ 	.word	index@(_ZN5flash44flash_bwd_dq_dk_dv_loop_seqk_parallel_kernelI23Flash_bwd_kernel_traitsILi128ELi64ELi64ELi8ELi4ELi2ELi2ELb1ELb0EN7cutlass10bfloat16_tE19Flash_kernel_traitsILi128ELi64ELi64ELi8ES3_EELb0ELb0ELb0ELb0ELb1ELb1ELb1EEEvNS_16Flash_bwd_paramsE)
        /*0260*/ 	.word	0x000000ff


	//----- nvinfo : EIATTR_FRAME_SIZE
	.align		4
.L_112:
        /*0264*/ 	.byte	0x04, 0x11
        /*0266*/ 	.short	(.L_114 - .L_113)
	.align		4
.L_113:
        /*0268*/ 	.word	index@(_ZN5flash44flash_bwd_dq_dk_dv_loop_seqk_parallel_kernelI23Flash_bwd_kernel_traitsILi128ELi64ELi64ELi8ELi4ELi2ELi2ELb1ELb0EN7cutlass10bfloat16_tE19Flash_kernel_traitsILi128ELi64ELi64ELi8ES3_EELb0ELb0ELb0ELb0ELb1ELb1ELb1EEEvNS_16Flash_bwd_paramsE)
        /*026c*/ 	.word	0x00000000


	//----- nvinfo : EIATTR_REGCOUNT
	.align		4
.L_114:
        /*0270*/ 	.byte	0x04, 0x2f
        /*0272*/ 	.short	(.L_116 - .L_115)
	.align		4
.L_115:
        /*0274*/ 	.word	index@(_ZN5flash44flash_bwd_dq_dk_dv_loop_seqk_parallel_kernelI23Flash_bwd_kernel_traitsILi128ELi64ELi64ELi8ELi4ELi2ELi2ELb1ELb0EN7cutlass10bfloat16_tE19Flash_kernel_traitsILi128ELi64ELi64ELi8ES3_EELb1ELb0ELb0ELb0ELb1ELb1ELb0EEEvNS_16Flash_bwd_paramsE)
        /*0278*/ 	.word	0x000000ff


	//----- nvinfo : EIATTR_FRAME_SIZE
	.align		4
.L_116:
        /*027c*/ 	.byte	0x04, 0x11
        /*027e*/ 	.short	(.L_118 - .L_117)
	.align		4
.L_117:
        /*0280*/ 	.word	index@(_ZN5flash44flash_bwd_dq_dk_dv_loop_seqk_parallel_kernelI23Flash_bwd_kernel_traitsILi128ELi64ELi64ELi8ELi4ELi2ELi2ELb1ELb0EN7cutlass10bfloat16_tE19Flash_kernel_traitsILi128ELi64ELi64ELi8ES3_EELb1ELb0ELb0ELb0ELb1ELb1ELb0EEEvNS_16Flash_bwd_paramsE)
        /*0284*/ 	.word	0x00000000


	//----- nvinfo : EIATTR_REGCOUNT
	.align		4
.L_118:
        /*0288*/ 	.byte	0x04, 0x2f
        /*028a*/ 	.short	(.L_120 - .L_119)
	.align		4
.L_119:
        /*028c*/ 	.word	index@(_ZN5flash44flash_bwd_dq_dk_dv_loop_seqk_parallel_kernelI23Flash_bwd_kernel_traitsILi128ELi64ELi64ELi8ELi4ELi2ELi2ELb1ELb0EN7cutlass10bfloat16_tE19Flash_kernel_traitsILi128ELi64ELi64ELi8ES3_EELb0ELb0ELb1ELb0ELb0ELb0ELb1EEEvNS_16Flash_bwd_paramsE)
        /*0290*/ 	.word	0x000000ff


	//----- nvinfo : EIATTR_FRAME_SIZE
	.align		4
.L_120:
        /*0294*/ 	.byte	0x04, 0x11
        /*0296*/ 	.short	(.L_122 - .L_121)
	.align		4
.L_121:
        /*0298*/ 	.word	index@(_ZN5flash44flash_bwd_dq_dk_dv_loop_seqk_parallel_kernelI23Flash_bwd_kernel_traitsILi128ELi64ELi64ELi8ELi4ELi2ELi2ELb1ELb0EN7cutlass10bfloat16_tE19Flash_kernel_traitsILi128ELi64ELi64ELi8ES3_EELb0ELb0ELb1ELb0ELb0ELb0ELb1EEEvNS_16Flash_bwd_paramsE)
        /*029c*/ 	.word	0x00000000


	//----- nvinfo : EIATTR_REGCOUNT
	.align		4
.L_122:
        /*02a0*/ 	.byte	0x04, 0x2f
        /*02a2*/ 	.short	(.L_124 - .L_123)
	.align		4
.L_123:
        /*02a4*/ 	.word	index@(_ZN5flash44flash_bwd_dq_dk_dv_loop_seqk_parallel_kernelI23Flash_bwd_kernel_traitsILi128ELi64ELi64ELi8ELi4ELi2ELi2ELb1ELb0EN7cutlass10bfloat16_tE19Flash_kernel_traitsILi128ELi64ELi64ELi8ES3_EELb1ELb0ELb1ELb0ELb0ELb0ELb0EEEvNS_16Flash_bwd_paramsE)
        /*02a8*/ 	.word	0x000000ff


	//----- nvinfo : EIATTR_FRAME_SIZE
	.align		4
.L_124:
        /*02ac*/ 	.byte	0x04, 0x11
        /*02ae*/ 	.short	(.L_126 - .L_125)
	.align		4
.L_125:
        /*02b0*/ 	.word	index@(_ZN5flash44flash_bwd_dq_dk_dv_loop_seqk_parallel_kernelI23Flash_bwd_kernel_traitsILi128ELi64ELi64ELi8ELi4ELi2ELi2ELb1ELb0EN7cutlass10bfloat16_tE19Flash_kernel_traitsILi128ELi64ELi64ELi8ES3_EELb1ELb0ELb1ELb0ELb0ELb0ELb0EEEvNS_16Flash_bwd_paramsE)
        /*02b4*/ 	.word	0x00000000


	//----- nvinfo : EIATTR_REGCOUNT
	.align		4
.L_126:
        /*02b8*/ 	.byte	0x04, 0x2f
        /*02ba*/ 	.short	(.L_128 - .L_127)
	.align		4
.L_127:
        /*02bc*/ 	.word	index@(_ZN5flash44flash_bwd_dq_dk_dv_loop_seqk_parallel_kernelI23Flash_bwd_kernel_traitsILi128ELi64ELi64ELi8ELi4ELi2ELi2ELb1ELb0EN7cutlass10bfloat16_tE19Flash_kernel_traitsILi128ELi64ELi64ELi8ES3_EELb0ELb0ELb0ELb0ELb0ELb0ELb1EEEvNS_16Flash_bwd_paramsE)
        /*02c0*/ 	.word	0x000000fc


	//----- nvinfo : EIATTR_FRAME_SIZE
	.align		4
.L_128:
        /*02c4*/ 	.byte	0x04, 0x11
        /*02c6*/ 	.short	(.L_130 - .L_129)
	.align		4
.L_129:
        /*02c8*/ 	.word	index@(_ZN5flash44flash_bwd_dq_dk_dv_loop_seqk_parallel_kernelI23Flash_bwd_kernel_traitsILi128ELi64ELi64ELi8ELi4ELi2ELi2ELb1ELb0EN7cutlass10bfloat16_tE19Flash_kernel_traitsILi128ELi64ELi64ELi8ES3_EELb0ELb0ELb0ELb0ELb0ELb0ELb1EEEvNS_16Flash_bwd_paramsE)
        /*02cc*/ 	.word	0x00000000


	//----- nvinfo : EIATTR_REGCOUNT
	.align		4
.L_130:
        /*02d0*/ 	.byte	0x04, 0x2f
        /*02d2*/ 	.short	(.L_132 - .L_131)
	.align		4
.L_131:
        /*02d4*/ 	.word	index@(_ZN5flash44flash_bwd_dq_dk_dv_loop_seqk_parallel_kernelI23Flash_bwd_kernel_traitsILi128ELi64ELi64ELi8ELi4ELi2ELi2ELb1ELb0EN7cutlass10bfloat16_tE19Flash_kernel_traitsILi128ELi64ELi64ELi8ES3_EELb1ELb0ELb0ELb0ELb0ELb0ELb0EEEvNS_16Flash_bwd_paramsE)
        /*02d8*/ 	.word	0x000000ff


	//----- nvinfo : EIATTR_FRAME_SIZE
	.align		4
.L_132:
        /*02dc*/ 	.byte	0x04, 0x11
        /*02de*/ 	.short	(.L_134 - .L_133)
	.align		4
.L_133:
        /*02e0*/ 	.word	index@(_ZN5flash44flash_bwd_dq_dk_dv_loop_seqk_parallel_kernelI23Flash_bwd_kernel_traitsILi128ELi64ELi64ELi8ELi4ELi2ELi2ELb1ELb0EN7cutlass10bfloat16_tE19Flash_kernel_traitsILi128ELi64ELi64ELi8ES3_EELb1ELb0ELb0ELb0ELb0ELb0ELb0EEEvNS_16Flash_bwd_paramsE)
        /*02e4*/ 	.word	0x00000000


	//----- nvinfo : EIATTR_REGCOUNT
	.align		4
.L_134:
        /*02e8*/ 	.byte	0x04, 0x2f
        /*02ea*/ 	.short	(.L_136 - .L_135)
	.align		4
.L_135:
        /*02ec*/ 	.word	index@(_ZN5flash44flash_bwd_dq_dk_dv_loop_seqk_parallel_kernelI23Flash_bwd_kernel_traitsILi128ELi64ELi64ELi8ELi4ELi2ELi2ELb1ELb0EN7cutlass10bfloat16_tE19Flash_kernel_traitsILi128ELi64ELi64ELi8ES3_EELb0ELb0ELb0ELb0ELb0ELb1ELb1EEEvNS_16Flash_bwd_paramsE)
        /*02f0*/ 	.word	0x000000fc


	//----- nvinfo : EIATTR_FRAME_SIZE
	.align		4
.L_136:
        /*02f4*/ 	.byte	0x04, 0x11
        /*02f6*/ 	.short	(.L_138 - .L_137)
	.align		4
.L_137:
        /*02f8*/ 	.word	index@(_ZN5flash44flash_bwd_dq_dk_dv_loop_seqk_parallel_kernelI23Flash_bwd_kernel_traitsILi128ELi64ELi64ELi8ELi4ELi2ELi2ELb1ELb0EN7cutlass10bfloat16_tE19Flash_kernel_traitsILi128ELi64ELi64ELi8ES3_EELb0ELb0ELb0ELb0ELb0ELb1ELb1EEEvNS_16Flash_bwd_paramsE)
        /*02fc*/ 	.word	0x00000000


	//----- nvinfo : EIATTR_REGCOUNT
	.align		4
.L_138:
        /*0300*/ 	.byte	0x04, 0x2f
        /*0302*/ 	.short	(.L_140 - .L_139)
	.align		4
.L_139:
        /*0304*/ 	.word	index@(_ZN5flash44flash_bwd_dq_dk_dv_loop_seqk_parallel_kernelI23Flash_bwd_kernel_traitsILi128ELi64ELi64ELi8ELi4ELi2ELi2ELb1ELb0EN7cutlass10bfloat16_tE19Flash_kernel_traitsILi128ELi64ELi64ELi8ES3_EELb1ELb0ELb0ELb0ELb0ELb1ELb0EEEvNS_16Flash_bwd_paramsE)
        /*0308*/ 	.word	0x000000fe


	//----- nvinfo : EIATTR_FRAME_SIZE
	.align		4
.L_140:
        /*030c*/ 	.byte	0x04, 0x11
        /*030e*/ 	.short	(.L_142 - .L_141)
	.align		4
.L_141:
        /*0310*/ 	.word	index@(_ZN5flash44flash_bwd_dq_dk_dv_loop_seqk_parallel_kernelI23Flash_bwd_kernel_traitsILi128ELi64ELi64ELi8ELi4ELi2ELi2ELb1ELb0EN7cutlass10bfloat16_tE19Flash_kernel_traitsILi128ELi64ELi64ELi8ES3_EELb1ELb0ELb0ELb0ELb0ELb1ELb0EEEvNS_16Flash_bwd_paramsE)
        /*0314*/ 	.word	0x00000000


	//----- nvinfo : EIATTR_REGCOUNT
	.align		4
.L_142:
        /*0318*/ 	.byte	0x04, 0x2f
        /*031a*/ 	.short	(.L_144 - .L_143)
	.align		4
.L_143:
        /*031c*/ 	.word	index@(_ZN5flash27flash_bwd_convert_dq_kernelI23Flash_bwd_kernel_traitsILi128ELi64ELi64ELi8ELi4ELi2ELi2ELb1ELb0EN7cutlass10bfloat16_tE19Flash_kernel_traitsILi128ELi64ELi64ELi8ES3_EEEEvNS_16Flash_bwd_paramsEi)
        /*0320*/ 	.word	0x00000030


	//----- nvinfo : EIATTR_FRAME_SIZE
	.align		4
.L_144:
        /*0324*/ 	.byte	0x04, 0x11
        /*0326*/ 	.short	(.L_146 - .L_145)
	.align		4
.L_145:
        /*0328*/ 	.word	index@(_ZN5flash27flash_bwd_convert_dq_kernelI23Flash_bwd_kernel_traitsILi128ELi64ELi64ELi8ELi4ELi2ELi2ELb1ELb0EN7cutlass10bfloat16_tE19Flash_kernel_traitsILi128ELi64ELi64ELi8ES3_EEEEvNS_16Flash_bwd_paramsEi)
        /*032c*/ 	.word	0x00000000


	//----- nvinfo : EIATTR_REGCOUNT
	.align		4
.L_146:
        /*0330*/ 	.byte	0x04, 0x2f
        /*0332*/ 	.short	(.L_148 - .L_147)
	.align		4
.L_147:
        /*0334*/ 	.word	index@(_ZN5flash44flash_bwd_dq_dk_dv_loop_seqk_parallel_kernelI23Flash_bwd_kernel_traitsILi128ELi64ELi128ELi8ELi2ELi4ELi2ELb0ELb0EN7cutlass10bfloat16_tE19Flash_kernel_traitsILi128ELi64ELi128ELi8ES3_EELb0ELb0ELb1ELb1ELb0ELb0ELb0EEEvNS_16Flash_bwd_paramsE)
        /*0338*/ 	.word	0x000000ff


	//----- nvinfo : EIATTR_FRAME_SIZE
	.align		4
.L_148:
        /*033c*/ 	.byte	0x04, 0x11
        /*033e*/ 	.short	(.L_150 - .L_149)
	.align		4
.L_149:
        /*0340*/ 	.word	index@(_ZN5flash44flash_bwd_dq_dk_dv_loop_seqk_parallel_kernelI23Flash_bwd_kernel_traitsILi128ELi64ELi128ELi8ELi2ELi4ELi2ELb0ELb0EN7cutlass10bfloat16_tE19Flash_kernel_traitsILi128ELi64ELi128ELi8ES3_EELb0ELb0ELb1ELb1ELb0ELb0ELb0EEEvNS_16Flash_bwd_paramsE)
        /*0344*/ 	.word	0x00000008


	//----- nvinfo : EIATTR_REGCOUNT
	.align		4
.L_150:
        /*0348*/ 	.byte	0x04, 0x2f
        /*034a*/ 	.short	(.L_152 - .L_151)
	.align		4
.L_151:
        /*034c*/ 	.word	index@(_ZN5flash44flash_bwd_dq_dk_dv_loop_seqk_parallel_kernelI23Flash_bwd_kernel_traitsILi128ELi64ELi128ELi8ELi2ELi4ELi2ELb0ELb0EN7cutlass10bfloat16_tE19Flash_kernel_traitsILi128ELi64ELi128ELi8ES3_EELb0ELb0ELb1ELb0ELb0ELb1ELb0EEEvNS_16Flash_bwd_paramsE)
        /*0350*/ 	.word	0x000000fe


	//----- nvinfo : EIATTR_FRAME_SIZE
	.align		4
.L_152:
        /*0354*/ 	.byte	0x04, 0x11
        /*0356*/ 	.short	(.L_154 - .L_153)
	.align		4
.L_153:
        /*0358*/ 	.word	index@(_ZN5flash44flash_bwd_dq_dk_dv_loop_seqk_parallel_kernelI23Flash_bwd_kernel_traitsILi128ELi64ELi128ELi8ELi2ELi4ELi2ELb0ELb0EN7cutlass10bfloat16_tE19Flash_kernel_traitsILi128ELi64ELi128ELi8ES3_EELb0ELb0ELb1ELb0ELb0ELb1ELb0EEEvNS_16Flash_bwd_paramsE)
        /*035c*/ 	.word	0x00000000


	//----- nvinfo : EIATTR_REGCOUNT
	.align		4
.L_154:
        /*0360*/ 	.byte	0x04, 0x2f
        /*0362*/ 	.short	(.L_156 - .L_155)
	.align		4
.L_155:
        /*0364*/ 	.word	index@(_ZN5flash44flash_bwd_dq_dk_dv_loop_seqk_parallel_kernelI23Flash_bwd_kernel_traitsILi128ELi64ELi128ELi8ELi2ELi4ELi2ELb0ELb0EN7cutlass10bfloat16_tE19Flash_kernel_traitsILi128ELi64ELi128ELi8ES3_EELb0ELb0ELb0ELb1ELb0ELb0ELb0EEEvNS_16Flash_bwd_paramsE)
        /*0368*/ 	.word	0x000000ff


	//----- nvinfo : EIATTR_FRAME_SIZE
	.align		4
.L_156:
        /*036c*/ 	.byte	0x04, 0x11
        /*036e*/ 	.short	(.L_158 - .L_157)
	.align		4
.L_157:
        /*0370*/ 	.word	index@(_ZN5flash44flash_bwd_dq_dk_dv_loop_seqk_parallel_kernelI23Flash_bwd_kernel_traitsILi128ELi64ELi128ELi8ELi2ELi4ELi2ELb0ELb0EN7cutlass10bfloat16_tE19Flash_kernel_traitsILi128ELi64ELi128ELi8ES3_EELb0ELb0ELb0ELb1ELb0ELb0ELb0EEEvNS_16Flash_bwd_paramsE)
        /*0374*/ 	.word	0x00000000


	//----- nvinfo : EIATTR_REGCOUNT
	.align		4
.L_158:
        /*0378*/ 	.byte	0x04, 0x2f
        /*037a*/ 	.short	(.L_160 - .L_159)
	.align		4
.L_159:
        /*037c*/ 	.word	index@(_ZN5flash44flash_bwd_dq_dk_dv_loop_seqk_parallel_kernelI23Flash_bwd_kernel_traitsILi128ELi64ELi128ELi8ELi2ELi4ELi2ELb0ELb0EN7cutlass10bfloat16_tE19Flash_kernel_traitsILi128ELi64ELi128ELi8ES3_EELb0ELb0ELb0ELb0ELb1ELb1ELb0EEEvNS_16Flash_bwd_paramsE)
        /*0380*/ 	.word	0x000000ff


	//----- nvinfo : EIATTR_FRAME_SIZE
	.align		4
.L_160:
        /*0384*/ 	.byte	0x04, 0x11
        /*0386*/ 	.short	(.L_162 - .L_161)
	.align		4
.L_161:
        /*0388*/ 	.word	index@(_ZN5flash44flash_bwd_dq_dk_dv_loop_seqk_parallel_kernelI23Flash_bwd_kernel_traitsILi128ELi64ELi128ELi8ELi2ELi4ELi2ELb0ELb0EN7cutlass10bfloat16_tE19Flash_kernel_traitsILi128ELi64ELi128ELi8ES3_EELb0ELb0ELb0ELb0ELb1ELb1ELb0EEEvNS_16Flash_bwd_paramsE)
        /*038c*/ 	.word	0x00000008


	//----- nvinfo : EIATTR_REGCOUNT
	.align		4
.L_162:
        /*0390*/ 	.byte	0x04, 0x2f
        /*0392*/ 	.short	(.L_164 - .L_163)
	.align		4
.L_163:
        /*0394*/ 	.word	index@(_ZN5flash44flash_bwd_dq_dk_dv_loop_seqk_parallel_kernelI23Flash_bwd_kernel_traitsILi128ELi64ELi128ELi8ELi2ELi4ELi2ELb0ELb0EN7cutlass10bfloat16_tE19Flash_kernel_traitsILi128ELi64ELi128ELi8ES3_EELb0ELb0ELb1ELb0ELb0ELb0ELb0EEEvNS_16Flash_bwd_paramsE)
        /*0398*/ 	.word	0x000000ff


	//----- nvinfo : EIATTR_FRAME_SIZE
	.align		4
.L_164:
        /*039c*/ 	.byte	0x04, 0x11
        /*039e*/ 	.short	(.L_166 - .L_165)
	.align		4
.L_165:
        /*03a0*/ 	.word	index@(_ZN5flash44flash_bwd_dq_dk_dv_loop_seqk_parallel_kernelI23Flash_bwd_kernel_traitsILi128ELi64ELi128ELi8ELi2ELi4ELi2ELb0ELb0EN7cutlass10bfloat16_tE19Flash_kernel_traitsILi128ELi64ELi128ELi8ES3_EELb0ELb0ELb1ELb0ELb0ELb0ELb0EEEvNS_16Flash_bwd_paramsE)
        /*03a4*/ 	.word	0x00000008


	//----- nvinfo : EIATTR_REGCOUNT
	.align		4
.L_166:
        /*03a8*/ 	.byte	0x04, 0x2f
        /*03aa*/ 	.short	(.L_168 - .L_167)
	.align		4
.L_167:
        /*03ac*/ 	.word	index@(_ZN5flash44flash_bwd_dq_dk_dv_loop_seqk_parallel_kernelI23Flash_bwd_kernel_traitsILi128ELi64ELi128ELi8ELi2ELi4ELi2ELb0ELb0EN7cutlass10bfloat16_tE19Flash_kernel_traitsILi128ELi64ELi128ELi8ES3_EELb0ELb0ELb0ELb0ELb0ELb0ELb0EEEvNS_16Flash_bwd_paramsE)
        /*03b0*/ 	.word	0x000000ff


	//----- nvinfo : EIATTR_FRAME_SIZE
	.align		4
.L_168:
        /*03b4*/ 	.byte	0x04, 0x11
        /*03b6*/ 	.short	(.L_170 - .L_169)
	.align		4
.L_169:
        /*03b8*/ 	.word	index@(_ZN5flash44flash_bwd_dq_dk_dv_loop_seqk_parallel_kernelI23Flash_bwd_kernel_traitsILi128ELi64ELi128ELi8ELi2ELi4ELi2ELb0ELb0EN7cutlass10bfloat16_tE19Flash_kernel_traitsILi128ELi64ELi128ELi8ES3_EELb0ELb0ELb0ELb0ELb0ELb0ELb0EEEvNS_16Flash_bwd_paramsE)
        /*03bc*/ 	.word	0x00000000


	//----- nvinfo : EIATTR_REGCOUNT
	.align		4
.L_170:
        /*03c0*/ 	.byte	0x04, 0x2f
        /*03c2*/ 	.short	(.L_172 - .L_171)
	.align		4
.L_171:
        /*03c4*/ 	.word	index@(_ZN5flash44flash_bwd_dq_dk_dv_loop_seqk_parallel_kernelI23Flash_bwd_kernel_traitsILi128ELi64ELi128ELi8ELi2ELi4ELi2ELb0ELb0EN7cutlass10bfloat16_tE19Flash_kernel_traitsILi128ELi64ELi128ELi8ES3_EELb0ELb0ELb0ELb0ELb0ELb1ELb0EEEvNS_16Flash_bwd_paramsE)
        /*03c8*/ 	.word	0x000000ff


	//----- nvinfo : EIATTR_FRAME_SIZE
	.align		4
.L_172:
        /*03cc*/ 	.byte	0x04, 0x11
        /*03ce*/ 	.short	(.L_174 - .L_173)
	.align		4
.L_173:
        /*03d0*/ 	.word	index@(_ZN5flash44flash_bwd_dq_dk_dv_loop_seqk_parallel_kernelI23Flash_bwd_kernel_traitsILi128ELi64ELi128ELi8ELi2ELi4ELi2ELb0ELb0EN7cutlass10bfloat16_tE19Flash_kernel_traitsILi128ELi64ELi128ELi8ES3_EELb0ELb0ELb0ELb0ELb0ELb1ELb0EEEvNS_16Flash_bwd_paramsE)
        /*03d4*/ 	.word	0x00000000


	//----- nvinfo : EIATTR_REGCOUNT
	.align		4
.L_174:
        /*03d8*/ 	.byte	0x04, 0x2f
        /*03da*/ 	.short	(.L_176 - .L_175)
	.align		4
.L_175:
        /*03dc*/ 	.word	index@(_ZN5flash44flash_bwd_dq_dk_dv_loop_seqk_parallel_kernelI23Flash_bwd_kernel_traitsILi128ELi64ELi64ELi8ELi4ELi2ELi2ELb1ELb0EN7cutlass10bfloat16_tE19Flash_kernel_traitsILi128ELi64ELi64ELi8ES3_EELb0ELb0ELb1ELb1ELb0ELb0ELb0EEEvNS_16Flash_bwd_paramsE)
        /*03e0*/ 	.word	0x000000fe


	//----- nvinfo : EIATTR_FRAME_SIZE
	.align		4
.L_176:
        /*03e4*/ 	.byte	0x04, 0x11
        /*03e6*/ 	.short	(.L_178 - .L_177)
	.align		4
.L_177:
        /*03e8*/ 	.word	index@(_ZN5flash44flash_bwd_dq_dk_dv_loop_seqk_parallel_kernelI23Flash_bwd_kernel_traitsILi128ELi64ELi64ELi8ELi4ELi2ELi2ELb1ELb0EN7cutlass10bfloat16_tE19Flash_kernel_traitsILi128ELi64ELi64ELi8ES3_EELb0ELb0ELb1ELb1ELb0ELb0ELb0EEEvNS_16Flash_bwd_paramsE)
        /*03ec*/ 	.word	0x00000000


	//----- nvinfo : EIATTR_REGCOUNT
	.align		4
.L_178:
        /*03f0*/ 	.byte	0x04, 0x2f
        /*03f2*/ 	.short	(.L_180 - .L_179)
	.align		4
.L_179:
        /*03f4*/ 	.word	index@(_ZN5flash44flash_bwd_dq_dk_dv_loop_seqk_parallel_kernelI23Flash_bwd_kernel_traitsILi128ELi64ELi64ELi8ELi4ELi2ELi2ELb1ELb0EN7cutlass10bfloat16_tE19Flash_kernel_traitsILi128ELi64ELi64ELi8ES3_EELb0ELb0ELb1ELb0ELb0ELb1ELb0EEEvNS_16Flash_bwd_paramsE)
        /*03f8*/ 	.word	0x000000ff


	//----- nvinfo : EIATTR_FRAME_SIZE
	.align		4
.L_180:
        /*03fc*/ 	.byte	0x04, 0x11
        /*03fe*/ 	.short	(.L_182 - .L_181)
	.align		4
.L_181:
        /*0400*/ 	.word	index@(_ZN5flash44flash_bwd_dq_dk_dv_loop_seqk_parallel_kernelI23Flash_bwd_kernel_traitsILi128ELi64ELi64ELi8ELi4ELi2ELi2ELb1ELb0EN7cutlass10bfloat16_tE19Flash_kernel_traitsILi128ELi64ELi64ELi8ES3_EELb0ELb0ELb1ELb0ELb0ELb1ELb0EEEvNS_16Flash_bwd_paramsE)
        /*0404*/ 	.word	0x00000000


	//----- nvinfo : EIATTR_REGCOUNT
	.align		4
.L_182:
        /*0408*/ 	.byte	0x04, 0x2f
        /*040a*/ 	.short	(.L_184 - .L_183)
	.align		4
.L_183:
        /*040c*/ 	.word	index@(_ZN5flash44flash_bwd_dq_dk_dv_loop_seqk_parallel_kernelI23Flash_bwd_kernel_traitsILi128ELi64ELi64ELi8ELi4ELi2ELi2ELb1ELb0EN7cutlass10bfloat16_tE19Flash_kernel_traitsILi128ELi64ELi64ELi8ES3_EELb0ELb0ELb0ELb1ELb0ELb0ELb0EEEvNS_16Flash_bwd_paramsE)
        /*0410*/ 	.word	0x000000ff


	//----- nvinfo : EIATTR_FRAME_SIZE
	.align		4
.L_184:
        /*0414*/ 	.byte	0x04, 0x11
        /*0416*/ 	.short	(.L_186 - .L_185)
	.align		4
.L_185:
        /*0418*/ 	.word	index@(_ZN5flash44flash_bwd_dq_dk_dv_loop_seqk_parallel_kernelI23Flash_bwd_kernel_traitsILi128ELi64ELi64ELi8ELi4ELi2ELi2ELb1ELb0EN7cutlass10bfloat16_tE19Flash_kernel_traitsILi128ELi64ELi64ELi8ES3_EELb0ELb0ELb0ELb1ELb0ELb0ELb0EEEvNS_16Flash_bwd_paramsE)
        /*041c*/ 	.word	0x00000000


	//----- nvinfo : EIATTR_REGCOUNT
	.align		4
.L_186:
        /*0420*/ 	.byte	0x04, 0x2f
        /*0422*/ 	.short	(.L_188 - .L_187)
	.align		4
.L_187:
        /*0424*/ 	.word	index@(_ZN5flash44flash_bwd_dq_dk_dv_loop_seqk_parallel_kernelI23Flash_bwd_kernel_traitsILi128ELi64ELi64ELi8ELi4ELi2ELi2ELb1ELb0EN7cutlass10bfloat16_tE19Flash_kernel_traitsILi128ELi64ELi64ELi8ES3_EELb0ELb0ELb0ELb0ELb1ELb1ELb0EEEvNS_16Flash_bwd_paramsE)
        /*0428*/ 	.word	0x000000ff


	//----- nvinfo : EIATTR_FRAME_SIZE
	.align		4
.L_188:
        /*042c*/ 	.byte	0x04, 0x11
        /*042e*/ 	.short	(.L_190 - .L_189)
	.align		4
.L_189:
        /*0430*/ 	.word	index@(_ZN5flash44flash_bwd_dq_dk_dv_loop_seqk_parallel_kernelI23Flash_bwd_kernel_traitsILi128ELi64ELi64ELi8ELi4ELi2ELi2ELb1ELb0EN7cutlass10bfloat16_tE19Flash_kernel_traitsILi128ELi64ELi64ELi8ES3_EELb0ELb0ELb0ELb0ELb1ELb1ELb0EEEvNS_16Flash_bwd_paramsE)
        /*0434*/ 	.word	0x00000000


	//----- nvinfo : EIATTR_REGCOUNT
	.align		4
.L_190:
        /*0438*/ 	.byte	0x04, 0x2f
        /*043a*/ 	.short	(.L_192 - .L_191)
	.align		4
.L_191:
        /*043c*/ 	.word	index@(_ZN5flash44flash_bwd_dq_dk_dv_loop_seqk_parallel_kernelI23Flash_bwd_kernel_traitsILi128ELi64ELi64ELi8ELi4ELi2ELi2ELb1ELb0EN7cutlass10bfloat16_tE19Flash_kernel_traitsILi128ELi64ELi64ELi8ES3_EELb0ELb0ELb1ELb0ELb0ELb0ELb0EEEvNS_16Flash_bwd_paramsE)
        /*0440*/ 	.word	0x000000ff


	//----- nvinfo : EIATTR_FRAME_SIZE
	.align		4
.L_192:
        /*0444*/ 	.byte	0x04, 0x11
        /*0446*/ 	.short	(.L_194 - .L_193)
	.align		4
.L_193:
        /*0448*/ 	.word	index@(_ZN5flash44flash_bwd_dq_dk_dv_loop_seqk_parallel_kernelI23Flash_bwd_kernel_traitsILi128ELi64ELi64ELi8ELi4ELi2ELi2ELb1ELb0EN7cutlass10bfloat16_tE19Flash_kernel_traitsILi128ELi64ELi64ELi8ES3_EELb0ELb0ELb1ELb0ELb0ELb0ELb0EEEvNS_16Flash_bwd_paramsE)
        /*044c*/ 	.word	0x00000000


	//----- nvinfo : EIATTR_REGCOUNT
	.align		4
.L_194:
        /*0450*/ 	.byte	0x04, 0x2f
        /*0452*/ 	.short	(.L_196 - .L_195)
	.align		4
.L_195:
        /*0454*/ 	.word	index@(_ZN5flash44flash_bwd_dq_dk_dv_loop_seqk_parallel_kernelI23Flash_bwd_kernel_traitsILi128ELi64ELi64ELi8ELi4ELi2ELi2ELb1ELb0EN7cutlass10bfloat16_tE19Flash_kernel_traitsILi128ELi64ELi64ELi8ES3_EELb0ELb0ELb0ELb0ELb0ELb0ELb0EEEvNS_16Flash_bwd_paramsE)
        /*0458*/ 	.word	0x000000ff


	//----- nvinfo : EIATTR_FRAME_SIZE
	.align		4
.L_196:
        /*045c*/ 	.byte	0x04, 0x11
        /*045e*/ 	.short	(.L_198 - .L_197)
	.align		4
.L_197:
        /*0460*/ 	.word	index@(_ZN5flash44flash_bwd_dq_dk_dv_loop_seqk_parallel_kernelI23Flash_bwd_kernel_traitsILi128ELi64ELi64ELi8ELi4ELi2ELi2ELb1ELb0EN7cutlass10bfloat16_tE19Flash_kernel_traitsILi128ELi64ELi64ELi8ES3_EELb0ELb0ELb0ELb0ELb0ELb0ELb0EEEvNS_16Flash_bwd_paramsE)
        /*0464*/ 	.word	0x00000000


	//----- nvinfo : EIATTR_REGCOUNT
	.align		4
.L_198:
        /*0468*/ 	.byte	0x04, 0x2f
        /*046a*/ 	.short	(.L_200 - .L_199)
	.align		4
.L_199:
        /*046c*/ 	.word	index@(_ZN5flash44flash_bwd_dq_dk_dv_loop_seqk_parallel_kernelI23Flash_bwd_kernel_traitsILi128ELi64ELi64ELi8ELi4ELi2ELi2ELb1ELb0EN7cutlass10bfloat16_tE19Flash_kernel_traitsILi128ELi64ELi64ELi8ES3_EELb0ELb0ELb0ELb0ELb0ELb1ELb0EEEvNS_16Flash_bwd_paramsE)
        /*0470*/ 	.word	0x000000ff


	//----- nvinfo : EIATTR_FRAME_SIZE
	.align		4
.L_200:
        /*0474*/ 	.byte	0x04, 0x11
        /*0476*/ 	.short	(.L_202 - .L_201)
	.align		4
.L_201:
        /*0478*/ 	.word	index@(_ZN5flash44flash_bwd_dq_dk_dv_loop_seqk_parallel_kernelI23Flash_bwd_kernel_traitsILi128ELi64ELi64ELi8ELi4ELi2ELi2ELb1ELb0EN7cutlass10bfloat16_tE19Flash_kernel_traitsILi128ELi64ELi64ELi8ES3_EELb0ELb0ELb0ELb0ELb0ELb1ELb0EEEvNS_16Flash_bwd_paramsE)
        /*047c*/ 	.word	0x00000000


	//----- nvinfo : EIATTR_MIN_STACK_SIZE
	.align		4
.L_202:
        /*0480*/ 	.byte	0x04, 0x12
        /*0482*/ 	.short	(.L_204 - .L_203)
	.align		4
.L_203:
        /*0484*/ 	.word	index@(_ZN5flash44flash_bwd_dq_dk_dv_loop_seqk_parallel_kernelI23Flash_bwd_kernel_traitsILi128ELi64ELi64ELi8ELi4ELi2ELi2ELb1ELb0EN7cutlass10bfloat16_tE19Flash_kernel_traitsILi128ELi64ELi64ELi8ES3_EELb0ELb0ELb0ELb0ELb0ELb1ELb0EEEvNS_16Flash_bwd_paramsE)
        /*0488*/ 	.word	0x00000000


	//----- nvinfo : EIATTR_MIN_STACK_SIZE
	.align		4
.L_204:
        /*048c*/ 	.byte	0x04, 0x12
        /*048e*/ 	.short	(.L_206 - .L_205)
	.align		4
.L_205:
        /*0490*/ 	.word	index@(_ZN5flash44flash_bwd_dq_dk_dv_loop_seqk_parallel_kernelI23Flash_bwd_kernel_traitsILi128ELi64ELi64ELi8ELi4ELi2ELi2ELb1ELb0EN7cutlass10bfloat16_tE19Flash_kernel_traitsILi128ELi64ELi64ELi8ES3_EELb0ELb0ELb0ELb0ELb0ELb0ELb0EEEvNS_16Flash_bwd_paramsE)
        /*0494*/ 	.word	0x00000000


	//----- nvinfo : EIATTR_MIN_STACK_SIZE
	.align		4
.L_206:
        /*0498*/ 	.byte	0x04, 0x12
        /*049a*/ 	.short	(.L_208 - .L_207)
	.align		4
.L_207:
        /*049c*/ 	.word	index@(_ZN5flash44flash_bwd_dq_dk_dv_loop_seqk_parallel_kernelI23Flash_bwd_kernel_traitsILi128ELi64ELi64ELi8ELi4ELi2ELi2ELb1ELb0EN7cutlass10bfloat16_tE19Flash_kernel_traitsILi128ELi64ELi64ELi8ES3_EELb0ELb0ELb1ELb0ELb0ELb0ELb0EEEvNS_16Flash_bwd_paramsE)
        /*04a0*/ 	.word	0x00000000


	//----- nvinfo : EIATTR_MIN_STACK_SIZE
	.align		4
.L_208:
        /*04a4*/ 	.byte	0x04, 0x12
        /*04a6*/ 	.short	(.L_210 - .L_209)
	.align		4
.L_209:
        /*04a8*/ 	.word	index@(_ZN5flash44flash_bwd_dq_dk_dv_loop_seqk_parallel_kernelI23Flash_bwd_kernel_traitsILi128ELi64ELi64ELi8ELi4ELi2ELi2ELb1ELb0EN7cutlass10bfloat16_tE19Flash_kernel_traitsILi128ELi64ELi64ELi8ES3_EELb0ELb0ELb0ELb0ELb1ELb1ELb0EEEvNS_16Flash_bwd_paramsE)
        /*04ac*/ 	.word	0x00000000


	//----- nvinfo : EIATTR_MIN_STACK_SIZE
	.align		4
.L_210:
        /*04b0*/ 	.byte	0x04, 0x12
        /*04b2*/ 	.short	(.L_212 - .L_211)
	.align		4
.L_211:
        /*04b4*/ 	.word	index@(_ZN5flash44flash_bwd_dq_dk_dv_loop_seqk_parallel_kernelI23Flash_bwd_kernel_traitsILi128ELi64ELi64ELi8ELi4ELi2ELi2ELb1ELb0EN7cutlass10bfloat16_tE19Flash_kernel_traitsILi128ELi64ELi64ELi8ES3_EELb0ELb0ELb0ELb1ELb0ELb0ELb0EEEvNS_16Flash_bwd_paramsE)
        /*04b8*/ 	.word	0x00000000


	//----- nvinfo : EIATTR_MIN_STACK_SIZE
	.align		4
.L_212:
        /*04bc*/ 	.byte	0x04, 0x12
        /*04be*/ 	.short	(.L_214 - .L_213)
	.align		4
.L_213:
        /*04c0*/ 	.word	index@(_ZN5flash44flash_bwd_dq_dk_dv_loop_seqk_parallel_kernelI23Flash_bwd_kernel_traitsILi128ELi64ELi64ELi8ELi4ELi2ELi2ELb1ELb0EN7cutlass10bfloat16_tE19Flash_kernel_traitsILi128ELi64ELi64ELi8ES3_EELb0ELb0ELb1ELb0ELb0ELb1ELb0EEEvNS_16Flash_bwd_paramsE)
        /*04c4*/ 	.word	0x00000000


	//----- nvinfo : EIATTR_MIN_STACK_SIZE
	.align		4
.L_214:
        /*04c8*/ 	.byte	0x04, 0x12
        /*04ca*/ 	.short	(.L_216 - .L_215)
	.align		4
.L_215:
        /*04cc*/ 	.word	index@(_ZN5flash44flash_bwd_dq_dk_dv_loop_seqk_parallel_kernelI23Flash_bwd_kernel_traitsILi128ELi64ELi64ELi8ELi4ELi2ELi2ELb1ELb0EN7cutlass10bfloat16_tE19Flash_kernel_traitsILi128ELi64ELi64ELi8ES3_EELb0ELb0ELb1ELb1ELb0ELb0ELb0EEEvNS_16Flash_bwd_paramsE)
        /*04d0*/ 	.word	0x00000000


	//----- nvinfo : EIATTR_MIN_STACK_SIZE
	.align		4
.L_216:
        /*04d4*/ 	.byte	0x04, 0x12
        /*04d6*/ 	.short	(.L_218 - .L_217)
	.align		4
.L_217:
        /*04d8*/ 	.word	index@(_ZN5flash44flash_bwd_dq_dk_dv_loop_seqk_parallel_kernelI23Flash_bwd_kernel_traitsILi128ELi64ELi128ELi8ELi2ELi4ELi2ELb0ELb0EN7cutlass10bfloat16_tE19Flash_kernel_traitsILi128ELi64ELi128ELi8ES3_EELb0ELb0ELb0ELb0ELb0ELb1ELb0EEEvNS_16Flash_bwd_paramsE)
        /*04dc*/ 	.word	0x00000000


	//----- nvinfo : EIATTR_MIN_STACK_SIZE
	.align		4
.L_218:
        /*04e0*/ 	.byte	0x04, 0x12
        /*04e2*/ 	.short	(.L_220 - .L_219)
	.align		4
.L_219:
        /*04e4*/ 	.word	index@(_ZN5flash44flash_bwd_dq_dk_dv_loop_seqk_parallel_kernelI23Flash_bwd_kernel_traitsILi128ELi64ELi128ELi8ELi2ELi4ELi2ELb0ELb0EN7cutlass10bfloat16_tE19Flash_kernel_traitsILi128ELi64ELi128ELi8ES3_EELb0ELb0ELb0ELb0ELb0ELb0ELb0EEEvNS_16Flash_bwd_paramsE)
        /*04e8*/ 	.word	0x00000000


	//----- nvinfo : EIATTR_MIN_STACK_SIZE
	.align		4
.L_220:
        /*04ec*/ 	.byte	0x04, 0x12
        /*04ee*/ 	.short	(.L_222 - .L_221)
	.align		4
.L_221:
        /*04f0*/ 	.word	index@(_ZN5flash44flash_bwd_dq_dk_dv_loop_seqk_parallel_kernelI23Flash_bwd_kernel_traitsILi128ELi64ELi128ELi8ELi2ELi4ELi2ELb0ELb0EN7cutlass10bfloat16_tE19Flash_kernel_traitsILi128ELi64ELi128ELi8ES3_EELb0ELb0ELb1ELb0ELb0ELb0ELb0EEEvNS_16Flash_bwd_paramsE)
        /*04f4*/ 	.word	0x00000008


	//----- nvinfo : EIATTR_MIN_STACK_SIZE
	.align		4
.L_222:
        /*04f8*/ 	.byte	0x04, 0x12
        /*04fa*/ 	.short	(.L_224 - .L_223)
	.align		4
.L_223:
        /*04fc*/ 	.word	index@(_ZN5flash44flash_bwd_dq_dk_dv_loop_seqk_parallel_kernelI23Flash_bwd_kernel_traitsILi128ELi64ELi128ELi8ELi2ELi4ELi2ELb0ELb0EN7cutlass10bfloat16_tE19Flash_kernel_traitsILi128ELi64ELi128ELi8ES3_EELb0ELb0ELb0ELb0ELb1ELb1ELb0EEEvNS_16Flash_bwd_paramsE)
        /*0500*/ 	.word	0x00000008


	//----- nvinfo : EIATTR_MIN_STACK_SIZE
	.align		4
.L_224:
        /*0504*/ 	.byte	0x04, 0x12
        /*0506*/ 	.short	(.L_226 - .L_225)
	.align		4
.L_225:
        /*0508*/ 	.word	index@(_ZN5flash44flash_bwd_dq_dk_dv_loop_seqk_parallel_kernelI23Flash_bwd_kernel_traitsILi128ELi64ELi128ELi8ELi2ELi4ELi2ELb0ELb0EN7cutlass10bfloat16_tE19Flash_kernel_traitsILi128ELi64ELi128ELi8ES3_EELb0ELb0ELb0ELb1ELb0ELb0ELb0EEEvNS_16Flash_bwd_paramsE)
        /*050c*/ 	.word	0x00000000


	//----- nvinfo : EIATTR_MIN_STACK_SIZE
	.align		4
.L_226:
        /*0510*/ 	.byte	0x04, 0x12
        /*0512*/ 	.short	(.L_228 - .L_227)
	.align		4
.L_227:
        /*0514*/ 	.word	index@(_ZN5flash44flash_bwd_dq_dk_dv_loop_seqk_parallel_kernelI23Flash_bwd_kernel_traitsILi128ELi64ELi128ELi8ELi2ELi4ELi2ELb0ELb0EN7cutlass10bfloat16_tE19Flash_kernel_traitsILi128ELi64ELi128ELi8ES3_EELb0ELb0ELb1ELb0ELb0ELb1ELb0EEEvNS_16Flash_bwd_paramsE)
        /*0518*/ 	.word	0x00000000


	//----- nvinfo : EIATTR_MIN_STACK_SIZE
	.align		4
.L_228:
        /*051c*/ 	.byte	0x04, 0x12
        /*051e*/ 	.short	(.L_230 - .L_229)
	.align		4
.L_229:
        /*0520*/ 	.word	index@(_ZN5flash44flash_bwd_dq_dk_dv_loop_seqk_parallel_kernelI23Flash_bwd_kernel_traitsILi128ELi64ELi128ELi8ELi2ELi4ELi2ELb0ELb0EN7cutlass10bfloat16_tE19Flash_kernel_traitsILi128ELi64ELi128ELi8ES3_EELb0ELb0ELb1ELb1ELb0ELb0ELb0EEEvNS_16Flash_bwd_paramsE)
        /*0524*/ 	.word	0x00000008


	//----- nvinfo : EIATTR_MIN_STACK_SIZE
	.align		4
.L_230:
        /*0528*/ 	.byte	0x04, 0x12
        /*052a*/ 	.short	(.L_232 - .L_231)
	.align		4
.L_231:
        /*052c*/ 	.word	index@(_ZN5flash27flash_bwd_convert_dq_kernelI23Flash_bwd_kernel_traitsILi128ELi64ELi64ELi8ELi4ELi2ELi2ELb1ELb0EN7cutlass10bfloat16_tE19Flash_kernel_traitsILi128ELi64ELi64ELi8ES3_EEEEvNS_16Flash_bwd_paramsEi)
        /*0530*/ 	.word	0x00000000


	//----- nvinfo : EIATTR_MIN_STACK_SIZE
	.align		4
.L_232:
        /*0534*/ 	.byte	0x04, 0x12
        /*0536*/ 	.short	(.L_234 - .L_233)
	.align		4
.L_233:
        /*0538*/ 	.word	index@(_ZN5flash44flash_bwd_dq_dk_dv_loop_seqk_parallel_kernelI23Flash_bwd_kernel_traitsILi128ELi64ELi64ELi8ELi4ELi2ELi2ELb1ELb0EN7cutlass10bfloat16_tE19Flash_kernel_traitsILi128ELi64ELi64ELi8ES3_EELb1ELb0ELb0ELb0ELb0ELb1ELb0EEEvNS_16Flash_bwd_paramsE)
        /*053c*/ 	.word	0x00000000


	//----- nvinfo : EIATTR_MIN_STACK_SIZE
	.align		4
.L_234:
        /*0540*/ 	.byte	0x04, 0x12
        /*0542*/ 	.short	(.L_236 - .L_235)
	.align		4
.L_235:
        /*0544*/ 	.word	index@(_ZN5flash44flash_bwd_dq_dk_dv_loop_seqk_parallel_kernelI23Flash_bwd_kernel_traitsILi128ELi64ELi64ELi8ELi4ELi2ELi2ELb1ELb0EN7cutlass10bfloat16_tE19Flash_kernel_traitsILi128ELi64ELi64ELi8ES3_EELb0ELb0ELb0ELb0ELb0ELb1ELb1EEEvNS_16Flash_bwd_paramsE)
        /*0548*/ 	.word	0x00000000


	//----- nvinfo : EIATTR_MIN_STACK_SIZE
	.align		4
.L_236:
        /*054c*/ 	.byte	0x04, 0x12
        /*054e*/ 	.short	(.L_238 - .L_237)
	.align		4
.L_237:
        /*0550*/ 	.word	index@(_ZN5flash44flash_bwd_dq_dk_dv_loop_seqk_parallel_kernelI23Flash_bwd_kernel_traitsILi128ELi64ELi64ELi8ELi4ELi2ELi2ELb1ELb0EN7cutlass10bfloat16_tE19Flash_kernel_traitsILi128ELi64ELi64ELi8ES3_EELb1ELb0ELb0ELb0ELb0ELb0ELb0EEEvNS_16Flash_bwd_paramsE)
        /*0554*/ 	.word	0x00000000


	//----- nvinfo : EIATTR_MIN_STACK_SIZE
	.align		4
.L_238:
        /*0558*/ 	.byte	0x04, 0x12
        /*055a*/ 	.short	(.L_240 - .L_239)
	.align		4
.L_239:
        /*055c*/ 	.word	index@(_ZN5flash44flash_bwd_dq_dk_dv_loop_seqk_parallel_kernelI23Flash_bwd_kernel_traitsILi128ELi64ELi64ELi8ELi4ELi2ELi2ELb1ELb0EN7cutlass10bfloat16_tE19Flash_kernel_traitsILi128ELi64ELi64ELi8ES3_EELb0ELb0ELb0ELb0ELb0ELb0ELb1EEEvNS_16Flash_bwd_paramsE)
        /*0560*/ 	.word	0x00000000


	//----- nvinfo : EIATTR_MIN_STACK_SIZE
	.align		4
.L_240:
        /*0564*/ 	.byte	0x04, 0x12
        /*0566*/ 	.short	(.L_242 - .L_241)
	.align		4
.L_241:
        /*0568*/ 	.word	index@(_ZN5flash44flash_bwd_dq_dk_dv_loop_seqk_parallel_kernelI23Flash_bwd_kernel_traitsILi128ELi64ELi64ELi8ELi4ELi2ELi2ELb1ELb0EN7cutlass10bfloat16_tE19Flash_kernel_traitsILi128ELi64ELi64ELi8ES3_EELb1ELb0ELb1ELb0ELb0ELb0ELb0EEEvNS_16Flash_bwd_paramsE)
        /*056c*/ 	.word	0x00000000


	//----- nvinfo : EIATTR_MIN_STACK_SIZE
	.align		4
.L_242:
        /*0570*/ 	.byte	0x04, 0x12
        /*0572*/ 	.short	(.L_244 - .L_243)
	.align		4
.L_243:
        /*0574*/ 	.word	index@(_ZN5flash44flash_bwd_dq_dk_dv_loop_seqk_parallel_kernelI23Flash_bwd_kernel_traitsILi128ELi64ELi64ELi8ELi4ELi2ELi2ELb1ELb0EN7cutlass10bfloat16_tE19Flash_kernel_traitsILi128ELi64ELi64ELi8ES3_EELb0ELb0ELb1ELb0ELb0ELb0ELb1EEEvNS_16Flash_bwd_paramsE)
        /*0578*/ 	.word	0x00000000


	//----- nvinfo : EIATTR_MIN_STACK_SIZE
	.align		4
.L_244:
        /*057c*/ 	.byte	0x04, 0x12
        /*057e*/ 	.short	(.L_246 - .L_245)
	.align		4
.L_245:
        /*0580*/ 	.word	index@(_ZN5flash44flash_bwd_dq_dk_dv_loop_seqk_parallel_kernelI23Flash_bwd_kernel_traitsILi128ELi64ELi64ELi8ELi4ELi2ELi2ELb1ELb0EN7cutlass10bfloat16_tE19Flash_kernel_traitsILi128ELi64ELi64ELi8ES3_EELb1ELb0ELb0ELb0ELb1ELb1ELb0EEEvNS_16Flash_bwd_paramsE)
        /*0584*/ 	.word	0x00000000


	//----- nvinfo : EIATTR_MIN_STACK_SIZE
	.align		4
.L_246:
        /*0588*/ 	.byte	0x04, 0x12
        /*058a*/ 	.short	(.L_248 - .L_247)
	.align		4
.L_247:
        /*058c*/ 	.word	index@(_ZN5flash44flash_bwd_dq_dk_dv_loop_seqk_parallel_kernelI23Flash_bwd_kernel_traitsILi128ELi64ELi64ELi8ELi4ELi2ELi2ELb1ELb0EN7cutlass10bfloat16_tE19Flash_kernel_traitsILi128ELi64ELi64ELi8ES3_EELb0ELb0ELb0ELb0ELb1ELb1ELb1EEEvNS_16Flash_bwd_paramsE)
        /*0590*/ 	.word	0x00000000


	//----- nvinfo : EIATTR_MIN_STACK_SIZE
	.align		4
.L_248:
        /*0594*/ 	.byte	0x04, 0x12
        /*0596*/ 	.short	(.L_250 - .L_249)
	.align		4
.L_249:
        /*0598*/ 	.word	index@(_ZN5flash44flash_bwd_dq_dk_dv_loop_seqk_parallel_kernelI23Flash_bwd_kernel_traitsILi128ELi64ELi64ELi8ELi4ELi2ELi2ELb1ELb0EN7cutlass10bfloat16_tE19Flash_kernel_traitsILi128ELi64ELi64ELi8ES3_EELb1ELb0ELb0ELb1ELb0ELb0ELb0EEEvNS_16Flash_bwd_paramsE)
        /*059c*/ 	.word	0x00000000


	//----- nvinfo : EIATTR_MIN_STACK_SIZE
	.align		4
.L_250:
        /*05a0*/ 	.byte	0x04, 0x12
        /*05a2*/ 	.short	(.L_252 - .L_251)
	.align		4
.L_251:
        /*05a4*/ 	.word	index@(_ZN5flash44flash_bwd_dq_dk_dv_loop_seqk_parallel_kernelI23Flash_bwd_kernel_traitsILi128ELi64ELi64ELi8ELi4ELi2ELi2ELb1ELb0EN7cutlass10bfloat16_tE19Flash_kernel_traitsILi128ELi64ELi64ELi8ES3_EELb0ELb0ELb0ELb1ELb0ELb0ELb1EEEvNS_16Flash_bwd_paramsE)
        /*05a8*/ 	.word	0x00000000


	//----- nvinfo : EIATTR_MIN_STACK_SIZE
	.align		4
.L_252:
        /*05ac*/ 	.byte	0x04, 0x12
        /*05ae*/ 	.short	(.L_254 - .L_253)
	.align		4
.L_253:
        /*05b0*/ 	.word	index@(_ZN5flash44flash_bwd_dq_dk_dv_loop_seqk_parallel_kernelI23Flash_bwd_kernel_traitsILi128ELi64ELi64ELi8ELi4ELi2ELi2ELb1ELb0EN7cutlass10bfloat16_tE19Flash_kernel_traitsILi128ELi64ELi64ELi8ES3_EELb1ELb0ELb1ELb0ELb0ELb1ELb0EEEvNS_16Flash_bwd_paramsE)
        /*05b4*/ 	.word	0x00000000


	//----- nvinfo : EIATTR_MIN_STACK_SIZE
	.align		4
.L_254:
        /*05b8*/ 	.byte	0x04, 0x12
        /*05ba*/ 	.short	(.L_256 - .L_255)
	.align		4
.L_255:
        /*05bc*/ 	.word	index@(_ZN5flash44flash_bwd_dq_dk_dv_loop_seqk_parallel_kernelI23Flash_bwd_kernel_traitsILi128ELi64ELi64ELi8ELi4ELi2ELi2ELb1ELb0EN7cutlass10bfloat16_tE19Flash_kernel_traitsILi128ELi64ELi64ELi8ES3_EELb0ELb0ELb1ELb0ELb0ELb1ELb1EEEvNS_16Flash_bwd_paramsE)
        /*05c0*/ 	.word	0x00000000


	//----- nvinfo : EIATTR_MIN_STACK_SIZE
	.align		4
.L_256:
        /*05c4*/ 	.byte	0x04, 0x12
        /*05c6*/ 	.short	(.L_258 - .L_257)
	.align		4
.L_257:
        /*05c8*/ 	.word	index@(_ZN5flash44flash_bwd_dq_dk_dv_loop_seqk_parallel_kernelI23Flash_bwd_kernel_traitsILi128ELi64ELi64ELi8ELi4ELi2ELi2ELb1ELb0EN7cutlass10bfloat16_tE19Flash_kernel_traitsILi128ELi64ELi64ELi8ES3_EELb1ELb0ELb1ELb1ELb0ELb0ELb0EEEvNS_16Flash_bwd_paramsE)
        /*05cc*/ 	.word	0x00000000


	//----- nvinfo : EIATTR_MIN_STACK_SIZE
	.align		4
.L_258:
        /*05d0*/ 	.byte	0x04, 0x12
        /*05d2*/ 	.short	(.L_260 - .L_259)
	.align		4
.L_259:
        /*05d4*/ 	.word	index@(_ZN5flash44flash_bwd_dq_dk_dv_loop_seqk_parallel_kernelI23Flash_bwd_kernel_traitsILi128ELi64ELi64ELi8ELi4ELi2ELi2ELb1ELb0EN7cutlass10bfloat16_tE19Flash_kernel_traitsILi128ELi64ELi64ELi8ES3_EELb0ELb0ELb1ELb1ELb0ELb0ELb1EEEvNS_16Flash_bwd_paramsE)
        /*05d8*/ 	.word	0x00000000


	//----- nvinfo : EIATTR_MIN_STACK_SIZE
	.align		4
.L_260:
        /*05dc*/ 	.byte	0x04, 0x12
        /*05de*/ 	.short	(.L_262 - .L_261)
	.align		4
.L_261:
        /*05e0*/ 	.word	index@(_ZN5flash25flash_bwd_dot_do_o_kernelILb0E23Flash_bwd_kernel_traitsILi128ELi64ELi64ELi8ELi4ELi2ELi2ELb1ELb0EN7cutlass10bfloat16_tE19Flash_kernel_traitsILi128ELi64ELi64ELi8ES3_EEEEvNS_16Flash_bwd_paramsE)
        /*05e4*/ 	.word	0x00000000


	//----- nvinfo : EIATTR_MIN_STACK_SIZE
	.align		4
.L_262:
        /*05e8*/ 	.byte	0x04, 0x12
        /*05ea*/ 	.short	(.L_264 - .L_263)
	.align		4
.L_263:
        /*05ec*/ 	.word	index@(_ZN5flash25flash_bwd_dot_do_o_kernelILb1E23Flash_bwd_kernel_traitsILi128ELi64ELi64ELi8ELi4ELi2ELi2ELb1ELb0EN7cutlass10bfloat16_tE19Flash_kernel_traitsILi128ELi64ELi64ELi8ES3_EEEEvNS_16Flash_bwd_paramsE)
        /*05f0*/ 	.word	0x00000000


	//----- nvinfo : EIATTR_MIN_STACK_SIZE
	.align		4
.L_264:
        /*05f4*/ 	.byte	0x04, 0x12
        /*05f6*/ 	.short	(.L_266 - .L_265)
	.align		4
.L_265:
        /*05f8*/ 	.word	index@(_ZN5flash27flash_bwd_convert_dq_kernelI23Flash_bwd_kernel_traitsILi128ELi64ELi128ELi8ELi2ELi4ELi2ELb0ELb0EN7cutlass10bfloat16_tE19Flash_kernel_traitsILi128ELi64ELi128ELi8ES3_EEEEvNS_16Flash_bwd_paramsEi)
        /*05fc*/ 	.word	0x00000000


	//----- nvinfo : EIATTR_MIN_STACK_SIZE
	.align		4
.L_266:
        /*0600*/ 	.byte	0x04, 0x12
        /*0602*/ 	.short	(.L_268 - .L_267)
	.align		4
.L_267:
        /*0604*/ 	.word	index@(_ZN5flash44flash_bwd_dq_dk_dv_loop_seqk_parallel_kernelI23Flash_bwd_kernel_traitsILi128ELi64ELi128ELi8ELi2ELi4ELi2ELb0ELb0EN7cutlass10bfloat16_tE19Flash_kernel_traitsILi128ELi64ELi128ELi8ES3_EELb1ELb0ELb0ELb0ELb0ELb1ELb0EEEvNS_16Flash_bwd_paramsE)
        /*0608*/ 	.word	0x00000000


	//----- nvinfo : EIATTR_MIN_STACK_SIZE
	.align		4
.L_268:
        /*060c*/ 	.byte	0x04, 0x12
        /*060e*/ 	.short	(.L_270 - .L_269)
	.align		4
.L_269:
        /*0610*/ 	.word	index@(_ZN5flash44flash_bwd_dq_dk_dv_loop_seqk_parallel_kernelI23Flash_bwd_kernel_traitsILi128ELi64ELi128ELi8ELi2ELi4ELi2ELb0ELb0EN7cutlass10bfloat16_tE19Flash_kernel_traitsILi128ELi64ELi128ELi8ES3_EELb0ELb0ELb0ELb0ELb0ELb1ELb1EEEvNS_16Flash_bwd_paramsE)
        /*0614*/ 	.word	0x00000068


	//----- nvinfo : EIATTR_MIN_STACK_SIZE
	.align		4
.L_270:
        /*0618*/ 	.byte	0x04, 0x12
        /*061a*/ 	.short	(.L_272 - .L_271)
	.align		4
.L_271:
        /*061c*/ 	.word	index@(_ZN5flash44flash_bwd_dq_dk_dv_loop_seqk_parallel_kernelI23Flash_bwd_kernel_traitsILi128ELi64ELi128ELi8ELi2ELi4ELi2ELb0ELb0EN7cutlass10bfloat16_tE19Flash_kernel_traitsILi128ELi64ELi128ELi8ES3_EELb1ELb0ELb0ELb0ELb0ELb0ELb0EEEvNS_16Flash_bwd_paramsE)
        /*0620*/ 	.word	0x00000010


	//----- nvinfo : EIATTR_MIN_STACK_SIZE
	.align		4
.L_272:
        /*0624*/ 	.byte	0x04, 0x12
        /*0626*/ 	.short	(.L_274 - .L_273)
	.align		4
.L_273:
        /*0628*/ 	.word	index@(_ZN5flash44flash_bwd_dq_dk_dv_loop_seqk_parallel_kernelI23Flash_bwd_kernel_traitsILi128ELi64ELi128ELi8ELi2ELi4ELi2ELb0ELb0EN7cutlass10bfloat16_tE19Flash_kernel_traitsILi128ELi64ELi128ELi8ES3_EELb0ELb0ELb0ELb0ELb0ELb0ELb1EEEvNS_16Flash_bwd_paramsE)
        /*062c*/ 	.word	0x00000070


	//----- nvinfo : EIATTR_MIN_STACK_SIZE
	.align		4
.L_274:
        /*0630*/ 	.byte	0x04, 0x12
        /*0632*/ 	.short	(.L_276 - .L_275)
	.align		4
.L_275:
        /*0634*/ 	.word	index@(_ZN5flash44flash_bwd_dq_dk_dv_loop_seqk_parallel_kernelI23Flash_bwd_kernel_traitsILi128ELi64ELi128ELi8ELi2ELi4ELi2ELb0ELb0EN7cutlass10bfloat16_tE19Flash_kernel_traitsILi128ELi64ELi128ELi8ES3_EELb1ELb0ELb1ELb0ELb0ELb0ELb0EEEvNS_16Flash_bwd_paramsE)
        /*0638*/ 	.word	0x00000010


	//----- nvinfo : EIATTR_MIN_STACK_SIZE
	.align		4
.L_276:
        /*063c*/ 	.byte	0x04, 0x12
        /*063e*/ 	.short	(.L_278 - .L_277)
	.align		4
.L_277:
        /*0640*/ 	.word	index@(_ZN5flash44flash_bwd_dq_dk_dv_loop_seqk_parallel_kernelI23Flash_bwd_kernel_traitsILi128ELi64ELi128ELi8ELi2ELi4ELi2ELb0ELb0EN7cutlass10bfloat16_tE19Flash_kernel_traitsILi128ELi64ELi128ELi8ES3_EELb0ELb0ELb1ELb0ELb0ELb0ELb1EEEvNS_16Flash_bwd_paramsE)
        /*0644*/ 	.word	0x00000070


	//----- nvinfo : EIATTR_MIN_STACK_SIZE
	.align		4
.L_278:
        /*0648*/ 	.byte	0x04, 0x12
        /*064a*/ 	.short	(.L_280 - .L_279)
	.align		4
.L_279:
        /*064c*/ 	.word	index@(_ZN5flash44flash_bwd_dq_dk_dv_loop_seqk_parallel_kernelI23Flash_bwd_kernel_traitsILi128ELi64ELi128ELi8ELi2ELi4ELi2ELb0ELb0EN7cutlass10bfloat16_tE19Flash_kernel_traitsILi128ELi64ELi128ELi8ES3_EELb1ELb0ELb0ELb0ELb1ELb1ELb0EEEvNS_16Flash_bwd_paramsE)
        /*0650*/ 	.word	0x00000010


	//----- nvinfo : EIATTR_MIN_STACK_SIZE
	.align		4
.L_280:
        /*0654*/ 	.byte	0x04, 0x12
        /*0656*/ 	.short	(.L_282 - .L_281)
	.align		4
.L_281:
        /*0658*/ 	.word	index@(_ZN5flash44flash_bwd_dq_dk_dv_loop_seqk_parallel_kernelI23Flash_bwd_kernel_traitsILi128ELi64ELi128ELi8ELi2ELi4ELi2ELb0ELb0EN7cutlass10bfloat16_tE19Flash_kernel_traitsILi128ELi64ELi128ELi8ES3_EELb0ELb0ELb0ELb0ELb1ELb1ELb1EEEvNS_16Flash_bwd_paramsE)
        /*065c*/ 	.word	0x00000058


	//----- nvinfo : EIATTR_MIN_STACK_SIZE
	.align		4
.L_282:
        /*0660*/ 	.byte	0x04, 0x12
        /*0662*/ 	.short	(.L_284 - .L_283)
	.align		4
.L_283:
        /*0664*/ 	.word	index@(_ZN5flash44flash_bwd_dq_dk_dv_loop_seqk_parallel_kernelI23Flash_bwd_kernel_traitsILi128ELi64ELi128ELi8ELi2ELi4ELi2ELb0ELb0EN7cutlass10bfloat16_tE19Flash_kernel_traitsILi128ELi64ELi128ELi8ES3_EELb1ELb0ELb0ELb1ELb0ELb0ELb0EEEvNS_16Flash_bwd_paramsE)
        /*0668*/ 	.word	0x00000010


	//----- nvinfo : EIATTR_MIN_STACK_SIZE
	.align		4
.L_284:
        /*066c*/ 	.byte	0x04, 0x12
        /*066e*/ 	.short	(.L_286 - .L_285)
	.align		4
.L_285:
        /*0670*/ 	.word	index@(_ZN5flash44flash_bwd_dq_dk_dv_loop_seqk_parallel_kernelI23Flash_bwd_kernel_traitsILi128ELi64ELi128ELi8ELi2ELi4ELi2ELb0ELb0EN7cutlass10bfloat16_tE19Flash_kernel_traitsILi128ELi64ELi128ELi8ES3_EELb0ELb0ELb0ELb1ELb0ELb0ELb1EEEvNS_16Flash_bwd_paramsE)
        /*0674*/ 	.word	0x00000070


	//----- nvinfo : EIATTR_MIN_STACK_SIZE
	.align		4
.L_286:
        /*0678*/ 	.byte	0x04, 0x12
        /*067a*/ 	.short	(.L_288 - .L_287)
	.align		4
.L_287:
        /*067c*/ 	.word	index@(_ZN5flash44flash_bwd_dq_dk_dv_loop_seqk_parallel_kernelI23Flash_bwd_kernel_traitsILi128ELi64ELi128ELi8ELi2ELi4ELi2ELb0ELb0EN7cutlass10bfloat16_tE19Flash_kernel_traitsILi128ELi64ELi128ELi8ES3_EELb1ELb0ELb1ELb0ELb0ELb1ELb0EEEvNS_16Flash_bwd_paramsE)
        /*0680*/ 	.word	0x00000010


	//----- nvinfo : EIATTR_MIN_STACK_SIZE
	.align		4
.L_288:
        /*0684*/ 	.byte	0x04, 0x12
        /*0686*/ 	.short	(.L_290 - .L_289)
	.align		4
.L_289:
        /*0688*/ 	.word	index@(_ZN5flash44flash_bwd_dq_dk_dv_loop_seqk_parallel_kernelI23Flash_bwd_kernel_traitsILi128ELi64ELi128ELi8ELi2ELi4ELi2ELb0ELb0EN7cutlass10bfloat16_tE19Flash_kernel_traitsILi128ELi64ELi128ELi8ES3_EELb0ELb0ELb1ELb0ELb0ELb1ELb1EEEvNS_16Flash_bwd_paramsE)
        /*068c*/ 	.word	0x00000070


	//----- nvinfo : EIATTR_MIN_STACK_SIZE
	.align		4
.L_290:
        /*0690*/ 	.byte	0x04, 0x12
        /*0692*/ 	.short	(.L_292 - .L_291)
	.align		4
.L_291:
        /*0694*/ 	.word	index@(_ZN5flash44flash_bwd_dq_dk_dv_loop_seqk_parallel_kernelI23Flash_bwd_kernel_traitsILi128ELi64ELi128ELi8ELi2ELi4ELi2ELb0ELb0EN7cutlass10bfloat16_tE19Flash_kernel_traitsILi128ELi64ELi128ELi8ES3_EELb1ELb0ELb1ELb1ELb0ELb0ELb0EEEvNS_16Flash_bwd_paramsE)
        /*0698*/ 	.word	0x00000008


	//----- nvinfo : EIATTR_MIN_STACK_SIZE
	.align		4
.L_292:
        /*069c*/ 	.byte	0x04, 0x12
        /*069e*/ 	.short	(.L_294 - .L_293)
	.align		4
.L_293:
        /*06a0*/ 	.word	index@(_ZN5flash44flash_bwd_dq_dk_dv_loop_seqk_parallel_kernelI23Flash_bwd_kernel_traitsILi128ELi64ELi128ELi8ELi2ELi4ELi2ELb0ELb0EN7cutlass10bfloat16_tE19Flash_kernel_traitsILi128ELi64ELi128ELi8ES3_EELb0ELb0ELb1ELb1ELb0ELb0ELb1EEEvNS_16Flash_bwd_paramsE)
        /*06a4*/ 	.word	0x00000068


	//----- nvinfo : EIATTR_MIN_STACK_SIZE
	.align		4
.L_294:
        /*06a8*/ 	.byte	0x04, 0x12
        /*06aa*/ 	.short	(.L_296 - .L_295)
	.align		4
.L_295:
        /*06ac*/ 	.word	index@(_ZN5flash25flash_bwd_dot_do_o_kernelILb0E23Flash_bwd_kernel_traitsILi128ELi64ELi128ELi8ELi2ELi4ELi2ELb0ELb0EN7cutlass10bfloat16_tE19Flash_kernel_traitsILi128ELi64ELi128ELi8ES3_EEEEvNS_16Flash_bwd_paramsE)
        /*06b0*/ 	.word	0x00000000


	//----- nvinfo : EIATTR_MIN_STACK_SIZE
	.align		4
.L_296:
        /*06b4*/ 	.byte	0x04, 0x12
        /*06b6*/ 	.short	(.L_298 - .L_297)
	.align		4
.L_297:
        /*06b8*/ 	.word	index@(_ZN5flash25flash_bwd_dot_do_o_kernelILb1E23Flash_bwd_kernel_traitsILi128ELi64ELi128ELi8ELi2ELi4ELi2ELb0ELb0EN7cutlass10bfloat16_tE19Flash_kernel_traitsILi128ELi64ELi128ELi8ES3_EEEEvNS_16Flash_bwd_paramsE)
        /*06bc*/ 	.word	0x00000000
.L_298:


//--------------------- .nv.compat                --------------------------
	.section	.nv.compat,"",@"SHT_CUDA_COMPAT_INFO"
	.align	4
        /*0000*/ 	.byte	0x02, 0x09, 0x01, 0x00, 0x02, 0x02, 0x01, 0x00, 0x02, 0x05, 0x05, 0x00, 0x03, 0x07, 0x01, 0x01
        /*0010*/ 	.byte	0x02, 0x03, 0x00, 0x00, 0x02, 0x06, 0x01, 0x00, 0x04, 0x0b, 0x08, 0x00, 0x00, 0x00, 0x00, 0x00
        /*0020*/ 	.byte	0x00, 0x00, 0x00, 0x00


//--------------------- .nv.info._ZN5flash44flash_bwd_dq_dk_dv_loop_seqk_parallel_kernelI23Flash_bwd_kernel_traitsILi128ELi64ELi64ELi8ELi4ELi2ELi2ELb1ELb0EN7cutlass10bfloat16_tE19Flash_kernel_traitsILi128ELi64ELi64ELi8ES3_EELb0ELb0ELb0ELb0ELb0ELb1ELb0EEEvNS_16Flash_bwd_paramsE --------------------------
	.section	.nv.info._ZN5flash44flash_bwd_dq_dk_dv_loop_seqk_parallel_kernelI23Flash_bwd_kernel_traitsILi128ELi64ELi64ELi8ELi4ELi2ELi2ELb1ELb0EN7cutlass10bfloat16_tE19Flash_kernel_traitsILi128ELi64ELi64ELi8ES3_EELb0ELb0ELb0ELb0ELb0ELb1ELb0EEEvNS_16Flash_bwd_paramsE,"",@"SHT_CUDA_INFO"
	.sectionflags	@""
	.align	4


	//----- nvinfo : EIATTR_CUDA_API_VERSION
	.align		4
        /*0000*/ 	.byte	0x04, 0x37
        /*0002*/ 	.short	(.L_300 - .L_299)
.L_299:
        /*0004*/ 	.word	0x00000082


	//----- nvinfo : EIATTR_KPARAM_INFO
	.align		4
.L_300:
        /*0008*/ 	.byte	0x04, 0x17
        /*000a*/ 	.short	(.L_302 - .L_301)
.L_301:
        /*000c*/ 	.word	0x00000000
        /*0010*/ 	.short	0x0000
        /*0012*/ 	.short	0x0000
        /*0014*/ 	.byte	0x00, 0xf0, 0x01, 0x0a


	//----- nvinfo : EIATTR_SPARSE_MMA_MASK
	.align		4
.L_302:
        /*0018*/ 	.byte	0x03, 0x50
        /*001a*/ 	.short	0x0000


	//----- nvinfo : EIATTR_MAXREG_COUNT
	.align		4
        /*001c*/ 	.byte	0x03, 0x1b
        /*001e*/ 	.short	0x00ff


	//----- nvinfo : EIATTR_NUM_BARRIERS
	.align		4
        /*0020*/ 	.byte	0x02, 0x4c
        /*0022*/ 	.byte	0x01
	.zero		1


	//----- nvinfo : EIATTR_MERCURY_ISA_VERSION
	.align		4
        /*0024*/ 	.byte	0x03, 0x5f
        /*0026*/ 	.short	0x0101


	//----- nvinfo : EIATTR_VRC_CTA_INIT_COUNT
	.align		4
        /*0028*/ 	.byte	0x02, 0x4a
	.zero		1
	.zero		1


	//----- nvinfo : EIATTR_EXIT_INSTR_OFFSETS
	.align		4
        /*002c*/ 	.byte	0x04, 0x1c
        /*002e*/ 	.short	(.L_304 - .L_303)


	//   ....[0]....
.L_303:
        /*0030*/ 	.word	0x00000080


	//   ....[1]....
        /*0034*/ 	.word	0x00005890


	//----- nvinfo : EIATTR_CRS_STACK_SIZE
	.align		4
.L_304:
        /*0038*/ 	.byte	0x04, 0x1e
        /*003a*/ 	.short	(.L_306 - .L_305)
.L_305:
        /*003c*/ 	.word	0x00000000


	//----- nvinfo : EIATTR_CBANK_PARAM_SIZE
	.align		4
.L_306:
        /*0040*/ 	.byte	0x03, 0x19
        /*0042*/ 	.short	0x0280


	//----- nvinfo : EIATTR_PARAM_CBANK
	.align		4
        /*0044*/ 	.byte	0x04, 0x0a
        /*0046*/ 	.short	(.L_308 - .L_307)
	.align		4
.L_307:
        /*0048*/ 	.word	index@(.nv.constant0._ZN5flash44flash_bwd_dq_dk_dv_loop_seqk_parallel_kernelI23Flash_bwd_kernel_traitsILi128ELi64ELi64ELi8ELi4ELi2ELi2ELb1ELb0EN7cutlass10bfloat16_tE19Flash_kernel_traitsILi128ELi64ELi64ELi8ES3_EELb0ELb0ELb0ELb0ELb0ELb1ELb0EEEvNS_16Flash_bwd_paramsE)
        /*004c*/ 	.short	0x0380
        /*004e*/ 	.short	0x0280


	//----- nvinfo : EIATTR_SW_WAR
	.align		4
.L_308:
        /*0050*/ 	.byte	0x04, 0x36
        /*0052*/ 	.short	(.L_310 - .L_309)
.L_309:
        /*0054*/ 	.word	0x00000008
.L_310:


//--------------------- .nv.info._ZN5flash44flash_bwd_dq_dk_dv_loop_seqk_parallel_kernelI23Flash_bwd_kernel_traitsILi128ELi64ELi64ELi8ELi4ELi2ELi2ELb1ELb0EN7cutlass10bfloat16_tE19Flash_kernel_traitsILi128ELi64ELi64ELi8ES3_EELb0ELb0ELb0ELb0ELb0ELb0ELb0EEEvNS_16Flash_bwd_paramsE --------------------------
	.section	.nv.info._ZN5flash44flash_bwd_dq_dk_dv_loop_seqk_parallel_kernelI23Flash_bwd_kernel_traitsILi128ELi64ELi64ELi8ELi4ELi2ELi2ELb1ELb0EN7cutlass10bfloat16_tE19Flash_kernel_traitsILi128ELi64ELi64ELi8ES3_EELb0ELb0ELb0ELb0ELb0ELb0ELb0EEEvNS_16Flash_bwd_paramsE,"",@"SHT_CUDA_INFO"
	.sectionflags	@""
	.align	4


	//----- nvinfo : EIATTR_CUDA_API_VERSION
	.align		4
        /*0000*/ 	.byte	0x04, 0x37
        /*0002*/ 	.short	(.L_312 - .L_311)
.L_311:
        /*0004*/ 	.word	0x00000082


	//----- nvinfo : EIATTR_KPARAM_INFO
	.align		4
.L_312:
        /*0008*/ 	.byte	0x04, 0x17
        /*000a*/ 	.short	(.L_314 - .L_313)
.L_313:
        /*000c*/ 	.word	0x00000000
        /*0010*/ 	.short	0x0000
        /*0012*/ 	.short	0x0000
        /*0014*/ 	.byte	0x00, 0xf0, 0x01, 0x0a


	//----- nvinfo : EIATTR_SPARSE_MMA_MASK
	.align		4
.L_314:
        /*0018*/ 	.byte	0x03, 0x50
        /*001a*/ 	.short	0x0000


	//----- nvinfo : EIATTR_MAXREG_COUNT
	.align		4
        /*001c*/ 	.byte	0x03, 0x1b
        /*001e*/ 	.short	0x00ff


	//----- nvinfo : EIATTR_NUM_BARRIERS
	.align		4
        /*0020*/ 	.byte	0x02, 0x4c
        /*0022*/ 	.byte	0x01
	.zero		1


	//----- nvinfo : EIATTR_MERCURY_ISA_VERSION
	.align		4
        /*0024*/ 	.byte	0x03, 0x5f
        /*0026*/ 	.short	0x0101


	//----- nvinfo : EIATTR_VRC_CTA_INIT_COUNT
	.align		4
        /*0028*/ 	.byte	0x02, 0x4a
	.zero		1
	.zero		1


	//----- nvinfo : EIATTR_EXIT_INSTR_OFFSETS
	.align		4
        /*002c*/ 	.byte	0x04, 0x1c
        /*002e*/ 	.short	(.L_316 - .L_315)


	//   ....[0]....
.L_315:
        /*0030*/ 	.word	0x00000080


	//   ....[1]....
        /*0034*/ 	.word	0x00006470


	//----- nvinfo : EIATTR_CRS_STACK_SIZE
	.align		4
.L_316:
        /*0038*/ 	.byte	0x04, 0x1e
        /*003a*/ 	.short	(.L_318 - .L_317)
.L_317:
        /*003c*/ 	.word	0x00000000


	//----- nvinfo : EIATTR_CBANK_PARAM_SIZE
	.align		4
.L_318:
        /*0040*/ 	.byte	0x03, 0x19
        /*0042*/ 	.short	0x0280


	//----- nvinfo : EIATTR_PARAM_CBANK
	.align		4
        /*0044*/ 	.byte	0x04, 0x0a
        /*0046*/ 	.short	(.L_320 - .L_319)
	.align		4
.L_319:
        /*0048*/ 	.word	index@(.nv.constant0._ZN5flash44flash_bwd_dq_dk_dv_loop_seqk_parallel_kernelI23Flash_bwd_kernel_traitsILi128ELi64ELi64ELi8ELi4ELi2ELi2ELb1ELb0EN7cutlass10bfloat16_tE19Flash_kernel_traitsILi128ELi64ELi64ELi8ES3_EELb0ELb0ELb0ELb0ELb0ELb0ELb0EEEvNS_16Flash_bwd_paramsE)
        /*004c*/ 	.short	0x0380
        /*004e*/ 	.short	0x0280


	//----- nvinfo : EIATTR_SW_WAR
	.align		4
.L_320:
        /*0050*/ 	.byte	0x04, 0x36
        /*0052*/ 	.short	(.L_322 - .L_321)
.L_321:
        /*0054*/ 	.word	0x00000008
.L_322:


//--------------------- .nv.info._ZN5flash44flash_bwd_dq_dk_dv_loop_seqk_parallel_kernelI23Flash_bwd_kernel_traitsILi128ELi64ELi64ELi8ELi4ELi2ELi2ELb1ELb0EN7cutlass10bfloat16_tE19Flash_kernel_traitsILi128ELi64ELi64ELi8ES3_EELb0ELb0ELb1ELb0ELb0ELb0ELb0EEEvNS_16Flash_bwd_paramsE --------------------------
	.section	.nv.info._ZN5flash44flash_bwd_dq_dk_dv_loop_seqk_parallel_kernelI23Flash_bwd_kernel_traitsILi128ELi64ELi64ELi8ELi4ELi2ELi2ELb1ELb0EN7cutlass10bfloat16_tE19Flash_kernel_traitsILi128ELi64ELi64ELi8ES3_EELb0ELb0ELb1ELb0ELb0ELb0ELb0EEEvNS_16Flash_bwd_paramsE,"",@"SHT_CUDA_INFO"
	.sectionflags	@""
	.align	4


	//----- nvinfo : EIATTR_CUDA_API_VERSION
	.align		4
        /*0000*/ 	.byte	0x04, 0x37
        /*0002*/ 	.short	(.L_324 - .L_323)
.L_323:
        /*0004*/ 	.word	0x00000082


	//----- nvinfo : EIATTR_KPARAM_INFO
	.align		4
.L_324:
        /*0008*/ 	.byte	0x04, 0x17
        /*000a*/ 	.short	(.L_326 - .L_325)
.L_325:
        /*000c*/ 	.word	0x00000000
        /*0010*/ 	.short	0x0000
        /*0012*/ 	.short	0x0000
        /*0014*/ 	.byte	0x00, 0xf0, 0x01, 0x0a


	//----- nvinfo : EIATTR_SPARSE_MMA_MASK
	.align		4
.L_326:
        /*0018*/ 	.byte	0x03, 0x50
        /*001a*/ 	.short	0x0000


	//----- nvinfo : EIATTR_MAXREG_COUNT
	.align		4
        /*001c*/ 	.byte	0x03, 0x1b
        /*001e*/ 	.short	0x00ff


	//----- nvinfo : EIATTR_NUM_BARRIERS
	.align		4
        /*0020*/ 	.byte	0x02, 0x4c
        /*0022*/ 	.byte	0x01
	.zero		1


	//----- nvinfo : EIATTR_MERCURY_ISA_VERSION
	.align		4
        /*0024*/ 	.byte	0x03, 0x5f
        /*0026*/ 	.short	0x0101


	//----- nvinfo : EIATTR_VRC_CTA_INIT_COUNT
	.align		4
        /*0028*/ 	.byte	0x02, 0x4a
	.zero		1
	.zero		1


	//----- nvinfo : EIATTR_EXIT_INSTR_OFFSETS
	.align		4
        /*002c*/ 	.byte	0x04, 0x1c
        /*002e*/ 	.short	(.L_328 - .L_327)


	//   ....[0]....
.L_327:
        /*0030*/ 	.word	0x00000080


	//   ....[1]....
        /*0034*/ 	.word	0x000068d0


	//----- nvinfo : EIATTR_CRS_STACK_SIZE
	.align		4
.L_328:
        /*0038*/ 	.byte	0x04, 0x1e
        /*003a*/ 	.short	(.L_330 - .L_329)
.L_329:
        /*003c*/ 	.word	0x00000000


	//----- nvinfo : EIATTR_CBANK_PARAM_SIZE
	.align		4
.L_330:
        /*0040*/ 	.byte	0x03, 0x19
        /*0042*/ 	.short	0x0280


	//----- nvinfo : EIATTR_PARAM_CBANK
	.align		4
        /*0044*/ 	.byte	0x04, 0x0a
        /*0046*/ 	.short	(.L_332 - .L_331)
	.align		4
.L_331:
        /*0048*/ 	.word	index@(.nv.constant0._ZN5flash44flash_bwd_dq_dk_dv_loop_seqk_parallel_kernelI23Flash_bwd_kernel_traitsILi128ELi64ELi64ELi8ELi4ELi2ELi2ELb1ELb0EN7cutlass10bfloat16_tE19Flash_kernel_traitsILi128ELi64ELi64ELi8ES3_EELb0ELb0ELb1ELb0ELb0ELb0ELb0EEEvNS_16Flash_bwd_paramsE)
        /*004c*/ 	.short	0x0380
        /*004e*/ 	.short	0x0280


	//----- nvinfo : EIATTR_SW_WAR
	.align		4
.L_332:
        /*0050*/ 	.byte	0x04, 0x36
        /*0052*/ 	.short	(.L_334 - .L_333)
.L_333:
        /*0054*/ 	.word	0x00000008
.L_334:


//--------------------- .nv.info._ZN5flash44flash_bwd_dq_dk_dv_loop_seqk_parallel_kernelI23Flash_bwd_kernel_traitsILi128ELi64ELi64ELi8ELi4ELi2ELi2ELb1ELb0EN7cutlass10bfloat16_tE19Flash_kernel_traitsILi128ELi64ELi64ELi8ES3_EELb0ELb0ELb0ELb0ELb1ELb1ELb0EEEvNS_16Flash_bwd_paramsE --------------------------
	.section	.nv.info._ZN5flash44flash_bwd_dq_dk_dv_loop_seqk_parallel_kernelI23Flash_bwd_kernel_traitsILi128ELi64ELi64ELi8ELi4ELi2ELi2ELb1ELb0EN7cutlass10bfloat16_tE19Flash_kernel_traitsILi128ELi64ELi64ELi8ES3_EELb0ELb0ELb0ELb0ELb1ELb1ELb0EEEvNS_16Flash_bwd_paramsE,"",@"SHT_CUDA_INFO"
	.sectionflags	@""
	.align	4


	//----- nvinfo : EIATTR_CUDA_API_VERSION
	.align		4
        /*0000*/ 	.byte	0x04, 0x37
        /*0002*/ 	.short	(.L_336 - .L_335)
.L_335:
        /*0004*/ 	.word	0x00000082


	//----- nvinfo : EIATTR_KPARAM_INFO
	.align		4
.L_336:
        /*0008*/ 	.byte	0x04, 0x17
        /*000a*/ 	.short	(.L_338 - .L_337)
.L_337:
        /*000c*/ 	.word	0x00000000
        /*0010*/ 	.short	0x0000
        /*0012*/ 	.short	0x0000
        /*0014*/ 	.byte	0x00, 0xf0, 0x01, 0x0a


	//----- nvinfo : EIATTR_SPARSE_MMA_MASK
	.align		4
.L_338:
        /*0018*/ 	.byte	0x03, 0x50
        /*001a*/ 	.short	0x0000


	//----- nvinfo : EIATTR_MAXREG_COUNT
	.align		4
        /*001c*/ 	.byte	0x03, 0x1b
        /*001e*/ 	.short	0x00ff


	//----- nvinfo : EIATTR_NUM_BARRIERS
	.align		4
        /*0020*/ 	.byte	0x02, 0x4c
        /*0022*/ 	.byte	0x01
	.zero		1


	//----- nvinfo : EIATTR_MERCURY_ISA_VERSION
	.align		4
        /*0024*/ 	.byte	0x03, 0x5f
        /*0026*/ 	.short	0x0101


	//----- nvinfo : EIATTR_VRC_CTA_INIT_COUNT
	.align		4
        /*0028*/ 	.byte	0x02, 0x4a
	.zero		1
	.zero		1


	//----- nvinfo : EIATTR_EXIT_INSTR_OFFSETS
	.align		4
        /*002c*/ 	.byte	0x04, 0x1c
        /*002e*/ 	.short	(.L_340 - .L_339)


	//   ....[0]....
.L_339:
        /*0030*/ 	.word	0x00000080


	//   ....[1]....
        /*0034*/ 	.word	0x00004520


	//----- nvinfo : EIATTR_CBANK_PARAM_SIZE
	.align		4
.L_340:
        /*0038*/ 	.byte	0x03, 0x19
        /*003a*/ 	.short	0x0280


	//----- nvinfo : EIATTR_PARAM_CBANK
	.align		4
        /*003c*/ 	.byte	0x04, 0x0a
        /*003e*/ 	.short	(.L_342 - .L_341)
	.align		4
.L_341:
        /*0040*/ 	.word	index@(.nv.constant0._ZN5flash44flash_bwd_dq_dk_dv_loop_seqk_parallel_kernelI23Flash_bwd_kernel_traitsILi128ELi64ELi64ELi8ELi4ELi2ELi2ELb1ELb0EN7cutlass10bfloat16_tE19Flash_kernel_traitsILi128ELi64ELi64ELi8ES3_EELb0ELb0ELb0ELb0ELb1ELb1ELb0EEEvNS_16Flash_bwd_paramsE)
        /*0044*/ 	.short	0x0380
        /*0046*/ 	.short	0x0280


	//----- nvinfo : EIATTR_SW_WAR
	.align		4
.L_342:
        /*0048*/ 	.byte	0x04, 0x36
        /*004a*/ 	.short	(.L_344 - .L_343)
.L_343:
        /*004c*/ 	.word	0x00000008
.L_344:


//--------------------- .nv.info._ZN5flash44flash_bwd_dq_dk_dv_loop_seqk_parallel_kernelI23Flash_bwd_kernel_traitsILi128ELi64ELi64ELi8ELi4ELi2ELi2ELb1ELb0EN7cutlass10bfloat16_tE19Flash_kernel_traitsILi128ELi64ELi64ELi8ES3_EELb0ELb0ELb0ELb1ELb0ELb0ELb0EEEvNS_16Flash_bwd_paramsE --------------------------
	.section	.nv.info._ZN5flash44flash_bwd_dq_dk_dv_loop_seqk_parallel_kernelI23Flash_bwd_kernel_traitsILi128ELi64ELi64ELi8ELi4ELi2ELi2ELb1ELb0EN7cutlass10bfloat16_tE19Flash_kernel_traitsILi128ELi64ELi64ELi8ES3_EELb0ELb0ELb0ELb1ELb0ELb0ELb0EEEvNS_16Flash_bwd_paramsE,"",@"SHT_CUDA_INFO"
	.sectionflags	@""
	.align	4


	//----- nvinfo : EIATTR_CUDA_API_VERSION
	.align		4
        /*0000*/ 	.byte	0x04, 0x37
        /*0002*/ 	.short	(.L_346 - .L_345)
.L_345:
        /*0004*/ 	.word	0x00000082


	//----- nvinfo : EIATTR_KPARAM_INFO
	.align		4
.L_346:
        /*0008*/ 	.byte	0x04, 0x17
        /*000a*/ 	.short	(.L_348 - .L_347)
.L_347:
        /*000c*/ 	.word	0x00000000
        /*0010*/ 	.short	0x0000
        /*0012*/ 	.short	0x0000
        /*0014*/ 	.byte	0x00, 0xf0, 0x01, 0x0a


	//----- nvinfo : EIATTR_SPARSE_MMA_MASK
	.align		4
.L_348:
        /*0018*/ 	.byte	0x03, 0x50
        /*001a*/ 	.short	0x0000


	//----- nvinfo : EIATTR_MAXREG_COUNT
	.align		4
        /*001c*/ 	.byte	0x03, 0x1b
        /*001e*/ 	.short	0x00ff


	//----- nvinfo : EIATTR_NUM_BARRIERS
	.align		4
        /*0020*/ 	.byte	0x02, 0x4c
        /*0022*/ 	.byte	0x01
	.zero		1


	//----- nvinfo : EIATTR_MERCURY_ISA_VERSION
	.align		4
        /*0024*/ 	.byte	0x03, 0x5f
        /*0026*/ 	.short	0x0101


	//----- nvinfo : EIATTR_VRC_CTA_INIT_COUNT
	.align		4
        /*0028*/ 	.byte	0x02, 0x4a
	.zero		1
	.zero		1


	//----- nvinfo : EIATTR_EXIT_INSTR_OFFSETS
	.align		4
        /*002c*/ 	.byte	0x04, 0x1c
        /*002e*/ 	.short	(.L_350 - .L_349)


	//   ....[0]....
.L_349:
        /*0030*/ 	.word	0x00000080


	//   ....[1]....
        /*0034*/ 	.word	0x000069c0


	//----- nvinfo : EIATTR_CRS_STACK_SIZE
	.align		4
.L_350:
        /*0038*/ 	.byte	0x04, 0x1e
        /*003a*/ 	.short	(.L_352 - .L_351)
.L_351:
        /*003c*/ 	.word	0x00000000


	//----- nvinfo : EIATTR_CBANK_PARAM_SIZE
	.align		4
.L_352:
        /*0040*/ 	.byte	0x03, 0x19
        /*0042*/ 	.short	0x0280


	//----- nvinfo : EIATTR_PARAM_CBANK
	.align		4
        /*0044*/ 	.byte	0x04, 0x0a
        /*0046*/ 	.short	(.L_354 - .L_353)
	.align		4
.L_353:
        /*0048*/ 	.word	index@(.nv.constant0._ZN5flash44flash_bwd_dq_dk_dv_loop_seqk_parallel_kernelI23Flash_bwd_kernel_traitsILi128ELi64ELi64ELi8ELi4ELi2ELi2ELb1ELb0EN7cutlass10bfloat16_tE19Flash_kernel_traitsILi128ELi64ELi64ELi8ES3_EELb0ELb0ELb0ELb1ELb0ELb0ELb0EEEvNS_16Flash_bwd_paramsE)
        /*004c*/ 	.short	0x0380
        /*004e*/ 	.short	0x0280


	//----- nvinfo : EIATTR_SW_WAR
	.align		4
.L_354:
        /*0050*/ 	.byte	0x04, 0x36
        /*0052*/ 	.short	(.L_356 - .L_355)
.L_355:
        /*0054*/ 	.word	0x00000008
.L_356:


//--------------------- .nv.info._ZN5flash44flash_bwd_dq_dk_dv_loop_seqk_parallel_kernelI23Flash_bwd_kernel_traitsILi128ELi64ELi64ELi8ELi4ELi2ELi2ELb1ELb0EN7cutlass10bfloat16_tE19Flash_kernel_traitsILi128ELi64ELi64ELi8ES3_EELb0ELb0ELb1ELb0ELb0ELb1ELb0EEEvNS_16Flash_bwd_paramsE --------------------------
	.section	.nv.info._ZN5flash44flash_bwd_dq_dk_dv_loop_seqk_parallel_kernelI23Flash_bwd_kernel_traitsILi128ELi64ELi64ELi8ELi4ELi2ELi2ELb1ELb0EN7cutlass10bfloat16_tE19Flash_kernel_traitsILi128ELi64ELi64ELi8ES3_EELb0ELb0ELb1ELb0ELb0ELb1ELb0EEEvNS_16Flash_bwd_paramsE,"",@"SHT_CUDA_INFO"
	.sectionflags	@""
	.align	4


	//----- nvinfo : EIATTR_CUDA_API_VERSION
	.align		4
        /*0000*/ 	.byte	0x04, 0x37
        /*0002*/ 	.short	(.L_358 - .L_357)
.L_357:
        /*0004*/ 	.word	0x00000082


	//----- nvinfo : EIATTR_KPARAM_INFO
	.align		4
.L_358:
        /*0008*/ 	.byte	0x04, 0x17
        /*000a*/ 	.short	(.L_360 - .L_359)
.L_359:
        /*000c*/ 	.word	0x00000000
        /*0010*/ 	.short	0x0000
        /*0012*/ 	.short	0x0000
        /*0014*/ 	.byte	0x00, 0xf0, 0x01, 0x0a


	//----- nvinfo : EIATTR_SPARSE_MMA_MASK
	.align		4
.L_360:
        /*0018*/ 	.byte	0x03, 0x50
        /*001a*/ 	.short	0x0000


	//----- nvinfo : EIATTR_MAXREG_COUNT
	.align		4
        /*001c*/ 	.byte	0x03, 0x1b
        /*001e*/ 	.short	0x00ff


	//----- nvinfo : EIATTR_NUM_BARRIERS
	.align		4
        /*0020*/ 	.byte	0x02, 0x4c
        /*0022*/ 	.byte	0x01
	.zero		1


	//----- nvinfo : EIATTR_MERCURY_ISA_VERSION
	.align		4
        /*0024*/ 	.byte	0x03, 0x5f
        /*0026*/ 	.short	0x0101


	//----- nvinfo : EIATTR_VRC_CTA_INIT_COUNT
	.align		4
        /*0028*/ 	.byte	0x02, 0x4a
	.zero		1
	.zero		1


	//----- nvinfo : EIATTR_EXIT_INSTR_OFFSETS
	.align		4
        /*002c*/ 	.byte	0x04, 0x1c
        /*002e*/ 	.short	(.L_362 - .L_361)


	//   ....[0]....
.L_361:
        /*0030*/ 	.word	0x00000080


	//   ....[1]....
        /*0034*/ 	.word	0x00005d10


	//----- nvinfo : EIATTR_CRS_STACK_SIZE
	.align		4
.L_362:
        /*0038*/ 	.byte	0x04, 0x1e
        /*003a*/ 	.short	(.L_364 - .L_363)
.L_363:
        /*003c*/ 	.word	0x00000000


	//----- nvinfo : EIATTR_CBANK_PARAM_SIZE
	.align		4
.L_364:
        /*0040*/ 	.byte	0x03, 0x19
        /*0042*/ 	.short	0x0280


	//----- nvinfo : EIATTR_PARAM_CBANK
	.align		4
        /*0044*/ 	.byte	0x04, 0x0a
        /*0046*/ 	.short	(.L_366 - .L_365)
	.align		4
.L_365:
        /*0048*/ 	.word	index@(.nv.constant0._ZN5flash44flash_bwd_dq_dk_dv_loop_seqk_parallel_kernelI23Flash_bwd_kernel_traitsILi128ELi64ELi64ELi8ELi4ELi2ELi2ELb1ELb0EN7cutlass10bfloat16_tE19Flash_kernel_traitsILi128ELi64ELi64ELi8ES3_EELb0ELb0ELb1ELb0ELb0ELb1ELb0EEEvNS_16Flash_bwd_paramsE)
        /*004c*/ 	.short	0x0380
        /*004e*/ 	.short	0x0280


	//----- nvinfo : EIATTR_SW_WAR
	.align		4
.L_366:
        /*0050*/ 	.byte	0x04, 0x36
        /*0052*/ 	.short	(.L_368 - .L_367)
.L_367:
        /*0054*/ 	.word	0x00000008
.L_368:


//--------------------- .nv.info._ZN5flash44flash_bwd_dq_dk_dv_loop_seqk_parallel_kernelI23Flash_bwd_kernel_traitsILi128ELi64ELi64ELi8ELi4ELi2ELi2ELb1ELb0EN7cutlass10bfloat16_tE19Flash_kernel_traitsILi128ELi64ELi64ELi8ES3_EELb0ELb0ELb1ELb1ELb0ELb0ELb0EEEvNS_16Flash_bwd_paramsE --------------------------
	.section	.nv.info._ZN5flash44flash_bwd_dq_dk_dv_loop_seqk_parallel_kernelI23Flash_bwd_kernel_traitsILi128ELi64ELi64ELi8ELi4ELi2ELi2ELb1ELb0EN7cutlass10bfloat16_tE19Flash_kernel_traitsILi128ELi64ELi64ELi8ES3_EELb0ELb0ELb1ELb1ELb0ELb0ELb0EEEvNS_16Flash_bwd_paramsE,"",@"SHT_CUDA_INFO"
	.sectionflags	@""
	.align	4


	//----- nvinfo : EIATTR_CUDA_API_VERSION
	.align		4
        /*0000*/ 	.byte	0x04, 0x37
        /*0002*/ 	.short	(.L_370 - .L_369)
.L_369:
        /*0004*/ 	.word	0x00000082


	//----- nvinfo : EIATTR_KPARAM_INFO
	.align		4
.L_370:
        /*0008*/ 	.byte	0x04, 0x17
        /*000a*/ 	.short	(.L_372 - .L_371)
.L_371:
        /*000c*/ 	.word	0x00000000
        /*0010*/ 	.short	0x0000
        /*0012*/ 	.short	0x0000
        /*0014*/ 	.byte	0x00, 0xf0, 0x01, 0x0a


	//----- nvinfo : EIATTR_SPARSE_MMA_MASK
	.align		4
.L_372:
        /*0018*/ 	.byte	0x03, 0x50
        /*001a*/ 	.short	0x0000


	//----- nvinfo : EIATTR_MAXREG_COUNT
	.align		4
        /*001c*/ 	.byte	0x03, 0x1b
        /*001e*/ 	.short	0x00ff


	//----- nvinfo : EIATTR_NUM_BARRIERS
	.align		4
        /*0020*/ 	.byte	0x02, 0x4c
        /*0022*/ 	.byte	0x01
	.zero		1


	//----- nvinfo : EIATTR_MERCURY_ISA_VERSION
	.align		4
        /*0024*/ 	.byte	0x03, 0x5f
        /*0026*/ 	.short	0x0101


	//----- nvinfo : EIATTR_VRC_CTA_INIT_COUNT
	.align		4
        /*0028*/ 	.byte	0x02, 0x4a
	.zero		1
	.zero		1


	//----- nvinfo : EIATTR_EXIT_INSTR_OFFSETS
	.align		4
        /*002c*/ 	.byte	0x04, 0x1c
        /*002e*/ 	.short	(.L_374 - .L_373)


	//   ....[0]....
.L_373:
        /*0030*/ 	.word	0x00000080


	//   ....[1]....
        /*0034*/ 	.word	0x00006d00


	//----- nvinfo : EIATTR_CRS_STACK_SIZE
	.align		4
.L_374:
        /*0038*/ 	.byte	0x04, 0x1e
        /*003a*/ 	.short	(.L_376 - .L_375)
.L_375:
        /*003c*/ 	.word	0x00000000


	//----- nvinfo : EIATTR_CBANK_PARAM_SIZE
	.align		4
.L_376:
        /*0040*/ 	.byte	0x03, 0x19
        /*0042*/ 	.short	0x0280


	//----- nvinfo : EIATTR_PARAM_CBANK
	.align		4
        /*0044*/ 	.byte	0x04, 0x0a
        /*0046*/ 	.short	(.L_378 - .L_377)
	.align		4
.L_377:
        /*0048*/ 	.word	index@(.nv.constant0._ZN5flash44flash_bwd_dq_dk_dv_loop_seqk_parallel_kernelI23Flash_bwd_kernel_traitsILi128ELi64ELi64ELi8ELi4ELi2ELi2ELb1ELb0EN7cutlass10bfloat16_tE19Flash_kernel_traitsILi128ELi64ELi64ELi8ES3_EELb0ELb0ELb1ELb1ELb0ELb0ELb0EEEvNS_16Flash_bwd_paramsE)
        /*004c*/ 	.short	0x0380
        /*004e*/ 	.short	0x0280


	//----- nvinfo : EIATTR_SW_WAR
	.align		4
.L_378:
        /*0050*/ 	.byte	0x04, 0x36
        /*0052*/ 	.short	(.L_380 - .L_379)
.L_379:
        /*0054*/ 	.word	0x00000008
.L_380:


//--------------------- .nv.info._ZN5flash44flash_bwd_dq_dk_dv_loop_seqk_parallel_kernelI23Flash_bwd_kernel_traitsILi128ELi64ELi128ELi8ELi2ELi4ELi2ELb0ELb0EN7cutlass10bfloat16_tE19Flash_kernel_traitsILi128ELi64ELi128ELi8ES3_EELb0ELb0ELb0ELb0ELb0ELb1ELb0EEEvNS_16Flash_bwd_paramsE --------------------------
	.section	.nv.info._ZN5flash44flash_bwd_dq_dk_dv_loop_seqk_parallel_kernelI23Flash_bwd_kernel_traitsILi128ELi64ELi128ELi8ELi2ELi4ELi2ELb0ELb0EN7cutlass10bfloat16_tE19Flash_kernel_traitsILi128ELi64ELi128ELi8ES3_EELb0ELb0ELb0ELb0ELb0ELb1ELb0EEEvNS_16Flash_bwd_paramsE,"",@"SHT_CUDA_INFO"
	.sectionflags	@""
	.align	4


	//----- nvinfo : EIATTR_CUDA_API_VERSION
	.align		4
        /*0000*/ 	.byte	0x04, 0x37
        /*0002*/ 	.short	(.L_382 - .L_381)
.L_381:
        /*0004*/ 	.word	0x00000082


	//----- nvinfo : EIATTR_KPARAM_INFO
	.align		4
.L_382:
        /*0008*/ 	.byte	0x04, 0x17
        /*000a*/ 	.short	(.L_384 - .L_383)
.L_383:
        /*000c*/ 	.word	0x00000000
        /*0010*/ 	.short	0x0000
        /*0012*/ 	.short	0x0000
        /*0014*/ 	.byte	0x00, 0xf0, 0x01, 0x0a


	//----- nvinfo : EIATTR_SPARSE_MMA_MASK
	.align		4
.L_384:
        /*0018*/ 	.byte	0x03, 0x50
        /*001a*/ 	.short	0x0000


	//----- nvinfo : EIATTR_MAXREG_COUNT
	.align		4
        /*001c*/ 	.byte	0x03, 0x1b
        /*001e*/ 	.short	0x00ff


	//----- nvinfo : EIATTR_NUM_BARRIERS
	.align		4
        /*0020*/ 	.byte	0x02, 0x4c
        /*0022*/ 	.byte	0x01
	.zero		1


	//----- nvinfo : EIATTR_MERCURY_ISA_VERSION
	.align		4
        /*0024*/ 	.byte	0x03, 0x5f
        /*0026*/ 	.short	0x0101


	//----- nvinfo : EIATTR_VRC_CTA_INIT_COUNT
	.align		4
        /*0028*/ 	.byte	0x02, 0x4a
	.zero		1
	.zero		1


	//----- nvinfo : EIATTR_EXIT_INSTR_OFFSETS
	.align		4
        /*002c*/ 	.byte	0x04, 0x1c
        /*002e*/ 	.short	(.L_386 - .L_385)


	//   ....[0]....
.L_385:
        /*0030*/ 	.word	0x00000080


	//   ....[1]....
        /*0034*/ 	.word	0x00008f90


	//----- nvinfo : EIATTR_CRS_STACK_SIZE
	.align		4
.L_386:
        /*0038*/ 	.byte	0x04, 0x1e
        /*003a*/ 	.short	(.L_388 - .L_387)
.L_387:
        /*003c*/ 	.word	0x00000000


	//----- nvinfo : EIATTR_CBANK_PARAM_SIZE
	.align		4
.L_388:
        /*0040*/ 	.byte	0x03, 0x19
        /*0042*/ 	.short	0x0280


	//----- nvinfo : EIATTR_PARAM_CBANK
	.align		4
        /*0044*/ 	.byte	0x04, 0x0a
        /*0046*/ 	.short	(.L_390 - .L_389)
	.align		4
.L_389:
        /*0048*/ 	.word	index@(.nv.constant0._ZN5flash44flash_bwd_dq_dk_dv_loop_seqk_parallel_kernelI23Flash_bwd_kernel_traitsILi128ELi64ELi128ELi8ELi2ELi4ELi2ELb0ELb0EN7cutlass10bfloat16_tE19Flash_kernel_traitsILi128ELi64ELi128ELi8ES3_EELb0ELb0ELb0ELb0ELb0ELb1ELb0EEEvNS_16Flash_bwd_paramsE)
        /*004c*/ 	.short	0x0380
        /*004e*/ 	.short	0x0280


	//----- nvinfo : EIATTR_SW_WAR
	.align		4
.L_390:
        /*0050*/ 	.byte	0x04, 0x36
        /*0052*/ 	.short	(.L_392 - .L_391)
.L_391:
        /*0054*/ 	.word	0x00000008
.L_392:


//--------------------- .nv.info._ZN5flash44flash_bwd_dq_dk_dv_loop_seqk_parallel_kernelI23Flash_bwd_kernel_traitsILi128ELi64ELi128ELi8ELi2ELi4ELi2ELb0ELb0EN7cutlass10bfloat16_tE19Flash_kernel_traitsILi128ELi64ELi128ELi8ES3_EELb0ELb0ELb0ELb0ELb0ELb0ELb0EEEvNS_16Flash_bwd_paramsE --------------------------
	.section	.nv.info._ZN5flash44flash_bwd_dq_dk_dv_loop_seqk_parallel_kernelI23Flash_bwd_kernel_traitsILi128ELi64ELi128ELi8ELi2ELi4ELi2ELb0ELb0EN7cutlass10bfloat16_tE19Flash_kernel_traitsILi128ELi64ELi128ELi8ES3_EELb0ELb0ELb0ELb0ELb0ELb0ELb0EEEvNS_16Flash_bwd_paramsE,"",@"SHT_CUDA_INFO"
	.sectionflags	@""
	.align	4


	//----- nvinfo : EIATTR_CUDA_API_VERSION
	.align		4
        /*0000*/ 	.byte	0x04, 0x37
        /*0002*/ 	.short	(.L_394 - .L_393)
.L_393:
        /*0004*/ 	.word	0x00000082


	//----- nvinfo : EIATTR_KPARAM_INFO
	.align		4
.L_394:
        /*0008*/ 	.byte	0x04, 0x17
        /*000a*/ 	.short	(.L_396 - .L_395)
.L_395:
        /*000c*/ 	.word	0x00000000
        /*0010*/ 	.short	0x0000
        /*0012*/ 	.short	0x0000
        /*0014*/ 	.byte	0x00, 0xf0, 0x01, 0x0a


	//----- nvinfo : EIATTR_SPARSE_MMA_MASK
	.align		4
.L_396:
        /*0018*/ 	.byte	0x03, 0x50
        /*001a*/ 	.short	0x0000


	//----- nvinfo : EIATTR_MAXREG_COUNT
	.align		4
        /*001c*/ 	.byte	0x03, 0x1b
        /*001e*/ 	.short	0x00ff


	//----- nvinfo : EIATTR_NUM_BARRIERS
	.align		4
        /*0020*/ 	.byte	0x02, 0x4c
        /*0022*/ 	.byte	0x01
	.zero		1


	//----- nvinfo : EIATTR_MERCURY_ISA_VERSION
	.align		4
        /*0024*/ 	.byte	0x03, 0x5f
        /*0026*/ 	.short	0x0101


	//----- nvinfo : EIATTR_VRC_CTA_INIT_COUNT
	.align		4
        /*0028*/ 	.byte	0x02, 0x4a
	.zero		1
	.zero		1


	//----- nvinfo : EIATTR_EXIT_INSTR_OFFSETS
	.align		4
        /*002c*/ 	.byte	0x04, 0x1c
        /*002e*/ 	.short	(.L_398 - .L_397)


	//   ....[0]....
.L_397:
        /*0030*/ 	.word	0x00000080


	//   ....[1]....
        /*0034*/ 	.word	0x00009f20


	//----- nvinfo : EIATTR_CRS_STACK_SIZE
	.align		4
.L_398:
        /*0038*/ 	.byte	0x04, 0x1e
        /*003a*/ 	.short	(.L_400 - .L_399)
.L_399:
        /*003c*/ 	.word	0x00000000


	//----- nvinfo : EIATTR_CBANK_PARAM_SIZE
	.align		4
.L_400:
        /*0040*/ 	.byte	0x03, 0x19
        /*0042*/ 	.short	0x0280


	//----- nvinfo : EIATTR_PARAM_CBANK
	.align		4
        /*0044*/ 	.byte	0x04, 0x0a
        /*0046*/ 	.short	(.L_402 - .L_401)
	.align		4
.L_401:
        /*0048*/ 	.word	index@(.nv.constant0._ZN5flash44flash_bwd_dq_dk_dv_loop_seqk_parallel_kernelI23Flash_bwd_kernel_traitsILi128ELi64ELi128ELi8ELi2ELi4ELi2ELb0ELb0EN7cutlass10bfloat16_tE19Flash_kernel_traitsILi128ELi64ELi128ELi8ES3_EELb0ELb0ELb0ELb0ELb0ELb0ELb0EEEvNS_16Flash_bwd_paramsE)
        /*004c*/ 	.short	0x0380
        /*004e*/ 	.short	0x0280


	//----- nvinfo : EIATTR_SW_WAR
	.align		4
.L_402:
        /*0050*/ 	.byte	0x04, 0x36
        /*0052*/ 	.short	(.L_404 - .L_403)
.L_403:
        /*0054*/ 	.word	0x00000008
.L_404:


//--------------------- .nv.info._ZN5flash44flash_bwd_dq_dk_dv_loop_seqk_parallel_kernelI23Flash_bwd_kernel_traitsILi128ELi64ELi128ELi8ELi2ELi4ELi2ELb0ELb0EN7cutlass10bfloat16_tE19Flash_kernel_traitsILi128ELi64ELi128ELi8ES3_EELb0ELb0ELb1ELb0ELb0ELb0ELb0EEEvNS_16Flash_bwd_paramsE --------------------------
	.section	.nv.info._ZN5flash44flash_bwd_dq_dk_dv_loop_seqk_parallel_kernelI23Flash_bwd_kernel_traitsILi128ELi64ELi128ELi8ELi2ELi4ELi2ELb0ELb0EN7cutlass10bfloat16_tE19Flash_kernel_traitsILi128ELi64ELi128ELi8ES3_EELb0ELb0ELb1ELb0ELb0ELb0ELb0EEEvNS_16Flash_bwd_paramsE,"",@"SHT_CUDA_INFO"
	.sectionflags	@""
	.align	4


	//----- nvinfo : EIATTR_CUDA_API_VERSION
	.align		4
        /*0000*/ 	.byte	0x04, 0x37
        /*0002*/ 	.short	(.L_406 - .L_405)
.L_405:
        /*0004*/ 	.word	0x00000082


	//----- nvinfo : EIATTR_KPARAM_INFO
	.align		4
.L_406:
        /*0008*/ 	.byte	0x04, 0x17
        /*000a*/ 	.short	(.L_408 - .L_407)
.L_407:
        /*000c*/ 	.word	0x00000000
        /*0010*/ 	.short	0x0000
        /*0012*/ 	.short	0x0000
        /*0014*/ 	.byte	0x00, 0xf0, 0x01, 0x0a


	//----- nvinfo : EIATTR_SPARSE_MMA_MASK
	.align		4
.L_408:
        /*0018*/ 	.byte	0x03, 0x50
        /*001a*/ 	.short	0x0000


	//----- nvinfo : EIATTR_MAXREG_COUNT
	.align		4
        /*001c*/ 	.byte	0x03, 0x1b
        /*001e*/ 	.short	0x00ff


	//----- nvinfo : EIATTR_NUM_BARRIERS
	.align		4
        /*0020*/ 	.byte	0x02, 0x4c
        /*0022*/ 	.byte	0x01
	.zero		1


	//----- nvinfo : EIATTR_ANNOTATIONS
	.align		4
        /*0024*/ 	.byte	0x04, 0x55
        /*0026*/ 	.short	(.L_410 - .L_409)


	//   ....[0]....
.L_409:
        /*0028*/ 	.word	0x00000001
        /*002c*/ 	.byte	0xf0, 0x76, 0x00, 0x00, 0x01, 0x00, 0x00, 0x00, 0x50, 0x83, 0x00, 0x00


	//----- nvinfo : EIATTR_MERCURY_ISA_VERSION
	.align		4
.L_410:
        /*0038*/ 	.byte	0x03, 0x5f
        /*003a*/ 	.short	0x0101


	//----- nvinfo : EIATTR_VRC_CTA_INIT_COUNT
	.align		4
        /*003c*/ 	.byte	0x02, 0x4a
	.zero		1
	.zero		1


	//----- nvinfo : EIATTR_EXIT_INSTR_OFFSETS
	.align		4
        /*0040*/ 	.byte	0x04, 0x1c
        /*0042*/ 	.short	(.L_412 - .L_411)


	//   ....[0]....
.L_411:
        /*0044*/ 	.word	0x00000090


	//   ....[1]....
        /*0048*/ 	.word	0x0000a460


	//----- nvinfo : EIATTR_CRS_STACK_SIZE
	.align		4
.L_412:
        /*004c*/ 	.byte	0x04, 0x1e
        /*004e*/ 	.short	(.L_414 - .L_413)
.L_413:
        /*0050*/ 	.word	0x00000000


	//----- nvinfo : EIATTR_CBANK_PARAM_SIZE
	.align		4
.L_414:
        /*0054*/ 	.byte	0x03, 0x19
        /*0056*/ 	.short	0x0280


	//----- nvinfo : EIATTR_PARAM_CBANK
	.align		4
        /*0058*/ 	.byte	0x04, 0x0a
        /*005a*/ 	.short	(.L_416 - .L_415)
	.align		4
.L_415:
        /*005c*/ 	.word	index@(.nv.constant0._ZN5flash44flash_bwd_dq_dk_dv_loop_seqk_parallel_kernelI23Flash_bwd_kernel_traitsILi128ELi64ELi128ELi8ELi2ELi4ELi2ELb0ELb0EN7cutlass10bfloat16_tE19Flash_kernel_traitsILi128ELi64ELi128ELi8ES3_EELb0ELb0ELb1ELb0ELb0ELb0ELb0EEEvNS_16Flash_bwd_paramsE)
        /*0060*/ 	.short	0x0380
        /*0062*/ 	.short	0x0280


	//----- nvinfo : EIATTR_SW_WAR
	.align		4
.L_416:
        /*0064*/ 	.byte	0x04, 0x36
        /*0066*/ 	.short	(.L_418 - .L_417)
.L_417:
        /*0068*/ 	.word	0x00000008
.L_418:


//--------------------- .nv.info._ZN5flash44flash_bwd_dq_dk_dv_loop_seqk_parallel_kernelI23Flash_bwd_kernel_traitsILi128ELi64ELi128ELi8ELi2ELi4ELi2ELb0ELb0EN7cutlass10bfloat16_tE19Flash_kernel_traitsILi128ELi64ELi128ELi8ES3_EELb0ELb0ELb0ELb0ELb1ELb1ELb0EEEvNS_16Flash_bwd_paramsE --------------------------
	.section	.nv.info._ZN5flash44flash_bwd_dq_dk_dv_loop_seqk_parallel_kernelI23Flash_bwd_kernel_traitsILi128ELi64ELi128ELi8ELi2ELi4ELi2ELb0ELb0EN7cutlass10bfloat16_tE19Flash_kernel_traitsILi128ELi64ELi128ELi8ES3_EELb0ELb0ELb0ELb0ELb1ELb1ELb0EEEvNS_16Flash_bwd_paramsE,"",@"SHT_CUDA_INFO"
	.sectionflags	@""
	.align	4


	//----- nvinfo : EIATTR_CUDA_API_VERSION
	.align		4
        /*0000*/ 	.byte	0x04, 0x37
        /*0002*/ 	.short	(.L_420 - .L_419)
.L_419:
        /*0004*/ 	.word	0x00000082


	//----- nvinfo : EIATTR_KPARAM_INFO
	.align		4
.L_420:
        /*0008*/ 	.byte	0x04, 0x17
        /*000a*/ 	.short	(.L_422 - .L_421)
.L_421:
        /*000c*/ 	.word	0x00000000
        /*0010*/ 	.short	0x0000
        /*0012*/ 	.short	0x0000
        /*0014*/ 	.byte	0x00, 0xf0, 0x01, 0x0a


	//----- nvinfo : EIATTR_SPARSE_MMA_MASK
	.align		4
.L_422:
        /*0018*/ 	.byte	0x03, 0x50
        /*001a*/ 	.short	0x0000


	//----- nvinfo : EIATTR_MAXREG_COUNT
	.align		4
        /*001c*/ 	.byte	0x03, 0x1b
        /*001e*/ 	.short	0x00ff


	//----- nvinfo : EIATTR_NUM_BARRIERS
	.align		4
        /*0020*/ 	.byte	0x02, 0x4c
        /*0022*/ 	.byte	0x01
	.zero		1


	//----- nvinfo : EIATTR_ANNOTATIONS
	.align		4
        /*0024*/ 	.byte	0x04, 0x55
        /*0026*/ 	.short	(.L_424 - .L_423)


	//   ....[0]....
.L_423:
        /*0028*/ 	.word	0x00000001
        /*002c*/ 	.byte	0x40, 0x46, 0x00, 0x00, 0x01, 0x00, 0x00, 0x00, 0xc0, 0x4c, 0x00, 0x00


	//----- nvinfo : EIATTR_MERCURY_ISA_VERSION
	.align		4
.L_424:
        /*0038*/ 	.byte	0x03, 0x5f
        /*003a*/ 	.short	0x0101


	//----- nvinfo : EIATTR_VRC_CTA_INIT_COUNT
	.align		4
        /*003c*/ 	.byte	0x02, 0x4a
	.zero		1
	.zero		1


	//----- nvinfo : EIATTR_EXIT_INSTR_OFFSETS
	.align		4
        /*0040*/ 	.byte	0x04, 0x1c
        /*0042*/ 	.short	(.L_426 - .L_425)


	//   ....[0]....
.L_425:
        /*0044*/ 	.word	0x00000090


	//   ....[1]....
        /*0048*/ 	.word	0x00006b90


	//----- nvinfo : EIATTR_CBANK_PARAM_SIZE
	.align		4
.L_426:
        /*004c*/ 	.byte	0x03, 0x19
        /*004e*/ 	.short	0x0280


	//----- nvinfo : EIATTR_PARAM_CBANK
	.align		4
        /*0050*/ 	.byte	0x04, 0x0a
        /*0052*/ 	.short	(.L_428 - .L_427)
	.align		4
.L_427:
        /*0054*/ 	.word	index@(.nv.constant0._ZN5flash44flash_bwd_dq_dk_dv_loop_seqk_parallel_kernelI23Flash_bwd_kernel_traitsILi128ELi64ELi128ELi8ELi2ELi4ELi2ELb0ELb0EN7cutlass10bfloat16_tE19Flash_kernel_traitsILi128ELi64ELi128ELi8ES3_EELb0ELb0ELb0ELb0ELb1ELb1ELb0EEEvNS_16Flash_bwd_paramsE)
        /*0058*/ 	.short	0x0380
        /*005a*/ 	.short	0x0280


	//----- nvinfo : EIATTR_SW_WAR
	.align		4
.L_428:
        /*005c*/ 	.byte	0x04, 0x36
        /*005e*/ 	.short	(.L_430 - .L_429)
.L_429:
        /*0060*/ 	.word	0x00000008
.L_430:


//--------------------- .nv.info._ZN5flash44flash_bwd_dq_dk_dv_loop_seqk_parallel_kernelI23Flash_bwd_kernel_traitsILi128ELi64ELi128ELi8ELi2ELi4ELi2ELb0ELb0EN7cutlass10bfloat16_tE19Flash_kernel_traitsILi128ELi64ELi128ELi8ES3_EELb0ELb0ELb0ELb1ELb0ELb0ELb0EEEvNS_16Flash_bwd_paramsE --------------------------
	.section	.nv.info._ZN5flash44flash_bwd_dq_dk_dv_loop_seqk_parallel_kernelI23Flash_bwd_kernel_traitsILi128ELi64ELi128ELi8ELi2ELi4ELi2ELb0ELb0EN7cutlass10bfloat16_tE19Flash_kernel_traitsILi128ELi64ELi128ELi8ES3_EELb0ELb0ELb0ELb1ELb0ELb0ELb0EEEvNS_16Flash_bwd_paramsE,"",@"SHT_CUDA_INFO"
	.sectionflags	@""
	.align	4


	//----- nvinfo : EIATTR_CUDA_API_VERSION
	.align		4
        /*0000*/ 	.byte	0x04, 0x37
        /*0002*/ 	.short	(.L_432 - .L_431)
.L_431:
        /*0004*/ 	.word	0x00000082


	//----- nvinfo : EIATTR_KPARAM_INFO
	.align		4
.L_432:
        /*0008*/ 	.byte	0x04, 0x17
        /*000a*/ 	.short	(.L_434 - .L_433)
.L_433:
        /*000c*/ 	.word	0x00000000
        /*0010*/ 	.short	0x0000
        /*0012*/ 	.short	0x0000
        /*0014*/ 	.byte	0x00, 0xf0, 0x01, 0x0a


	//----- nvinfo : EIATTR_SPARSE_MMA_MASK
	.align		4
.L_434:
        /*0018*/ 	.byte	0x03, 0x50
        /*001a*/ 	.short	0x0000


	//----- nvinfo : EIATTR_MAXREG_COUNT
	.align		4
        /*001c*/ 	.byte	0x03, 0x1b
        /*001e*/ 	.short	0x00ff


	//----- nvinfo : EIATTR_NUM_BARRIERS
	.align		4
        /*0020*/ 	.byte	0x02, 0x4c
        /*0022*/ 	.byte	0x01
	.zero		1


	//----- nvinfo : EIATTR_MERCURY_ISA_VERSION
	.align		4
        /*0024*/ 	.byte	0x03, 0x5f
        /*0026*/ 	.short	0x0101


	//----- nvinfo : EIATTR_VRC_CTA_INIT_COUNT
	.align		4
        /*0028*/ 	.byte	0x02, 0x4a
	.zero		1
	.zero		1


	//----- nvinfo : EIATTR_EXIT_INSTR_OFFSETS
	.align		4
        /*002c*/ 	.byte	0x04, 0x1c
        /*002e*/ 	.short	(.L_436 - .L_435)


	//   ....[0]....
.L_435:
        /*0030*/ 	.word	0x00000080


	//   ....[1]....
        /*0034*/ 	.word	0x0000a650


	//----- nvinfo : EIATTR_CRS_STACK_SIZE
	.align		4
.L_436:
        /*0038*/ 	.byte	0x04, 0x1e
        /*003a*/ 	.short	(.L_438 - .L_437)
.L_437:
        /*003c*/ 	.word	0x00000000


	//----- nvinfo : EIATTR_CBANK_PARAM_SIZE
	.align		4
.L_438:
        /*0040*/ 	.byte	0x03, 0x19
        /*0042*/ 	.short	0x0280


	//----- nvinfo : EIATTR_PARAM_CBANK
	.align		4
        /*0044*/ 	.byte	0x04, 0x0a
        /*0046*/ 	.short	(.L_440 - .L_439)
	.align		4
.L_439:
        /*0048*/ 	.word	index@(.nv.constant0._ZN5flash44flash_bwd_dq_dk_dv_loop_seqk_parallel_kernelI23Flash_bwd_kernel_traitsILi128ELi64ELi128ELi8ELi2ELi4ELi2ELb0ELb0EN7cutlass10bfloat16_tE19Flash_kernel_traitsILi128ELi64ELi128ELi8ES3_EELb0ELb0ELb0ELb1ELb0ELb0ELb0EEEvNS_16Flash_bwd_paramsE)
        /*004c*/ 	.short	0x0380
        /*004e*/ 	.short	0x0280


	//----- nvinfo : EIATTR_SW_WAR
	.align		4
.L_440:
        /*0050*/ 	.byte	0x04, 0x36
        /*0052*/ 	.short	(.L_442 - .L_441)
.L_441:
        /*0054*/ 	.word	0x00000008
.L_442:


//--------------------- .nv.info._ZN5flash44flash_bwd_dq_dk_dv_loop_seqk_parallel_kernelI23Flash_bwd_kernel_traitsILi128ELi64ELi128ELi8ELi2ELi4ELi2ELb0ELb0EN7cutlass10bfloat16_tE19Flash_kernel_traitsILi128ELi64ELi128ELi8ES3_EELb0ELb0ELb1ELb0ELb0ELb1ELb0EEEvNS_16Flash_bwd_paramsE --------------------------
	.section	.nv.info._ZN5flash44flash_bwd_dq_dk_dv_loop_seqk_parallel_kernelI23Flash_bwd_kernel_traitsILi128ELi64ELi128ELi8ELi2ELi4ELi2ELb0ELb0EN7cutlass10bfloat16_tE19Flash_kernel_traitsILi128ELi64ELi128ELi8ES3_EELb0ELb0ELb1ELb0ELb0ELb1ELb0EEEvNS_16Flash_bwd_paramsE,"",@"SHT_CUDA_INFO"
	.sectionflags	@""
	.align	4


	//----- nvinfo : EIATTR_CUDA_API_VERSION
	.align		4
        /*0000*/ 	.byte	0x04, 0x37
        /*0002*/ 	.short	(.L_444 - .L_443)
.L_443:
        /*0004*/ 	.word	0x00000082


	//----- nvinfo : EIATTR_KPARAM_INFO
	.align		4
.L_444:
        /*0008*/ 	.byte	0x04, 0x17
        /*000a*/ 	.short	(.L_446 - .L_445)
.L_445:
        /*000c*/ 	.word	0x00000000
        /*0010*/ 	.short	0x0000
        /*0012*/ 	.short	0x0000
        /*0014*/ 	.byte	0x00, 0xf0, 0x01, 0x0a


	//----- nvinfo : EIATTR_SPARSE_MMA_MASK
	.align		4
.L_446:
        /*0018*/ 	.byte	0x03, 0x50
        /*001a*/ 	.short	0x0000


	//----- nvinfo : EIATTR_MAXREG_COUNT
	.align		4
        /*001c*/ 	.byte	0x03, 0x1b
        /*001e*/ 	.short	0x00ff


	//----- nvinfo : EIATTR_NUM_BARRIERS
	.align		4
        /*0020*/ 	.byte	0x02, 0x4c
        /*0022*/ 	.byte	0x01
	.zero		1


	//----- nvinfo : EIATTR_MERCURY_ISA_VERSION
	.align		4
        /*0024*/ 	.byte	0x03, 0x5f
        /*0026*/ 	.short	0x0101


	//----- nvinfo : EIATTR_VRC_CTA_INIT_COUNT
	.align		4
        /*0028*/ 	.byte	0x02, 0x4a
	.zero		1
	.zero		1


	//----- nvinfo : EIATTR_EXIT_INSTR_OFFSETS
	.align		4
        /*002c*/ 	.byte	0x04, 0x1c
        /*002e*/ 	.short	(.L_448 - .L_447)


	//   ....[0]....
.L_447:
        /*0030*/ 	.word	0x00000080


	//   ....[1]....
        /*0034*/ 	.word	0x000094e0


	//----- nvinfo : EIATTR_CRS_STACK_SIZE
	.align		4
.L_448:
        /*0038*/ 	.byte	0x04, 0x1e
        /*003a*/ 	.short	(.L_450 - .L_449)
.L_449:
        /*003c*/ 	.word	0x00000000


	//----- nvinfo : EIATTR_CBANK_PARAM_SIZE
	.align		4
.L_450:
        /*0040*/ 	.byte	0x03, 0x19
        /*0042*/ 	.short	0x0280


	//----- nvinfo : EIATTR_PARAM_CBANK
	.align		4
        /*0044*/ 	.byte	0x04, 0x0a
        /*0046*/ 	.short	(.L_452 - .L_451)
	.align		4
.L_451:
        /*0048*/ 	.word	index@(.nv.constant0._ZN5flash44flash_bwd_dq_dk_dv_loop_seqk_parallel_kernelI23Flash_bwd_kernel_traitsILi128ELi64ELi128ELi8ELi2ELi4ELi2ELb0ELb0EN7cutlass10bfloat16_tE19Flash_kernel_traitsILi128ELi64ELi128ELi8ES3_EELb0ELb0ELb1ELb0ELb0ELb1ELb0EEEvNS_16Flash_bwd_paramsE)
        /*004c*/ 	.short	0x0380
        /*004e*/ 	.short	0x0280


	//----- nvinfo : EIATTR_SW_WAR
	.align		4
.L_452:
        /*0050*/ 	.byte	0x04, 0x36
        /*0052*/ 	.short	(.L_454 - .L_453)
.L_453:
        /*0054*/ 	.word	0x00000008
.L_454:


//--------------------- .nv.info._ZN5flash44flash_bwd_dq_dk_dv_loop_seqk_parallel_kernelI23Flash_bwd_kernel_traitsILi128ELi64ELi128ELi8ELi2ELi4ELi2ELb0ELb0EN7cutlass10bfloat16_tE19Flash_kernel_traitsILi128ELi64ELi128ELi8ES3_EELb0ELb0ELb1ELb1ELb0ELb0ELb0EEEvNS_16Flash_bwd_paramsE --------------------------
	.section	.nv.info._ZN5flash44flash_bwd_dq_dk_dv_loop_seqk_parallel_kernelI23Flash_bwd_kernel_traitsILi128ELi64ELi128ELi8ELi2ELi4ELi2ELb0ELb0EN7cutlass10bfloat16_tE19Flash_kernel_traitsILi128ELi64ELi128ELi8ES3_EELb0ELb0ELb1ELb1ELb0ELb0ELb0EEEvNS_16Flash_bwd_paramsE,"",@"SHT_CUDA_INFO"
	.sectionflags	@""
	.align	4


	//----- nvinfo : EIATTR_CUDA_API_VERSION
	.align		4
        /*0000*/ 	.byte	0x04, 0x37
        /*0002*/ 	.short	(.L_456 - .L_455)
.L_455:
        /*0004*/ 	.word	0x00000082


	//----- nvinfo : EIATTR_KPARAM_INFO
	.align		4
.L_456:
        /*0008*/ 	.byte	0x04, 0x17
        /*000a*/ 	.short	(.L_458 - .L_457)
.L_457:
        /*000c*/ 	.word	0x00000000
        /*0010*/ 	.short	0x0000
        /*0012*/ 	.short	0x0000
        /*0014*/ 	.byte	0x00, 0xf0, 0x01, 0x0a


	//----- nvinfo : EIATTR_SPARSE_MMA_MASK
	.align		4
.L_458:
        /*0018*/ 	.byte	0x03, 0x50
        /*001a*/ 	.short	0x0000


	//----- nvinfo : EIATTR_MAXREG_COUNT
	.align		4
        /*001c*/ 	.byte	0x03, 0x1b
        /*001e*/ 	.short	0x00ff


	//----- nvinfo : EIATTR_NUM_BARRIERS
	.align		4
        /*0020*/ 	.byte	0x02, 0x4c
        /*0022*/ 	.byte	0x01
	.zero		1


	//----- nvinfo : EIATTR_ANNOTATIONS
	.align		4
        /*0024*/ 	.byte	0x04, 0x55
        /*0026*/ 	.short	(.L_460 - .L_459)


	//   ....[0]....
.L_459:
        /*0028*/ 	.word	0x00000001
        /*002c*/ 	.byte	0x50, 0x7e, 0x00, 0x00, 0x01, 0x00, 0x00, 0x00, 0xb0, 0x8a, 0x00, 0x00


	//----- nvinfo : EIATTR_MERCURY_ISA_VERSION
	.align		4
.L_460:
        /*0038*/ 	.byte	0x03, 0x5f
        /*003a*/ 	.short	0x0101


	//----- nvinfo : EIATTR_VRC_CTA_INIT_COUNT
	.align		4
        /*003c*/ 	.byte	0x02, 0x4a
	.zero		1
	.zero		1


	//----- nvinfo : EIATTR_EXIT_INSTR_OFFSETS
	.align		4
        /*0040*/ 	.byte	0x04, 0x1c
        /*0042*/ 	.short	(.L_462 - .L_461)


	//   ....[0]....
.L_461:
        /*0044*/ 	.word	0x00000090


	//   ....[1]....
        /*0048*/ 	.word	0x0000abc0


	//----- nvinfo : EIATTR_CRS_STACK_SIZE
	.align		4
.L_462:
        /*004c*/ 	.byte	0x04, 0x1e
        /*004e*/ 	.short	(.L_464 - .L_463)
.L_463:
        /*0050*/ 	.word	0x00000000


	//----- nvinfo : EIATTR_CBANK_PARAM_SIZE
	.align		4
.L_464:
        /*0054*/ 	.byte	0x03, 0x19
        /*0056*/ 	.short	0x0280


	//----- nvinfo : EIATTR_PARAM_CBANK
	.align		4
        /*0058*/ 	.byte	0x04, 0x0a
        /*005a*/ 	.short	(.L_466 - .L_465)
	.align		4
.L_465:
        /*005c*/ 	.word	index@(.nv.constant0._ZN5flash44flash_bwd_dq_dk_dv_loop_seqk_parallel_kernelI23Flash_bwd_kernel_traitsILi128ELi64ELi128ELi8ELi2ELi4ELi2ELb0ELb0EN7cutlass10bfloat16_tE19Flash_kernel_traitsILi128ELi64ELi128ELi8ES3_EELb0ELb0ELb1ELb1ELb0ELb0ELb0EEEvNS_16Flash_bwd_paramsE)
        /*0060*/ 	.short	0x0380
        /*0062*/ 	.short	0x0280


	//----- nvinfo : EIATTR_SW_WAR
	.align		4
.L_466:
        /*0064*/ 	.byte	0x04, 0x36
        /*0066*/ 	.short	(.L_468 - .L_467)
.L_467:
        /*0068*/ 	.word	0x00000008
.L_468:


//--------------------- .nv.info._ZN5flash27flash_bwd_convert_dq_kernelI23Flash_bwd_kernel_traitsILi128ELi64ELi64ELi8ELi4ELi2ELi2ELb1ELb0EN7cutlass10bfloat16_tE19Flash_kernel_traitsILi128ELi64ELi64ELi8ES3_EEEEvNS_16Flash_bwd_paramsEi --------------------------
	.section	.nv.info._ZN5flash27flash_bwd_convert_dq_kernelI23Flash_bwd_kernel_traitsILi128ELi64ELi64ELi8ELi4ELi2ELi2ELb1ELb0EN7cutlass10bfloat16_tE19Flash_kernel_traitsILi128ELi64ELi64ELi8ES3_EEEEvNS_16Flash_bwd_paramsEi,"",@"SHT_CUDA_INFO"
	.sectionflags	@""
	.align	4


	//----- nvinfo : EIATTR_CUDA_API_VERSION
	.align		4
        /*0000*/ 	.byte	0x04, 0x37
        /*0002*/ 	.short	(.L_470 - .L_469)
.L_469:
        /*0004*/ 	.word	0x00000082


	//----- nvinfo : EIATTR_KPARAM_INFO
	.align		4
.L_470:
        /*0008*/ 	.byte	0x04, 0x17
        /*000a*/ 	.short	(.L_472 - .L_471)
.L_471:
        /*000c*/ 	.word	0x00000000
        /*0010*/ 	.short	0x0001
        /*0012*/ 	.short	0x0280
        /*0014*/ 	.byte	0x00, 0xf0, 0x11, 0x00


	//----- nvinfo : EIATTR_KPARAM_INFO
	.align		4
.L_472:
        /*0018*/ 	.byte	0x04, 0x17
        /*001a*/ 	.short	(.L_474 - .L_473)
.L_473:
        /*001c*/ 	.word	0x00000000
        /*0020*/ 	.short	0x0000
        /*0022*/ 	.short	0x0000
        /*0024*/ 	.byte	0x00, 0xf0, 0x01, 0x0a


	//----- nvinfo : EIATTR_SPARSE_MMA_MASK
	.align		4
.L_474:
        /*0028*/ 	.byte	0x03, 0x50
        /*002a*/ 	.short	0x0000


	//----- nvinfo : EIATTR_MAXREG_COUNT
	.align		4
        /*002c*/ 	.byte	0x03, 0x1b
        /*002e*/ 	.short	0x00ff


	//----- nvinfo : EIATTR_NUM_BARRIERS
	.align		4
        /*0030*/ 	.byte	0x02, 0x4c
        /*0032*/ 	.byte	0x01
	.zero		1


	//----- nvinfo : EIATTR_MERCURY_ISA_VERSION
	.align		4
        /*0034*/ 	.byte	0x03, 0x5f
        /*0036*/ 	.short	0x0101


	//----- nvinfo : EIATTR_VRC_CTA_INIT_COUNT
	.align		4
        /*0038*/ 	.byte	0x02, 0x4a
	.zero		1
	.zero		1


	//----- nvinfo : EIATTR_EXIT_INSTR_OFFSETS
	.align		4
        /*003c*/ 	.byte	0x04, 0x1c
        /*003e*/ 	.short	(.L_476 - .L_475)


	//   ....[0]....
.L_475:
        /*0040*/ 	.word	0x00000120


	//   ....[1]....
        /*0044*/ 	.word	0x000012c0


	//   ....[2]....
        /*0048*/ 	.word	0x000013d0


	//   ....[3]....
        /*004c*/ 	.word	0x000013f0


	//----- nvinfo : EIATTR_CRS_STACK_SIZE
	.align		4
.L_476:
        /*0050*/ 	.byte	0x04, 0x1e
        /*0052*/ 	.short	(.L_478 - .L_477)
.L_477:
        /*0054*/ 	.word	0x00000000


	//----- nvinfo : EIATTR_CBANK_PARAM_SIZE
	.align		4
.L_478:
        /*0058*/ 	.byte	0x03, 0x19
        /*005a*/ 	.short	0x0284


	//----- nvinfo : EIATTR_PARAM_CBANK
	.align		4
        /*005c*/ 	.byte	0x04, 0x0a
        /*005e*/ 	.short	(.L_480 - .L_479)
	.align		4
.L_479:
        /*0060*/ 	.word	index@(.nv.constant0._ZN5flash27flash_bwd_convert_dq_kernelI23Flash_bwd_kernel_traitsILi128ELi64ELi64ELi8ELi4ELi2ELi2ELb1ELb0EN7cutlass10bfloat16_tE19Flash_kernel_traitsILi128ELi64ELi64ELi8ES3_EEEEvNS_16Flash_bwd_paramsEi)
        /*0064*/ 	.short	0x0380
        /*0066*/ 	.short	0x0284


	//----- nvinfo : EIATTR_SW_WAR
	.align		4
.L_480:
        /*0068*/ 	.byte	0x04, 0x36
        /*006a*/ 	.short	(.L_482 - .L_481)
.L_481:
        /*006c*/ 	.word	0x00000008
.L_482:


//--------------------- .nv.info._ZN5flash44flash_bwd_dq_dk_dv_loop_seqk_parallel_kernelI23Flash_bwd_kernel_traitsILi128ELi64ELi64ELi8ELi4ELi2ELi2ELb1ELb0EN7cutlass10bfloat16_tE19Flash_kernel_traitsILi128ELi64ELi64ELi8ES3_EELb1ELb0ELb0ELb0ELb0ELb1ELb0EEEvNS_16Flash_bwd_paramsE --------------------------
	.section	.nv.info._ZN5flash44flash_bwd_dq_dk_dv_loop_seqk_parallel_kernelI23Flash_bwd_kernel_traitsILi128ELi64ELi64ELi8ELi4ELi2ELi2ELb1ELb0EN7cutlass10bfloat16_tE19Flash_kernel_traitsILi128ELi64ELi64ELi8ES3_EELb1ELb0ELb0ELb0ELb0ELb1ELb0EEEvNS_16Flash_bwd_paramsE,"",@"SHT_CUDA_INFO"
	.sectionflags	@""
	.align	4


	//----- nvinfo : EIATTR_CUDA_API_VERSION
	.align		4
        /*0000*/ 	.byte	0x04, 0x37
        /*0002*/ 	.short	(.L_484 - .L_483)
.L_483:
        /*0004*/ 	.word	0x00000082


	//----- nvinfo : EIATTR_KPARAM_INFO
	.align		4
.L_484:
        /*0008*/ 	.byte	0x04, 0x17
        /*000a*/ 	.short	(.L_486 - .L_485)
.L_485:
        /*000c*/ 	.word	0x00000000
        /*0010*/ 	.short	0x0000
        /*0012*/ 	.short	0x0000
        /*0014*/ 	.byte	0x00, 0xf0, 0x01, 0x0a


	//----- nvinfo : EIATTR_SPARSE_MMA_MASK
	.align		4
.L_486:
        /*0018*/ 	.byte	0x03, 0x50
        /*001a*/ 	.short	0x0000


	//----- nvinfo : EIATTR_MAXREG_COUNT
	.align		4
        /*001c*/ 	.byte	0x03, 0x1b
        /*001e*/ 	.short	0x00ff


	//----- nvinfo : EIATTR_NUM_BARRIERS
	.align		4
        /*0020*/ 	.byte	0x02, 0x4c
        /*0022*/ 	.byte	0x01
	.zero		1


	//----- nvinfo : EIATTR_MERCURY_ISA_VERSION
	.align		4
        /*0024*/ 	.byte	0x03, 0x5f
        /*0026*/ 	.short	0x0101


	//----- nvinfo : EIATTR_VRC_CTA_INIT_COUNT
	.align		4
        /*0028*/ 	.byte	0x02, 0x4a
	.zero		1
	.zero		1


	//----- nvinfo : EIATTR_EXIT_INSTR_OFFSETS
	.align		4
        /*002c*/ 	.byte	0x04, 0x1c
        /*002e*/ 	.short	(.L_488 - .L_487)


	//   ....[0]....
.L_487:
        /*0030*/ 	.word	0x00000080


	//   ....[1]....
        /*0034*/ 	.word	0x000065f0


	//----- nvinfo : EIATTR_CRS_STACK_SIZE
	.align		4
.L_488:
        /*0038*/ 	.byte	0x04, 0x1e
        /*003a*/ 	.short	(.L_490 - .L_489)
.L_489:
        /*003c*/ 	.word	0x00000000


	//----- nvinfo : EIATTR_CBANK_PARAM_SIZE
	.align		4
.L_490:
        /*0040*/ 	.byte	0x03, 0x19
        /*0042*/ 	.short	0x0280


	//----- nvinfo : EIATTR_PARAM_CBANK
	.align		4
        /*0044*/ 	.byte	0x04, 0x0a
        /*0046*/ 	.short	(.L_492 - .L_491)
	.align		4
.L_491:
        /*0048*/ 	.word	index@(.nv.constant0._ZN5flash44flash_bwd_dq_dk_dv_loop_seqk_parallel_kernelI23Flash_bwd_kernel_traitsILi128ELi64ELi64ELi8ELi4ELi2ELi2ELb1ELb0EN7cutlass10bfloat16_tE19Flash_kernel_traitsILi128ELi64ELi64ELi8ES3_EELb1ELb0ELb0ELb0ELb0ELb1ELb0EEEvNS_16Flash_bwd_paramsE)
        /*004c*/ 	.short	0x0380
        /*004e*/ 	.short	0x0280


	//----- nvinfo : EIATTR_SW_WAR
	.align		4
.L_492:
        /*0050*/ 	.byte	0x04, 0x36
        /*0052*/ 	.short	(.L_494 - .L_493)
.L_493:
        /*0054*/ 	.word	0x00000008
.L_494:


//--------------------- .nv.info._ZN5flash44flash_bwd_dq_dk_dv_loop_seqk_parallel_kernelI23Flash_bwd_kernel_traitsILi128ELi64ELi64ELi8ELi4ELi2ELi2ELb1ELb0EN7cutlass10bfloat16_tE19Flash_kernel_traitsILi128ELi64ELi64ELi8ES3_EELb0ELb0ELb0ELb0ELb0ELb1ELb1EEEvNS_16Flash_bwd_paramsE --------------------------
	.section	.nv.info._ZN5flash44flash_bwd_dq_dk_dv_loop_seqk_parallel_kernelI23Flash_bwd_kernel_traitsILi128ELi64ELi64ELi8ELi4ELi2ELi2ELb1ELb0EN7cutlass10bfloat16_tE19Flash_kernel_traitsILi128ELi64ELi64ELi8ES3_EELb0ELb0ELb0ELb0ELb0ELb1ELb1EEEvNS_16Flash_bwd_paramsE,"",@"SHT_CUDA_INFO"
	.sectionflags	@""
	.align	4


	//----- nvinfo : EIATTR_CUDA_API_VERSION
	.align		4
        /*0000*/ 	.byte	0x04, 0x37
        /*0002*/ 	.short	(.L_496 - .L_495)
.L_495:
        /*0004*/ 	.word	0x00000082


	//----- nvinfo : EIATTR_KPARAM_INFO
	.align		4
.L_496:
        /*0008*/ 	.byte	0x04, 0x17
        /*000a*/ 	.short	(.L_498 - .L_497)
.L_497:
        /*000c*/ 	.word	0x00000000
        /*0010*/ 	.short	0x0000
        /*0012*/ 	.short	0x0000
        /*0014*/ 	.byte	0x00, 0xf0, 0x01, 0x0a


	//----- nvinfo : EIATTR_SPARSE_MMA_MASK
	.align		4
.L_498:
        /*0018*/ 	.byte	0x03, 0x50
        /*001a*/ 	.short	0x0000


	//----- nvinfo : EIATTR_MAXREG_COUNT
	.align		4
        /*001c*/ 	.byte	0x03, 0x1b
        /*001e*/ 	.short	0x00ff


	//----- nvinfo : EIATTR_NUM_BARRIERS
	.align		4
        /*0020*/ 	.byte	0x02, 0x4c
        /*0022*/ 	.byte	0x01
	.zero		1


	//----- nvinfo : EIATTR_MERCURY_ISA_VERSION
	.align		4
        /*0024*/ 	.byte	0x03, 0x5f
        /*0026*/ 	.short	0x0101


	//----- nvinfo : EIATTR_VRC_CTA_INIT_COUNT
	.align		4
        /*0028*/ 	.byte	0x02, 0x4a
	.zero		1
	.zero		1


	//----- nvinfo : EIATTR_EXIT_INSTR_OFFSETS
	.align		4
        /*002c*/ 	.byte	0x04, 0x1c
        /*002e*/ 	.short	(.L_500 - .L_499)


	//   ....[0]....
.L_499:
        /*0030*/ 	.word	0x00000080


	//   ....[1]....
        /*0034*/ 	.word	0x000060e0


	//----- nvinfo : EIATTR_CRS_STACK_SIZE
	.align		4
.L_500:
        /*0038*/ 	.byte	0x04, 0x1e
        /*003a*/ 	.short	(.L_502 - .L_501)
.L_501:
        /*003c*/ 	.word	0x00000000


	//----- nvinfo : EIATTR_CBANK_PARAM_SIZE
	.align		4
.L_502:
        /*0040*/ 	.byte	0x03, 0x19
        /*0042*/ 	.short	0x0280


	//----- nvinfo : EIATTR_PARAM_CBANK
	.align		4
        /*0044*/ 	.byte	0x04, 0x0a
        /*0046*/ 	.short	(.L_504 - .L_503)
	.align		4
.L_503:
        /*0048*/ 	.word	index@(.nv.constant0._ZN5flash44flash_bwd_dq_dk_dv_loop_seqk_parallel_kernelI23Flash_bwd_kernel_traitsILi128ELi64ELi64ELi8ELi4ELi2ELi2ELb1ELb0EN7cutlass10bfloat16_tE19Flash_kernel_traitsILi128ELi64ELi64ELi8ES3_EELb0ELb0ELb0ELb0ELb0ELb1ELb1EEEvNS_16Flash_bwd_paramsE)
        /*004c*/ 	.short	0x0380
        /*004e*/ 	.short	0x0280


	//----- nvinfo : EIATTR_SW_WAR
	.align		4
.L_504:
        /*0050*/ 	.byte	0x04, 0x36
        /*0052*/ 	.short	(.L_506 - .L_505)
.L_505:
        /*0054*/ 	.word	0x00000008
.L_506:


//--------------------- .nv.info._ZN5flash44flash_bwd_dq_dk_dv_loop_seqk_parallel_kernelI23Flash_bwd_kernel_traitsILi128ELi64ELi64ELi8ELi4ELi2ELi2ELb1ELb0EN7cutlass10bfloat16_tE19Flash_kernel_traitsILi128ELi64ELi64ELi8ES3_EELb1ELb0ELb0ELb0ELb0ELb0ELb0EEEvNS_16Flash_bwd_paramsE --------------------------
	.section	.nv.info._ZN5flash44flash_bwd_dq_dk_dv_loop_seqk_parallel_kernelI23Flash_bwd_kernel_traitsILi128ELi64ELi64ELi8ELi4ELi2ELi2ELb1ELb0EN7cutlass10bfloat16_tE19Flash_kernel_traitsILi128ELi64ELi64ELi8ES3_EELb1ELb0ELb0ELb0ELb0ELb0ELb0EEEvNS_16Flash_bwd_paramsE,"",@"SHT_CUDA_INFO"
	.sectionflags	@""
	.align	4


	//----- nvinfo : EIATTR_CUDA_API_VERSION
	.align		4
        /*0000*/ 	.byte	0x04, 0x37
        /*0002*/ 	.short	(.L_508 - .L_507)
.L_507:
        /*0004*/ 	.word	0x00000082


	//----- nvinfo : EIATTR_KPARAM_INFO
	.align		4
.L_508:
        /*0008*/ 	.byte	0x04, 0x17
        /*000a*/ 	.short	(.L_510 - .L_509)
.L_509:
        /*000c*/ 	.word	0x00000000
        /*0010*/ 	.short	0x0000
        /*0012*/ 	.short	0x0000
        /*0014*/ 	.byte	0x00, 0xf0, 0x01, 0x0a


	//----- nvinfo : EIATTR_SPARSE_MMA_MASK
	.align		4
.L_510:
        /*0018*/ 	.byte	0x03, 0x50
        /*001a*/ 	.short	0x0000


	//----- nvinfo : EIATTR_MAXREG_COUNT
	.align		4
        /*001c*/ 	.byte	0x03, 0x1b
        /*001e*/ 	.short	0x00ff


	//----- nvinfo : EIATTR_NUM_BARRIERS
	.align		4
        /*0020*/ 	.byte	0x02, 0x4c
        /*0022*/ 	.byte	0x01
	.zero		1


	//----- nvinfo : EIATTR_MERCURY_ISA_VERSION
	.align		4
        /*0024*/ 	.byte	0x03, 0x5f
        /*0026*/ 	.short	0x0101


	//----- nvinfo : EIATTR_VRC_CTA_INIT_COUNT
	.align		4
        /*0028*/ 	.byte	0x02, 0x4a
	.zero		1
	.zero		1


	//----- nvinfo : EIATTR_EXIT_INSTR_OFFSETS
	.align		4
        /*002c*/ 	.byte	0x04, 0x1c
        /*002e*/ 	.short	(.L_512 - .L_511)


	//   ....[0]....
.L_511:
        /*0030*/ 	.word	0x00000080


	//   ....[1]....
        /*0034*/ 	.word	0x00006fd0


	//----- nvinfo : EIATTR_CRS_STACK_SIZE
	.align		4
.L_512:
        /*0038*/ 	.byte	0x04, 0x1e
        /*003a*/ 	.short	(.L_514 - .L_513)
.L_513:
        /*003c*/ 	.word	0x00000000


	//----- nvinfo : EIATTR_CBANK_PARAM_SIZE
	.align		4
.L_514:
        /*0040*/ 	.byte	0x03, 0x19
        /*0042*/ 	.short	0x0280


	//----- nvinfo : EIATTR_PARAM_CBANK
	.align		4
        /*0044*/ 	.byte	0x04, 0x0a
        /*0046*/ 	.short	(.L_516 - .L_515)
	.align		4
.L_515:
        /*0048*/ 	.word	index@(.nv.constant0._ZN5flash44flash_bwd_dq_dk_dv_loop_seqk_parallel_kernelI23Flash_bwd_kernel_traitsILi128ELi64ELi64ELi8ELi4ELi2ELi2ELb1ELb0EN7cutlass10bfloat16_tE19Flash_kernel_traitsILi128ELi64ELi64ELi8ES3_EELb1ELb0ELb0ELb0ELb0ELb0ELb0EEEvNS_16Flash_bwd_paramsE)
        /*004c*/ 	.short	0x0380
        /*004e*/ 	.short	0x0280


	//----- nvinfo : EIATTR_SW_WAR
	.align		4
.L_516:
        /*0050*/ 	.byte	0x04, 0x36
        /*0052*/ 	.short	(.L_518 - .L_517)
.L_517:
        /*0054*/ 	.word	0x00000008
.L_518:


//--------------------- .nv.info._ZN5flash44flash_bwd_dq_dk_dv_loop_seqk_parallel_kernelI23Flash_bwd_kernel_traitsILi128ELi64ELi64ELi8ELi4ELi2ELi2ELb1ELb0EN7cutlass10bfloat16_tE19Flash_kernel_traitsILi128ELi64ELi64ELi8ES3_EELb0ELb0ELb0ELb0ELb0ELb0ELb1EEEvNS_16Flash_bwd_paramsE --------------------------
	.section	.nv.info._ZN5flash44flash_bwd_dq_dk_dv_loop_seqk_parallel_kernelI23Flash_bwd_kernel_traitsILi128ELi64ELi64ELi8ELi4ELi2ELi2ELb1ELb0EN7cutlass10bfloat16_tE19Flash_kernel_traitsILi128ELi64ELi64ELi8ES3_EELb0ELb0ELb0ELb0ELb0ELb0ELb1EEEvNS_16Flash_bwd_paramsE,"",@"SHT_CUDA_INFO"
	.sectionflags	@""
	.align	4


	//----- nvinfo : EIATTR_CUDA_API_VERSION
	.align		4
        /*0000*/ 	.byte	0x04, 0x37
        /*0002*/ 	.short	(.L_520 - .L_519)
.L_519:
        /*0004*/ 	.word	0x00000082


	//----- nvinfo : EIATTR_KPARAM_INFO
	.align		4
.L_520:
        /*0008*/ 	.byte	0x04, 0x17
        /*000a*/ 	.short	(.L_522 - .L_521)
.L_521:
        /*000c*/ 	.word	0x00000000
        /*0010*/ 	.short	0x0000
        /*0012*/ 	.short	0x0000
        /*0014*/ 	.byte	0x00, 0xf0, 0x01, 0x0a


	//----- nvinfo : EIATTR_SPARSE_MMA_MASK
	.align		4
.L_522:
        /*0018*/ 	.byte	0x03, 0x50
        /*001a*/ 	.short	0x0000


	//----- nvinfo : EIATTR_MAXREG_COUNT
	.align		4
        /*001c*/ 	.byte	0x03, 0x1b
        /*001e*/ 	.short	0x00ff


	//----- nvinfo : EIATTR_NUM_BARRIERS
	.align		4
        /*0020*/ 	.byte	0x02, 0x4c
        /*0022*/ 	.byte	0x01
	.zero		1


	//----- nvinfo : EIATTR_MERCURY_ISA_VERSION
	.align		4
        /*0024*/ 	.byte	0x03, 0x5f
        /*0026*/ 	.short	0x0101


	//----- nvinfo : EIATTR_VRC_CTA_INIT_COUNT
	.align		4
        /*0028*/ 	.byte	0x02, 0x4a
	.zero		1
	.zero		1


	//----- nvinfo : EIATTR_EXIT_INSTR_OFFSETS
	.align		4
        /*002c*/ 	.byte	0x04, 0x1c
        /*002e*/ 	.short	(.L_524 - .L_523)


	//   ....[0]....
.L_523:
        /*0030*/ 	.word	0x00000080


	//   ....[1]....
        /*0034*/ 	.word	0x00006c40


	//----- nvinfo : EIATTR_CRS_STACK_SIZE
	.align		4
.L_524:
        /*0038*/ 	.byte	0x04, 0x1e
        /*003a*/ 	.short	(.L_526 - .L_525)
.L_525:
        /*003c*/ 	.word	0x00000000


	//----- nvinfo : EIATTR_CBANK_PARAM_SIZE
	.align		4
.L_526:
        /*0040*/ 	.byte	0x03, 0x19
        /*0042*/ 	.short	0x0280


	//----- nvinfo : EIATTR_PARAM_CBANK
	.align		4
        /*0044*/ 	.byte	0x04, 0x0a
        /*0046*/ 	.short	(.L_528 - .L_527)
	.align		4
.L_527:
        /*0048*/ 	.word	index@(.nv.constant0._ZN5flash44flash_bwd_dq_dk_dv_loop_seqk_parallel_kernelI23Flash_bwd_kernel_traitsILi128ELi64ELi64ELi8ELi4ELi2ELi2ELb1ELb0EN7cutlass10bfloat16_tE19Flash_kernel_traitsILi128ELi64ELi64ELi8ES3_EELb0ELb0ELb0ELb0ELb0ELb0ELb1EEEvNS_16Flash_bwd_paramsE)
        /*004c*/ 	.short	0x0380
        /*004e*/ 	.short	0x0280


	//----- nvinfo : EIATTR_SW_WAR
	.align		4
.L_528:
        /*0050*/ 	.byte	0x04, 0x36
        /*0052*/ 	.short	(.L_530 - .L_529)
.L_529:
        /*0054*/ 	.word	0x00000008
.L_530:


//--------------------- .nv.info._ZN5flash44flash_bwd_dq_dk_dv_loop_seqk_parallel_kernelI23Flash_bwd_kernel_traitsILi128ELi64ELi64ELi8ELi4ELi2ELi2ELb1ELb0EN7cutlass10bfloat16_tE19Flash_kernel_traitsILi128ELi64ELi64ELi8ES3_EELb1ELb0ELb1ELb0ELb0ELb0ELb0EEEvNS_16Flash_bwd_paramsE --------------------------
	.section	.nv.info._ZN5flash44flash_bwd_dq_dk_dv_loop_seqk_parallel_kernelI23Flash_bwd_kernel_traitsILi128ELi64ELi64ELi8ELi4ELi2ELi2ELb1ELb0EN7cutlass10bfloat16_tE19Flash_kernel_traitsILi128ELi64ELi64ELi8ES3_EELb1ELb0ELb1ELb0ELb0ELb0ELb0EEEvNS_16Flash_bwd_paramsE,"",@"SHT_CUDA_INFO"
	.sectionflags	@""
	.align	4


	//----- nvinfo : EIATTR_CUDA_API_VERSION
	.align		4
        /*0000*/ 	.byte	0x04, 0x37
        /*0002*/ 	.short	(.L_532 - .L_531)
.L_531:
        /*0004*/ 	.word	0x00000082


	//----- nvinfo : EIATTR_KPARAM_INFO
	.align		4
.L_532:
        /*0008*/ 	.byte	0x04, 0x17
        /*000a*/ 	.short	(.L_534 - .L_533)
.L_533:
        /*000c*/ 	.word	0x00000000
        /*0010*/ 	.short	0x0000
        /*0012*/ 	.short	0x0000
        /*0014*/ 	.byte	0x00, 0xf0, 0x01, 0x0a


	//----- nvinfo : EIATTR_SPARSE_MMA_MASK
	.align		4
.L_534:
        /*0018*/ 	.byte	0x03, 0x50
        /*001a*/ 	.short	0x0000


	//----- nvinfo : EIATTR_MAXREG_COUNT
	.align		4
        /*001c*/ 	.byte	0x03, 0x1b
        /*001e*/ 	.short	0x00ff


	//----- nvinfo : EIATTR_NUM_BARRIERS
	.align		4
        /*0020*/ 	.byte	0x02, 0x4c
        /*0022*/ 	.byte	0x01
	.zero		1


	//----- nvinfo : EIATTR_MERCURY_ISA_VERSION
	.align		4
        /*0024*/ 	.byte	0x03, 0x5f
        /*0026*/ 	.short	0x0101


	//----- nvinfo : EIATTR_VRC_CTA_INIT_COUNT
	.align		4
        /*0028*/ 	.byte	0x02, 0x4a
	.zero		1
	.zero		1


	//----- nvinfo : EIATTR_EXIT_INSTR_OFFSETS
	.align		4
        /*002c*/ 	.byte	0x04, 0x1c
        /*002e*/ 	.short	(.L_536 - .L_535)


	//   ....[0]....
.L_535:
        /*0030*/ 	.word	0x00000080


	//   ....[1]....
        /*0034*/ 	.word	0x00007480


	//----- nvinfo : EIATTR_CRS_STACK_SIZE
	.align		4
.L_536:
        /*0038*/ 	.byte	0x04, 0x1e
        /*003a*/ 	.short	(.L_538 - .L_537)
.L_537:
        /*003c*/ 	.word	0x00000000


	//----- nvinfo : EIATTR_CBANK_PARAM_SIZE
	.align		4
.L_538:
        /*0040*/ 	.byte	0x03, 0x19
        /*0042*/ 	.short	0x0280


	//----- nvinfo : EIATTR_PARAM_CBANK
	.align		4
        /*0044*/ 	.byte	0x04, 0x0a
        /*0046*/ 	.short	(.L_540 - .L_539)
	.align		4
.L_539:
        /*0048*/ 	.word	index@(.nv.constant0._ZN5flash44flash_bwd_dq_dk_dv_loop_seqk_parallel_kernelI23Flash_bwd_kernel_traitsILi128ELi64ELi64ELi8ELi4ELi2ELi2ELb1ELb0EN7cutlass10bfloat16_tE19Flash_kernel_traitsILi128ELi64ELi64ELi8ES3_EELb1ELb0ELb1ELb0ELb0ELb0ELb0EEEvNS_16Flash_bwd_paramsE)
        /*004c*/ 	.short	0x0380
        /*004e*/ 	.short	0x0280


	//----- nvinfo : EIATTR_SW_WAR
	.align		4
.L_540:
        /*0050*/ 	.byte	0x04, 0x36
        /*0052*/ 	.short	(.L_542 - .L_541)
.L_541:
        /*0054*/ 	.word	0x00000008
.L_542:


//--------------------- .nv.info._ZN5flash44flash_bwd_dq_dk_dv_loop_seqk_parallel_kernelI23Flash_bwd_kernel_traitsILi128ELi64ELi64ELi8ELi4ELi2ELi2ELb1ELb0EN7cutlass10bfloat16_tE19Flash_kernel_traitsILi128ELi64ELi64ELi8ES3_EELb0ELb0ELb1ELb0ELb0ELb0ELb1EEEvNS_16Flash_bwd_paramsE --------------------------
	.section	.nv.info._ZN5flash44flash_bwd_dq_dk_dv_loop_seqk_parallel_kernelI23Flash_bwd_kernel_traitsILi128ELi64ELi64ELi8ELi4ELi2ELi2ELb1ELb0EN7cutlass10bfloat16_tE19Flash_kernel_traitsILi128ELi64ELi64ELi8ES3_EELb0ELb0ELb1ELb0ELb0ELb0ELb1EEEvNS_16Flash_bwd_paramsE,"",@"SHT_CUDA_INFO"
	.sectionflags	@""
	.align	4


	//----- nvinfo : EIATTR_CUDA_API_VERSION
	.align		4
        /*0000*/ 	.byte	0x04, 0x37
        /*0002*/ 	.short	(.L_544 - .L_543)
.L_543:
        /*0004*/ 	.word	0x00000082


	//----- nvinfo : EIATTR_KPARAM_INFO
	.align		4
.L_544:
        /*0008*/ 	.byte	0x04, 0x17
        /*000a*/ 	.short	(.L_546 - .L_545)
.L_545:
        /*000c*/ 	.word	0x00000000
        /*0010*/ 	.short	0x0000
        /*0012*/ 	.short	0x0000
        /*0014*/ 	.byte	0x00, 0xf0, 0x01, 0x0a


	//----- nvinfo : EIATTR_SPARSE_MMA_MASK
	.align		4
.L_546:
        /*0018*/ 	.byte	0x03, 0x50
        /*001a*/ 	.short	0x0000


	//----- nvinfo : EIATTR_MAXREG_COUNT
	.align		4
        /*001c*/ 	.byte	0x03, 0x1b
        /*001e*/ 	.short	0x00ff


	//----- nvinfo : EIATTR_NUM_BARRIERS
	.align		4
        /*0020*/ 	.byte	0x02, 0x4c
        /*0022*/ 	.byte	0x01
	.zero		1


	//----- nvinfo : EIATTR_MERCURY_ISA_VERSION
	.align		4
        /*0024*/ 	.byte	0x03, 0x5f
        /*0026*/ 	.short	0x0101


	//----- nvinfo : EIATTR_VRC_CTA_INIT_COUNT
	.align		4
        /*0028*/ 	.byte	0x02, 0x4a
	.zero		1
	.zero		1


	//----- nvinfo : EIATTR_EXIT_INSTR_OFFSETS
	.align		4
        /*002c*/ 	.byte	0x04, 0x1c
        /*002e*/ 	.short	(.L_548 - .L_547)


	//   ....[0]....
.L_547:
        /*0030*/ 	.word	0x00000080


	//   ....[1]....
        /*0034*/ 	.word	0x00006ed0


	//----- nvinfo : EIATTR_CRS_STACK_SIZE
	.align		4
.L_548:
        /*0038*/ 	.byte	0x04, 0x1e
        /*003a*/ 	.short	(.L_550 - .L_549)
.L_549:
        /*003c*/ 	.word	0x00000000


	//----- nvinfo : EIATTR_CBANK_PARAM_SIZE
	.align		4
.L_550:
        /*0040*/ 	.byte	0x03, 0x19
        /*0042*/ 	.short	0x0280


	//----- nvinfo : EIATTR_PARAM_CBANK
	.align		4
        /*0044*/ 	.byte	0x04, 0x0a
        /*0046*/ 	.short	(.L_552 - .L_551)
	.align		4
.L_551:
        /*0048*/ 	.word	index@(.nv.constant0._ZN5flash44flash_bwd_dq_dk_dv_loop_seqk_parallel_kernelI23Flash_bwd_kernel_traitsILi128ELi64ELi64ELi8ELi4ELi2ELi2ELb1ELb0EN7cutlass10bfloat16_tE19Flash_kernel_traitsILi128ELi64ELi64ELi8ES3_EELb0ELb0ELb1ELb0ELb0ELb0ELb1EEEvNS_16Flash_bwd_paramsE)
        /*004c*/ 	.short	0x0380
        /*004e*/ 	.short	0x0280


	//----- nvinfo : EIATTR_SW_WAR
	.align		4
.L_552:
        /*0050*/ 	.byte	0x04, 0x36
        /*0052*/ 	.short	(.L_554 - .L_553)
.L_553:
        /*0054*/ 	.word	0x00000008
.L_554:


//--------------------- .nv.info._ZN5flash44flash_bwd_dq_dk_dv_loop_seqk_parallel_kernelI23Flash_bwd_kernel_traitsILi128ELi64ELi64ELi8ELi4ELi2ELi2ELb1ELb0EN7cutlass10bfloat16_tE19Flash_kernel_traitsILi128ELi64ELi64ELi8ES3_EELb1ELb0ELb0ELb0ELb1ELb1ELb0EEEvNS_16Flash_bwd_paramsE --------------------------
	.section	.nv.info._ZN5flash44flash_bwd_dq_dk_dv_loop_seqk_parallel_kernelI23Flash_bwd_kernel_traitsILi128ELi64ELi64ELi8ELi4ELi2ELi2ELb1ELb0EN7cutlass10bfloat16_tE19Flash_kernel_traitsILi128ELi64ELi64ELi8ES3_EELb1ELb0ELb0ELb0ELb1ELb1ELb0EEEvNS_16Flash_bwd_paramsE,"",@"SHT_CUDA_INFO"
	.sectionflags	@""
	.align	4


	//----- nvinfo : EIATTR_CUDA_API_VERSION
	.align		4
        /*0000*/ 	.byte	0x04, 0x37
        /*0002*/ 	.short	(.L_556 - .L_555)
.L_555:
        /*0004*/ 	.word	0x00000082


	//----- nvinfo : EIATTR_KPARAM_INFO
	.align		4
.L_556:
        /*0008*/ 	.byte	0x04, 0x17
        /*000a*/ 	.short	(.L_558 - .L_557)
.L_557:
        /*000c*/ 	.word	0x00000000
        /*0010*/ 	.short	0x0000
        /*0012*/ 	.short	0x0000
        /*0014*/ 	.byte	0x00, 0xf0, 0x01, 0x0a


	//----- nvinfo : EIATTR_SPARSE_MMA_MASK
	.align		4
.L_558:
        /*0018*/ 	.byte	0x03, 0x50
        /*001a*/ 	.short	0x0000


	//----- nvinfo : EIATTR_MAXREG_COUNT
	.align		4
        /*001c*/ 	.byte	0x03, 0x1b
        /*001e*/ 	.short	0x00ff


	//----- nvinfo : EIATTR_NUM_BARRIERS
	.align		4
        /*0020*/ 	.byte	0x02, 0x4c
        /*0022*/ 	.byte	0x01
	.zero		1


	//----- nvinfo : EIATTR_MERCURY_ISA_VERSION
	.align		4
        /*0024*/ 	.byte	0x03, 0x5f
        /*0026*/ 	.short	0x0101


	//----- nvinfo : EIATTR_VRC_CTA_INIT_COUNT
	.align		4
        /*0028*/ 	.byte	0x02, 0x4a
	.zero		1
	.zero		1


	//----- nvinfo : EIATTR_EXIT_INSTR_OFFSETS
	.align		4
        /*002c*/ 	.byte	0x04, 0x1c
        /*002e*/ 	.short	(.L_560 - .L_559)


	//   ....[0]....
.L_559:
        /*0030*/ 	.word	0x00000080


	//   ....[1]....
        /*0034*/ 	.word	0x00004fa0


	//----- nvinfo : EIATTR_CBANK_PARAM_SIZE
	.align		4
.L_560:
        /*0038*/ 	.byte	0x03, 0x19
        /*003a*/ 	.short	0x0280


	//----- nvinfo : EIATTR_PARAM_CBANK
	.align		4
        /*003c*/ 	.byte	0x04, 0x0a
        /*003e*/ 	.short	(.L_562 - .L_561)
	.align		4
.L_561:
        /*0040*/ 	.word	index@(.nv.constant0._ZN5flash44flash_bwd_dq_dk_dv_loop_seqk_parallel_kernelI23Flash_bwd_kernel_traitsILi128ELi64ELi64ELi8ELi4ELi2ELi2ELb1ELb0EN7cutlass10bfloat16_tE19Flash_kernel_traitsILi128ELi64ELi64ELi8ES3_EELb1ELb0ELb0ELb0ELb1ELb1ELb0EEEvNS_16Flash_bwd_paramsE)
        /*0044*/ 	.short	0x0380
        /*0046*/ 	.short	0x0280


	//----- nvinfo : EIATTR_SW_WAR
	.align		4
.L_562:
        /*0048*/ 	.byte	0x04, 0x36
        /*004a*/ 	.short	(.L_564 - .L_563)
.L_563:
        /*004c*/ 	.word	0x00000008
.L_564:


//--------------------- .nv.info._ZN5flash44flash_bwd_dq_dk_dv_loop_seqk_parallel_kernelI23Flash_bwd_kernel_traitsILi128ELi64ELi64ELi8ELi4ELi2ELi2ELb1ELb0EN7cutlass10bfloat16_tE19Flash_kernel_traitsILi128ELi64ELi64ELi8ES3_EELb0ELb0ELb0ELb0ELb1ELb1ELb1EEEvNS_16Flash_bwd_paramsE --------------------------
	.section	.nv.info._ZN5flash44flash_bwd_dq_dk_dv_loop_seqk_parallel_kernelI23Flash_bwd_kernel_traitsILi128ELi64ELi64ELi8ELi4ELi2ELi2ELb1ELb0EN7cutlass10bfloat16_tE19Flash_kernel_traitsILi128ELi64ELi64ELi8ES3_EELb0ELb0ELb0ELb0ELb1ELb1ELb1EEEvNS_16Flash_bwd_paramsE,"",@"SHT_CUDA_INFO"
	.sectionflags	@""
	.align	4


	//----- nvinfo : EIATTR_CUDA_API_VERSION
	.align		4
        /*0000*/ 	.byte	0x04, 0x37
        /*0002*/ 	.short	(.L_566 - .L_565)
.L_565:
        /*0004*/ 	.word	0x00000082


	//----- nvinfo : EIATTR_KPARAM_INFO
	.align		4
.L_566:
        /*0008*/ 	.byte	0x04, 0x17
        /*000a*/ 	.short	(.L_568 - .L_567)
.L_567:
        /*000c*/ 	.word	0x00000000
        /*0010*/ 	.short	0x0000
        /*0012*/ 	.short	0x0000
        /*0014*/ 	.byte	0x00, 0xf0, 0x01, 0x0a


	//----- nvinfo : EIATTR_SPARSE_MMA_MASK
	.align		4
.L_568:
        /*0018*/ 	.byte	0x03, 0x50
        /*001a*/ 	.short	0x0000


	//----- nvinfo : EIATTR_MAXREG_COUNT
	.align		4
        /*001c*/ 	.byte	0x03, 0x1b
        /*001e*/ 	.short	0x00ff


	//----- nvinfo : EIATTR_NUM_BARRIERS
	.align		4
        /*0020*/ 	.byte	0x02, 0x4c
        /*0022*/ 	.byte	0x01
	.zero		1


	//----- nvinfo : EIATTR_MERCURY_ISA_VERSION
	.align		4
        /*0024*/ 	.byte	0x03, 0x5f
        /*0026*/ 	.short	0x0101


	//----- nvinfo : EIATTR_VRC_CTA_INIT_COUNT
	.align		4
        /*0028*/ 	.byte	0x02, 0x4a
	.zero		1
	.zero		1


	//----- nvinfo : EIATTR_EXIT_INSTR_OFFSETS
	.align		4
        /*002c*/ 	.byte	0x04, 0x1c
        /*002e*/ 	.short	(.L_570 - .L_569)


	//   ....[0]....
.L_569:
        /*0030*/ 	.word	0x00000080


	//   ....[1]....
        /*0034*/ 	.word	0x00004a30


	//----- nvinfo : EIATTR_CBANK_PARAM_SIZE
	.align		4
.L_570:
        /*0038*/ 	.byte	0x03, 0x19
        /*003a*/ 	.short	0x0280


	//----- nvinfo : EIATTR_PARAM_CBANK
	.align		4
        /*003c*/ 	.byte	0x04, 0x0a
        /*003e*/ 	.short	(.L_572 - .L_571)
	.align		4
.L_571:
        /*0040*/ 	.word	index@(.nv.constant0._ZN5flash44flash_bwd_dq_dk_dv_loop_seqk_parallel_kernelI23Flash_bwd_kernel_traitsILi128ELi64ELi64ELi8ELi4ELi2ELi2ELb1ELb0EN7cutlass10bfloat16_tE19Flash_kernel_traitsILi128ELi64ELi64ELi8ES3_EELb0ELb0ELb0ELb0ELb1ELb1ELb1EEEvNS_16Flash_bwd_paramsE)
        /*0044*/ 	.short	0x0380
        /*0046*/ 	.short	0x0280


	//----- nvinfo : EIATTR_SW_WAR
	.align		4
.L_572:
        /*0048*/ 	.byte	0x04, 0x36
        /*004a*/ 	.short	(.L_574 - .L_573)
.L_573:
        /*004c*/ 	.word	0x00000008
.L_574:


//--------------------- .nv.info._ZN5flash44flash_bwd_dq_dk_dv_loop_seqk_parallel_kernelI23Flash_bwd_kernel_traitsILi128ELi64ELi64ELi8ELi4ELi2ELi2ELb1ELb0EN7cutlass10bfloat16_tE19Flash_kernel_traitsILi128ELi64ELi64ELi8ES3_EELb1ELb0ELb0ELb1ELb0ELb0ELb0EEEvNS_16Flash_bwd_paramsE --------------------------
	.section	.nv.info._ZN5flash44flash_bwd_dq_dk_dv_loop_seqk_parallel_kernelI23Flash_bwd_kernel_traitsILi128ELi64ELi64ELi8ELi4ELi2ELi2ELb1ELb0EN7cutlass10bfloat16_tE19Flash_kernel_traitsILi128ELi64ELi64ELi8ES3_EELb1ELb0ELb0ELb1ELb0ELb0ELb0EEEvNS_16Flash_bwd_paramsE,"",@"SHT_CUDA_INFO"
	.sectionflags	@""
	.align	4


	//----- nvinfo : EIATTR_CUDA_API_VERSION
	.align		4
        /*0000*/ 	.byte	0x04, 0x37
        /*0002*/ 	.short	(.L_576 - .L_575)
.L_575:
        /*0004*/ 	.word	0x00000082


	//----- nvinfo : EIATTR_KPARAM_INFO
	.align		4
.L_576:
        /*0008*/ 	.byte	0x04, 0x17
        /*000a*/ 	.short	(.L_578 - .L_577)
.L_577:
        /*000c*/ 	.word	0x00000000
        /*0010*/ 	.short	0x0000
        /*0012*/ 	.short	0x0000
        /*0014*/ 	.byte	0x00, 0xf0, 0x01, 0x0a


	//----- nvinfo : EIATTR_SPARSE_MMA_MASK
	.align		4
.L_578:
        /*0018*/ 	.byte	0x03, 0x50
        /*001a*/ 	.short	0x0000


	//----- nvinfo : EIATTR_MAXREG_COUNT
	.align		4
        /*001c*/ 	.byte	0x03, 0x1b
        /*001e*/ 	.short	0x00ff


	//----- nvinfo : EIATTR_NUM_BARRIERS
	.align		4
        /*0020*/ 	.byte	0x02, 0x4c
        /*0022*/ 	.byte	0x01
	.zero		1


	//----- nvinfo : EIATTR_MERCURY_ISA_VERSION
	.align		4
        /*0024*/ 	.byte	0x03, 0x5f
        /*0026*/ 	.short	0x0101


	//----- nvinfo : EIATTR_VRC_CTA_INIT_COUNT
	.align		4
        /*0028*/ 	.byte	0x02, 0x4a
	.zero		1
	.zero		1


	//----- nvinfo : EIATTR_EXIT_INSTR_OFFSETS
	.align		4
        /*002c*/ 	.byte	0x04, 0x1c
        /*002e*/ 	.short	(.L_580 - .L_579)


	//   ....[0]....
.L_579:
        /*0030*/ 	.word	0x00000080


	//   ....[1]....
        /*0034*/ 	.word	0x000074d0


	//----- nvinfo : EIATTR_CRS_STACK_SIZE
	.align		4
.L_580:
        /*0038*/ 	.byte	0x04, 0x1e
        /*003a*/ 	.short	(.L_582 - .L_581)
.L_581:
        /*003c*/ 	.word	0x00000000


	//----- nvinfo : EIATTR_CBANK_PARAM_SIZE
	.align		4
.L_582:
        /*0040*/ 	.byte	0x03, 0x19
        /*0042*/ 	.short	0x0280


	//----- nvinfo : EIATTR_PARAM_CBANK
	.align		4
        /*0044*/ 	.byte	0x04, 0x0a
        /*0046*/ 	.short	(.L_584 - .L_583)
	.align		4
.L_583:
        /*0048*/ 	.word	index@(.nv.constant0._ZN5flash44flash_bwd_dq_dk_dv_loop_seqk_parallel_kernelI23Flash_bwd_kernel_traitsILi128ELi64ELi64ELi8ELi4ELi2ELi2ELb1ELb0EN7cutlass10bfloat16_tE19Flash_kernel_traitsILi128ELi64ELi64ELi8ES3_EELb1ELb0ELb0ELb1ELb0ELb0ELb0EEEvNS_16Flash_bwd_paramsE)
        /*004c*/ 	.short	0x0380
        /*004e*/ 	.short	0x0280


	//----- nvinfo : EIATTR_SW_WAR
	.align		4
.L_584:
        /*0050*/ 	.byte	0x04, 0x36
        /*0052*/ 	.short	(.L_586 - .L_585)
.L_585:
        /*0054*/ 	.word	0x00000008
.L_586:


//--------------------- .nv.info._ZN5flash44flash_bwd_dq_dk_dv_loop_seqk_parallel_kernelI23Flash_bwd_kernel_traitsILi128ELi64ELi64ELi8ELi4ELi2ELi2ELb1ELb0EN7cutlass10bfloat16_tE19Flash_kernel_traitsILi128ELi64ELi64ELi8ES3_EELb0ELb0ELb0ELb1ELb0ELb0ELb1EEEvNS_16Flash_bwd_paramsE --------------------------
	.section	.nv.info._ZN5flash44flash_bwd_dq_dk_dv_loop_seqk_parallel_kernelI23Flash_bwd_kernel_traitsILi128ELi64ELi64ELi8ELi4ELi2ELi2ELb1ELb0EN7cutlass10bfloat16_tE19Flash_kernel_traitsILi128ELi64ELi64ELi8ES3_EELb0ELb0ELb0ELb1ELb0ELb0ELb1EEEvNS_16Flash_bwd_paramsE,"",@"SHT_CUDA_INFO"
	.sectionflags	@""
	.align	4


	//----- nvinfo : EIATTR_CUDA_API_VERSION
	.align		4
        /*0000*/ 	.byte	0x04, 0x37
        /*0002*/ 	.short	(.L_588 - .L_587)
.L_587:
        /*0004*/ 	.word	0x00000082


	//----- nvinfo : EIATTR_KPARAM_INFO
	.align		4
.L_588:
        /*0008*/ 	.byte	0x04, 0x17
        /*000a*/ 	.short	(.L_590 - .L_589)
.L_589:
        /*000c*/ 	.word	0x00000000
        /*0010*/ 	.short	0x0000
        /*0012*/ 	.short	0x0000
        /*0014*/ 	.byte	0x00, 0xf0, 0x01, 0x0a


	//----- nvinfo : EIATTR_SPARSE_MMA_MASK
	.align		4
.L_590:
        /*0018*/ 	.byte	0x03, 0x50
        /*001a*/ 	.short	0x0000


	//----- nvinfo : EIATTR_MAXREG_COUNT
	.align		4
        /*001c*/ 	.byte	0x03, 0x1b
        /*001e*/ 	.short	0x00ff


	//----- nvinfo : EIATTR_NUM_BARRIERS
	.align		4
        /*0020*/ 	.byte	0x02, 0x4c
        /*0022*/ 	.byte	0x01
	.zero		1


	//----- nvinfo : EIATTR_MERCURY_ISA_VERSION
	.align		4
        /*0024*/ 	.byte	0x03, 0x5f
        /*0026*/ 	.short	0x0101


	//----- nvinfo : EIATTR_VRC_CTA_INIT_COUNT
	.align		4
        /*0028*/ 	.byte	0x02, 0x4a
	.zero		1
	.zero		1


	//----- nvinfo : EIATTR_EXIT_INSTR_OFFSETS
	.align		4
        /*002c*/ 	.byte	0x04, 0x1c
        /*002e*/ 	.short	(.L_592 - .L_591)


	//   ....[0]....
.L_591:
        /*0030*/ 	.word	0x00000080


	//   ....[1]....
        /*0034*/ 	.word	0x00006ec0


	//----- nvinfo : EIATTR_CRS_STACK_SIZE
	.align		4
.L_592:
        /*0038*/ 	.byte	0x04, 0x1e
        /*003a*/ 	.short	(.L_594 - .L_593)
.L_593:
        /*003c*/ 	.word	0x00000000


	//----- nvinfo : EIATTR_CBANK_PARAM_SIZE
	.align		4
.L_594:
        /*0040*/ 	.byte	0x03, 0x19
        /*0042*/ 	.short	0x0280


	//----- nvinfo : EIATTR_PARAM_CBANK
	.align		4
        /*0044*/ 	.byte	0x04, 0x0a
        /*0046*/ 	.short	(.L_596 - .L_595)
	.align		4
.L_595:
        /*0048*/ 	.word	index@(.nv.constant0._ZN5flash44flash_bwd_dq_dk_dv_loop_seqk_parallel_kernelI23Flash_bwd_kernel_traitsILi128ELi64ELi64ELi8ELi4ELi2ELi2ELb1ELb0EN7cutlass10bfloat16_tE19Flash_kernel_traitsILi128ELi64ELi64ELi8ES3_EELb0ELb0ELb0ELb1ELb0ELb0ELb1EEEvNS_16Flash_bwd_paramsE)
        /*004c*/ 	.short	0x0380
        /*004e*/ 	.short	0x0280


	//----- nvinfo : EIATTR_SW_WAR
	.align		4
.L_596:
        /*0050*/ 	.byte	0x04, 0x36
        /*0052*/ 	.short	(.L_598 - .L_597)
.L_597:
        /*0054*/ 	.word	0x00000008
.L_598:


//--------------------- .nv.info._ZN5flash44flash_bwd_dq_dk_dv_loop_seqk_parallel_kernelI23Flash_bwd_kernel_traitsILi128ELi64ELi64ELi8ELi4ELi2ELi2ELb1ELb0EN7cutlass10bfloat16_tE19Flash_kernel_traitsILi128ELi64ELi64ELi8ES3_EELb1ELb0ELb1ELb0ELb0ELb1ELb0EEEvNS_16Flash_bwd_paramsE --------------------------
	.section	.nv.info._ZN5flash44flash_bwd_dq_dk_dv_loop_seqk_parallel_kernelI23Flash_bwd_kernel_traitsILi128ELi64ELi64ELi8ELi4ELi2ELi2ELb1ELb0EN7cutlass10bfloat16_tE19Flash_kernel_traitsILi128ELi64ELi64ELi8ES3_EELb1ELb0ELb1ELb0ELb0ELb1ELb0EEEvNS_16Flash_bwd_paramsE,"",@"SHT_CUDA_INFO"
	.sectionflags	@""
	.align	4


	//----- nvinfo : EIATTR_CUDA_API_VERSION
	.align		4
        /*0000*/ 	.byte	0x04, 0x37
        /*0002*/ 	.short	(.L_600 - .L_599)
.L_599:
        /*0004*/ 	.word	0x00000082


	//----- nvinfo : EIATTR_KPARAM_INFO
	.align		4
.L_600:
        /*0008*/ 	.byte	0x04, 0x17
        /*000a*/ 	.short	(.L_602 - .L_601)
.L_601:
        /*000c*/ 	.word	0x00000000
        /*0010*/ 	.short	0x0000
        /*0012*/ 	.short	0x0000
        /*0014*/ 	.byte	0x00, 0xf0, 0x01, 0x0a


	//----- nvinfo : EIATTR_SPARSE_MMA_MASK
	.align		4
.L_602:
        /*0018*/ 	.byte	0x03, 0x50
        /*001a*/ 	.short	0x0000


	//----- nvinfo : EIATTR_MAXREG_COUNT
	.align		4
        /*001c*/ 	.byte	0x03, 0x1b
        /*001e*/ 	.short	0x00ff


	//----- nvinfo : EIATTR_NUM_BARRIERS
	.align		4
        /*0020*/ 	.byte	0x02, 0x4c
        /*0022*/ 	.byte	0x01
	.zero		1


	//----- nvinfo : EIATTR_MERCURY_ISA_VERSION
	.align		4
        /*0024*/ 	.byte	0x03, 0x5f
        /*0026*/ 	.short	0x0101


	//----- nvinfo : EIATTR_VRC_CTA_INIT_COUNT
	.align		4
        /*0028*/ 	.byte	0x02, 0x4a
	.zero		1
	.zero		1


	//----- nvinfo : EIATTR_EXIT_INSTR_OFFSETS
	.align		4
        /*002c*/ 	.byte	0x04, 0x1c
        /*002e*/ 	.short	(.L_604 - .L_603)


	//   ....[0]....
.L_603:
        /*0030*/ 	.word	0x00000080


	//   ....[1]....
        /*0034*/ 	.word	0x00006920


	//----- nvinfo : EIATTR_CRS_STACK_SIZE
	.align		4
.L_604:
        /*0038*/ 	.byte	0x04, 0x1e
        /*003a*/ 	.short	(.L_606 - .L_605)
.L_605:
        /*003c*/ 	.word	0x00000000


	//----- nvinfo : EIATTR_CBANK_PARAM_SIZE
	.align		4
.L_606:
        /*0040*/ 	.byte	0x03, 0x19
        /*0042*/ 	.short	0x0280


	//----- nvinfo : EIATTR_PARAM_CBANK
	.align		4
        /*0044*/ 	.byte	0x04, 0x0a
        /*0046*/ 	.short	(.L_608 - .L_607)
	.align		4
.L_607:
        /*0048*/ 	.word	index@(.nv.constant0._ZN5flash44flash_bwd_dq_dk_dv_loop_seqk_parallel_kernelI23Flash_bwd_kernel_traitsILi128ELi64ELi64ELi8ELi4ELi2ELi2ELb1ELb0EN7cutlass10bfloat16_tE19Flash_kernel_traitsILi128ELi64ELi64ELi8ES3_EELb1ELb0ELb1ELb0ELb0ELb1ELb0EEEvNS_16Flash_bwd_paramsE)
        /*004c*/ 	.short	0x0380
        /*004e*/ 	.short	0x0280


	//----- nvinfo : EIATTR_SW_WAR
	.align		4
.L_608:
        /*0050*/ 	.byte	0x04, 0x36
        /*0052*/ 	.short	(.L_610 - .L_609)
.L_609:
        /*0054*/ 	.word	0x00000008
.L_610:


//--------------------- .nv.info._ZN5flash44flash_bwd_dq_dk_dv_loop_seqk_parallel_kernelI23Flash_bwd_kernel_traitsILi128ELi64ELi64ELi8ELi4ELi2ELi2ELb1ELb0EN7cutlass10bfloat16_tE19Flash_kernel_traitsILi128ELi64ELi64ELi8ES3_EELb0ELb0ELb1ELb0ELb0ELb1ELb1EEEvNS_16Flash_bwd_paramsE --------------------------
	.section	.nv.info._ZN5flash44flash_bwd_dq_dk_dv_loop_seqk_parallel_kernelI23Flash_bwd_kernel_traitsILi128ELi64ELi64ELi8ELi4ELi2ELi2ELb1ELb0EN7cutlass10bfloat16_tE19Flash_kernel_traitsILi128ELi64ELi64ELi8ES3_EELb0ELb0ELb1ELb0ELb0ELb1ELb1EEEvNS_16Flash_bwd_paramsE,"",@"SHT_CUDA_INFO"
	.sectionflags	@""
	.align	4


	//----- nvinfo : EIATTR_CUDA_API_VERSION
	.align		4
        /*0000*/ 	.byte	0x04, 0x37
        /*0002*/ 	.short	(.L_612 - .L_611)
.L_611:
        /*0004*/ 	.word	0x00000082


	//----- nvinfo : EIATTR_KPARAM_INFO
	.align		4
.L_612:
        /*0008*/ 	.byte	0x04, 0x17
        /*000a*/ 	.short	(.L_614 - .L_613)
.L_613:
        /*000c*/ 	.word	0x00000000
        /*0010*/ 	.short	0x0000
        /*0012*/ 	.short	0x0000
        /*0014*/ 	.byte	0x00, 0xf0, 0x01, 0x0a


	//----- nvinfo : EIATTR_SPARSE_MMA_MASK
	.align		4
.L_614:
        /*0018*/ 	.byte	0x03, 0x50
        /*001a*/ 	.short	0x0000


	//----- nvinfo : EIATTR_MAXREG_COUNT
	.align		4
        /*001c*/ 	.byte	0x03, 0x1b
        /*001e*/ 	.short	0x00ff


	//----- nvinfo : EIATTR_NUM_BARRIERS
	.align		4
        /*0020*/ 	.byte	0x02, 0x4c
        /*0022*/ 	.byte	0x01
	.zero		1


	//----- nvinfo : EIATTR_MERCURY_ISA_VERSION
	.align		4
        /*0024*/ 	.byte	0x03, 0x5f
        /*0026*/ 	.short	0x0101


	//----- nvinfo : EIATTR_VRC_CTA_INIT_COUNT
	.align		4
        /*0028*/ 	.byte	0x02, 0x4a
	.zero		1
	.zero		1


	//----- nvinfo : EIATTR_EXIT_INSTR_OFFSETS
	.align		4
        /*002c*/ 	.byte	0x04, 0x1c
        /*002e*/ 	.short	(.L_616 - .L_615)


	//   ....[0]....
.L_615:
        /*0030*/ 	.word	0x00000080


	//   ....[1]....
        /*0034*/ 	.word	0x00006310


	//----- nvinfo : EIATTR_CRS_STACK_SIZE
	.align		4
.L_616:
        /*0038*/ 	.byte	0x04, 0x1e
        /*003a*/ 	.short	(.L_618 - .L_617)
.L_617:
        /*003c*/ 	.word	0x00000000


	//----- nvinfo : EIATTR_CBANK_PARAM_SIZE
	.align		4
.L_618:
        /*0040*/ 	.byte	0x03, 0x19
        /*0042*/ 	.short	0x0280


	//----- nvinfo : EIATTR_PARAM_CBANK
	.align		4
        /*0044*/ 	.byte	0x04, 0x0a
        /*0046*/ 	.short	(.L_620 - .L_619)
	.align		4
.L_619:
        /*0048*/ 	.word	index@(.nv.constant0._ZN5flash44flash_bwd_dq_dk_dv_loop_seqk_parallel_kernelI23Flash_bwd_kernel_traitsILi128ELi64ELi64ELi8ELi4ELi2ELi2ELb1ELb0EN7cutlass10bfloat16_tE19Flash_kernel_traitsILi128ELi64ELi64ELi8ES3_EELb0ELb0ELb1ELb0ELb0ELb1ELb1EEEvNS_16Flash_bwd_paramsE)
        /*004c*/ 	.short	0x0380
        /*004e*/ 	.short	0x0280


	//----- nvinfo : EIATTR_SW_WAR
	.align		4
.L_620:
        /*0050*/ 	.byte	0x04, 0x36
        /*0052*/ 	.short	(.L_622 - .L_621)
.L_621:
        /*0054*/ 	.word	0x00000008
.L_622:


//--------------------- .nv.info._ZN5flash44flash_bwd_dq_dk_dv_loop_seqk_parallel_kernelI23Flash_bwd_kernel_traitsILi128ELi64ELi64ELi8ELi4ELi2ELi2ELb1ELb0EN7cutlass10bfloat16_tE19Flash_kernel_traitsILi128ELi64ELi64ELi8ES3_EELb1ELb0ELb1ELb1ELb0ELb0ELb0EEEvNS_16Flash_bwd_paramsE --------------------------
	.section	.nv.info._ZN5flash44flash_bwd_dq_dk_dv_loop_seqk_parallel_kernelI23Flash_bwd_kernel_traitsILi128ELi64ELi64ELi8ELi4ELi2ELi2ELb1ELb0EN7cutlass10bfloat16_tE19Flash_kernel_traitsILi128ELi64ELi64ELi8ES3_EELb1ELb0ELb1ELb1ELb0ELb0ELb0EEEvNS_16Flash_bwd_paramsE,"",@"SHT_CUDA_INFO"
	.sectionflags	@""
	.align	4


	//----- nvinfo : EIATTR_CUDA_API_VERSION
	.align		4
        /*0000*/ 	.byte	0x04, 0x37
        /*0002*/ 	.short	(.L_624 - .L_623)
.L_623:
        /*0004*/ 	.word	0x00000082


	//----- nvinfo : EIATTR_KPARAM_INFO
	.align		4
.L_624:
        /*0008*/ 	.byte	0x04, 0x17
        /*000a*/ 	.short	(.L_626 - .L_625)
.L_625:
        /*000c*/ 	.word	0x00000000
        /*0010*/ 	.short	0x0000
        /*0012*/ 	.short	0x0000
        /*0014*/ 	.byte	0x00, 0xf0, 0x01, 0x0a


	//----- nvinfo : EIATTR_SPARSE_MMA_MASK
	.align		4
.L_626:
        /*0018*/ 	.byte	0x03, 0x50
        /*001a*/ 	.short	0x0000


	//----- nvinfo : EIATTR_MAXREG_COUNT
	.align		4
        /*001c*/ 	.byte	0x03, 0x1b
        /*001e*/ 	.short	0x00ff


	//----- nvinfo : EIATTR_NUM_BARRIERS
	.align		4
        /*0020*/ 	.byte	0x02, 0x4c
        /*0022*/ 	.byte	0x01
	.zero		1


	//----- nvinfo : EIATTR_MERCURY_ISA_VERSION
	.align		4
        /*0024*/ 	.byte	0x03, 0x5f
        /*0026*/ 	.short	0x0101


	//----- nvinfo : EIATTR_VRC_CTA_INIT_COUNT
	.align		4
        /*0028*/ 	.byte	0x02, 0x4a
	.zero		1
	.zero		1


	//----- nvinfo : EIATTR_EXIT_INSTR_OFFSETS
	.align		4
        /*002c*/ 	.byte	0x04, 0x1c
        /*002e*/ 	.short	(.L_628 - .L_627)


	//   ....[0]....
.L_627:
        /*0030*/ 	.word	0x00000080


	//   ....[1]....
        /*0034*/ 	.word	0x00007920


	//----- nvinfo : EIATTR_CRS_STACK_SIZE
	.align		4
.L_628:
        /*0038*/ 	.byte	0x04, 0x1e
        /*003a*/ 	.short	(.L_630 - .L_629)
.L_629:
        /*003c*/ 	.word	0x00000000


	//----- nvinfo : EIATTR_CBANK_PARAM_SIZE
	.align		4
.L_630:
        /*0040*/ 	.byte	0x03, 0x19
        /*0042*/ 	.short	0x0280


	//----- nvinfo : EIATTR_PARAM_CBANK
	.align		4
        /*0044*/ 	.byte	0x04, 0x0a
        /*0046*/ 	.short	(.L_632 - .L_631)
	.align		4
.L_631:
        /*0048*/ 	.word	index@(.nv.constant0._ZN5flash44flash_bwd_dq_dk_dv_loop_seqk_parallel_kernelI23Flash_bwd_kernel_traitsILi128ELi64ELi64ELi8ELi4ELi2ELi2ELb1ELb0EN7cutlass10bfloat16_tE19Flash_kernel_traitsILi128ELi64ELi64ELi8ES3_EELb1ELb0ELb1ELb1ELb0ELb0ELb0EEEvNS_16Flash_bwd_paramsE)
        /*004c*/ 	.short	0x0380
        /*004e*/ 	.short	0x0280


	//----- nvinfo : EIATTR_SW_WAR
	.align		4
.L_632:
        /*0050*/ 	.byte	0x04, 0x36
        /*0052*/ 	.short	(.L_634 - .L_633)
.L_633:
        /*0054*/ 	.word	0x00000008
.L_634:


//--------------------- .nv.info._ZN5flash44flash_bwd_dq_dk_dv_loop_seqk_parallel_kernelI23Flash_bwd_kernel_traitsILi128ELi64ELi64ELi8ELi4ELi2ELi2ELb1ELb0EN7cutlass10bfloat16_tE19Flash_kernel_traitsILi128ELi64ELi64ELi8ES3_EELb0ELb0ELb1ELb1ELb0ELb0ELb1EEEvNS_16Flash_bwd_paramsE --------------------------
	.section	.nv.info._ZN5flash44flash_bwd_dq_dk_dv_loop_seqk_parallel_kernelI23Flash_bwd_kernel_traitsILi128ELi64ELi64ELi8ELi4ELi2ELi2ELb1ELb0EN7cutlass10bfloat16_tE19Flash_kernel_traitsILi128ELi64ELi64ELi8ES3_EELb0ELb0ELb1ELb1ELb0ELb0ELb1EEEvNS_16Flash_bwd_paramsE,"",@"SHT_CUDA_INFO"
	.sectionflags	@""
	.align	4


	//----- nvinfo : EIATTR_CUDA_API_VERSION
	.align		4
        /*0000*/ 	.byte	0x04, 0x37
        /*0002*/ 	.short	(.L_636 - .L_635)
.L_635:
        /*0004*/ 	.word	0x00000082


	//----- nvinfo : EIATTR_KPARAM_INFO
	.align		4
.L_636:
        /*0008*/ 	.byte	0x04, 0x17
        /*000a*/ 	.short	(.L_638 - .L_637)
.L_637:
        /*000c*/ 	.word	0x00000000
        /*0010*/ 	.short	0x0000
        /*0012*/ 	.short	0x0000
        /*0014*/ 	.byte	0x00, 0xf0, 0x01, 0x0a


	//----- nvinfo : EIATTR_SPARSE_MMA_MASK
	.align		4
.L_638:
        /*0018*/ 	.byte	0x03, 0x50
        /*001a*/ 	.short	0x0000


	//----- nvinfo : EIATTR_MAXREG_COUNT
	.align		4
        /*001c*/ 	.byte	0x03, 0x1b
        /*001e*/ 	.short	0x00ff


	//----- nvinfo : EIATTR_NUM_BARRIERS
	.align		4
        /*0020*/ 	.byte	0x02, 0x4c
        /*0022*/ 	.byte	0x01
	.zero		1


	//----- nvinfo : EIATTR_MERCURY_ISA_VERSION
	.align		4
        /*0024*/ 	.byte	0x03, 0x5f
        /*0026*/ 	.short	0x0101


	//----- nvinfo : EIATTR_VRC_CTA_INIT_COUNT
	.align		4
        /*0028*/ 	.byte	0x02, 0x4a
	.zero		1
	.zero		1


	//----- nvinfo : EIATTR_EXIT_INSTR_OFFSETS
	.align		4
        /*002c*/ 	.byte	0x04, 0x1c
        /*002e*/ 	.short	(.L_640 - .L_639)


	//   ....[0]....
.L_639:
        /*0030*/ 	.word	0x00000080


	//   ....[1]....
        /*0034*/ 	.word	0x000072d0


	//----- nvinfo : EIATTR_CRS_STACK_SIZE
	.align		4
.L_640:
        /*0038*/ 	.byte	0x04, 0x1e
        /*003a*/ 	.short	(.L_642 - .L_641)
.L_641:
        /*003c*/ 	.word	0x00000000


	//----- nvinfo : EIATTR_CBANK_PARAM_SIZE
	.align		4
.L_642:
        /*0040*/ 	.byte	0x03, 0x19
        /*0042*/ 	.short	0x0280


	//----- nvinfo : EIATTR_PARAM_CBANK
	.align		4
        /*0044*/ 	.byte	0x04, 0x0a
        /*0046*/ 	.short	(.L_644 - .L_643)
	.align		4
.L_643:
        /*0048*/ 	.word	index@(.nv.constant0._ZN5flash44flash_bwd_dq_dk_dv_loop_seqk_parallel_kernelI23Flash_bwd_kernel_traitsILi128ELi64ELi64ELi8ELi4ELi2ELi2ELb1ELb0EN7cutlass10bfloat16_tE19Flash_kernel_traitsILi128ELi64ELi64ELi8ES3_EELb0ELb0ELb1ELb1ELb0ELb0ELb1EEEvNS_16Flash_bwd_paramsE)
        /*004c*/ 	.short	0x0380
        /*004e*/ 	.short	0x0280


	//----- nvinfo : EIATTR_SW_WAR
	.align		4
.L_644:
        /*0050*/ 	.byte	0x04, 0x36
        /*0052*/ 	.short	(.L_646 - .L_645)
.L_645:
        /*0054*/ 	.word	0x00000008
.L_646:


//--------------------- .nv.info._ZN5flash25flash_bwd_dot_do_o_kernelILb0E23Flash_bwd_kernel_traitsILi128ELi64ELi64ELi8ELi4ELi2ELi2ELb1ELb0EN7cutlass10bfloat16_tE19Flash_kernel_traitsILi128ELi64ELi64ELi8ES3_EEEEvNS_16Flash_bwd_paramsE --------------------------
	.section	.nv.info._ZN5flash25flash_bwd_dot_do_o_kernelILb0E23Flash_bwd_kernel_traitsILi128ELi64ELi64ELi8ELi4ELi2ELi2ELb1ELb0EN7cutlass10bfloat16_tE19Flash_kernel_traitsILi128ELi64ELi64ELi8ES3_EEEEvNS_16Flash_bwd_paramsE,"",@"SHT_CUDA_INFO"
	.sectionflags	@""
	.align	4


	//----- nvinfo : EIATTR_CUDA_API_VERSION
	.align		4
        /*0000*/ 	.byte	0x04, 0x37
        /*0002*/ 	.short	(.L_648 - .L_647)
.L_647:
        /*0004*/ 	.word	0x00000082


	//----- nvinfo : EIATTR_KPARAM_INFO
	.align		4
.L_648:
        /*0008*/ 	.byte	0x04, 0x17
        /*000a*/ 	.short	(.L_650 - .L_649)
.L_649:
        /*000c*/ 	.word	0x00000000
        /*0010*/ 	.short	0x0000
        /*0012*/ 	.short	0x0000
        /*0014*/ 	.byte	0x00, 0xf0, 0x01, 0x0a


	//----- nvinfo : EIATTR_SPARSE_MMA_MASK
	.align		4
.L_650:
        /*0018*/ 	.byte	0x03, 0x50
        /*001a*/ 	.short	0x0000


	//----- nvinfo : EIATTR_MAXREG_COUNT
	.align		4
        /*001c*/ 	.byte	0x03, 0x1b
        /*001e*/ 	.short	0x00ff


	//----- nvinfo : EIATTR_MERCURY_ISA_VERSION
	.align		4
        /*0020*/ 	.byte	0x03, 0x5f
        /*0022*/ 	.short	0x0101


	//----- nvinfo : EIATTR_COOP_GROUP_MASK_REGIDS
	.align		4
        /*0024*/ 	.byte	0x04, 0x29
        /*0026*/ 	.short	(.L_652 - .L_651)


	//   ....[0]....
.L_651:
        /*0028*/ 	.word	0xffffffff


	//   ....[1]....
        /*002c*/ 	.word	0xffffffff


	//   ....[2]....
        /*0030*/ 	.word	0xffffffff


	//   ....[3]....
        /*0034*/ 	.word	0xffffffff


	//   ....[4]....
        /*0038*/ 	.word	0xffffffff


	//   ....[5]....
        /*003c*/ 	.word	0xffffffff


	//----- nvinfo : EIATTR_COOP_GROUP_INSTR_OFFSETS
	.align		4
.L_652:
        /*0040*/ 	.byte	0x04, 0x28
        /*0042*/ 	.short	(.L_654 - .L_653)


	//   ....[0]....
.L_653:
        /*0044*/ 	.word	0x00001080


	//   ....[1]....
        /*0048*/ 	.word	0x00001090


	//   ....[2]....
        /*004c*/ 	.word	0x000010d0


	//   ....[3]....
        /*0050*/ 	.word	0x00001100


	//   ....[4]....
        /*0054*/ 	.word	0x00001150


	//   ....[5]....
        /*0058*/ 	.word	0x00001170


	//----- nvinfo : EIATTR_VRC_CTA_INIT_COUNT
	.align		4
.L_654:
        /*005c*/ 	.byte	0x02, 0x4a
	.zero		1
	.zero		1


	//----- nvinfo : EIATTR_EXIT_INSTR_OFFSETS
	.align		4
        /*0060*/ 	.byte	0x04, 0x1c
        /*0062*/ 	.short	(.L_656 - .L_655)


	//   ....[0]....
.L_655:
        /*0064*/ 	.word	0x00000140


	//   ....[1]....
        /*0068*/ 	.word	0x000011e0


	//   ....[2]....
        /*006c*/ 	.word	0x00001200


	//----- nvinfo : EIATTR_CRS_STACK_SIZE
	.align		4
.L_656:
        /*0070*/ 	.byte	0x04, 0x1e
        /*0072*/ 	.short	(.L_658 - .L_657)
.L_657:
        /*0074*/ 	.word	0x00000000


	//----- nvinfo : EIATTR_CBANK_PARAM_SIZE
	.align		4
.L_658:
        /*0078*/ 	.byte	0x03, 0x19
        /*007a*/ 	.short	0x0280


	//----- nvinfo : EIATTR_PARAM_CBANK
	.align		4
        /*007c*/ 	.byte	0x04, 0x0a
        /*007e*/ 	.short	(.L_660 - .L_659)
	.align		4
.L_659:
        /*0080*/ 	.word	index@(.nv.constant0._ZN5flash25flash_bwd_dot_do_o_kernelILb0E23Flash_bwd_kernel_traitsILi128ELi64ELi64ELi8ELi4ELi2ELi2ELb1ELb0EN7cutlass10bfloat16_tE19Flash_kernel_traitsILi128ELi64ELi64ELi8ES3_EEEEvNS_16Flash_bwd_paramsE)
        /*0084*/ 	.short	0x0380
        /*0086*/ 	.short	0x0280


	//----- nvinfo : EIATTR_SW_WAR
	.align		4
.L_660:
        /*0088*/ 	.byte	0x04, 0x36
        /*008a*/ 	.short	(.L_662 - .L_661)
.L_661:
        /*008c*/ 	.word	0x00000008
.L_662:


//--------------------- .nv.info._ZN5flash25flash_bwd_dot_do_o_kernelILb1E23Flash_bwd_kernel_traitsILi128ELi64ELi64ELi8ELi4ELi2ELi2ELb1ELb0EN7cutlass10bfloat16_tE19Flash_kernel_traitsILi128ELi64ELi64ELi8ES3_EEEEvNS_16Flash_bwd_paramsE --------------------------
	.section	.nv.info._ZN5flash25flash_bwd_dot_do_o_kernelILb1E23Flash_bwd_kernel_traitsILi128ELi64ELi64ELi8ELi4ELi2ELi2ELb1ELb0EN7cutlass10bfloat16_tE19Flash_kernel_traitsILi128ELi64ELi64ELi8ES3_EEEEvNS_16Flash_bwd_paramsE,"",@"SHT_CUDA_INFO"
	.sectionflags	@""
	.align	4


	//----- nvinfo : EIATTR_CUDA_API_VERSION
	.align		4
        /*0000*/ 	.byte	0x04, 0x37
        /*0002*/ 	.short	(.L_664 - .L_663)
.L_663:
        /*0004*/ 	.word	0x00000082


	//----- nvinfo : EIATTR_KPARAM_INFO
	.align		4
.L_664:
        /*0008*/ 	.byte	0x04, 0x17
        /*000a*/ 	.short	(.L_666 - .L_665)
.L_665:
        /*000c*/ 	.word	0x00000000
        /*0010*/ 	.short	0x0000
        /*0012*/ 	.short	0x0000
        /*0014*/ 	.byte	0x00, 0xf0, 0x01, 0x0a


	//----- nvinfo : EIATTR_SPARSE_MMA_MASK
	.align		4
.L_666:
        /*0018*/ 	.byte	0x03, 0x50
        /*001a*/ 	.short	0x0000


	//----- nvinfo : EIATTR_MAXREG_COUNT
	.align		4
        /*001c*/ 	.byte	0x03, 0x1b
        /*001e*/ 	.short	0x00ff


	//----- nvinfo : EIATTR_MERCURY_ISA_VERSION
	.align		4
        /*0020*/ 	.byte	0x03, 0x5f
        /*0022*/ 	.short	0x0101


	//----- nvinfo : EIATTR_COOP_GROUP_MASK_REGIDS
	.align		4
        /*0024*/ 	.byte	0x04, 0x29
        /*0026*/ 	.short	(.L_668 - .L_667)


	//   ....[0]....
.L_667:
        /*0028*/ 	.word	0xffffffff


	//   ....[1]....
        /*002c*/ 	.word	0xffffffff


	//   ....[2]....
        /*0030*/ 	.word	0xffffffff


	//   ....[3]....
        /*0034*/ 	.word	0xffffffff


	//   ....[4]....
        /*0038*/ 	.word	0xffffffff


	//   ....[5]....
        /*003c*/ 	.word	0xffffffff


	//----- nvinfo : EIATTR_COOP_GROUP_INSTR_OFFSETS
	.align		4
.L_668:
        /*0040*/ 	.byte	0x04, 0x28
        /*0042*/ 	.short	(.L_670 - .L_669)


	//   ....[0]....
.L_669:
        /*0044*/ 	.word	0x00001340


	//   ....[1]....
        /*0048*/ 	.word	0x00001360


	//   ....[2]....
        /*004c*/ 	.word	0x000013d0


	//   ....[3]....
        /*0050*/ 	.word	0x00001400


	//   ....[4]....
        /*0054*/ 	.word	0x00001440


	//   ....[5]....
        /*0058*/ 	.word	0x00001460


	//----- nvinfo : EIATTR_VRC_CTA_INIT_COUNT
	.align		4
.L_670:
        /*005c*/ 	.byte	0x02, 0x4a
	.zero		1
	.zero		1


	//----- nvinfo : EIATTR_EXIT_INSTR_OFFSETS
	.align		4
        /*0060*/ 	.byte	0x04, 0x1c
        /*0062*/ 	.short	(.L_672 - .L_671)


	//   ....[0]....
.L_671:
        /*0064*/ 	.word	0x00000140


	//   ....[1]....
        /*0068*/ 	.word	0x000015b0


	//----- nvinfo : EIATTR_CRS_STACK_SIZE
	.align		4
.L_672:
        /*006c*/ 	.byte	0x04, 0x1e
        /*006e*/ 	.short	(.L_674 - .L_673)
.L_673:
        /*0070*/ 	.word	0x00000000


	//----- nvinfo : EIATTR_CBANK_PARAM_SIZE
	.align		4
.L_674:
        /*0074*/ 	.byte	0x03, 0x19
        /*0076*/ 	.short	0x0280


	//----- nvinfo : EIATTR_PARAM_CBANK
	.align		4
        /*0078*/ 	.byte	0x04, 0x0a
        /*007a*/ 	.short	(.L_676 - .L_675)
	.align		4
.L_675:
        /*007c*/ 	.word	index@(.nv.constant0._ZN5flash25flash_bwd_dot_do_o_kernelILb1E23Flash_bwd_kernel_traitsILi128ELi64ELi64ELi8ELi4ELi2ELi2ELb1ELb0EN7cutlass10bfloat16_tE19Flash_kernel_traitsILi128ELi64ELi64ELi8ES3_EEEEvNS_16Flash_bwd_paramsE)
        /*0080*/ 	.short	0x0380
        /*0082*/ 	.short	0x0280


	//----- nvinfo : EIATTR_SW_WAR
	.align		4
.L_676:
        /*0084*/ 	.byte	0x04, 0x36
        /*0086*/ 	.short	(.L_678 - .L_677)
.L_677:
        /*0088*/ 	.word	0x00000008
.L_678:


//--------------------- .nv.info._ZN5flash27flash_bwd_convert_dq_kernelI23Flash_bwd_kernel_traitsILi128ELi64ELi128ELi8ELi2ELi4ELi2ELb0ELb0EN7cutlass10bfloat16_tE19Flash_kernel_traitsILi128ELi64ELi128ELi8ES3_EEEEvNS_16Flash_bwd_paramsEi --------------------------
	.section	.nv.info._ZN5flash27flash_bwd_convert_dq_kernelI23Flash_bwd_kernel_traitsILi128ELi64ELi128ELi8ELi2ELi4ELi2ELb0ELb0EN7cutlass10bfloat16_tE19Flash_kernel_traitsILi128ELi64ELi128ELi8ES3_EEEEvNS_16Flash_bwd_paramsEi,"",@"SHT_CUDA_INFO"
	.sectionflags	@""
	.align	4


	//----- nvinfo : EIATTR_CUDA_API_VERSION
	.align		4
        /*0000*/ 	.byte	0x04, 0x37
        /*0002*/ 	.short	(.L_680 - .L_679)
.L_679:
        /*0004*/ 	.word	0x00000082


	//----- nvinfo : EIATTR_KPARAM_INFO
	.align		4
.L_680:
        /*0008*/ 	.byte	0x04, 0x17
        /*000a*/ 	.short	(.L_682 - .L_681)
.L_681:
        /*000c*/ 	.word	0x00000000
        /*0010*/ 	.short	0x0001
        /*0012*/ 	.short	0x0280
        /*0014*/ 	.byte	0x00, 0xf0, 0x11, 0x00


	//----- nvinfo : EIATTR_KPARAM_INFO
	.align		4
.L_682:
        /*0018*/ 	.byte	0x04, 0x17
        /*001a*/ 	.short	(.L_684 - .L_683)
.L_683:
        /*001c*/ 	.word	0x00000000
        /*0020*/ 	.short	0x0000
        /*0022*/ 	.short	0x0000
        /*0024*/ 	.byte	0x00, 0xf0, 0x01, 0x0a


	//----- nvinfo : EIATTR_SPARSE_MMA_MASK
	.align		4
.L_684:
        /*0028*/ 	.byte	0x03, 0x50
        /*002a*/ 	.short	0x0000


	//----- nvinfo : EIATTR_MAXREG_COUNT
	.align		4
        /*002c*/ 	.byte	0x03, 0x1b
        /*002e*/ 	.short	0x00ff


	//----- nvinfo : EIATTR_NUM_BARRIERS
	.align		4
        /*0030*/ 	.byte	0x02, 0x4c
        /*0032*/ 	.byte	0x01
	.zero		1


	//----- nvinfo : EIATTR_MERCURY_ISA_VERSION
	.align		4
        /*0034*/ 	.byte	0x03, 0x5f
        /*0036*/ 	.short	0x0101


	//----- nvinfo : EIATTR_VRC_CTA_INIT_COUNT
	.align		4
        /*0038*/ 	.byte	0x02, 0x4a
	.zero		1
	.zero		1


	//----- nvinfo : EIATTR_EXIT_INSTR_OFFSETS
	.align		4
        /*003c*/ 	.byte	0x04, 0x1c
        /*003e*/ 	.short	(.L_686 - .L_685)


	//   ....[0]....
.L_685:
        /*0040*/ 	.word	0x00000120


	//   ....[1]....
        /*0044*/ 	.word	0x000012c0


	//   ....[2]....
        /*0048*/ 	.word	0x000013d0


	//   ....[3]....
        /*004c*/ 	.word	0x000013f0


	//----- nvinfo : EIATTR_CRS_STACK_SIZE
	.align		4
.L_686:
        /*0050*/ 	.byte	0x04, 0x1e
        /*0052*/ 	.short	(.L_688 - .L_687)
.L_687:
        /*0054*/ 	.word	0x00000000


	//----- nvinfo : EIATTR_CBANK_PARAM_SIZE
	.align		4
.L_688:
        /*0058*/ 	.byte	0x03, 0x19
        /*005a*/ 	.short	0x0284


	//----- nvinfo : EIATTR_PARAM_CBANK
	.align		4
        /*005c*/ 	.byte	0x04, 0x0a
        /*005e*/ 	.short	(.L_690 - .L_689)
	.align		4
.L_689:
        /*0060*/ 	.word	index@(.nv.constant0._ZN5flash27flash_bwd_convert_dq_kernelI23Flash_bwd_kernel_traitsILi128ELi64ELi128ELi8ELi2ELi4ELi2ELb0ELb0EN7cutlass10bfloat16_tE19Flash_kernel_traitsILi128ELi64ELi128ELi8ES3_EEEEvNS_16Flash_bwd_paramsEi)
        /*0064*/ 	.short	0x0380
        /*0066*/ 	.short	0x0284


	//----- nvinfo : EIATTR_SW_WAR
	.align		4
.L_690:
        /*0068*/ 	.byte	0x04, 0x36
        /*006a*/ 	.short	(.L_692 - .L_691)
.L_691:
        /*006c*/ 	.word	0x00000008
.L_692:


//--------------------- .nv.info._ZN5flash44flash_bwd_dq_dk_dv_loop_seqk_parallel_kernelI23Flash_bwd_kernel_traitsILi128ELi64ELi128ELi8ELi2ELi4ELi2ELb0ELb0EN7cutlass10bfloat16_tE19Flash_kernel_traitsILi128ELi64ELi128ELi8ES3_EELb1ELb0ELb0ELb0ELb0ELb1ELb0EEEvNS_16Flash_bwd_paramsE --------------------------
	.section	.nv.info._ZN5flash44flash_bwd_dq_dk_dv_loop_seqk_parallel_kernelI23Flash_bwd_kernel_traitsILi128ELi64ELi128ELi8ELi2ELi4ELi2ELb0ELb0EN7cutlass10bfloat16_tE19Flash_kernel_traitsILi128ELi64ELi128ELi8ES3_EELb1ELb0ELb0ELb0ELb0ELb1ELb0EEEvNS_16Flash_bwd_paramsE,"",@"SHT_CUDA_INFO"
	.sectionflags	@""
	.align	4


	//----- nvinfo : EIATTR_CUDA_API_VERSION
	.align		4
        /*0000*/ 	.byte	0x04, 0x37
        /*0002*/ 	.short	(.L_694 - .L_693)
.L_693:
        /*0004*/ 	.word	0x00000082


	//----- nvinfo : EIATTR_KPARAM_INFO
	.align		4
.L_694:
        /*0008*/ 	.byte	0x04, 0x17
        /*000a*/ 	.short	(.L_696 - .L_695)
.L_695:
        /*000c*/ 	.word	0x00000000
        /*0010*/ 	.short	0x0000
        /*0012*/ 	.short	0x0000
        /*0014*/ 	.byte	0x00, 0xf0, 0x01, 0x0a


	//----- nvinfo : EIATTR_SPARSE_MMA_MASK
	.align		4
.L_696:
        /*0018*/ 	.byte	0x03, 0x50
        /*001a*/ 	.short	0x0000


	//----- nvinfo : EIATTR_MAXREG_COUNT
	.align		4
        /*001c*/ 	.byte	0x03, 0x1b
        /*001e*/ 	.short	0x00ff


	//----- nvinfo : EIATTR_NUM_BARRIERS
	.align		4
        /*0020*/ 	.byte	0x02, 0x4c
        /*0022*/ 	.byte	0x01
	.zero		1


	//----- nvinfo : EIATTR_MERCURY_ISA_VERSION
	.align		4
        /*0024*/ 	.byte	0x03, 0x5f
        /*0026*/ 	.short	0x0101


	//----- nvinfo : EIATTR_VRC_CTA_INIT_COUNT
	.align		4
        /*0028*/ 	.byte	0x02, 0x4a
	.zero		1
	.zero		1


	//----- nvinfo : EIATTR_EXIT_INSTR_OFFSETS
	.align		4
        /*002c*/ 	.byte	0x04, 0x1c
        /*002e*/ 	.short	(.L_698 - .L_697)


	//   ....[0]....
.L_697:
        /*0030*/ 	.word	0x00000080


	//   ....[1]....
        /*0034*/ 	.word	0x0000a3b0


	//----- nvinfo : EIATTR_CRS_STACK_SIZE
	.align		4
.L_698:
        /*0038*/ 	.byte	0x04, 0x1e
        /*003a*/ 	.short	(.L_700 - .L_699)
.L_699:
        /*003c*/ 	.word	0x00000000


	//----- nvinfo : EIATTR_CBANK_PARAM_SIZE
	.align		4
.L_700:
        /*0040*/ 	.byte	0x03, 0x19
        /*0042*/ 	.short	0x0280


	//----- nvinfo : EIATTR_PARAM_CBANK
	.align		4
        /*0044*/ 	.byte	0x04, 0x0a
        /*0046*/ 	.short	(.L_702 - .L_701)
	.align		4
.L_701:
        /*0048*/ 	.word	index@(.nv.constant0._ZN5flash44flash_bwd_dq_dk_dv_loop_seqk_parallel_kernelI23Flash_bwd_kernel_traitsILi128ELi64ELi128ELi8ELi2ELi4ELi2ELb0ELb0EN7cutlass10bfloat16_tE19Flash_kernel_traitsILi128ELi64ELi128ELi8ES3_EELb1ELb0ELb0ELb0ELb0ELb1ELb0EEEvNS_16Flash_bwd_paramsE)
        /*004c*/ 	.short	0x0380
        /*004e*/ 	.short	0x0280


	//----- nvinfo : EIATTR_SW_WAR
	.align		4
.L_702:
        /*0050*/ 	.byte	0x04, 0x36
        /*0052*/ 	.short	(.L_704 - .L_703)
.L_703:
        /*0054*/ 	.word	0x00000008
.L_704:


//--------------------- .nv.info._ZN5flash44flash_bwd_dq_dk_dv_loop_seqk_parallel_kernelI23Flash_bwd_kernel_traitsILi128ELi64ELi128ELi8ELi2ELi4ELi2ELb0ELb0EN7cutlass10bfloat16_tE19Flash_kernel_traitsILi128ELi64ELi128ELi8ES3_EELb0ELb0ELb0ELb0ELb0ELb1ELb1EEEvNS_16Flash_bwd_paramsE --------------------------
	.section	.nv.info._ZN5flash44flash_bwd_dq_dk_dv_loop_seqk_parallel_kernelI23Flash_bwd_kernel_traitsILi128ELi64ELi128ELi8ELi2ELi4ELi2ELb0ELb0EN7cutlass10bfloat16_tE19Flash_kernel_traitsILi128ELi64ELi128ELi8ES3_EELb0ELb0ELb0ELb0ELb0ELb1ELb1EEEvNS_16Flash_bwd_paramsE,"",@"SHT_CUDA_INFO"
	.sectionflags	@""
	.align	4


	//----- nvinfo : EIATTR_CUDA_API_VERSION
	.align		4
        /*0000*/ 	.byte	0x04, 0x37
        /*0002*/ 	.short	(.L_706 - .L_705)
.L_705:
        /*0004*/ 	.word	0x00000082


	//----- nvinfo : EIATTR_KPARAM_INFO
	.align		4
.L_706:
        /*0008*/ 	.byte	0x04, 0x17
        /*000a*/ 	.short	(.L_708 - .L_707)
.L_707:
        /*000c*/ 	.word	0x00000000
        /*0010*/ 	.short	0x0000
        /*0012*/ 	.short	0x0000
        /*0014*/ 	.byte	0x00, 0xf0, 0x01, 0x0a


	//----- nvinfo : EIATTR_SPARSE_MMA_MASK
	.align		4
.L_708:
        /*0018*/ 	.byte	0x03, 0x50
        /*001a*/ 	.short	0x0000


	//----- nvinfo : EIATTR_MAXREG_COUNT
	.align		4
        /*001c*/ 	.byte	0x03, 0x1b
        /*001e*/ 	.short	0x00ff


	//----- nvinfo : EIATTR_NUM_BARRIERS
	.align		4
        /*0020*/ 	.byte	0x02, 0x4c
        /*0022*/ 	.byte	0x01
	.zero		1


	//----- nvinfo : EIATTR_ANNOTATIONS
	.align		4
        /*0024*/ 	.byte	0x04, 0x55
        /*0026*/ 	.short	(.L_710 - .L_709)


	//   ....[0]....
.L_709:
        /*0028*/ 	.word	0x00000001
        /*002c*/ 	.byte	0xa0, 0x13, 0x00, 0x00, 0x01, 0x00, 0x00, 0x00, 0x20, 0x14, 0x00, 0x00, 0x01, 0x00, 0x00, 0x00
        /* <DEDUP_REMOVED lines=32> */
        /*023c*/ 	.byte	0x10, 0x81, 0x00, 0x00


	//----- nvinfo : EIATTR_MERCURY_ISA_VERSION
	.align		4
.L_710:
        /*0240*/ 	.byte	0x03, 0x5f
        /*0242*/ 	.short	0x0101


	//----- nvinfo : EIATTR_VRC_CTA_INIT_COUNT
	.align		4
        /*0244*/ 	.byte	0x02, 0x4a
	.zero		1
	.zero		1


	//----- nvinfo : EIATTR_EXIT_INSTR_OFFSETS
	.align		4
        /*0248*/ 	.byte	0x04, 0x1c
        /*024a*/ 	.short	(.L_712 - .L_711)


	//   ....[0]....
.L_711:
        /*024c*/ 	.word	0x00000090


	//   ....[1]....
        /*0250*/ 	.word	0x0000a0c0


	//----- nvinfo : EIATTR_CRS_STACK_SIZE
	.align		4
.L_712:
        /*0254*/ 	.byte	0x04, 0x1e
        /*0256*/ 	.short	(.L_714 - .L_713)
.L_713:
        /*0258*/ 	.word	0x00000000


	//----- nvinfo : EIATTR_CBANK_PARAM_SIZE
	.align		4
.L_714:
        /*025c*/ 	.byte	0x03, 0x19
        /*025e*/ 	.short	0x0280


	//----- nvinfo : EIATTR_PARAM_CBANK
	.align		4
        /*0260*/ 	.byte	0x04, 0x0a
        /*0262*/ 	.short	(.L_716 - .L_715)
	.align		4
.L_715:
        /*0264*/ 	.word	index@(.nv.constant0._ZN5flash44flash_bwd_dq_dk_dv_loop_seqk_parallel_kernelI23Flash_bwd_kernel_traitsILi128ELi64ELi128ELi8ELi2ELi4ELi2ELb0ELb0EN7cutlass10bfloat16_tE19Flash_kernel_traitsILi128ELi64ELi128ELi8ES3_EELb0ELb0ELb0ELb0ELb0ELb1ELb1EEEvNS_16Flash_bwd_paramsE)
        /*0268*/ 	.short	0x0380
        /*026a*/ 	.short	0x0280


	//----- nvinfo : EIATTR_SW_WAR
	.align		4
.L_716:
        /*026c*/ 	.byte	0x04, 0x36
        /*026e*/ 	.short	(.L_718 - .L_717)
.L_717:
        /*0270*/ 	.word	0x00000008
.L_718:


//--------------------- .nv.info._ZN5flash44flash_bwd_dq_dk_dv_loop_seqk_parallel_kernelI23Flash_bwd_kernel_traitsILi128ELi64ELi128ELi8ELi2ELi4ELi2ELb0ELb0EN7cutlass10bfloat16_tE19Flash_kernel_traitsILi128ELi64ELi128ELi8ES3_EELb1ELb0ELb0ELb0ELb0ELb0ELb0EEEvNS_16Flash_bwd_paramsE --------------------------
	.section	.nv.info._ZN5flash44flash_bwd_dq_dk_dv_loop_seqk_parallel_kernelI23Flash_bwd_kernel_traitsILi128ELi64ELi128ELi8ELi2ELi4ELi2ELb0ELb0EN7cutlass10bfloat16_tE19Flash_kernel_traitsILi128ELi64ELi128ELi8ES3_EELb1ELb0ELb0ELb0ELb0ELb0ELb0EEEvNS_16Flash_bwd_paramsE,"",@"SHT_CUDA_INFO"
	.sectionflags	@""
	.align	4


	//----- nvinfo : EIATTR_CUDA_API_VERSION
	.align		4
        /*0000*/ 	.byte	0x04, 0x37
        /*0002*/ 	.short	(.L_720 - .L_719)
.L_719:
        /*0004*/ 	.word	0x00000082


	//----- nvinfo : EIATTR_KPARAM_INFO
	.align		4
.L_720:
        /*0008*/ 	.byte	0x04, 0x17
        /*000a*/ 	.short	(.L_722 - .L_721)
.L_721:
        /*000c*/ 	.word	0x00000000
        /*0010*/ 	.short	0x0000
        /*0012*/ 	.short	0x0000
        /*0014*/ 	.byte	0x00, 0xf0, 0x01, 0x0a


	//----- nvinfo : EIATTR_SPARSE_MMA_MASK
	.align		4
.L_722:
        /*0018*/ 	.byte	0x03, 0x50
        /*001a*/ 	.short	0x0000


	//----- nvinfo : EIATTR_MAXREG_COUNT
	.align		4
        /*001c*/ 	.byte	0x03, 0x1b
        /*001e*/ 	.short	0x00ff


	//----- nvinfo : EIATTR_NUM_BARRIERS
	.align		4
        /*0020*/ 	.byte	0x02, 0x4c
        /*0022*/ 	.byte	0x01
	.zero		1


	//----- nvinfo : EIATTR_ANNOTATIONS
	.align		4
        /*0024*/ 	.byte	0x04, 0x55
        /*0026*/ 	.short	(.L_724 - .L_723)


	//   ....[0]....
.L_723:
        /*0028*/ 	.word	0x00000001
        /*002c*/ 	.byte	0xb0, 0x3b, 0x00, 0x00, 0x01, 0x00, 0x00, 0x00, 0x10, 0x3c, 0x00, 0x00, 0x01, 0x00, 0x00, 0x00
        /*003c*/ 	.byte	0xf0, 0x3d, 0x00, 0x00, 0x01, 0x00, 0x00, 0x00, 0xb0, 0x49, 0x00, 0x00, 0x01, 0x00, 0x00, 0x00
        /*004c*/ 	.byte	0x70, 0x4a, 0x00, 0x00, 0x01, 0x00, 0x00, 0x00, 0x10, 0x5b, 0x00, 0x00


	//----- nvinfo : EIATTR_MERCURY_ISA_VERSION
	.align		4
.L_724:
        /*0058*/ 	.byte	0x03, 0x5f
        /*005a*/ 	.short	0x0101


	//----- nvinfo : EIATTR_VRC_CTA_INIT_COUNT
	.align		4
        /*005c*/ 	.byte	0x02, 0x4a
	.zero		1
	.zero		1


	//----- nvinfo : EIATTR_EXIT_INSTR_OFFSETS
	.align		4
        /*0060*/ 	.byte	0x04, 0x1c
        /*0062*/ 	.short	(.L_726 - .L_725)


	//   ....[0]....
.L_725:
        /*0064*/ 	.word	0x00000090


	//   ....[1]....
        /*0068*/ 	.word	0x0000b3a0


	//----- nvinfo : EIATTR_CRS_STACK_SIZE
	.align		4
.L_726:
        /*006c*/ 	.byte	0x04, 0x1e
        /*006e*/ 	.short	(.L_728 - .L_727)
.L_727:
        /*0070*/ 	.word	0x00000000


	//----- nvinfo : EIATTR_CBANK_PARAM_SIZE
	.align		4
.L_728:
        /*0074*/ 	.byte	0x03, 0x19
        /*0076*/ 	.short	0x0280


	//----- nvinfo : EIATTR_PARAM_CBANK
	.align		4
        /*0078*/ 	.byte	0x04, 0x0a
        /*007a*/ 	.short	(.L_730 - .L_729)
	.align		4
.L_729:
        /*007c*/ 	.word	index@(.nv.constant0._ZN5flash44flash_bwd_dq_dk_dv_loop_seqk_parallel_kernelI23Flash_bwd_kernel_traitsILi128ELi64ELi128ELi8ELi2ELi4ELi2ELb0ELb0EN7cutlass10bfloat16_tE19Flash_kernel_traitsILi128ELi64ELi128ELi8ES3_EELb1ELb0ELb0ELb0ELb0ELb0ELb0EEEvNS_16Flash_bwd_paramsE)
        /*0080*/ 	.short	0x0380
        /*0082*/ 	.short	0x0280


	//----- nvinfo : EIATTR_SW_WAR
	.align		4
.L_730:
        /*0084*/ 	.byte	0x04, 0x36
        /*0086*/ 	.short	(.L_732 - .L_731)
.L_731:
        /*0088*/ 	.word	0x00000008
.L_732:


//--------------------- .nv.info._ZN5flash44flash_bwd_dq_dk_dv_loop_seqk_parallel_kernelI23Flash_bwd_kernel_traitsILi128ELi64ELi128ELi8ELi2ELi4ELi2ELb0ELb0EN7cutlass10bfloat16_tE19Flash_kernel_traitsILi128ELi64ELi128ELi8ES3_EELb0ELb0ELb0ELb0ELb0ELb0ELb1EEEvNS_16Flash_bwd_paramsE --------------------------
	.section	.nv.info._ZN5flash44flash_bwd_dq_dk_dv_loop_seqk_parallel_kernelI23Flash_bwd_kernel_traitsILi128ELi64ELi128ELi8ELi2ELi4ELi2ELb0ELb0EN7cutlass10bfloat16_tE19Flash_kernel_traitsILi128ELi64ELi128ELi8ES3_EELb0ELb0ELb0ELb0ELb0ELb0ELb1EEEvNS_16Flash_bwd_paramsE,"",@"SHT_CUDA_INFO"
	.sectionflags	@""
	.align	4


	//----- nvinfo : EIATTR_CUDA_API_VERSION
	.align		4
        /*0000*/ 	.byte	0x04, 0x37
        /*0002*/ 	.short	(.L_734 - .L_733)
.L_733:
        /*0004*/ 	.word	0x00000082


	//----- nvinfo : EIATTR_KPARAM_INFO
	.align		4
.L_734:
        /*0008*/ 	.byte	0x04, 0x17
        /*000a*/ 	.short	(.L_736 - .L_735)
.L_735:
        /*000c*/ 	.word	0x00000000
        /*0010*/ 	.short	0x0000
        /*0012*/ 	.short	0x0000
        /*0014*/ 	.byte	0x00, 0xf0, 0x01, 0x0a


	//----- nvinfo : EIATTR_SPARSE_MMA_MASK
	.align		4
.L_736:
        /*0018*/ 	.byte	0x03, 0x50
        /*001a*/ 	.short	0x0000


	//----- nvinfo : EIATTR_MAXREG_COUNT
	.align		4
        /*001c*/ 	.byte	0x03, 0x1b
        /*001e*/ 	.short	0x00ff


	//----- nvinfo : EIATTR_NUM_BARRIERS
	.align		4
        /*0020*/ 	.byte	0x02, 0x4c
        /*0022*/ 	.byte	0x01
	.zero		1


	//----- nvinfo : EIATTR_ANNOTATIONS
	.align		4
        /*0024*/ 	.byte	0x04, 0x55
        /*0026*/ 	.short	(.L_738 - .L_737)


	//   ....[0]....
.L_737:
        /* <DEDUP_REMOVED lines=34> */
        /*023c*/ 	.byte	0xe0, 0x8f, 0x00, 0x00, 0x01, 0x00, 0x00, 0x00, 0x00, 0x90, 0x00, 0x00


	//----- nvinfo : EIATTR_MERCURY_ISA_VERSION
	.align		4
.L_738:
        /*0248*/ 	.byte	0x03, 0x5f
        /*024a*/ 	.short	0x0101


	//----- nvinfo : EIATTR_VRC_CTA_INIT_COUNT
	.align		4
        /*024c*/ 	.byte	0x02, 0x4a
	.zero		1
	.zero		1


	//----- nvinfo : EIATTR_EXIT_INSTR_OFFSETS
	.align		4
        /*0250*/ 	.byte	0x04, 0x1c
        /*0252*/ 	.short	(.L_740 - .L_739)


	//   ....[0]....
.L_739:
        /*0254*/ 	.word	0x00000090


	//   ....[1]....
        /*0258*/ 	.word	0x0000b110


	//----- nvinfo : EIATTR_CRS_STACK_SIZE
	.align		4
.L_740:
        /*025c*/ 	.byte	0x04, 0x1e
        /*025e*/ 	.short	(.L_742 - .L_741)
.L_741:
        /*0260*/ 	.word	0x00000000


	//----- nvinfo : EIATTR_CBANK_PARAM_SIZE
	.align		4
.L_742:
        /*0264*/ 	.byte	0x03, 0x19
        /*0266*/ 	.short	0x0280


	//----- nvinfo : EIATTR_PARAM_CBANK
	.align		4
        /*0268*/ 	.byte	0x04, 0x0a
        /*026a*/ 	.short	(.L_744 - .L_743)
	.align		4
.L_743:
        /*026c*/ 	.word	index@(.nv.constant0._ZN5flash44flash_bwd_dq_dk_dv_loop_seqk_parallel_kernelI23Flash_bwd_kernel_traitsILi128ELi64ELi128ELi8ELi2ELi4ELi2ELb0ELb0EN7cutlass10bfloat16_tE19Flash_kernel_traitsILi128ELi64ELi128ELi8ES3_EELb0ELb0ELb0ELb0ELb0ELb0ELb1EEEvNS_16Flash_bwd_paramsE)
        /*0270*/ 	.short	0x0380
        /*0272*/ 	.short	0x0280


	//----- nvinfo : EIATTR_SW_WAR
	.align		4
.L_744:
        /*0274*/ 	.byte	0x04, 0x36
        /*0276*/ 	.short	(.L_746 - .L_745)
.L_745:
        /*0278*/ 	.word	0x00000008
.L_746:


//--------------------- .nv.info._ZN5flash44flash_bwd_dq_dk_dv_loop_seqk_parallel_kernelI23Flash_bwd_kernel_traitsILi128ELi64ELi128ELi8ELi2ELi4ELi2ELb0ELb0EN7cutlass10bfloat16_tE19Flash_kernel_traitsILi128ELi64ELi128ELi8ES3_EELb1ELb0ELb1ELb0ELb0ELb0ELb0EEEvNS_16Flash_bwd_paramsE --------------------------
	.section	.nv.info._ZN5flash44flash_bwd_dq_dk_dv_loop_seqk_parallel_kernelI23Flash_bwd_kernel_traitsILi128ELi64ELi128ELi8ELi2ELi4ELi2ELb0ELb0EN7cutlass10bfloat16_tE19Flash_kernel_traitsILi128ELi64ELi128ELi8ES3_EELb1ELb0ELb1ELb0ELb0ELb0ELb0EEEvNS_16Flash_bwd_paramsE,"",@"SHT_CUDA_INFO"
	.sectionflags	@""
	.align	4


	//----- nvinfo : EIATTR_CUDA_API_VERSION
	.align		4
        /*0000*/ 	.byte	0x04, 0x37
        /*0002*/ 	.short	(.L_748 - .L_747)
.L_747:
        /*0004*/ 	.word	0x00000082


	//----- nvinfo : EIATTR_KPARAM_INFO
	.align		4
.L_748:
        /*0008*/ 	.byte	0x04, 0x17
        /*000a*/ 	.short	(.L_750 - .L_749)
.L_749:
        /*000c*/ 	.word	0x00000000
        /*0010*/ 	.short	0x0000
        /*0012*/ 	.short	0x0000
        /*0014*/ 	.byte	0x00, 0xf0, 0x01, 0x0a


	//----- nvinfo : EIATTR_SPARSE_MMA_MASK
	.align		4
.L_750:
        /*0018*/ 	.byte	0x03, 0x50
        /*001a*/ 	.short	0x0000


	//----- nvinfo : EIATTR_MAXREG_COUNT
	.align		4
        /*001c*/ 	.byte	0x03, 0x1b
        /*001e*/ 	.short	0x00ff


	//----- nvinfo : EIATTR_NUM_BARRIERS
	.align		4
        /*0020*/ 	.byte	0x02, 0x4c
        /*0022*/ 	.byte	0x01
	.zero		1


	//----- nvinfo : EIATTR_ANNOTATIONS
	.align		4
        /*0024*/ 	.byte	0x04, 0x55
        /*0026*/ 	.short	(.L_752 - .L_751)


	//   ....[0]....
.L_751:
        /*0028*/ 	.word	0x00000001
        /*002c*/ 	.byte	0x30, 0x86, 0x00, 0x00, 0x01, 0x00, 0x00, 0x00, 0x40, 0x86, 0x00, 0x00, 0x01, 0x00, 0x00, 0x00
        /*003c*/ 	.byte	0x10, 0x91, 0x00, 0x00, 0x01, 0x00, 0x00, 0x00, 0x70, 0x91, 0x00, 0x00


	//----- nvinfo : EIATTR_MERCURY_ISA_VERSION
	.align		4
.L_752:
        /*0048*/ 	.byte	0x03, 0x5f
        /*004a*/ 	.short	0x0101


	//----- nvinfo : EIATTR_VRC_CTA_INIT_COUNT
	.align		4
        /*004c*/ 	.byte	0x02, 0x4a
	.zero		1
	.zero		1


	//----- nvinfo : EIATTR_EXIT_INSTR_OFFSETS
	.align		4
        /*0050*/ 	.byte	0x04, 0x1c
        /*0052*/ 	.short	(.L_754 - .L_753)


	//   ....[0]....
.L_753:
        /*0054*/ 	.word	0x00000090


	//   ....[1]....
        /*0058*/ 	.word	0x0000b790


	//----- nvinfo : EIATTR_CRS_STACK_SIZE
	.align		4
.L_754:
        /*005c*/ 	.byte	0x04, 0x1e
        /*005e*/ 	.short	(.L_756 - .L_755)
.L_755:
        /*0060*/ 	.word	0x00000000


	//----- nvinfo : EIATTR_CBANK_PARAM_SIZE
	.align		4
.L_756:
        /*0064*/ 	.byte	0x03, 0x19
        /*0066*/ 	.short	0x0280


	//----- nvinfo : EIATTR_PARAM_CBANK
	.align		4
        /*0068*/ 	.byte	0x04, 0x0a
        /*006a*/ 	.short	(.L_758 - .L_757)
	.align		4
.L_757:
        /*006c*/ 	.word	index@(.nv.constant0._ZN5flash44flash_bwd_dq_dk_dv_loop_seqk_parallel_kernelI23Flash_bwd_kernel_traitsILi128ELi64ELi128ELi8ELi2ELi4ELi2ELb0ELb0EN7cutlass10bfloat16_tE19Flash_kernel_traitsILi128ELi64ELi128ELi8ES3_EELb1ELb0ELb1ELb0ELb0ELb0ELb0EEEvNS_16Flash_bwd_paramsE)
        /*0070*/ 	.short	0x0380
        /*0072*/ 	.short	0x0280


	//----- nvinfo : EIATTR_SW_WAR
	.align		4
.L_758:
        /*0074*/ 	.byte	0x04, 0x36
        /*0076*/ 	.short	(.L_760 - .L_759)
.L_759:
        /*0078*/ 	.word	0x00000008
.L_760:


//--------------------- .nv.info._ZN5flash44flash_bwd_dq_dk_dv_loop_seqk_parallel_kernelI23Flash_bwd_kernel_traitsILi128ELi64ELi128ELi8ELi2ELi4ELi2ELb0ELb0EN7cutlass10bfloat16_tE19Flash_kernel_traitsILi128ELi64ELi128ELi8ES3_EELb0ELb0ELb1ELb0ELb0ELb0ELb1EEEvNS_16Flash_bwd_paramsE --------------------------
	.section	.nv.info._ZN5flash44flash_bwd_dq_dk_dv_loop_seqk_parallel_kernelI23Flash_bwd_kernel_traitsILi128ELi64ELi128ELi8ELi2ELi4ELi2ELb0ELb0EN7cutlass10bfloat16_tE19Flash_kernel_traitsILi128ELi64ELi128ELi8ES3_EELb0ELb0ELb1ELb0ELb0ELb0ELb1EEEvNS_16Flash_bwd_paramsE,"",@"SHT_CUDA_INFO"
	.sectionflags	@""
	.align	4


	//----- nvinfo : EIATTR_CUDA_API_VERSION
	.align		4
        /*0000*/ 	.byte	0x04, 0x37
        /*0002*/ 	.short	(.L_762 - .L_761)
.L_761:
        /*0004*/ 	.word	0x00000082


	//----- nvinfo : EIATTR_KPARAM_INFO
	.align		4
.L_762:
        /*0008*/ 	.byte	0x04, 0x17
        /*000a*/ 	.short	(.L_764 - .L_763)
.L_763:
        /*000c*/ 	.word	0x00000000
        /*0010*/ 	.short	0x0000
        /*0012*/ 	.short	0x0000
        /*0014*/ 	.byte	0x00, 0xf0, 0x01, 0x0a


	//----- nvinfo : EIATTR_SPARSE_MMA_MASK
	.align		4
.L_764:
        /*0018*/ 	.byte	0x03, 0x50
        /*001a*/ 	.short	0x0000


	//----- nvinfo : EIATTR_MAXREG_COUNT
	.align		4
        /*001c*/ 	.byte	0x03, 0x1b
        /*001e*/ 	.short	0x00ff


	//----- nvinfo : EIATTR_NUM_BARRIERS
	.align		4
        /*0020*/ 	.byte	0x02, 0x4c
        /*0022*/ 	.byte	0x01
	.zero		1


	//----- nvinfo : EIATTR_ANNOTATIONS
	.align		4
        /*0024*/ 	.byte	0x04, 0x55
        /*0026*/ 	.short	(.L_766 - .L_765)


	//   ....[0]....
.L_765:
        /* <DEDUP_REMOVED lines=33> */


	//----- nvinfo : EIATTR_MERCURY_ISA_VERSION
	.align		4
.L_766:
        /*0228*/ 	.byte	0x03, 0x5f
        /*022a*/ 	.short	0x0101


	//----- nvinfo : EIATTR_VRC_CTA_INIT_COUNT
	.align		4
        /*022c*/ 	.byte	0x02, 0x4a
	.zero		1
	.zero		1


	//----- nvinfo : EIATTR_EXIT_INSTR_OFFSETS
	.align		4
        /*0230*/ 	.byte	0x04, 0x1c
        /*0232*/ 	.short	(.L_768 - .L_767)


	//   ....[0]....
.L_767:
        /*0234*/ 	.word	0x00000090


	//   ....[1]....
        /*0238*/ 	.word	0x0000b490


	//----- nvinfo : EIATTR_CRS_STACK_SIZE
	.align		4
.L_768:
        /*023c*/ 	.byte	0x04, 0x1e
        /*023e*/ 	.short	(.L_770 - .L_769)
.L_769:
        /*0240*/ 	.word	0x00000000


	//----- nvinfo : EIATTR_CBANK_PARAM_SIZE
	.align		4
.L_770:
        /*0244*/ 	.byte	0x03, 0x19
        /*0246*/ 	.short	0x0280


	//----- nvinfo : EIATTR_PARAM_CBANK
	.align		4
        /*0248*/ 	.byte	0x04, 0x0a
        /*024a*/ 	.short	(.L_772 - .L_771)
	.align		4
.L_771:
        /*024c*/ 	.word	index@(.nv.constant0._ZN5flash44flash_bwd_dq_dk_dv_loop_seqk_parallel_kernelI23Flash_bwd_kernel_traitsILi128ELi64ELi128ELi8ELi2ELi4ELi2ELb0ELb0EN7cutlass10bfloat16_tE19Flash_kernel_traitsILi128ELi64ELi128ELi8ES3_EELb0ELb0ELb1ELb0ELb0ELb0ELb1EEEvNS_16Flash_bwd_paramsE)
        /*0250*/ 	.short	0x0380
        /*0252*/ 	.short	0x0280


	//----- nvinfo : EIATTR_SW_WAR
	.align		4
.L_772:
        /*0254*/ 	.byte	0x04, 0x36
        /*0256*/ 	.short	(.L_774 - .L_773)
.L_773:
        /*0258*/ 	.word	0x00000008
.L_774:


//--------------------- .nv.info._ZN5flash44flash_bwd_dq_dk_dv_loop_seqk_parallel_kernelI23Flash_bwd_kernel_traitsILi128ELi64ELi128ELi8ELi2ELi4ELi2ELb0ELb0EN7cutlass10bfloat16_tE19Flash_kernel_traitsILi128ELi64ELi128ELi8ES3_EELb1ELb0ELb0ELb0ELb1ELb1ELb0EEEvNS_16Flash_bwd_paramsE --------------------------
	.section	.nv.info._ZN5flash44flash_bwd_dq_dk_dv_loop_seqk_parallel_kernelI23Flash_bwd_kernel_traitsILi128ELi64ELi128ELi8ELi2ELi4ELi2ELb0ELb0EN7cutlass10bfloat16_tE19Flash_kernel_traitsILi128ELi64ELi128ELi8ES3_EELb1ELb0ELb0ELb0ELb1ELb1ELb0EEEvNS_16Flash_bwd_paramsE,"",@"SHT_CUDA_INFO"
	.sectionflags	@""
	.align	4


	//----- nvinfo : EIATTR_CUDA_API_VERSION
	.align		4
        /*0000*/ 	.byte	0x04, 0x37
        /*0002*/ 	.short	(.L_776 - .L_775)
.L_775:
        /*0004*/ 	.word	0x00000082


	//----- nvinfo : EIATTR_KPARAM_INFO
	.align		4
.L_776:
        /*0008*/ 	.byte	0x04, 0x17
        /*000a*/ 	.short	(.L_778 - .L_777)
.L_777:
        /*000c*/ 	.word	0x00000000
        /*0010*/ 	.short	0x0000
        /*0012*/ 	.short	0x0000
        /*0014*/ 	.byte	0x00, 0xf0, 0x01, 0x0a


	//----- nvinfo : EIATTR_SPARSE_MMA_MASK
	.align		4
.L_778:
        /*0018*/ 	.byte	0x03, 0x50
        /*001a*/ 	.short	0x0000


	//----- nvinfo : EIATTR_MAXREG_COUNT
	.align		4
        /*001c*/ 	.byte	0x03, 0x1b
        /*001e*/ 	.short	0x00ff


	//----- nvinfo : EIATTR_NUM_BARRIERS
	.align		4
        /*0020*/ 	.byte	0x02, 0x4c
        /*0022*/ 	.byte	0x01
	.zero		1


	//----- nvinfo : EIATTR_ANNOTATIONS
	.align		4
        /*0024*/ 	.byte	0x04, 0x55
        /*0026*/ 	.short	(.L_780 - .L_779)


	//   ....[0]....
.L_779:
        /*0028*/ 	.word	0x00000001
        /*002c*/ 	.byte	0x10, 0x1e, 0x00, 0x00, 0x01, 0x00, 0x00, 0x00, 0x70, 0x1e, 0x00, 0x00, 0x01, 0x00, 0x00, 0x00
        /*003c*/ 	.byte	0x90, 0x1e, 0x00, 0x00, 0x01, 0x00, 0x00, 0x00, 0xc0, 0x1e, 0x00, 0x00, 0x01, 0x00, 0x00, 0x00
        /*004c*/ 	.byte	0x00, 0x21, 0x00, 0x00, 0x01, 0x00, 0x00, 0x00, 0xf0, 0x25, 0x00, 0x00, 0x01, 0x00, 0x00, 0x00
        /*005c*/ 	.byte	0x60, 0x2b, 0x00, 0x00, 0x01, 0x00, 0x00, 0x00, 0x20, 0x59, 0x00, 0x00, 0x01, 0x00, 0x00, 0x00
        /*006c*/ 	.byte	0x30, 0x59, 0x00, 0x00, 0x01, 0x00, 0x00, 0x00, 0x40, 0x61, 0x00, 0x00


	//----- nvinfo : EIATTR_MERCURY_ISA_VERSION
	.align		4
.L_780:
        /*0078*/ 	.byte	0x03, 0x5f
        /*007a*/ 	.short	0x0101


	//----- nvinfo : EIATTR_VRC_CTA_INIT_COUNT
	.align		4
        /*007c*/ 	.byte	0x02, 0x4a
	.zero		1
	.zero		1


	//----- nvinfo : EIATTR_EXIT_INSTR_OFFSETS
	.align		4
        /*0080*/ 	.byte	0x04, 0x1c
        /*0082*/ 	.short	(.L_782 - .L_781)


	//   ....[0]....
.L_781:
        /*0084*/ 	.word	0x00000090


	//   ....[1]....
        /*0088*/ 	.word	0x00008050


	//----- nvinfo : EIATTR_CBANK_PARAM_SIZE
	.align		4
.L_782:
        /*008c*/ 	.byte	0x03, 0x19
        /*008e*/ 	.short	0x0280


	//----- nvinfo : EIATTR_PARAM_CBANK
	.align		4
        /*0090*/ 	.byte	0x04, 0x0a
        /*0092*/ 	.short	(.L_784 - .L_783)
	.align		4
.L_783:
        /*0094*/ 	.word	index@(.nv.constant0._ZN5flash44flash_bwd_dq_dk_dv_loop_seqk_parallel_kernelI23Flash_bwd_kernel_traitsILi128ELi64ELi128ELi8ELi2ELi4ELi2ELb0ELb0EN7cutlass10bfloat16_tE19Flash_kernel_traitsILi128ELi64ELi128ELi8ES3_EELb1ELb0ELb0ELb0ELb1ELb1ELb0EEEvNS_16Flash_bwd_paramsE)
        /*0098*/ 	.short	0x0380
        /*009a*/ 	.short	0x0280


	//----- nvinfo : EIATTR_SW_WAR
	.align		4
.L_784:
        /*009c*/ 	.byte	0x04, 0x36
        /*009e*/ 	.short	(.L_786 - .L_785)
.L_785:
        /*00a0*/ 	.word	0x00000008
.L_786:


//--------------------- .nv.info._ZN5flash44flash_bwd_dq_dk_dv_loop_seqk_parallel_kernelI23Flash_bwd_kernel_traitsILi128ELi64ELi128ELi8ELi2ELi4ELi2ELb0ELb0EN7cutlass10bfloat16_tE19Flash_kernel_traitsILi128ELi64ELi128ELi8ES3_EELb0ELb0ELb0ELb0ELb1ELb1ELb1EEEvNS_16Flash_bwd_paramsE --------------------------
	.section	.nv.info._ZN5flash44flash_bwd_dq_dk_dv_loop_seqk_parallel_kernelI23Flash_bwd_kernel_traitsILi128ELi64ELi128ELi8ELi2ELi4ELi2ELb0ELb0EN7cutlass10bfloat16_tE19Flash_kernel_traitsILi128ELi64ELi128ELi8ES3_EELb0ELb0ELb0ELb0ELb1ELb1ELb1EEEvNS_16Flash_bwd_paramsE,"",@"SHT_CUDA_INFO"
	.sectionflags	@""
	.align	4


	//----- nvinfo : EIATTR_CUDA_API_VERSION
	.align		4
        /*0000*/ 	.byte	0x04, 0x37
        /*0002*/ 	.short	(.L_788 - .L_787)
.L_787:
        /*0004*/ 	.word	0x00000082


	//----- nvinfo : EIATTR_KPARAM_INFO
	.align		4
.L_788:
        /*0008*/ 	.byte	0x04, 0x17
        /*000a*/ 	.short	(.L_790 - .L_789)
.L_789:
        /*000c*/ 	.word	0x00000000
        /*0010*/ 	.short	0x0000
        /*0012*/ 	.short	0x0000
        /*0014*/ 	.byte	0x00, 0xf0, 0x01, 0x0a


	//----- nvinfo : EIATTR_SPARSE_MMA_MASK
	.align		4
.L_790:
        /*0018*/ 	.byte	0x03, 0x50
        /*001a*/ 	.short	0x0000


	//----- nvinfo : EIATTR_MAXREG_COUNT
	.align		4
        /*001c*/ 	.byte	0x03, 0x1b
        /*001e*/ 	.short	0x00ff


	//----- nvinfo : EIATTR_NUM_BARRIERS
	.align		4
        /*0020*/ 	.byte	0x02, 0x4c
        /*0022*/ 	.byte	0x01
	.zero		1


	//----- nvinfo : EIATTR_ANNOTATIONS
	.align		4
        /*0024*/ 	.byte	0x04, 0x55
        /*0026*/ 	.short	(.L_792 - .L_791)


	//   ....[0]....
.L_791:
        /* <DEDUP_REMOVED lines=31> */


	//----- nvinfo : EIATTR_MERCURY_ISA_VERSION
	.align		4
.L_792:
        /*0200*/ 	.byte	0x03, 0x5f
        /*0202*/ 	.short	0x0101


	//----- nvinfo : EIATTR_VRC_CTA_INIT_COUNT
	.align		4
        /*0204*/ 	.byte	0x02, 0x4a
	.zero		1
	.zero		1


	//----- nvinfo : EIATTR_EXIT_INSTR_OFFSETS
	.align		4
        /*0208*/ 	.byte	0x04, 0x1c
        /*020a*/ 	.short	(.L_794 - .L_793)


	//   ....[0]....
.L_793:
        /*020c*/ 	.word	0x00000090


	//   ....[1]....
        /*0210*/ 	.word	0x00007a60


	//----- nvinfo : EIATTR_CBANK_PARAM_SIZE
	.align		4
.L_794:
        /*0214*/ 	.byte	0x03, 0x19
        /*0216*/ 	.short	0x0280


	//----- nvinfo : EIATTR_PARAM_CBANK
	.align		4
        /*0218*/ 	.byte	0x04, 0x0a
        /*021a*/ 	.short	(.L_796 - .L_795)
	.align		4
.L_795:
        /*021c*/ 	.word	index@(.nv.constant0._ZN5flash44flash_bwd_dq_dk_dv_loop_seqk_parallel_kernelI23Flash_bwd_kernel_traitsILi128ELi64ELi128ELi8ELi2ELi4ELi2ELb0ELb0EN7cutlass10bfloat16_tE19Flash_kernel_traitsILi128ELi64ELi128ELi8ES3_EELb0ELb0ELb0ELb0ELb1ELb1ELb1EEEvNS_16Flash_bwd_paramsE)
        /*0220*/ 	.short	0x0380
        /*0222*/ 	.short	0x0280


	//----- nvinfo : EIATTR_SW_WAR
	.align		4
.L_796:
        /*0224*/ 	.byte	0x04, 0x36
        /*0226*/ 	.short	(.L_798 - .L_797)
.L_797:
        /*0228*/ 	.word	0x00000008
.L_798:


//--------------------- .nv.info._ZN5flash44flash_bwd_dq_dk_dv_loop_seqk_parallel_kernelI23Flash_bwd_kernel_traitsILi128ELi64ELi128ELi8ELi2ELi4ELi2ELb0ELb0EN7cutlass10bfloat16_tE19Flash_kernel_traitsILi128ELi64ELi128ELi8ES3_EELb1ELb0ELb0ELb1ELb0ELb0ELb0EEEvNS_16Flash_bwd_paramsE --------------------------
	.section	.nv.info._ZN5flash44flash_bwd_dq_dk_dv_loop_seqk_parallel_kernelI23Flash_bwd_kernel_traitsILi128ELi64ELi128ELi8ELi2ELi4ELi2ELb0ELb0EN7cutlass10bfloat16_tE19Flash_kernel_traitsILi128ELi64ELi128ELi8ES3_EELb1ELb0ELb0ELb1ELb0ELb0ELb0EEEvNS_16Flash_bwd_paramsE,"",@"SHT_CUDA_INFO"
	.sectionflags	@""
	.align	4


	//----- nvinfo : EIATTR_CUDA_API_VERSION
	.align		4
        /*0000*/ 	.byte	0x04, 0x37
        /*0002*/ 	.short	(.L_800 - .L_799)
.L_799:
        /*0004*/ 	.word	0x00000082


	//----- nvinfo : EIATTR_KPARAM_INFO
	.align		4
.L_800:
        /*0008*/ 	.byte	0x04, 0x17
        /*000a*/ 	.short	(.L_802 - .L_801)
.L_801:
        /*000c*/ 	.word	0x00000000
        /*0010*/ 	.short	0x0000
        /*0012*/ 	.short	0x0000
        /*0014*/ 	.byte	0x00, 0xf0, 0x01, 0x0a


	//----- nvinfo : EIATTR_SPARSE_MMA_MASK
	.align		4
.L_802:
        /*0018*/ 	.byte	0x03, 0x50
        /*001a*/ 	.short	0x0000


	//----- nvinfo : EIATTR_MAXREG_COUNT
	.align		4
        /*001c*/ 	.byte	0x03, 0x1b
        /*001e*/ 	.short	0x00ff


	//----- nvinfo : EIATTR_NUM_BARRIERS
	.align		4
        /*0020*/ 	.byte	0x02, 0x4c
        /*0022*/ 	.byte	0x01
	.zero		1


	//----- nvinfo : EIATTR_ANNOTATIONS
	.align		4
        /*0024*/ 	.byte	0x04, 0x55
        /*0026*/ 	.short	(.L_804 - .L_803)


	//   ....[0]....
.L_803:
        /*0028*/ 	.word	0x00000001
        /*002c*/ 	.byte	0x40, 0x40, 0x00, 0x00, 0x01, 0x00, 0x00, 0x00, 0x80, 0x40, 0x00, 0x00, 0x01, 0x00, 0x00, 0x00
        /*003c*/ 	.byte	0x20, 0x43, 0x00, 0x00, 0x01, 0x00, 0x00, 0x00, 0x80, 0x4a, 0x00, 0x00, 0x01, 0x00, 0x00, 0x00
        /*004c*/ 	.byte	0xc0, 0x4b, 0x00, 0x00, 0x01, 0x00, 0x00, 0x00, 0xf0, 0x61, 0x00, 0x00


	//----- nvinfo : EIATTR_MERCURY_ISA_VERSION
	.align		4
.L_804:
        /*0058*/ 	.byte	0x03, 0x5f
        /*005a*/ 	.short	0x0101


	//----- nvinfo : EIATTR_VRC_CTA_INIT_COUNT
	.align		4
        /*005c*/ 	.byte	0x02, 0x4a
	.zero		1
	.zero		1


	//----- nvinfo : EIATTR_EXIT_INSTR_OFFSETS
	.align		4
        /*0060*/ 	.byte	0x04, 0x1c
        /*0062*/ 	.short	(.L_806 - .L_805)


	//   ....[0]....
.L_805:
        /*0064*/ 	.word	0x00000090


	//   ....[1]....
        /*0068*/ 	.word	0x0000bac0


	//----- nvinfo : EIATTR_CRS_STACK_SIZE
	.align		4
.L_806:
        /*006c*/ 	.byte	0x04, 0x1e
        /*006e*/ 	.short	(.L_808 - .L_807)
.L_807:
        /*0070*/ 	.word	0x00000000


	//----- nvinfo : EIATTR_CBANK_PARAM_SIZE
	.align		4
.L_808:
        /*0074*/ 	.byte	0x03, 0x19
        /*0076*/ 	.short	0x0280


	//----- nvinfo : EIATTR_PARAM_CBANK
	.align		4
        /*0078*/ 	.byte	0x04, 0x0a
        /*007a*/ 	.short	(.L_810 - .L_809)
	.align		4
.L_809:
        /*007c*/ 	.word	index@(.nv.constant0._ZN5flash44flash_bwd_dq_dk_dv_loop_seqk_parallel_kernelI23Flash_bwd_kernel_traitsILi128ELi64ELi128ELi8ELi2ELi4ELi2ELb0ELb0EN7cutlass10bfloat16_tE19Flash_kernel_traitsILi128ELi64ELi128ELi8ES3_EELb1ELb0ELb0ELb1ELb0ELb0ELb0EEEvNS_16Flash_bwd_paramsE)
        /*0080*/ 	.short	0x0380
        /*0082*/ 	.short	0x0280


	//----- nvinfo : EIATTR_SW_WAR
	.align		4
.L_810:
        /*0084*/ 	.byte	0x04, 0x36
        /*0086*/ 	.short	(.L_812 - .L_811)
.L_811:
        /*0088*/ 	.word	0x00000008
.L_812:


//--------------------- .nv.info._ZN5flash44flash_bwd_dq_dk_dv_loop_seqk_parallel_kernelI23Flash_bwd_kernel_traitsILi128ELi64ELi128ELi8ELi2ELi4ELi2ELb0ELb0EN7cutlass10bfloat16_tE19Flash_kernel_traitsILi128ELi64ELi128ELi8ES3_EELb0ELb0ELb0ELb1ELb0ELb0ELb1EEEvNS_16Flash_bwd_paramsE --------------------------
	.section	.nv.info._ZN5flash44flash_bwd_dq_dk_dv_loop_seqk_parallel_kernelI23Flash_bwd_kernel_traitsILi128ELi64ELi128ELi8ELi2ELi4ELi2ELb0ELb0EN7cutlass10bfloat16_tE19Flash_kernel_traitsILi128ELi64ELi128ELi8ES3_EELb0ELb0ELb0ELb1ELb0ELb0ELb1EEEvNS_16Flash_bwd_paramsE,"",@"SHT_CUDA_INFO"
	.sectionflags	@""
	.align	4


	//----- nvinfo : EIATTR_CUDA_API_VERSION
	.align		4
        /*0000*/ 	.byte	0x04, 0x37
        /*0002*/ 	.short	(.L_814 - .L_813)
.L_813:
        /*0004*/ 	.word	0x00000082


	//----- nvinfo : EIATTR_KPARAM_INFO
	.align		4
.L_814:
        /*0008*/ 	.byte	0x04, 0x17
        /*000a*/ 	.short	(.L_816 - .L_815)
.L_815:
        /*000c*/ 	.word	0x00000000
        /*0010*/ 	.short	0x0000
        /*0012*/ 	.short	0x0000
        /*0014*/ 	.byte	0x00, 0xf0, 0x01, 0x0a


	//----- nvinfo : EIATTR_SPARSE_MMA_MASK
	.align		4
.L_816:
        /*0018*/ 	.byte	0x03, 0x50
        /*001a*/ 	.short	0x0000


	//----- nvinfo : EIATTR_MAXREG_COUNT
	.align		4
        /*001c*/ 	.byte	0x03, 0x1b
        /*001e*/ 	.short	0x00ff


	//----- nvinfo : EIATTR_NUM_BARRIERS
	.align		4
        /*0020*/ 	.byte	0x02, 0x4c
        /*0022*/ 	.byte	0x01
	.zero		1


	//----- nvinfo : EIATTR_ANNOTATIONS
	.align		4
        /*0024*/ 	.byte	0x04, 0x55
        /*0026*/ 	.short	(.L_818 - .L_817)


	//   ....[0]....
.L_817:
        /* <DEDUP_REMOVED lines=37> */


	//----- nvinfo : EIATTR_MERCURY_ISA_VERSION
	.align		4
.L_818:
        /*0260*/ 	.byte	0x03, 0x5f
        /*0262*/ 	.short	0x0101


	//----- nvinfo : EIATTR_VRC_CTA_INIT_COUNT
	.align		4
        /*0264*/ 	.byte	0x02, 0x4a
	.zero		1
	.zero		1


	//----- nvinfo : EIATTR_EXIT_INSTR_OFFSETS
	.align		4
        /*0268*/ 	.byte	0x04, 0x1c
        /*026a*/ 	.short	(.L_820 - .L_819)


	//   ....[0]....
.L_819:
        /*026c*/ 	.word	0x00000090


	//   ....[1]....
        /*0270*/ 	.word	0x0000b6b0


	//----- nvinfo : EIATTR_CRS_STACK_SIZE
	.align		4
.L_820:
        /*0274*/ 	.byte	0x04, 0x1e
        /*0276*/ 	.short	(.L_822 - .L_821)
.L_821:
        /*0278*/ 	.word	0x00000000


	//----- nvinfo : EIATTR_CBANK_PARAM_SIZE
	.align		4
.L_822:
        /*027c*/ 	.byte	0x03, 0x19
        /*027e*/ 	.short	0x0280


	//----- nvinfo : EIATTR_PARAM_CBANK
	.align		4
        /*0280*/ 	.byte	0x04, 0x0a
        /*0282*/ 	.short	(.L_824 - .L_823)
	.align		4
.L_823:
        /*0284*/ 	.word	index@(.nv.constant0._ZN5flash44flash_bwd_dq_dk_dv_loop_seqk_parallel_kernelI23Flash_bwd_kernel_traitsILi128ELi64ELi128ELi8ELi2ELi4ELi2ELb0ELb0EN7cutlass10bfloat16_tE19Flash_kernel_traitsILi128ELi64ELi128ELi8ES3_EELb0ELb0ELb0ELb1ELb0ELb0ELb1EEEvNS_16Flash_bwd_paramsE)
        /*0288*/ 	.short	0x0380
        /*028a*/ 	.short	0x0280


	//----- nvinfo : EIATTR_SW_WAR
	.align		4
.L_824:
        /*028c*/ 	.byte	0x04, 0x36
        /*028e*/ 	.short	(.L_826 - .L_825)
.L_825:
        /*0290*/ 	.word	0x00000008
.L_826:


//--------------------- .nv.info._ZN5flash44flash_bwd_dq_dk_dv_loop_seqk_parallel_kernelI23Flash_bwd_kernel_traitsILi128ELi64ELi128ELi8ELi2ELi4ELi2ELb0ELb0EN7cutlass10bfloat16_tE19Flash_kernel_traitsILi128ELi64ELi128ELi8ES3_EELb1ELb0ELb1ELb0ELb0ELb1ELb0EEEvNS_16Flash_bwd_paramsE --------------------------
	.section	.nv.info._ZN5flash44flash_bwd_dq_dk_dv_loop_seqk_parallel_kernelI23Flash_bwd_kernel_traitsILi128ELi64ELi128ELi8ELi2ELi4ELi2ELb0ELb0EN7cutlass10bfloat16_tE19Flash_kernel_traitsILi128ELi64ELi128ELi8ES3_EELb1ELb0ELb1ELb0ELb0ELb1ELb0EEEvNS_16Flash_bwd_paramsE,"",@"SHT_CUDA_INFO"
	.sectionflags	@""
	.align	4


	//----- nvinfo : EIATTR_CUDA_API_VERSION
	.align		4
        /*0000*/ 	.byte	0x04, 0x37
        /*0002*/ 	.short	(.L_828 - .L_827)
.L_827:
        /*0004*/ 	.word	0x00000082


	//----- nvinfo : EIATTR_KPARAM_INFO
	.align		4
.L_828:
        /*0008*/ 	.byte	0x04, 0x17
        /*000a*/ 	.short	(.L_830 - .L_829)
.L_829:
        /*000c*/ 	.word	0x00000000
        /*0010*/ 	.short	0x0000
        /*0012*/ 	.short	0x0000
        /*0014*/ 	.byte	0x00, 0xf0, 0x01, 0x0a


	//----- nvinfo : EIATTR_SPARSE_MMA_MASK
	.align		4
.L_830:
        /*0018*/ 	.byte	0x03, 0x50
        /*001a*/ 	.short	0x0000


	//----- nvinfo : EIATTR_MAXREG_COUNT
	.align		4
        /*001c*/ 	.byte	0x03, 0x1b
        /*001e*/ 	.short	0x00ff


	//----- nvinfo : EIATTR_NUM_BARRIERS
	.align		4
        /*0020*/ 	.byte	0x02, 0x4c
        /*0022*/ 	.byte	0x01
	.zero		1


	//----- nvinfo : EIATTR_ANNOTATIONS
	.align		4
        /*0024*/ 	.byte	0x04, 0x55
        /*0026*/ 	.short	(.L_832 - .L_831)


	//   ....[0]....
.L_831:
        /*0028*/ 	.word	0x00000001
        /*002c*/ 	.byte	0x20, 0x35, 0x00, 0x00, 0x01, 0x00, 0x00, 0x00, 0x60, 0x35, 0x00, 0x00, 0x01, 0x00, 0x00, 0x00
        /*003c*/ 	.byte	0x70, 0x35, 0x00, 0x00, 0x01, 0x00, 0x00, 0x00, 0x80, 0x35, 0x00, 0x00, 0x01, 0x00, 0x00, 0x00
        /*004c*/ 	.byte	0x60, 0x48, 0x00, 0x00, 0x01, 0x00, 0x00, 0x00, 0xa0, 0x48, 0x00, 0x00, 0x01, 0x00, 0x00, 0x00
        /*005c*/ 	.byte	0xb0, 0x48, 0x00, 0x00, 0x01, 0x00, 0x00, 0x00, 0xc0, 0x48, 0x00, 0x00, 0x01, 0x00, 0x00, 0x00
        /*006c*/ 	.byte	0x30, 0x7d, 0x00, 0x00, 0x01, 0x00, 0x00, 0x00, 0xd0, 0x7e, 0x00, 0x00, 0x01, 0x00, 0x00, 0x00
        /*007c*/ 	.byte	0x70, 0x86, 0x00, 0x00, 0x01, 0x00, 0x00, 0x00, 0x50, 0x87, 0x00, 0x00


	//----- nvinfo : EIATTR_MERCURY_ISA_VERSION
	.align		4
.L_832:
        /*0088*/ 	.byte	0x03, 0x5f
        /*008a*/ 	.short	0x0101


	//----- nvinfo : EIATTR_VRC_CTA_INIT_COUNT
	.align		4
        /*008c*/ 	.byte	0x02, 0x4a
	.zero		1
	.zero		1


	//----- nvinfo : EIATTR_EXIT_INSTR_OFFSETS
	.align		4
        /*0090*/ 	.byte	0x04, 0x1c
        /*0092*/ 	.short	(.L_834 - .L_833)


	//   ....[0]....
.L_833:
        /*0094*/ 	.word	0x00000090


	//   ....[1]....
        /*0098*/ 	.word	0x0000a9b0


	//----- nvinfo : EIATTR_CRS_STACK_SIZE
	.align		4
.L_834:
        /*009c*/ 	.byte	0x04, 0x1e
        /*009e*/ 	.short	(.L_836 - .L_835)
.L_835:
        /*00a0*/ 	.word	0x00000000


	//----- nvinfo : EIATTR_CBANK_PARAM_SIZE
	.align		4
.L_836:
        /*00a4*/ 	.byte	0x03, 0x19
        /*00a6*/ 	.short	0x0280


	//----- nvinfo : EIATTR_PARAM_CBANK
	.align		4
        /*00a8*/ 	.byte	0x04, 0x0a
        /*00aa*/ 	.short	(.L_838 - .L_837)
	.align		4
.L_837:
        /*00ac*/ 	.word	index@(.nv.constant0._ZN5flash44flash_bwd_dq_dk_dv_loop_seqk_parallel_kernelI23Flash_bwd_kernel_traitsILi128ELi64ELi128ELi8ELi2ELi4ELi2ELb0ELb0EN7cutlass10bfloat16_tE19Flash_kernel_traitsILi128ELi64ELi128ELi8ES3_EELb1ELb0ELb1ELb0ELb0ELb1ELb0EEEvNS_16Flash_bwd_paramsE)
        /*00b0*/ 	.short	0x0380
        /*00b2*/ 	.short	0x0280


	//----- nvinfo : EIATTR_SW_WAR
	.align		4
.L_838:
        /*00b4*/ 	.byte	0x04, 0x36
        /*00b6*/ 	.short	(.L_840 - .L_839)
.L_839:
        /*00b8*/ 	.word	0x00000008
.L_840:


//--------------------- .nv.info._ZN5flash44flash_bwd_dq_dk_dv_loop_seqk_parallel_kernelI23Flash_bwd_kernel_traitsILi128ELi64ELi128ELi8ELi2ELi4ELi2ELb0ELb0EN7cutlass10bfloat16_tE19Flash_kernel_traitsILi128ELi64ELi128ELi8ES3_EELb0ELb0ELb1ELb0ELb0ELb1ELb1EEEvNS_16Flash_bwd_paramsE --------------------------
	.section	.nv.info._ZN5flash44flash_bwd_dq_dk_dv_loop_seqk_parallel_kernelI23Flash_bwd_kernel_traitsILi128ELi64ELi128ELi8ELi2ELi4ELi2ELb0ELb0EN7cutlass10bfloat16_tE19Flash_kernel_traitsILi128ELi64ELi128ELi8ES3_EELb0ELb0ELb1ELb0ELb0ELb1ELb1EEEvNS_16Flash_bwd_paramsE,"",@"SHT_CUDA_INFO"
	.sectionflags	@""
	.align	4


	//----- nvinfo : EIATTR_CUDA_API_VERSION
	.align		4
        /*0000*/ 	.byte	0x04, 0x37
        /*0002*/ 	.short	(.L_842 - .L_841)
.L_841:
        /*0004*/ 	.word	0x00000082


	//----- nvinfo : EIATTR_KPARAM_INFO
	.align		4
.L_842:
        /*0008*/ 	.byte	0x04, 0x17
        /*000a*/ 	.short	(.L_844 - .L_843)
.L_843:
        /*000c*/ 	.word	0x00000000
        /*0010*/ 	.short	0x0000
        /*0012*/ 	.short	0x0000
        /*0014*/ 	.byte	0x00, 0xf0, 0x01, 0x0a


	//----- nvinfo : EIATTR_SPARSE_MMA_MASK
	.align		4
.L_844:
        /*0018*/ 	.byte	0x03, 0x50
        /*001a*/ 	.short	0x0000


	//----- nvinfo : EIATTR_MAXREG_COUNT
	.align		4
        /*001c*/ 	.byte	0x03, 0x1b
        /*001e*/ 	.short	0x00ff


	//----- nvinfo : EIATTR_NUM_BARRIERS
	.align		4
        /*0020*/ 	.byte	0x02, 0x4c
        /*0022*/ 	.byte	0x01
	.zero		1


	//----- nvinfo : EIATTR_ANNOTATIONS
	.align		4
        /*0024*/ 	.byte	0x04, 0x55
        /*0026*/ 	.short	(.L_846 - .L_845)


	//   ....[0]....
.L_845:
        /* <DEDUP_REMOVED lines=28> */


	//----- nvinfo : EIATTR_MERCURY_ISA_VERSION
	.align		4
.L_846:
        /*01d8*/ 	.byte	0x03, 0x5f
        /*01da*/ 	.short	0x0101


	//----- nvinfo : EIATTR_VRC_CTA_INIT_COUNT
	.align		4
        /*01dc*/ 	.byte	0x02, 0x4a
	.zero		1
	.zero		1


	//----- nvinfo : EIATTR_EXIT_INSTR_OFFSETS
	.align		4
        /*01e0*/ 	.byte	0x04, 0x1c
        /*01e2*/ 	.short	(.L_848 - .L_847)


	//   ....[0]....
.L_847:
        /*01e4*/ 	.word	0x00000090


	//   ....[1]....
        /*01e8*/ 	.word	0x0000a360


	//----- nvinfo : EIATTR_CRS_STACK_SIZE
	.align		4
.L_848:
        /*01ec*/ 	.byte	0x04, 0x1e
        /*01ee*/ 	.short	(.L_850 - .L_849)
.L_849:
        /*01f0*/ 	.word	0x00000000


	//----- nvinfo : EIATTR_CBANK_PARAM_SIZE
	.align		4
.L_850:
        /*01f4*/ 	.byte	0x03, 0x19
        /*01f6*/ 	.short	0x0280


	//----- nvinfo : EIATTR_PARAM_CBANK
	.align		4
        /*01f8*/ 	.byte	0x04, 0x0a
        /*01fa*/ 	.short	(.L_852 - .L_851)
	.align		4
.L_851:
        /*01fc*/ 	.word	index@(.nv.constant0._ZN5flash44flash_bwd_dq_dk_dv_loop_seqk_parallel_kernelI23Flash_bwd_kernel_traitsILi128ELi64ELi128ELi8ELi2ELi4ELi2ELb0ELb0EN7cutlass10bfloat16_tE19Flash_kernel_traitsILi128ELi64ELi128ELi8ES3_EELb0ELb0ELb1ELb0ELb0ELb1ELb1EEEvNS_16Flash_bwd_paramsE)
        /*0200*/ 	.short	0x0380
        /*0202*/ 	.short	0x0280


	//----- nvinfo : EIATTR_SW_WAR
	.align		4
.L_852:
        /*0204*/ 	.byte	0x04, 0x36
        /*0206*/ 	.short	(.L_854 - .L_853)
.L_853:
        /*0208*/ 	.word	0x00000008
.L_854:


//--------------------- .nv.info._ZN5flash44flash_bwd_dq_dk_dv_loop_seqk_parallel_kernelI23Flash_bwd_kernel_traitsILi128ELi64ELi128ELi8ELi2ELi4ELi2ELb0ELb0EN7cutlass10bfloat16_tE19Flash_kernel_traitsILi128ELi64ELi128ELi8ES3_EELb1ELb0ELb1ELb1ELb0ELb0ELb0EEEvNS_16Flash_bwd_paramsE --------------------------
	.section	.nv.info._ZN5flash44flash_bwd_dq_dk_dv_loop_seqk_parallel_kernelI23Flash_bwd_kernel_traitsILi128ELi64ELi128ELi8ELi2ELi4ELi2ELb0ELb0EN7cutlass10bfloat16_tE19Flash_kernel_traitsILi128ELi64ELi128ELi8ES3_EELb1ELb0ELb1ELb1ELb0ELb0ELb0EEEvNS_16Flash_bwd_paramsE,"",@"SHT_CUDA_INFO"
	.sectionflags	@""
	.align	4


	//----- nvinfo : EIATTR_CUDA_API_VERSION
	.align		4
        /*0000*/ 	.byte	0x04, 0x37
        /*0002*/ 	.short	(.L_856 - .L_855)
.L_855:
        /*0004*/ 	.word	0x00000082


	//----- nvinfo : EIATTR_KPARAM_INFO
	.align		4
.L_856:
        /*0008*/ 	.byte	0x04, 0x17
        /*000a*/ 	.short	(.L_858 - .L_857)
.L_857:
        /*000c*/ 	.word	0x00000000
        /*0010*/ 	.short	0x0000
        /*0012*/ 	.short	0x0000
        /*0014*/ 	.byte	0x00, 0xf0, 0x01, 0x0a


	//----- nvinfo : EIATTR_SPARSE_MMA_MASK
	.align		4
.L_858:
        /*0018*/ 	.byte	0x03, 0x50
        /*001a*/ 	.short	0x0000


	//----- nvinfo : EIATTR_MAXREG_COUNT
	.align		4
        /*001c*/ 	.byte	0x03, 0x1b
        /*001e*/ 	.short	0x00ff


	//----- nvinfo : EIATTR_NUM_BARRIERS
	.align		4
        /*0020*/ 	.byte	0x02, 0x4c
        /*0022*/ 	.byte	0x01
	.zero		1


	//----- nvinfo : EIATTR_ANNOTATIONS
	.align		4
        /*0024*/ 	.byte	0x04, 0x55
        /*0026*/ 	.short	(.L_860 - .L_859)


	//   ....[0]....
.L_859:
        /*0028*/ 	.word	0x00000001
        /*002c*/ 	.byte	0x00, 0x8e, 0x00, 0x00, 0x01, 0x00, 0x00, 0x00, 0x80, 0x9a, 0x00, 0x00


	//----- nvinfo : EIATTR_MERCURY_ISA_VERSION
	.align		4
.L_860:
        /*0038*/ 	.byte	0x03, 0x5f
        /*003a*/ 	.short	0x0101


	//----- nvinfo : EIATTR_VRC_CTA_INIT_COUNT
	.align		4
        /*003c*/ 	.byte	0x02, 0x4a
	.zero		1
	.zero		1


	//----- nvinfo : EIATTR_EXIT_INSTR_OFFSETS
	.align		4
        /*0040*/ 	.byte	0x04, 0x1c
        /*0042*/ 	.short	(.L_862 - .L_861)


	//   ....[0]....
.L_861:
        /*0044*/ 	.word	0x00000090


	//   ....[1]....
        /*0048*/ 	.word	0x0000bf90


	//----- nvinfo : EIATTR_CRS_STACK_SIZE
	.align		4
.L_862:
        /*004c*/ 	.byte	0x04, 0x1e
        /*004e*/ 	.short	(.L_864 - .L_863)
.L_863:
        /*0050*/ 	.word	0x00000000


	//----- nvinfo : EIATTR_CBANK_PARAM_SIZE
	.align		4
.L_864:
        /*0054*/ 	.byte	0x03, 0x19
        /*0056*/ 	.short	0x0280


	//----- nvinfo : EIATTR_PARAM_CBANK
	.align		4
        /*0058*/ 	.byte	0x04, 0x0a
        /*005a*/ 	.short	(.L_866 - .L_865)
	.align		4
.L_865:
        /*005c*/ 	.word	index@(.nv.constant0._ZN5flash44flash_bwd_dq_dk_dv_loop_seqk_parallel_kernelI23Flash_bwd_kernel_traitsILi128ELi64ELi128ELi8ELi2ELi4ELi2ELb0ELb0EN7cutlass10bfloat16_tE19Flash_kernel_traitsILi128ELi64ELi128ELi8ES3_EELb1ELb0ELb1ELb1ELb0ELb0ELb0EEEvNS_16Flash_bwd_paramsE)
        /*0060*/ 	.short	0x0380
        /*0062*/ 	.short	0x0280


	//----- nvinfo : EIATTR_SW_WAR
	.align		4
.L_866:
        /*0064*/ 	.byte	0x04, 0x36
        /*0066*/ 	.short	(.L_868 - .L_867)
.L_867:
        /*0068*/ 	.word	0x00000008
.L_868:


//--------------------- .nv.info._ZN5flash44flash_bwd_dq_dk_dv_loop_seqk_parallel_kernelI23Flash_bwd_kernel_traitsILi128ELi64ELi128ELi8ELi2ELi4ELi2ELb0ELb0EN7cutlass10bfloat16_tE19Flash_kernel_traitsILi128ELi64ELi128ELi8ES3_EELb0ELb0ELb1ELb1ELb0ELb0ELb1EEEvNS_16Flash_bwd_paramsE --------------------------
	.section	.nv.info._ZN5flash44flash_bwd_dq_dk_dv_loop_seqk_parallel_kernelI23Flash_bwd_kernel_traitsILi128ELi64ELi128ELi8ELi2ELi4ELi2ELb0ELb0EN7cutlass10bfloat16_tE19Flash_kernel_traitsILi128ELi64ELi128ELi8ES3_EELb0ELb0ELb1ELb1ELb0ELb0ELb1EEEvNS_16Flash_bwd_paramsE,"",@"SHT_CUDA_INFO"
	.sectionflags	@""
	.align	4


	//----- nvinfo : EIATTR_CUDA_API_VERSION
	.align		4
        /*0000*/ 	.byte	0x04, 0x37
        /*0002*/ 	.short	(.L_870 - .L_869)
.L_869:
        /*0004*/ 	.word	0x00000082


	//----- nvinfo : EIATTR_KPARAM_INFO
	.align		4
.L_870:
        /*0008*/ 	.byte	0x04, 0x17
        /*000a*/ 	.short	(.L_872 - .L_871)
.L_871:
        /*000c*/ 	.word	0x00000000
        /*0010*/ 	.short	0x0000
        /*0012*/ 	.short	0x0000
        /*0014*/ 	.byte	0x00, 0xf0, 0x01, 0x0a


	//----- nvinfo : EIATTR_SPARSE_MMA_MASK
	.align		4
.L_872:
        /*0018*/ 	.byte	0x03, 0x50
        /*001a*/ 	.short	0x0000


	//----- nvinfo : EIATTR_MAXREG_COUNT
	.align		4
        /*001c*/ 	.byte	0x03, 0x1b
        /*001e*/ 	.short	0x00ff


	//----- nvinfo : EIATTR_NUM_BARRIERS
	.align		4
        /*0020*/ 	.byte	0x02, 0x4c
        /*0022*/ 	.byte	0x01
	.zero		1


	//----- nvinfo : EIATTR_ANNOTATIONS
	.align		4
        /*0024*/ 	.byte	0x04, 0x55
        /*0026*/ 	.short	(.L_874 - .L_873)


	//   ....[0]....
.L_873:
        /* <DEDUP_REMOVED lines=30> */


	//----- nvinfo : EIATTR_MERCURY_ISA_VERSION
	.align		4
.L_874:
        /*01f8*/ 	.byte	0x03, 0x5f
        /*01fa*/ 	.short	0x0101


	//----- nvinfo : EIATTR_VRC_CTA_INIT_COUNT
	.align		4
        /*01fc*/ 	.byte	0x02, 0x4a
	.zero		1
	.zero		1


	//----- nvinfo : EIATTR_EXIT_INSTR_OFFSETS
	.align		4
        /*0200*/ 	.byte	0x04, 0x1c
        /*0202*/ 	.short	(.L_876 - .L_875)


	//   ....[0]....
.L_875:
        /*0204*/ 	.word	0x00000090


	//   ....[1]....
        /*0208*/ 	.word	0x0000b9d0


	//----- nvinfo : EIATTR_CRS_STACK_SIZE
	.align		4
.L_876:
        /*020c*/ 	.byte	0x04, 0x1e
        /*020e*/ 	.short	(.L_878 - .L_877)
.L_877:
        /*0210*/ 	.word	0x00000000


	//----- nvinfo : EIATTR_CBANK_PARAM_SIZE
	.align		4
.L_878:
        /*0214*/ 	.byte	0x03, 0x19
        /*0216*/ 	.short	0x0280


	//----- nvinfo : EIATTR_PARAM_CBANK
	.align		4
        /*0218*/ 	.byte	0x04, 0x0a
        /*021a*/ 	.short	(.L_880 - .L_879)
	.align		4
.L_879:
        /*021c*/ 	.word	index@(.nv.constant0._ZN5flash44flash_bwd_dq_dk_dv_loop_seqk_parallel_kernelI23Flash_bwd_kernel_traitsILi128ELi64ELi128ELi8ELi2ELi4ELi2ELb0ELb0EN7cutlass10bfloat16_tE19Flash_kernel_traitsILi128ELi64ELi128ELi8ES3_EELb0ELb0ELb1ELb1ELb0ELb0ELb1EEEvNS_16Flash_bwd_paramsE)
        /*0220*/ 	.short	0x0380
        /*0222*/ 	.short	0x0280


	//----- nvinfo : EIATTR_SW_WAR
	.align		4
.L_880:
        /*0224*/ 	.byte	0x04, 0x36
        /*0226*/ 	.short	(.L_882 - .L_881)
.L_881:
        /*0228*/ 	.word	0x00000008
.L_882:


//--------------------- .nv.info._ZN5flash25flash_bwd_dot_do_o_kernelILb0E23Flash_bwd_kernel_traitsILi128ELi64ELi128ELi8ELi2ELi4ELi2ELb0ELb0EN7cutlass10bfloat16_tE19Flash_kernel_traitsILi128ELi64ELi128ELi8ES3_EEEEvNS_16Flash_bwd_paramsE --------------------------
	.section	.nv.info._ZN5flash25flash_bwd_dot_do_o_kernelILb0E23Flash_bwd_kernel_traitsILi128ELi64ELi128ELi8ELi2ELi4ELi2ELb0ELb0EN7cutlass10bfloat16_tE19Flash_kernel_traitsILi128ELi64ELi128ELi8ES3_EEEEvNS_16Flash_bwd_paramsE,"",@"SHT_CUDA_INFO"
	.sectionflags	@""
	.align	4


	//----- nvinfo : EIATTR_CUDA_API_VERSION
	.align		4
        /*0000*/ 	.byte	0x04, 0x37
        /*0002*/ 	.short	(.L_884 - .L_883)
.L_883:
        /*0004*/ 	.word	0x00000082


	//----- nvinfo : EIATTR_KPARAM_INFO
	.align		4
.L_884:
        /*0008*/ 	.byte	0x04, 0x17
        /*000a*/ 	.short	(.L_886 - .L_885)
.L_885:
        /*000c*/ 	.word	0x00000000
        /*0010*/ 	.short	0x0000
        /*0012*/ 	.short	0x0000
        /*0014*/ 	.byte	0x00, 0xf0, 0x01, 0x0a


	//----- nvinfo : EIATTR_SPARSE_MMA_MASK
	.align		4
.L_886:
        /*0018*/ 	.byte	0x03, 0x50
        /*001a*/ 	.short	0x0000


	//----- nvinfo : EIATTR_MAXREG_COUNT
	.align		4
        /*001c*/ 	.byte	0x03, 0x1b
        /*001e*/ 	.short	0x00ff


	//----- nvinfo : EIATTR_MERCURY_ISA_VERSION
	.align		4
        /*0020*/ 	.byte	0x03, 0x5f
        /*0022*/ 	.short	0x0101


	//----- nvinfo : EIATTR_COOP_GROUP_MASK_REGIDS
	.align		4
        /*0024*/ 	.byte	0x04, 0x29
        /*0026*/ 	.short	(.L_888 - .L_887)


	//   ....[0]....
.L_887:
        /*0028*/ 	.word	0xffffffff


	//   ....[1]....
        /*002c*/ 	.word	0xffffffff


	//   ....[2]....
        /*0030*/ 	.word	0xffffffff


	//   ....[3]....
        /*0034*/ 	.word	0xffffffff


	//   ....[4]....
        /*0038*/ 	.word	0xffffffff


	//   ....[5]....
        /*003c*/ 	.word	0xffffffff


	//----- nvinfo : EIATTR_COOP_GROUP_INSTR_OFFSETS
	.align		4
.L_888:
        /*0040*/ 	.byte	0x04, 0x28
        /*0042*/ 	.short	(.L_890 - .L_889)


	//   ....[0]....
.L_889:
        /*0044*/ 	.word	0x00001080


	//   ....[1]....
        /*0048*/ 	.word	0x00001090


	//   ....[2]....
        /*004c*/ 	.word	0x000010d0


	//   ....[3]....
        /*0050*/ 	.word	0x00001100


	//   ....[4]....
        /*0054*/ 	.word	0x00001150


	//   ....[5]....
        /*0058*/ 	.word	0x00001170


	//----- nvinfo : EIATTR_VRC_CTA_INIT_COUNT
	.align		4
.L_890:
        /*005c*/ 	.byte	0x02, 0x4a
	.zero		1
	.zero		1


	//----- nvinfo : EIATTR_EXIT_INSTR_OFFSETS
	.align		4
        /*0060*/ 	.byte	0x04, 0x1c
        /*0062*/ 	.short	(.L_892 - .L_891)


	//   ....[0]....
.L_891:
        /*0064*/ 	.word	0x00000140


	//   ....[1]....
        /*0068*/ 	.word	0x000011e0


	//   ....[2]....
        /*006c*/ 	.word	0x00001200


	//----- nvinfo : EIATTR_CRS_STACK_SIZE
	.align		4
.L_892:
        /*0070*/ 	.byte	0x04, 0x1e
        /*0072*/ 	.short	(.L_894 - .L_893)
.L_893:
        /*0074*/ 	.word	0x00000000


	//----- nvinfo : EIATTR_CBANK_PARAM_SIZE
	.align		4
.L_894:
        /*0078*/ 	.byte	0x03, 0x19
        /*007a*/ 	.short	0x0280


	//----- nvinfo : EIATTR_PARAM_CBANK
	.align		4
        /*007c*/ 	.byte	0x04, 0x0a
        /*007e*/ 	.short	(.L_896 - .L_895)
	.align		4
.L_895:
        /*0080*/ 	.word	index@(.nv.constant0._ZN5flash25flash_bwd_dot_do_o_kernelILb0E23Flash_bwd_kernel_traitsILi128ELi64ELi128ELi8ELi2ELi4ELi2ELb0ELb0EN7cutlass10bfloat16_tE19Flash_kernel_traitsILi128ELi64ELi128ELi8ES3_EEEEvNS_16Flash_bwd_paramsE)
        /*0084*/ 	.short	0x0380
        /*0086*/ 	.short	0x0280


	//----- nvinfo : EIATTR_SW_WAR
	.align		4
.L_896:
        /*0088*/ 	.byte	0x04, 0x36
        /*008a*/ 	.short	(.L_898 - .L_897)
.L_897:
        /*008c*/ 	.word	0x00000008
.L_898:


//--------------------- .nv.info._ZN5flash25flash_bwd_dot_do_o_kernelILb1E23Flash_bwd_kernel_traitsILi128ELi64ELi128ELi8ELi2ELi4ELi2ELb0ELb0EN7cutlass10bfloat16_tE19Flash_kernel_traitsILi128ELi64ELi128ELi8ES3_EEEEvNS_16Flash_bwd_paramsE --------------------------
	.section	.nv.info._ZN5flash25flash_bwd_dot_do_o_kernelILb1E23Flash_bwd_kernel_traitsILi128ELi64ELi128ELi8ELi2ELi4ELi2ELb0ELb0EN7cutlass10bfloat16_tE19Flash_kernel_traitsILi128ELi64ELi128ELi8ES3_EEEEvNS_16Flash_bwd_paramsE,"",@"SHT_CUDA_INFO"
	.sectionflags	@""
	.align	4


	//----- nvinfo : EIATTR_CUDA_API_VERSION
	.align		4
        /*0000*/ 	.byte	0x04, 0x37
        /*0002*/ 	.short	(.L_900 - .L_899)
.L_899:
        /*0004*/ 	.word	0x00000082


	//----- nvinfo : EIATTR_KPARAM_INFO
	.align		4
.L_900:
        /*0008*/ 	.byte	0x04, 0x17
        /*000a*/ 	.short	(.L_902 - .L_901)
.L_901:
        /*000c*/ 	.word	0x00000000
        /*0010*/ 	.short	0x0000
        /*0012*/ 	.short	0x0000
        /*0014*/ 	.byte	0x00, 0xf0, 0x01, 0x0a


	//----- nvinfo : EIATTR_SPARSE_MMA_MASK
	.align		4
.L_902:
        /*0018*/ 	.byte	0x03, 0x50
        /*001a*/ 	.short	0x0000


	//----- nvinfo : EIATTR_MAXREG_COUNT
	.align		4
        /*001c*/ 	.byte	0x03, 0x1b
        /*001e*/ 	.short	0x00ff


	//----- nvinfo : EIATTR_MERCURY_ISA_VERSION
	.align		4
        /*0020*/ 	.byte	0x03, 0x5f
        /*0022*/ 	.short	0x0101


	//----- nvinfo : EIATTR_COOP_GROUP_MASK_REGIDS
	.align		4
        /*0024*/ 	.byte	0x04, 0x29
        /*0026*/ 	.short	(.L_904 - .L_903)


	//   ....[0]....
.L_903:
        /*0028*/ 	.word	0xffffffff


	//   ....[1]....
        /*002c*/ 	.word	0xffffffff


	//   ....[2]....
        /*0030*/ 	.word	0xffffffff


	//   ....[3]....
        /*0034*/ 	.word	0xffffffff


	//   ....[4]....
        /*0038*/ 	.word	0xffffffff


	//   ....[5]....
        /*003c*/ 	.word	0xffffffff


	//----- nvinfo : EIATTR_COOP_GROUP_INSTR_OFFSETS
	.align		4
.L_904:
        /*0040*/ 	.byte	0x04, 0x28
        /*0042*/ 	.short	(.L_906 - .L_905)


	//   ....[0]....
.L_905:
        /*0044*/ 	.word	0x00001340


	//   ....[1]....
        /*0048*/ 	.word	0x00001360


	//   ....[2]....
        /*004c*/ 	.word	0x000013d0


	//   ....[3]....
        /*0050*/ 	.word	0x00001400


	//   ....[4]....
        /*0054*/ 	.word	0x00001440


	//   ....[5]....
        /*0058*/ 	.word	0x00001460


	//----- nvinfo : EIATTR_VRC_CTA_INIT_COUNT
	.align		4
.L_906:
        /*005c*/ 	.byte	0x02, 0x4a
	.zero		1
	.zero		1


	//----- nvinfo : EIATTR_EXIT_INSTR_OFFSETS
	.align		4
        /*0060*/ 	.byte	0x04, 0x1c
        /*0062*/ 	.short	(.L_908 - .L_907)


	//   ....[0]....
.L_907:
        /*0064*/ 	.word	0x00000140


	//   ....[1]....
        /*0068*/ 	.word	0x000015b0


	//----- nvinfo : EIATTR_CRS_STACK_SIZE
	.align		4
.L_908:
        /*006c*/ 	.byte	0x04, 0x1e
        /*006e*/ 	.short	(.L_910 - .L_909)
.L_909:
        /*0070*/ 	.word	0x00000000


	//----- nvinfo : EIATTR_CBANK_PARAM_SIZE
	.align		4
.L_910:
        /*0074*/ 	.byte	0x03, 0x19
        /*0076*/ 	.short	0x0280


	//----- nvinfo : EIATTR_PARAM_CBANK
	.align		4
        /*0078*/ 	.byte	0x04, 0x0a
        /*007a*/ 	.short	(.L_912 - .L_911)
	.align		4
.L_911:
        /*007c*/ 	.word	index@(.nv.constant0._ZN5flash25flash_bwd_dot_do_o_kernelILb1E23Flash_bwd_kernel_traitsILi128ELi64ELi128ELi8ELi2ELi4ELi2ELb0ELb0EN7cutlass10bfloat16_tE19Flash_kernel_traitsILi128ELi64ELi128ELi8ES3_EEEEvNS_16Flash_bwd_paramsE)
        /*0080*/ 	.short	0x0380
        /*0082*/ 	.short	0x0280


	//----- nvinfo : EIATTR_SW_WAR
	.align		4
.L_912:
        /*0084*/ 	.byte	0x04, 0x36
        /*0086*/ 	.short	(.L_914 - .L_913)
.L_913:
        /*0088*/ 	.word	0x00000008
.L_914:


//--------------------- .nv.callgraph             --------------------------
	.section	.nv.callgraph,"",@"SHT_CUDA_CALLGRAPH"
	.align	4
	.sectionentsize	8
	.align		4
        /*0000*/ 	.word	0x00000000
	.align		4
        /*0004*/ 	.word	0xffffffff
	.align		4
        /*0008*/ 	.word	0x00000000
	.align		4
        /*000c*/ 	.word	0xfffffffe
	.align		4
        /*0010*/ 	.word	0x00000000
	.align		4
        /*0014*/ 	.word	0xfffffffd
	.align		4
        /*0018*/ 	.word	0x00000000
	.align		4
        /*001c*/ 	.word	0xfffffffc


//--------------------- .nv.constant4             --------------------------
	.section	.nv.constant4,"a",@progbits
	.align	8
	.align		8
.nv.constant4:
        /*0000*/ 	.dword	_ZN66_INTERNAL_f4811781_30_flash_bwd_hdim128_bf16_sm80_cu_21e1f8cb_29004cuda3std3__45__cpo5beginE
	.align		8
        /*0008*/ 	.dword	_ZN66_INTERNAL_f4811781_30_flash_bwd_hdim128_bf16_sm80_cu_21e1f8cb_29004cuda3std3__45__cpo3endE
	.align		8
        /*0010*/ 	.dword	_ZN66_INTERNAL_f4811781_30_flash_bwd_hdim128_bf16_sm80_cu_21e1f8cb_29004cuda3std3__45__cpo6cbeginE
	.align		8
        /*0018*/ 	.dword	_ZN66_INTERNAL_f4811781_30_flash_bwd_hdim128_bf16_sm80_cu_21e1f8cb_29004cuda3std3__45__cpo4cendE
	.align		8
        /*0020*/ 	.dword	_ZN66_INTERNAL_f4811781_30_flash_bwd_hdim128_bf16_sm80_cu_21e1f8cb_29004cuda3std3__468_GLOBAL__N__f4811781_30_flash_bwd_hdim128_bf16_sm80_cu_21e1f8cb_29006ignoreE
	.align		8
        /*0028*/ 	.dword	_ZN66_INTERNAL_f4811781_30_flash_bwd_hdim128_bf16_sm80_cu_21e1f8cb_29004cuda3std3__419piecewise_constructE
	.align		8
        /*0030*/ 	.dword	_ZN66_INTERNAL_f4811781_30_flash_bwd_hdim128_bf16_sm80_cu_21e1f8cb_29004cuda3std3__48in_placeE
	.align		8
        /*0038*/ 	.dword	_ZN66_INTERNAL_f4811781_30_flash_bwd_hdim128_bf16_sm80_cu_21e1f8cb_29004cuda3std6ranges3__45__cpo4swapE
	.align		8
        /*0040*/ 	.dword	_ZN66_INTERNAL_f4811781_30_flash_bwd_hdim128_bf16_sm80_cu_21e1f8cb_29004cuda3std6ranges3__45__cpo9iter_moveE
	.align		8
        /*0048*/ 	.dword	_ZN66_INTERNAL_f4811781_30_flash_bwd_hdim128_bf16_sm80_cu_21e1f8cb_29004cute7productE
	.align		8
        /*0050*/ 	.dword	_ZN66_INTERNAL_f4811781_30_flash_bwd_hdim128_bf16_sm80_cu_21e1f8cb_29004cute1_E


//--------------------- .text._ZN5flash44flash_bwd_dq_dk_dv_loop_seqk_parallel_kernelI23Flash_bwd_kernel_traitsILi128ELi64ELi64ELi8ELi4ELi2ELi2ELb1ELb0EN7cutlass10bfloat16_tE19Flash_kernel_traitsILi128ELi64ELi64ELi8ES3_EELb0ELb0ELb0ELb0ELb0ELb1ELb0EEEvNS_16Flash_bwd_paramsE --------------------------
	.section	.text._ZN5flash44flash_bwd_dq_dk_dv_loop_seqk_parallel_kernelI23Flash_bwd_kernel_traitsILi128ELi64ELi64ELi8ELi4ELi2ELi2ELb1ELb0EN7cutlass10bfloat16_tE19Flash_kernel_traitsILi128ELi64ELi64ELi8ES3_EELb0ELb0ELb0ELb0ELb0ELb1ELb0EEEvNS_16Flash_bwd_paramsE,"ax",@progbits
	.align	128
        .global         _ZN5flash44flash_bwd_dq_dk_dv_loop_seqk_parallel_kernelI23Flash_bwd_kernel_traitsILi128ELi64ELi64ELi8ELi4ELi2ELi2ELb1ELb0EN7cutlass10bfloat16_tE19Flash_kernel_traitsILi128ELi64ELi64ELi8ES3_EELb0ELb0ELb0ELb0ELb0ELb1ELb0EEEvNS_16Flash_bwd_paramsE
        .type           _ZN5flash44flash_bwd_dq_dk_dv_loop_seqk_parallel_kernelI23Flash_bwd_kernel_traitsILi128ELi64ELi64ELi8ELi4ELi2ELi2ELb1ELb0EN7cutlass10bfloat16_tE19Flash_kernel_traitsILi128ELi64ELi64ELi8ES3_EELb0ELb0ELb0ELb0ELb0ELb1ELb0EEEvNS_16Flash_bwd_paramsE,@function
        .size           _ZN5flash44flash_bwd_dq_dk_dv_loop_seqk_parallel_kernelI23Flash_bwd_kernel_traitsILi128ELi64ELi64ELi8ELi4ELi2ELi2ELb1ELb0EN7cutlass10bfloat16_tE19Flash_kernel_traitsILi128ELi64ELi64ELi8ES3_EELb0ELb0ELb0ELb0ELb0ELb1ELb0EEEvNS_16Flash_bwd_paramsE,(.L_x_2411 - _ZN5flash44flash_bwd_dq_dk_dv_loop_seqk_parallel_kernelI23Flash_bwd_kernel_traitsILi128ELi64ELi64ELi8ELi4ELi2ELi2ELb1ELb0EN7cutlass10bfloat16_tE19Flash_kernel_traitsILi128ELi64ELi64ELi8ES3_EELb0ELb0ELb0ELb0ELb0ELb1ELb0EEEvNS_16Flash_bwd_paramsE)
        .other          _ZN5flash44flash_bwd_dq_dk_dv_loop_seqk_parallel_kernelI23Flash_bwd_kernel_traitsILi128ELi64ELi64ELi8ELi4ELi2ELi2ELb1ELb0EN7cutlass10bfloat16_tE19Flash_kernel_traitsILi128ELi64ELi64ELi8ES3_EELb0ELb0ELb0ELb0ELb0ELb1ELb0EEEvNS_16Flash_bwd_paramsE,@"STO_CUDA_ENTRY STV_DEFAULT"
_ZN5flash44flash_bwd_dq_dk_dv_loop_seqk_parallel_kernelI23Flash_bwd_kernel_traitsILi128ELi64ELi64ELi8ELi4ELi2ELi2ELb1ELb0EN7cutlass10bfloat16_tE19Flash_kernel_traitsILi128ELi64ELi64ELi8ES3_EELb0ELb0ELb0ELb0ELb0ELb1ELb0EEEvNS_16Flash_bwd_paramsE:
.text._ZN5flash44flash_bwd_dq_dk_dv_loop_seqk_parallel_kernelI23Flash_bwd_kernel_traitsILi128ELi64ELi64ELi8ELi4ELi2ELi2ELb1ELb0EN7cutlass10bfloat16_tE19Flash_kernel_traitsILi128ELi64ELi64ELi8ES3_EELb0ELb0ELb0ELb0ELb0ELb1ELb0EEEvNS_16Flash_bwd_paramsE:
[----:B------:R-:W-:Y:S08]  /*0000*/  LDC R1, c[0x0][0x37c] ;  /* 0x0000df00ff017b82 */ /* 0x000ff00000000800 */
[----:B------:R-:W1:Y:S08]  /*0010*/  LDC R3, c[0x0][0x438] ;  /* 0x00010e00ff037b82 */ /* 0x000e700000000800 */
[----:B------:R-:W2:Y:S01]  /*0020*/  S2UR UR15, SR_CTAID.X ;  /* 0x00000000000f79c3 */ /* 0x000ea20000002500 */
[----:B-1----:R-:W-:-:S05]  /*0030*/  VIADD R3, R3, 0x3f ;  /* 0x0000003f03037836 */ /* 0x002fca0000000000 */
[----:B------:R-:W-:-:S04]  /*0040*/  SHF.R.S32.HI R0, RZ, 0x1f, R3 ;  /* 0x0000001fff007819 */ /* 0x000fc80000011403 */
[----:B------:R-:W-:-:S04]  /*0050*/  LEA.HI R0, R0, R3, RZ, 0x6 ;  /* 0x0000000300007211 */ /* 0x000fc800078f30ff */
[----:B------:R-:W-:-:S04]  /*0060*/  SHF.R.S32.HI R0, RZ, 0x6, R0 ;  /* 0x00000006ff007819 */ /* 0x000fc80000011400 */
[----:B--2---:R-:W-:-:S13]  /*0070*/  ISETP.LE.AND P0, PT, R0, UR15, PT ;  /* 0x0000000f00007c0c */ /* 0x004fda000bf03270 */
[----:B------:R-:W-:Y:S05]  /*0080*/  @P0 EXIT ;  /* 0x000000000000094d */ /* 0x000fea0003800000 */
[----:B------:R-:W1:Y:S01]  /*0090*/  S2R R207, SR_TID.X ;  /* 0x0000000000cf7919 */ /* 0x000e620000002100 */
[----:B------:R-:W2:Y:S01]  /*00a0*/  S2UR UR6, SR_CgaCtaId ;  /* 0x00000000000679c3 */ /* 0x000ea20000008800 */
[----:B------:R-:W3:Y:S01]  /*00b0*/  LDCU UR4, c[0x0][0x438] ;  /* 0x00008700ff0477ac */ /* 0x000ee20008000800 */
[----:B------:R-:W-:Y:S01]  /*00c0*/  IMAD.MOV.U32 R198, RZ, RZ, 0x40 ;  /* 0x00000040ffc67424 */ /* 0x000fe200078e00ff */
[----:B------:R-:W4:Y:S01]  /*00d0*/  S2R R205, SR_CTAID.Y ;  /* 0x0000000000cd7919 */ /* 0x000f220000002600 */
[----:B------:R-:W-:Y:S01]  /*00e0*/  IMAD.MOV.U32 R200, RZ, RZ, 0x20 ;  /* 0x00000020ffc87424 */ /* 0x000fe200078e00ff */
[----:B------:R-:W-:Y:S01]  /*00f0*/  UMOV UR5, 0x400 ;  /* 0x0000040000057882 */ /* 0x000fe20000000000 */
[----:B------:R-:W1:Y:S01]  /*0100*/  LDCU.64 UR16, c[0x0][0x358] ;  /* 0x00006b00ff1077ac */ /* 0x000e620008000a00 */
[----:B------:R-:W3:Y:S01]  /*0110*/  S2R R204, SR_CTAID.Z ;  /* 0x0000000000cc7919 */ /* 0x000ee20000002700 */
[----:B------:R-:W3:Y:S01]  /*0120*/  S2UR UR14, SR_CTAID.X ;  /* 0x00000000000e79c3 */ /* 0x000ee20000002500 */
[----:B------:R-:W1:Y:S01]  /*0130*/  LDCU.64 UR8, c[0x0][0x470] ;  /* 0x00008e00ff0877ac */ /* 0x000e620008000a00 */
[----:B------:R-:W-:Y:S01]  /*0140*/  UMOV UR20, URZ ;  /* 0x000000ff00147c82 */ /* 0x000fe20008000000 */
[----:B------:R-:W-:Y:S01]  /*0150*/  UMOV UR21, URZ ;  /* 0x000000ff00157c82 */ /* 0x000fe20008000000 */
[----:B--2---:R-:W-:-:S04]  /*0160*/  ULEA UR6, UR6, UR5, 0x18 ;  /* 0x0000000506067291 */ /* 0x004fc8000f8ec0ff */
[----:B------:R-:W-:Y:S01]  /*0170*/  UIADD3 UR5, UPT, UPT, UR6, 0x12000, URZ ;  /* 0x0001200006057890 */ /* 0x000fe2000fffe0ff */
[C---:B-1----:R-:W-:Y:S01]  /*0180*/  IMAD.SHL.U32 R4, R207.reuse, 0x2, RZ ;  /* 0x00000002cf047824 */ /* 0x042fe200078e00ff */
[--C-:B------:R-:W-:Y:S01]  /*0190*/  SHF.R.U32.HI R7, RZ, 0x2, R207.reuse ;  /* 0x00000002ff077819 */ /* 0x100fe200000116cf */
[C---:B------:R-:W-:Y:S01]  /*01a0*/  IMAD.SHL.U32 R2, R207.reuse, 0x20, RZ ;  /* 0x00000020cf027824 */ /* 0x040fe200078e00ff */
[----:B------:R-:W-:Y:S01]  /*01b0*/  SHF.R.U32.HI R5, RZ, 0x1, R207 ;  /* 0x00000001ff057819 */ /* 0x000fe200000116cf */
[C---:B------:R-:W-:Y:S01]  /*01c0*/  IMAD.SHL.U32 R8, R207.reuse, 0x10, RZ ;  /* 0x00000010cf087824 */ /* 0x040fe200078e00ff */
[----:B------:R-:W-:Y:S01]  /*01d0*/  LOP3.LUT R0, R4, 0x38, RZ, 0xc0, !PT ;  /* 0x0000003804007812 */ /* 0x000fe200078ec0ff */
[----:B------:R-:W-:Y:S01]  /*01e0*/  IMAD.SHL.U32 R208, R207, 0x8, RZ ;  /* 0x00000008cfd07824 */ /* 0x000fe200078e00ff */
[----:B------:R-:W-:Y:S02]  /*01f0*/  LOP3.LUT R3, R2, 0xc00, RZ, 0xc0, !PT ;  /* 0x00000c0002037812 */ /* 0x000fe400078ec0ff */
[----:B------:R-:W-:-:S02]  /*0200*/  LOP3.LUT R9, R0, 0x20, R7, 0x78, !PT ;  /* 0x0000002000097812 */ /* 0x000fc400078e7807 */
[----:B------:R-:W-:Y:S02]  /*0210*/  LOP3.LUT R206, R5, 0x30, RZ, 0xc0, !PT ;  /* 0x0000003005ce7812 */ /* 0x000fe400078ec0ff */
[----:B------:R-:W-:Y:S02]  /*0220*/  LOP3.LUT R3, R3, 0x6, R4, 0xf8, !PT ;  /* 0x0000000603037812 */ /* 0x000fe400078ef804 */
[--C-:B------:R-:W-:Y:S02]  /*0230*/  LOP3.LUT R212, R9, 0x1c0, R8.reuse, 0xf8, !PT ;  /* 0x000001c009d47812 */ /* 0x100fe400078ef808 */
[----:B------:R-:W-:Y:S02]  /*0240*/  LOP3.LUT R206, R206, 0x7, R7, 0xf8, !PT ;  /* 0x00000007cece7812 */ /* 0x000fe400078ef807 */
[----:B------:R-:W-:Y:S02]  /*0250*/  LOP3.LUT R7, R2, 0x200, RZ, 0xc0, !PT ;  /* 0x0000020002077812 */ /* 0x000fe400078ec0ff */
[----:B------:R-:W-:Y:S01]  /*0260*/  LOP3.LUT R212, R3, R212, RZ, 0xfc, !PT ;  /* 0x000000d403d47212 */ /* 0x000fe200078efcff */
[----:B------:R-:W-:Y:S01]  /*0270*/  IMAD.SHL.U32 R3, R207, 0x40, RZ ;  /* 0x00000040cf037824 */ /* 0x000fe200078e00ff */
[----:B------:R-:W-:-:S02]  /*0280*/  LOP3.LUT R6, R7, 0x3800, R8, 0xf8, !PT ;  /* 0x0000380007067812 */ /* 0x000fc400078ef808 */
[----:B------:R-:W-:Y:S02]  /*0290*/  SHF.R.U32.HI R209, RZ, 0x3, R207 ;  /* 0x00000003ffd17819 */ /* 0x000fe400000116cf */
[----:B------:R-:W-:Y:S02]  /*02a0*/  LOP3.LUT R8, R8, 0x1c0, RZ, 0xc0, !PT ;  /* 0x000001c008087812 */ /* 0x000fe400078ec0ff */
[----:B------:R-:W-:Y:S01]  /*02b0*/  LOP3.LUT R9, R2, 0x400, RZ, 0xc0, !PT ;  /* 0x0000040002097812 */ /* 0x000fe200078ec0ff */
[----:B------:R-:W-:Y:S01]  /*02c0*/  VIADD R210, R209, 0x20 ;  /* 0x00000020d1d27836 */ /* 0x000fe20000000000 */
[----:B------:R-:W-:Y:S02]  /*02d0*/  LOP3.LUT R7, R3, 0x1c0, RZ, 0xc0, !PT ;  /* 0x000001c003077812 */ /* 0x000fe400078ec0ff */
[----:B------:R-:W-:Y:S02]  /*02e0*/  LOP3.LUT R211, R8, 0x18, R209, 0xf8, !PT ;  /* 0x0000001808d37812 */ /* 0x000fe400078ef8d1 */
[----:B------:R-:W-:-:S02]  /*02f0*/  LOP3.LUT R0, R5, 0x10, RZ, 0xc0, !PT ;  /* 0x0000001005007812 */ /* 0x000fc400078ec0ff */
[----:B------:R-:W-:Y:S02]  /*0300*/  LOP3.LUT R193, R3, 0x200, RZ, 0xc0, !PT ;  /* 0x0000020003c17812 */ /* 0x000fe400078ec0ff */
[----:B------:R-:W-:Y:S01]  /*0310*/  LOP3.LUT R8, R9, 0x6, R4, 0xf8, !PT ;  /* 0x0000000609087812 */ /* 0x000fe200078ef804 */
[----:B---3--:R-:W-:Y:S01]  /*0320*/  IMAD.U32 R9, RZ, RZ, UR4 ;  /* 0x00000004ff097e24 */ /* 0x008fe2000f8e00ff */
[----:B------:R-:W-:Y:S01]  /*0330*/  LOP3.LUT R10, R7, 0x38, R208, 0xf8, !PT ;  /* 0x00000038070a7812 */ /* 0x000fe200078ef8d0 */
[----:B------:R-:W-:Y:S01]  /*0340*/  UIADD3 UR4, UPT, UPT, UR6, 0x10000, URZ ;  /* 0x0001000006047890 */ /* 0x000fe2000fffe0ff */
[----:B------:R-:W-:Y:S02]  /*0350*/  LOP3.LUT R211, R211, 0x38, R4, 0x78, !PT ;  /* 0x00000038d3d37812 */ /* 0x000fe400078e7804 */
[----:B------:R-:W-:Y:S02]  /*0360*/  LOP3.LUT R4, R4, 0x20, RZ, 0xc0, !PT ;  /* 0x0000002004047812 */ /* 0x000fe400078ec0ff */
[----:B------:R-:W-:-:S02]  /*0370*/  LOP3.LUT R195, R0, 0x8, R207, 0xf8, !PT ;  /* 0x0000000800c37812 */ /* 0x000fc400078ef8cf */
[C-C-:B------:R-:W-:Y:S02]  /*0380*/  LOP3.LUT R203, R193.reuse, 0xc00, R2.reuse, 0xf8, !PT ;  /* 0x00000c00c1cb7812 */ /* 0x140fe400078ef802 */
[C---:B------:R-:W-:Y:S02]  /*0390*/  LOP3.LUT R0, R10.reuse, 0x8, R5, 0x78, !PT ;  /* 0x000000080a007812 */ /* 0x040fe400078e7805 */
[----:B------:R-:W-:Y:S02]  /*03a0*/  LOP3.LUT R201, R10, 0x8, R207, 0x78, !PT ;  /* 0x000000080ac97812 */ /* 0x000fe400078e78cf */
[----:B------:R-:W-:Y:S02]  /*03b0*/  LOP3.LUT R193, R193, 0x400, R2, 0xf8, !PT ;  /* 0x00000400c1c17812 */ /* 0x000fe400078ef802 */
[----:B------:R-:W-:Y:S02]  /*03c0*/  LOP3.LUT R4, R4, 0x18, R209, 0xf8, !PT ;  /* 0x0000001804047812 */ /* 0x000fe400078ef8d1 */
[----:B------:R-:W-:-:S02]  /*03d0*/  R2P PR, R207, 0xe ;  /* 0x0000000ecf007804 */ /* 0x000fc40000000000 */
[----:B------:R-:W-:Y:S02]  /*03e0*/  LOP3.LUT R195, R195, R10, RZ, 0x3c, !PT ;  /* 0x0000000ac3c37212 */ /* 0x000fe400078e3cff */
[----:B------:R-:W-:Y:S02]  /*03f0*/  LOP3.LUT R201, R6, R201, RZ, 0xfc, !PT ;  /* 0x000000c906c97212 */ /* 0x000fe400078efcff */
[-C--:B------:R-:W-:Y:S02]  /*0400*/  LOP3.LUT R203, R203, R0.reuse, RZ, 0xfc, !PT ;  /* 0x00000000cbcb7212 */ /* 0x080fe400078efcff */
[----:B------:R-:W-:Y:S02]  /*0410*/  LOP3.LUT R193, R193, R0, RZ, 0xfc, !PT ;  /* 0x00000000c1c17212 */ /* 0x000fe400078efcff */
[----:B------:R-:W-:Y:S02]  /*0420*/  LOP3.LUT R5, R4, 0x1c0, R3, 0xf8, !PT ;  /* 0x000001c004057812 */ /* 0x000fe400078ef803 */
[----:B------:R-:W-:-:S02]  /*0430*/  LOP3.LUT R0, R208, 0x1f8, RZ, 0xc0, !PT ;  /* 0x000001f8d0007812 */ /* 0x000fc400078ec0ff */
[----:B------:R-:W-:Y:S02]  /*0440*/  LOP3.LUT R195, R195, 0x200, R2, 0xf8, !PT ;  /* 0x00000200c3c37812 */ /* 0x000fe400078ef802 */
[----:B------:R-:W-:Y:S02]  /*0450*/  SEL R198, R198, 0xffffffc0, !P2 ;  /* 0xffffffc0c6c67807 */ /* 0x000fe40005000000 */
[----:B------:R-:W-:Y:S02]  /*0460*/  LEA R203, R203, UR6, 0x1 ;  /* 0x00000006cbcb7c11 */ /* 0x000fe4000f8e08ff */
[----:B------:R-:W-:Y:S02]  /*0470*/  LEA R201, R201, UR4, 0x1 ;  /* 0x00000004c9c97c11 */ /* 0x000fe4000f8e08ff */
[----:B------:R-:W-:Y:S01]  /*0480*/  LEA R193, R193, UR4, 0x1 ;  /* 0x00000004c1c17c11 */ /* 0x000fe2000f8e08ff */
[----:B------:R-:W-:Y:S01]  /*0490*/  IMAD.IADD R2, R203, 0x1, R198 ;  /* 0x00000001cb027824 */ /* 0x000fe200078e02c6 */
[----:B------:R-:W-:Y:S01]  /*04a0*/  LOP3.LUT R202, R5, 0x38, R208, 0x78, !PT ;  /* 0x0000003805ca7812 */ /* 0x000fe200078e78d0 */
[----:B------:R-:W-:Y:S01]  /*04b0*/  IMAD.IADD R197, R201, 0x1, R198 ;  /* 0x00000001c9c57824 */ /* 0x000fe200078e02c6 */
[----:B------:R-:W-:Y:S01]  /*04c0*/  LOP3.LUT R213, R0, 0x38, R207, 0x78, !PT ;  /* 0x0000003800d57812 */ /* 0x000fe200078e78cf */
[----:B------:R-:W-:Y:S01]  /*04d0*/  IMAD.IADD R191, R198, 0x1, R193 ;  /* 0x00000001c6bf7824 */ /* 0x000fe200078e02c1 */
[----:B------:R-:W-:-:S02]  /*04e0*/  LEA R212, R212, UR5, 0x1 ;  /* 0x00000005d4d47c11 */ /* 0x000fc4000f8e08ff */
[----:B------:R-:W-:Y:S02]  /*04f0*/  SEL R200, R200, 0xffffffe0, !P1 ;  /* 0xffffffe0c8c87807 */ /* 0x000fe40004800000 */
[----:B------:R-:W-:Y:S01]  /*0500*/  LEA R195, R195, UR5, 0x1 ;  /* 0x00000005c3c37c11 */ /* 0x000fe2000f8e08ff */
[----:B------:R-:W-:Y:S01]  /*0510*/  VIADD R244, R212, 0x20 ;  /* 0x00000020d4f47836 */ /* 0x000fe20000000000 */
[----:B------:R-:W-:Y:S01]  /*0520*/  LOP3.LUT R211, R8, R211, RZ, 0xfc, !PT ;  /* 0x000000d308d37212 */ /* 0x000fe200078efcff */
[--C-:B------:R-:W-:Y:S01]  /*0530*/  IMAD.IADD R199, R201, 0x1, R200.reuse ;  /* 0x00000001c9c77824 */ /* 0x100fe200078e02c8 */
[----:B------:R-:W-:Y:S01]  /*0540*/  LOP3.LUT R202, R202, 0x200, R3, 0xf8, !PT ;  /* 0x00000200caca7812 */ /* 0x000fe200078ef803 */
[----:B------:R-:W-:Y:S01]  /*0550*/  IMAD.IADD R3, R203, 0x1, R200 ;  /* 0x00000001cb037824 */ /* 0x000fe200078e02c8 */
[----:B------:R-:W-:Y:S01]  /*0560*/  LOP3.LUT R213, R213, 0x1e00, R208, 0xf8, !PT ;  /* 0x00001e00d5d57812 */ /* 0x000fe200078ef8d0 */
[----:B------:R-:W-:Y:S01]  /*0570*/  IMAD.IADD R194, R198, 0x1, R195 ;  /* 0x00000001c6c27824 */ /* 0x000fe200078e02c3 */
[----:B------:R-:W-:Y:S01]  /*0580*/  SHF.R.U32.HI R207, RZ, 0x5, R207 ;  /* 0x00000005ffcf7819 */ /* 0x000fe200000116cf */
[----:B------:R-:W-:Y:S01]  /*0590*/  IMAD.IADD R192, R200, 0x1, R193 ;  /* 0x00000001c8c07824 */ /* 0x000fe200078e02c1 */
[----:B------:R-:W-:Y:S01]  /*05a0*/  LOP3.LUT R214, R208, 0x38, RZ, 0xc0, !PT ;  /* 0x00000038d0d67812 */ /* 0x000fe200078ec0ff */
[----:B------:R-:W-:Y:S01]  /*05b0*/  @P3 VIADD R244, R212, 0xffffffe0 ;  /* 0xffffffe0d4f43836 */ /* 0x000fe20000000000 */
[----:B------:R-:W-:Y:S01]  /*05c0*/  LEA R213, R213, UR6, 0x1 ;  /* 0x00000006d5d57c11 */ /* 0x000fe2000f8e08ff */
[C---:B------:R-:W-:Y:S01]  /*05d0*/  IMAD.IADD R196, R200.reuse, 0x1, R197 ;  /* 0x00000001c8c47824 */ /* 0x040fe200078e02c5 */
[----:B------:R-:W-:Y:S01]  /*05e0*/  LEA R211, R211, UR6, 0x1 ;  /* 0x00000006d3d37c11 */ /* 0x000fe2000f8e08ff */
[----:B------:R-:W-:Y:S01]  /*05f0*/  IMAD.IADD R0, R200, 0x1, R2 ;  /* 0x00000001c8007824 */ /* 0x000fe200078e0202 */
[----:B------:R-:W-:Y:S01]  /*0600*/  LEA R202, R202, UR6, 0x1 ;  /* 0x00000006caca7c11 */ /* 0x000fe2000f8e08ff */
[----:B----4-:R-:W-:-:S07]  /*0610*/  IMAD.IADD R190, R200, 0x1, R191 ;  /* 0x00000001c8be7824 */ /* 0x010fce00078e02bf */
.L_x_37:
[----:B-1----:R-:W1:Y:S01]  /*0620*/  LDCU.64 UR4, c[0x0][0x478] ;  /* 0x00008f00ff0477ac */ /* 0x002e620008000a00 */
[----:B--2---:R-:W2:Y:S01]  /*0630*/  LDC.64 R4, c[0x0][0x460] ;  /* 0x00011800ff047b82 */ /* 0x004ea20000000a00 */
[----:B------:R-:W-:Y:S01]  /*0640*/  ISETP.NE.U32.AND P5, PT, RZ, UR8, PT ;  /* 0x00000008ff007c0c */ /* 0x000fe2000bfa5070 */
[----:B------:R-:W-:Y:S01]  /*0650*/  IMAD.SHL.U32 R15, R205, 0x4, RZ ;  /* 0x00000004cd0f7824 */ /* 0x000fe200078e00ff */
[----:B------:R-:W-:Y:S01]  /*0660*/  SHF.R.U32.HI R8, RZ, 0x1e, R205 ;  /* 0x0000001eff087819 */ /* 0x000fe200000116cd */
[----:B------:R-:W-:Y:S01]  /*0670*/  IMAD.MOV.U32 R242, RZ, RZ, RZ ;  /* 0x000000fffff27224 */ /* 0x000fe200078e00ff */
[----:B------:R-:W-:-:S03]  /*0680*/  ISETP.NE.AND.EX P5, PT, RZ, UR9, PT, P5 ;  /* 0x00000009ff007c0c */ /* 0x000fc6000bfa5350 */
[----:B------:R-:W3:Y:S08]  /*0690*/  LDC.64 R16, c[0x0][0x460] ;  /* 0x00011800ff107b82 */ /* 0x000ef00000000a00 */
[----:B------:R-:W4:Y:S01]  /*06a0*/  LDC.U8 R10, c[0x0][0x532] ;  /* 0x00014c80ff0a7b82 */ /* 0x000f220000000000 */
[----:B-1----:R-:W-:Y:S02]  /*06b0*/  ISETP.NE.U32.AND P4, PT, RZ, UR4, PT ;  /* 0x00000004ff007c0c */ /* 0x002fe4000bf85070 */
[----:B------:R-:W-:-:S02]  /*06c0*/  @P5 IADD3 R20, P1, PT, R15, UR8, RZ ;  /* 0x000000080f145c10 */ /* 0x000fc4000ff3e0ff */
[----:B------:R-:W-:Y:S02]  /*06d0*/  ISETP.NE.AND.EX P4, PT, RZ, UR5, PT, P4 ;  /* 0x00000005ff007c0c */ /* 0x000fe4000bf85340 */
[----:B------:R-:W-:Y:S01]  /*06e0*/  @P5 IADD3.X R21, PT, PT, R8, UR9, RZ, P1, !PT ;  /* 0x0000000908155c10 */ /* 0x000fe20008ffe4ff */
[----:B------:R-:W1:Y:S01]  /*06f0*/  LDC.64 R6, c[0x0][0x468] ;  /* 0x00011a00ff067b82 */ /* 0x000e620000000a00 */
[C---:B--2---:R-:W-:Y:S02]  /*0700*/  ISETP.NE.U32.AND P3, PT, R4.reuse, RZ, PT ;  /* 0x000000ff0400720c */ /* 0x044fe40003f65070 */
[----:B------:R-:W-:Y:S01]  /*0710*/  ISETP.NE.U32.AND P2, PT, R4, RZ, PT ;  /* 0x000000ff0400720c */ /* 0x000fe20003f45070 */
[----:B------:R-:W-:Y:S01]  /*0720*/  IMAD.MOV.U32 R12, RZ, RZ, -0x1 ;  /* 0xffffffffff0c7424 */ /* 0x000fe200078e00ff */
[C---:B------:R-:W-:Y:S01]  /*0730*/  ISETP.NE.AND.EX P3, PT, R5.reuse, RZ, PT, P3 ;  /* 0x000000ff0500720c */ /* 0x040fe20003f65330 */
[----:B------:R-:W2:Y:S01]  /*0740*/  @P5 LDG.E R242, desc[UR16][R20.64] ;  /* 0x0000001014f25981 */ /* 0x000ea2000c1e1900 */
[----:B------:R-:W-:-:S03]  /*0750*/  ISETP.NE.AND.EX P2, PT, R5, RZ, PT, P2 ;  /* 0x000000ff0500720c */ /* 0x000fc60003f45320 */
[----:B------:R-:W-:Y:S01]  /*0760*/  @P4 IADD3 R18, P0, PT, R15, UR4, RZ ;  /* 0x000000040f124c10 */ /* 0x000fe2000ff1e0ff */
[----:B---3--:R-:W-:Y:S01]  /*0770*/  IMAD.WIDE.U32 R16, R205, 0x4, R16 ;  /* 0x00000004cd107825 */ /* 0x008fe200078e0010 */
[----:B------:R-:W3:Y:S02]  /*0780*/  @!P4 LDC.64 R4, c[0x0][0x488] ;  /* 0x00012200ff04cb82 */ /* 0x000ee40000000a00 */
[----:B------:R-:W-:-:S04]  /*0790*/  @P4 IADD3.X R19, PT, PT, R8, UR5, RZ, P0, !PT ;  /* 0x0000000508134c10 */ /* 0x000fc800087fe4ff */
[----:B-----5:R2:W5:Y:S04]  /*07a0*/  @P3 LDG.E R12, desc[UR16][R16.64] ;  /* 0x00000010100c3981 */ /* 0x020568000c1e1900 */
[----:B------:R-:W2:Y:S04]  /*07b0*/  @P4 LDG.E R243, desc[UR16][R18.64] ;  /* 0x0000001012f34981 */ /* 0x000ea8000c1e1900 */
[----:B------:R2:W5:Y:S01]  /*07c0*/  @P2 LDG.E R11, desc[UR16][R16.64+0x4] ;  /* 0x00000410100b2981 */ /* 0x000562000c1e1900 */
[----:B----4-:R-:W-:Y:S02]  /*07d0*/  ISETP.NE.AND P5, PT, R10, RZ, PT ;  /* 0x000000ff0a00720c */ /* 0x010fe40003fa5270 */
[----:B-1----:R-:W-:-:S04]  /*07e0*/  ISETP.EQ.U32.AND P1, PT, R6, RZ, PT ;  /* 0x000000ff0600720c */ /* 0x002fc80003f22070 */
[----:B------:R-:W-:Y:S02]  /*07f0*/  ISETP.EQ.OR.EX P1, PT, R7, RZ, !P5, P1 ;  /* 0x000000ff0700720c */ /* 0x000fe40006f22710 */
[----:B------:R-:W-:Y:S01]  /*0800*/  IADD3 R14, P0, PT, R15, R6, RZ ;  /* 0x000000060f0e7210 */ /* 0x000fe20007f1e0ff */
[----:B------:R-:W-:-:S04]  /*0810*/  IMAD.MOV.U32 R245, RZ, RZ, -0x1 ;  /* 0xfffffffffff57424 */ /* 0x000fc800078e00ff */
[----:B------:R-:W-:Y:S02]  /*0820*/  IMAD.X R15, R8, 0x1, R7, P0 ;  /* 0x00000001080f7824 */ /* 0x000fe400000e0607 */
[----:B------:R-:W1:Y:S04]  /*0830*/  @!P4 LDC R8, c[0x0][0x43c] ;  /* 0x00010f00ff08cb82 */ /* 0x000e680000000800 */
[----:B------:R4:W5:Y:S01]  /*0840*/  @!P1 LDG.E R245, desc[UR16][R14.64] ;  /* 0x000000100ef59981 */ /* 0x000962000c1e1900 */
[----:B------:R-:W-:-:S03]  /*0850*/  ISETP.NE.U32.AND P1, PT, R6, RZ, PT ;  /* 0x000000ff0600720c */ /* 0x000fc60003f25070 */
[----:B------:R-:W2:Y:S01]  /*0860*/  @!P2 LDC R13, c[0x0][0x434] ;  /* 0x00010d00ff0dab82 */ /* 0x000ea20000000800 */
[----:B------:R-:W-:Y:S02]  /*0870*/  ISETP.NE.AND.EX P1, PT, R7, RZ, PT, P1 ;  /* 0x000000ff0700720c */ /* 0x000fe40003f25310 */
[----:B---3--:R-:W-:Y:S01]  /*0880*/  @!P4 ISETP.NE.U32.AND P0, PT, R4, RZ, PT ;  /* 0x000000ff0400c20c */ /* 0x008fe20003f05070 */
[----:B------:R-:W-:-:S03]  /*0890*/  USHF.L.U32 UR19, UR15, 0x6, URZ ;  /* 0x000000060f137899 */ /* 0x000fc600080006ff */
[----:B------:R-:W-:-:S04]  /*08a0*/  @!P4 ISETP.NE.AND.EX P0, PT, R5, RZ, PT, P0 ;  /* 0x000000ff0500c20c */ /* 0x000fc80003f05300 */
[----:B-1----:R-:W-:Y:S01]  /*08b0*/  @!P4 SEL R8, R8, RZ, P0 ;  /* 0x000000ff0808c207 */ /* 0x002fe20000000000 */
[----:B--2---:R-:W-:Y:S02]  /*08c0*/  @P4 IMAD.IADD R243, R243, 0x1, -R242 ;  /* 0x00000001f3f34824 */ /* 0x004fe400078e0af2 */
[----:B----4-:R-:W-:Y:S06]  /*08d0*/  @!P1 BRA `(.L_x_0) ;  /* 0x00000000000c9947 */ /* 0x010fec0003800000 */
[----:B------:R-:W2:Y:S02]  /*08e0*/  @P5 LDG.E R4, desc[UR16][R14.64+0x4] ;  /* 0x000004100e045981 */ /* 0x000ea4000c1e1900 */
[----:B--2--5:R-:W-:-:S06]  /*08f0*/  @P5 IADD3 R9, PT, PT, R4, -R245, RZ ;  /* 0x800000f504095210 */ /* 0x024fcc0007ffe0ff */
[----:B------:R1:W5:Y:S02]  /*0900*/  @!P5 LDG.E R9, desc[UR16][R14.64] ;  /* 0x000000100e09d981 */ /* 0x000364000c1e1900 */
.L_x_0:
[----:B-----5:R-:W-:Y:S01]  /*0910*/  @!P4 IADD3 R243, PT, PT, R8, R9, -R242 ;  /* 0x0000000908f3c210 */ /* 0x020fe20007ffe8f2 */
[----:B------:R-:W-:-:S03]  /*0920*/  @P2 IMAD.IADD R13, R11, 0x1, -R12 ;  /* 0x000000010b0d2824 */ /* 0x000fc600078e0a0c */
[----:B------:R-:W-:-:S13]  /*0930*/  ISETP.GT.AND P0, PT, R243, UR19, PT ;  /* 0x00000013f3007c0c */ /* 0x000fda000bf04270 */
[----:B------:R-:W-:Y:S05]  /*0940*/  @!P0 BRA `(.L_x_1) ;  /* 0x0000004c00a88947 */ /* 0x000fea0003800000 */
[----:B------:R-:W-:Y:S01]  /*0950*/  ISETP.NE.AND P4, PT, R12, -0x1, PT ;  /* 0xffffffff0c00780c */ /* 0x000fe20003f85270 */
[----:B------:R-:W-:Y:S01]  /*0960*/  VIADD R9, R13, 0x3f ;  /* 0x0000003f0d097836 */ /* 0x000fe20000000000 */
[----:B------:R-:W-:-:S04]  /*0970*/  ISETP.NE.AND P0, PT, R245, -0x1, PT ;  /* 0xfffffffff500780c */ /* 0x000fc80003f05270 */
[----:B------:R-:W-:-:S04]  /*0980*/  SHF.R.S32.HI R8, RZ, 0x1f, R9 ;  /* 0x0000001fff087819 */ /* 0x000fc80000011409 */
[----:B------:R-:W-:-:S03]  /*0990*/  LEA.HI R8, R8, R9, RZ, 0x6 ;  /* 0x0000000908087211 */ /* 0x000fc600078f30ff */
[----:B------:R-:W2:Y:S01]  /*09a0*/  @!P4 LDC.64 R6, c[0x0][0x398] ;  /* 0x0000e600ff06cb82 */ /* 0x000ea20000000a00 */
[----:B------:R-:W-:-:S07]  /*09b0*/  SHF.R.S32.HI R240, RZ, 0x6, R8 ;  /* 0x00000006fff07819 */ /* 0x000fce0000011408 */
[----:B------:R-:W3:Y:S01]  /*09c0*/  @P4 LDC.64 R4, c[0x0][0x3b0] ;  /* 0x0000ec00ff044b82 */ /* 0x000ee20000000a00 */
[----:B--2---:R-:W-:-:S04]  /*09d0*/  @!P4 IMAD.WIDE.U32 R22, R205, R6, RZ ;  /* 0x00000006cd16c225 */ /* 0x004fc800078e00ff */
[----:B------:R-:W-:Y:S01]  /*09e0*/  @!P4 IMAD R17, R205, R7, R23 ;  /* 0x00000007cd11c224 */ /* 0x000fe200078e0217 */
[----:B------:R-:W-:Y:S01]  /*09f0*/  LEA R23, R240, 0xffffffc0, 0x6 ;  /* 0xffffffc0f0177811 */ /* 0x000fe200078e30ff */
[----:B---3--:R-:W-:-:S03]  /*0a00*/  @P4 IMAD.WIDE.U32 R6, R12, R4, RZ ;  /* 0x000000040c064225 */ /* 0x008fc600078e00ff */
[----:B------:R-:W-:Y:S01]  /*0a10*/  SHF.R.S32.HI R25, RZ, 0x1f, R23 ;  /* 0x0000001fff197819 */ /* 0x000fe20000011417 */
[----:B------:R-:W-:Y:S02]  /*0a20*/  @P4 IMAD R17, R12, R5, R7 ;  /* 0x000000050c114224 */ /* 0x000fe400078e0207 */
[----:B------:R-:W-:Y:S01]  /*0a30*/  @P4 IMAD.MOV.U32 R22, RZ, RZ, R6 ;  /* 0x000000ffff164224 */ /* 0x000fe200078e0006 */
[----:B------:R-:W-:Y:S06]  /*0a40*/  @P0 BRA `(.L_x_2) ;  /* 0x0000000000300947 */ /* 0x000fec0003800000 */
[----:B------:R-:W2:Y:S01]  /*0a50*/  LDCU.64 UR4, c[0x0][0x3b8] ;  /* 0x00007700ff0477ac */ /* 0x000ea20008000a00 */
[----:B------:R-:W-:Y:S01]  /*0a60*/  SHF.R.S32.HI R7, RZ, 0x1f, R242 ;  /* 0x0000001fff077819 */ /* 0x000fe200000114f2 */
[----:B------:R-:W3:Y:S01]  /*0a70*/  LDCU.64 UR6, c[0x0][0x3a0] ;  /* 0x00007400ff0677ac */ /* 0x000ee20008000a00 */
[----:B--2---:R-:W-:Y:S02]  /*0a80*/  MOV R4, UR4 ;  /* 0x0000000400047c02 */ /* 0x004fe40008000f00 */
[----:B------:R-:W-:-:S03]  /*0a90*/  MOV R5, UR5 ;  /* 0x0000000500057c02 */ /* 0x000fc60008000f00 */
[-C--:B------:R-:W-:Y:S02]  /*0aa0*/  IMAD R6, R7, R4.reuse, RZ ;  /* 0x0000000407067224 */ /* 0x080fe400078e02ff */
[----:B------:R-:W-:-:S04]  /*0ab0*/  IMAD.WIDE.U32 R8, R242, R4, RZ ;  /* 0x00000004f2087225 */ /* 0x000fc800078e00ff */
[----:B------:R-:W-:-:S05]  /*0ac0*/  IMAD R6, R242, R5, R6 ;  /* 0x00000005f2067224 */ /* 0x000fca00078e0206 */
[----:B------:R-:W-:-:S03]  /*0ad0*/  IADD3 R9, PT, PT, R9, R6, RZ ;  /* 0x0000000609097210 */ /* 0x000fc60007ffe0ff */
[----:B---3--:R-:W-:-:S04]  /*0ae0*/  IMAD.WIDE.U32 R18, R205, UR6, R8 ;  /* 0x00000006cd127c25 */ /* 0x008fc8000f8e0008 */
[----:B------:R-:W-:Y:S01]  /*0af0*/  IMAD R16, R205, UR7, R19 ;  /* 0x00000007cd107c24 */ /* 0x000fe2000f8e0213 */
[----:B------:R-:W-:Y:S06]  /*0b00*/  BRA `(.L_x_3) ;  /* 0x0000000000147947 */ /* 0x000fec0003800000 */
.L_x_2:
[----:B------:R-:W2:Y:S01]  /*0b10*/  LDC.64 R4, c[0x0][0x3b8] ;  /* 0x0000ee00ff047b82 */ /* 0x000ea20000000a00 */
[----:B------:R-:W-:-:S05]  /*0b20*/  IADD3 R18, PT, PT, R242, R245, RZ ;  /* 0x000000f5f2127210 */ /* 0x000fca0007ffe0ff */
[C---:B--2---:R-:W-:Y:S02]  /*0b30*/  IMAD R16, R18.reuse, R5, RZ ;  /* 0x0000000512107224 */ /* 0x044fe400078e02ff */
[----:B------:R-:W-:-:S05]  /*0b40*/  IMAD.WIDE.U32 R18, R18, R4, RZ ;  /* 0x0000000412127225 */ /* 0x000fca00078e00ff */
[----:B------:R-:W-:Y:S02]  /*0b50*/  IADD3 R16, PT, PT, R19, R16, RZ ;  /* 0x0000001013107210 */ /* 0x000fe40007ffe0ff */
.L_x_3:
[----:B------:R-:W2:Y:S01]  /*0b60*/  LDC R7, c[0x0][0x3e8] ;  /* 0x0000fa00ff077b82 */ /* 0x000ea20000000800 */
[----:B------:R-:W-:Y:S01]  /*0b70*/  USHF.R.S32.HI UR18, URZ, 0x1f, UR19 ;  /* 0x0000001fff127899 */ /* 0x000fe20008011413 */
[----:B--2---:R-:W-:-:S04]  /*0b80*/  IABS R9, R7 ;  /* 0x0000000700097213 */ /* 0x004fc80000000000 */
[----:B-1----:R-:W1:Y:S08]  /*0b90*/  I2F.RP R14, R9 ;  /* 0x00000009000e7306 */ /* 0x002e700000209400 */
[----:B-1----:R-:W1:Y:S02]  /*0ba0*/  MUFU.RCP R10, R14 ;  /* 0x0000000e000a7308 */ /* 0x002e640000001000 */
[----:B-1----:R-:W-:-:S06]  /*0bb0*/  VIADD R10, R10, 0xffffffe ;  /* 0x0ffffffe0a0a7836 */ /* 0x002fcc0000000000 */
[----:B------:R-:W1:Y:S02]  /*0bc0*/  F2I.FTZ.U32.TRUNC.NTZ R11, R10 ;  /* 0x0000000a000b7305 */ /* 0x000e64000021f000 */
[----:B-1----:R-:W-:Y:S02]  /*0bd0*/  IMAD.MOV R6, RZ, RZ, -R11 ;  /* 0x000000ffff067224 */ /* 0x002fe400078e0a0b */
[----:B------:R-:W-:Y:S02]  /*0be0*/  IMAD.MOV.U32 R10, RZ, RZ, RZ ;  /* 0x000000ffff0a7224 */ /* 0x000fe400078e00ff */
[----:B------:R-:W-:Y:S01]  /*0bf0*/  IMAD R8, R6, R9, RZ ;  /* 0x0000000906087224 */ /* 0x000fe200078e02ff */
[----:B------:R-:W-:-:S03]  /*0c00*/  IABS R6, R204 ;  /* 0x000000cc00067213 */ /* 0x000fc60000000000 */
[----:B------:R-:W-:Y:S01]  /*0c10*/  IMAD.HI.U32 R11, R11, R8, R10 ;  /* 0x000000080b0b7227 */ /* 0x000fe200078e000a */
[----:B------:R-:W-:-:S05]  /*0c20*/  MOV R8, R6 ;  /* 0x0000000600087202 */ /* 0x000fca0000000f00 */
[----:B------:R-:W-:-:S04]  /*0c30*/  IMAD.HI.U32 R15, R11, R8, RZ ;  /* 0x000000080b0f7227 */ /* 0x000fc800078e00ff */
[----:B------:R-:W-:-:S04]  /*0c40*/  IMAD.MOV R6, RZ, RZ, -R15 ;  /* 0x000000ffff067224 */ /* 0x000fc800078e0a0f */
[----:B------:R-:W-:-:S05]  /*0c50*/  IMAD R6, R9, R6, R8 ;  /* 0x0000000609067224 */ /* 0x000fca00078e0208 */
[----:B------:R-:W-:-:S13]  /*0c60*/  ISETP.GT.U32.AND P2, PT, R9, R6, PT ;  /* 0x000000060900720c */ /* 0x000fda0003f44070 */
[----:B------:R-:W-:Y:S01]  /*0c70*/  @!P2 IMAD.IADD R6, R6, 0x1, -R9 ;  /* 0x000000010606a824 */ /* 0x000fe200078e0a09 */
[----:B------:R-:W-:Y:S02]  /*0c80*/  @!P2 IADD3 R15, PT, PT, R15, 0x1, RZ ;  /* 0x000000010f0fa810 */ /* 0x000fe40007ffe0ff */
[----:B------:R-:W-:Y:S02]  /*0c90*/  ISETP.NE.AND P2, PT, R7, RZ, PT ;  /* 0x000000ff0700720c */ /* 0x000fe40003f45270 */
[----:B------:R-:W-:Y:S02]  /*0ca0*/  ISETP.GE.U32.AND P5, PT, R6, R9, PT ;  /* 0x000000090600720c */ /* 0x000fe40003fa6070 */
[----:B------:R-:W-:-:S04]  /*0cb0*/  LOP3.LUT R6, R204, R7, RZ, 0x3c, !PT ;  /* 0x00000007cc067212 */ /* 0x000fc800078e3cff */
[----:B------:R-:W-:-:S07]  /*0cc0*/  ISETP.GE.AND P1, PT, R6, RZ, PT ;  /* 0x000000ff0600720c */ /* 0x000fce0003f26270 */
[----:B------:R-:W-:-:S06]  /*0cd0*/  @P5 VIADD R15, R15, 0x1 ;  /* 0x000000010f0f5836 */ /* 0x000fcc0000000000 */
[----:B------:R-:W-:Y:S02]  /*0ce0*/  @!P1 IADD3 R15, PT, PT, -R15, RZ, RZ ;  /* 0x000000ff0f0f9210 */ /* 0x000fe40007ffe1ff */
[----:B------:R-:W-:-:S04]  /*0cf0*/  @!P2 LOP3.LUT R15, RZ, R7, RZ, 0x33, !PT ;  /* 0x00000007ff0fa212 */ /* 0x000fc800078e33ff */
[----:B------:R-:W-:Y:S01]  /*0d00*/  SHF.R.S32.HI R14, RZ, 0x1f, R15 ;  /* 0x0000001fff0e7819 */ /* 0x000fe2000001140f */
[----:B------:R-:W-:Y:S06]  /*0d10*/  @P0 BRA `(.L_x_4) ;  /* 0x0000000000300947 */ /* 0x000fec0003800000 */
[----:B------:R-:W1:Y:S01]  /*0d20*/  LDCU.64 UR4, c[0x0][0x3c0] ;  /* 0x00007800ff0477ac */ /* 0x000e620008000a00 */
[----:B------:R-:W-:Y:S01]  /*0d30*/  SHF.R.S32.HI R7, RZ, 0x1f, R242 ;  /* 0x0000001fff077819 */ /* 0x000fe200000114f2 */
[----:B------:R-:W2:Y:S01]  /*0d40*/  LDCU.64 UR6, c[0x0][0x3a8] ;  /* 0x00007500ff0677ac */ /* 0x000ea20008000a00 */
[----:B-1----:R-:W-:Y:S02]  /*0d50*/  MOV R10, UR4 ;  /* 0x00000004000a7c02 */ /* 0x002fe40008000f00 */
[----:B------:R-:W-:-:S03]  /*0d60*/  MOV R11, UR5 ;  /* 0x00000005000b7c02 */ /* 0x000fc60008000f00 */
[-C--:B------:R-:W-:Y:S02]  /*0d70*/  IMAD R6, R7, R10.reuse, RZ ;  /* 0x0000000a07067224 */ /* 0x080fe400078e02ff */
[----:B------:R-:W-:-:S04]  /*0d80*/  IMAD.WIDE.U32 R8, R242, R10, RZ ;  /* 0x0000000af2087225 */ /* 0x000fc800078e00ff */
[----:B------:R-:W-:-:S05]  /*0d90*/  IMAD R6, R242, R11, R6 ;  /* 0x0000000bf2067224 */ /* 0x000fca00078e0206 */
[----:B------:R-:W-:-:S03]  /*0da0*/  IADD3 R9, PT, PT, R9, R6, RZ ;  /* 0x0000000609097210 */ /* 0x000fc60007ffe0ff */
[----:B--2---:R-:W-:-:S04]  /*0db0*/  IMAD.WIDE.U32 R20, R205, UR6, R8 ;  /* 0x00000006cd147c25 */ /* 0x004fc8000f8e0008 */
[----:B------:R-:W-:Y:S01]  /*0dc0*/  IMAD R19, R205, UR7, R21 ;  /* 0x00000007cd137c24 */ /* 0x000fe2000f8e0215 */
[----:B------:R-:W-:Y:S06]  /*0dd0*/  BRA `(.L_x_5) ;  /* 0x0000000000147947 */ /* 0x000fec0003800000 */
.L_x_4:
[----:B------:R-:W1:Y:S01]  /*0de0*/  LDC.64 R10, c[0x0][0x3c0] ;  /* 0x0000f000ff0a7b82 */ /* 0x000e620000000a00 */
[----:B------:R-:W-:-:S05]  /*0df0*/  IADD3 R20, PT, PT, R242, R245, RZ ;  /* 0x000000f5f2147210 */ /* 0x000fca0007ffe0ff */
[C---:B-1----:R-:W-:Y:S02]  /*0e00*/  IMAD R19, R20.reuse, R11, RZ ;  /* 0x0000000b14137224 */ /* 0x042fe400078e02ff */
[----:B------:R-:W-:-:S05]  /*0e10*/  IMAD.WIDE.U32 R20, R20, R10, RZ ;  /* 0x0000000a14147225 */ /* 0x000fca00078e00ff */
[----:B------:R-:W-:Y:S02]  /*0e20*/  IADD3 R19, PT, PT, R21, R19, RZ ;  /* 0x0000001315137210 */ /* 0x000fe40007ffe0ff */
.L_x_5:
[----:B------:R-:W1:Y:S01]  /*0e30*/  @!P4 LDC.64 R8, c[0x0][0x588] ;  /* 0x00016200ff08cb82 */ /* 0x000e620000000a00 */
[----:B------:R-:W2:Y:S07]  /*0e40*/  LDCU UR6, c[0x0][0x3e0] ;  /* 0x00007c00ff0677ac */ /* 0x000eae0008000800 */
[----:B------:R-:W3:Y:S08]  /*0e50*/  @P4 LDC.64 R6, c[0x0][0x590] ;  /* 0x00016400ff064b82 */ /* 0x000ef00000000a00 */
[----:B------:R-:W2:Y:S01]  /*0e60*/  LDC R29, c[0x0][0x44c] ;  /* 0x00011300ff1d7b82 */ /* 0x000ea20000000800 */
[----:B-1----:R-:W-:-:S04]  /*0e70*/  @!P4 IMAD.WIDE.U32 R32, R205, R8, RZ ;  /* 0x00000008cd20c225 */ /* 0x002fc800078e00ff */
[----:B------:R-:W-:Y:S02]  /*0e80*/  @!P4 IMAD R24, R205, R9, R33 ;  /* 0x00000009cd18c224 */ /* 0x000fe400078e0221 */
[----:B---3--:R-:W-:-:S04]  /*0e90*/  @P4 IMAD.WIDE.U32 R8, R12, R6, RZ ;  /* 0x000000060c084225 */ /* 0x008fc800078e00ff */
[----:B------:R-:W-:Y:S01]  /*0ea0*/  @P4 IMAD R24, R12, R7, R9 ;  /* 0x000000070c184224 */ /* 0x000fe200078e0209 */
[----:B------:R-:W-:Y:S01]  /*0eb0*/  @P4 MOV R32, R8 ;  /* 0x0000000800204202 */ /* 0x000fe20000000f00 */
[----:B--2---:R-:W-:Y:S01]  /*0ec0*/  IMAD.WIDE R26, R29, UR6, RZ ;  /* 0x000000061d1a7c25 */ /* 0x004fe2000f8e02ff */
[----:B------:R-:W-:Y:S06]  /*0ed0*/  @P4 BRA `(.L_x_6) ;  /* 0x0000000000404947 */ /* 0x000fec0003800000 */
[----:B------:R-:W1:Y:S02]  /*0ee0*/  LDCU UR4, c[0x0][0x444] ;  /* 0x00008880ff0477ac */ /* 0x000e640008000800 */
[----:B-1----:R-:W-:Y:S01]  /*0ef0*/  USHF.R.S32.HI UR5, URZ, 0x1f, UR4 ;  /* 0x0000001fff057899 */ /* 0x002fe20008011404 */
[----:B------:R-:W-:Y:S01]  /*0f00*/  IMAD.WIDE.U32 R30, R205, UR4, RZ ;  /* 0x00000004cd1e7c25 */ /* 0x000fe2000f8e00ff */
[----:B------:R-:W-:-:S04]  /*0f10*/  USHF.R.S32.HI UR4, URZ, 0x1f, UR6 ;  /* 0x0000001fff047899 */ /* 0x000fc80008011406 */
[----:B------:R-:W-:Y:S02]  /*0f20*/  IMAD R6, R205, UR5, RZ ;  /* 0x00000005cd067c24 */ /* 0x000fe4000f8e02ff */
[----:B------:R-:W-:-:S03]  /*0f30*/  IMAD.WIDE.U32 R8, R30, UR6, RZ ;  /* 0x000000061e087c25 */ /* 0x000fc6000f8e00ff */
[----:B------:R-:W-:-:S05]  /*0f40*/  IADD3 R6, PT, PT, R31, R6, RZ ;  /* 0x000000061f067210 */ /* 0x000fca0007ffe0ff */
[----:B------:R-:W-:Y:S01]  /*0f50*/  IMAD R7, R6, UR6, RZ ;  /* 0x0000000606077c24 */ /* 0x000fe2000f8e02ff */
[----:B------:R-:W-:-:S03]  /*0f60*/  SHF.R.S32.HI R6, RZ, 0x1f, R29 ;  /* 0x0000001fff067819 */ /* 0x000fc6000001141d */
[----:B------:R-:W-:Y:S02]  /*0f70*/  IMAD R7, R30, UR4, R7 ;  /* 0x000000041e077c24 */ /* 0x000fe4000f8e0207 */
[----:B------:R-:W-:-:S03]  /*0f80*/  IMAD.WIDE.U32 R30, R8, R29, RZ ;  /* 0x0000001d081e7225 */ /* 0x000fc600078e00ff */
[----:B------:R-:W-:-:S05]  /*0f90*/  IADD3 R28, PT, PT, R9, R7, RZ ;  /* 0x00000007091c7210 */ /* 0x000fca0007ffe0ff */
[----:B------:R-:W-:-:S04]  /*0fa0*/  IMAD R33, R28, R29, RZ ;  /* 0x0000001d1c217224 */ /* 0x000fc800078e02ff */
[----:B------:R-:W-:-:S05]  /*0fb0*/  IMAD R33, R6, R8, R33 ;  /* 0x0000000806217224 */ /* 0x000fca00078e0221 */
[----:B------:R-:W-:Y:S01]  /*0fc0*/  IADD3 R33, PT, PT, R31, R33, RZ ;  /* 0x000000211f217210 */ /* 0x000fe20007ffe0ff */
[----:B------:R-:W-:Y:S06]  /*0fd0*/  BRA `(.L_x_7) ;  /* 0x00000000000c7947 */ /* 0x000fec0003800000 */
.L_x_6:
[-C--:B------:R-:W-:Y:S02]  /*0fe0*/  IMAD R33, R27, R12.reuse, RZ ;  /* 0x0000000c1b217224 */ /* 0x080fe400078e02ff */
[----:B------:R-:W-:-:S05]  /*0ff0*/  IMAD.WIDE.U32 R30, R26, R12, RZ ;  /* 0x0000000c1a1e7225 */ /* 0x000fca00078e00ff */
[----:B------:R-:W-:-:S07]  /*1000*/  IADD3 R33, PT, PT, R31, R33, RZ ;  /* 0x000000211f217210 */ /* 0x000fce0007ffe0ff */
.L_x_7:
[----:B------:R-:W1:Y:S01]  /*1010*/  LDCU.U8 UR4, c[0x0][0x548] ;  /* 0x0000a900ff0477ac */ /* 0x000e620008000000 */
[----:B------:R-:W-:Y:S01]  /*1020*/  SHF.L.U32 R7, R205, 0x7, RZ ;  /* 0x00000007cd077819 */ /* 0x000fe200000006ff */
[----:B------:R-:W-:Y:S01]  /*1030*/  IMAD R28, R204, R29, RZ ;  /* 0x0000001dcc1c7224 */ /* 0x000fe200078e02ff */
[----:B------:R-:W2:Y:S02]  /*1040*/  LDCU.U8 UR5, c[0x0][0x5f0] ;  /* 0x0000be00ff0577ac */ /* 0x000ea40008000000 */
[----:B------:R-:W-:-:S04]  /*1050*/  SEL R6, R7, RZ, P3 ;  /* 0x000000ff07067207 */ /* 0x000fc80001800000 */
[----:B------:R-:W-:-:S04]  /*1060*/  IADD3 R9, P1, PT, R23, R6, RZ ;  /* 0x0000000617097210 */ /* 0x000fc80007f3e0ff */
[----:B------:R-:W-:Y:S01]  /*1070*/  IADD3.X R21, PT, PT, RZ, R25, RZ, P1, !PT ;  /* 0x00000019ff157210 */ /* 0x000fe20000ffe4ff */
[----:B------:R-:W-:Y:S01]  /*1080*/  IMAD.WIDE.U32 R34, R9, R26, RZ ;  /* 0x0000001a09227225 */ /* 0x000fe200078e00ff */
[----:B-1----:R-:W-:-:S03]  /*1090*/  UISETP.NE.AND UP0, UPT, UR4, URZ, UPT ;  /* 0x000000ff0400728c */ /* 0x002fc6000bf05270 */
[----:B------:R-:W-:-:S04]  /*10a0*/  IMAD R6, R21, R26, RZ ;  /* 0x0000001a15067224 */ /* 0x000fc800078e02ff */
[----:B------:R-:W-:-:S05]  /*10b0*/  IMAD R9, R27, R9, R6 ;  /* 0x000000091b097224 */ /* 0x000fca00078e0206 */
[----:B------:R-:W-:Y:S01]  /*10c0*/  IADD3 R26, PT, PT, R35, R9, RZ ;  /* 0x00000009231a7210 */ /* 0x000fe20007ffe0ff */
[----:B--2---:R-:W-:Y:S06]  /*10d0*/  BRA.U !UP0, `(.L_x_8) ;  /* 0x00000001081c7547 */ /* 0x004fec000b800000 */
[----:B------:R-:W1:Y:S01]  /*10e0*/  LDC R6, c[0x0][0x434] ;  /* 0x00010d00ff067b82 */ /* 0x000e620000000800 */
[----:B------:R-:W2:Y:S01]  /*10f0*/  LDCU UR4, c[0x0][0x454] ;  /* 0x00008a80ff0477ac */ /* 0x000ea20008000800 */
[----:B------:R-:W-:Y:S01]  /*1100*/  ISETP.NE.AND P1, PT, R12, -0x1, PT ;  /* 0xffffffff0c00780c */ /* 0x000fe20003f25270 */
[----:B-1----:R-:W-:-:S05]  /*1110*/  IMAD R21, R205, R6, RZ ;  /* 0x00000006cd157224 */ /* 0x002fca00078e02ff */
[----:B------:R-:W-:-:S05]  /*1120*/  SEL R21, R21, R12, !P1 ;  /* 0x0000000c15157207 */ /* 0x000fca0004800000 */
[----:B--2---:R-:W-:Y:S01]  /*1130*/  IMAD R21, R204, UR4, R21 ;  /* 0x00000004cc157c24 */ /* 0x004fe2000f8e0215 */
[----:B------:R-:W-:Y:S05]  /*1140*/  BRA `(.L_x_9) ;  /* 0x00000000000c7947 */ /* 0x000fea0003800000 */
.L_x_8:
[----:B------:R-:W1:Y:S01]  /*1150*/  LDC R21, c[0x0][0x434] ;  /* 0x00010d00ff157b82 */ /* 0x000e620000000800 */
[----:B------:R-:W-:-:S04]  /*1160*/  IMAD R6, R205, UR6, R204 ;  /* 0x00000006cd067c24 */ /* 0x000fc8000f8e02cc */
[----:B-1----:R-:W-:-:S03]  /*1170*/  IMAD R21, R6, R21, RZ ;  /* 0x0000001506157224 */ /* 0x002fc600078e02ff */
.L_x_9:
[----:B------:R-:W-:Y:S01]  /*1180*/  IADD3 R240, PT, PT, R240, -0x1, RZ ;  /* 0xfffffffff0f07810 */ /* 0x000fe20007ffe0ff */
[----:B------:R-:W-:Y:S05]  /*1190*/  BRA.U !UP0, `(.L_x_10) ;  /* 0x0000000108247547 */ /* 0x000fea000b800000 */
[----:B------:R-:W1:Y:S01]  /*11a0*/  LDC R6, c[0x0][0x444] ;  /* 0x00011100ff067b82 */ /* 0x000e620000000800 */
[----:B------:R-:W-:-:S07]  /*11b0*/  ISETP.NE.AND P1, PT, R12, -0x1, PT ;  /* 0xffffffff0c00780c */ /* 0x000fce0003f25270 */
[----:B------:R-:W2:Y:S08]  /*11c0*/  LDC R9, c[0x0][0x430] ;  /* 0x00010c00ff097b82 */ /* 0x000eb00000000800 */
[----:B------:R-:W2:Y:S01]  /*11d0*/  LDC R8, c[0x0][0x454] ;  /* 0x00011500ff087b82 */ /* 0x000ea20000000800 */
[----:B-1----:R-:W-:-:S05]  /*11e0*/  @!P1 IMAD R12, R205, R6, RZ ;  /* 0x00000006cd0c9224 */ /* 0x002fca00078e02ff */
[----:B------:R-:W-:Y:S02]  /*11f0*/  IADD3 R7, PT, PT, R7, R12, RZ ;  /* 0x0000000c07077210 */ /* 0x000fe40007ffe0ff */
[----:B--2---:R-:W-:-:S05]  /*1200*/  LEA R9, R9, R8, 0x7 ;  /* 0x0000000809097211 */ /* 0x004fca00078e38ff */
[----:B------:R-:W-:Y:S01]  /*1210*/  IMAD R27, R9, R204, R7 ;  /* 0x000000cc091b7224 */ /* 0x000fe200078e0207 */
[----:B------:R-:W-:Y:S06]  /*1220*/  BRA `(.L_x_11) ;  /* 0x00000000000c7947 */ /* 0x000fec0003800000 */
.L_x_10:
[----:B------:R-:W1:Y:S01]  /*1230*/  LDC R27, c[0x0][0x444] ;  /* 0x00011100ff1b7b82 */ /* 0x000e620000000800 */
[----:B------:R-:W-:-:S04]  /*1240*/  IMAD R6, R205, UR6, R204 ;  /* 0x00000006cd067c24 */ /* 0x000fc8000f8e02cc */
[----:B-1----:R-:W-:-:S07]  /*1250*/  IMAD R27, R6, R27, RZ ;  /* 0x0000001b061b7224 */ /* 0x002fce00078e02ff */
.L_x_11:
[----:B------:R-:W1:Y:S01]  /*1260*/  S2R R12, SR_TID.X ;  /* 0x00000000000c7919 */ /* 0x000e620000002100 */
[----:B------:R-:W2:Y:S01]  /*1270*/  LDC.64 R8, c[0x0][0x5f8] ;  /* 0x00017e00ff087b82 */ /* 0x000ea20000000a00 */
[--C-:B------:R-:W-:Y:S01]  /*1280*/  IADD3 R31, P2, P1, R34, R30, R28.reuse ;  /* 0x0000001e221f7210 */ /* 0x100fe2000795e01c */
[----:B------:R-:W-:Y:S01]  /*1290*/  IMAD R228, R29, UR6, RZ ;  /* 0x000000061de47c24 */ /* 0x000fe2000f8e02ff */
[----:B------:R-:W-:Y:S01]  /*12a0*/  ISETP.NE.AND P4, PT, RZ, UR5, PT ;  /* 0x00000005ff007c0c */ /* 0x000fe2000bf85270 */
[----:B------:R-:W-:Y:S01]  /*12b0*/  IMAD.MOV.U32 R215, RZ, RZ, RZ ;  /* 0x000000ffffd77224 */ /* 0x000fe200078e00ff */
[----:B------:R-:W-:Y:S01]  /*12c0*/  IADD3 R32, P3, PT, R214, R32, RZ ;  /* 0x00000020d6207210 */ /* 0x000fe20007f7e0ff */
[----:B------:R-:W3:Y:S01]  /*12d0*/  LDCU.64 UR12, c[0x0][0x3c8] ;  /* 0x00007900ff0c77ac */ /* 0x000ee20008000a00 */
[C---:B------:R-:W-:Y:S01]  /*12e0*/  IMAD R27, R240.reuse, 0x40, R27 ;  /* 0x00000040f01b7824 */ /* 0x040fe200078e021b */
[----:B------:R-:W4:Y:S01]  /*12f0*/  LDC.64 R218, c[0x0][0x590] ;  /* 0x00016400ffda7b82 */ /* 0x000f220000000a00 */
[----:B------:R-:W-:Y:S01]  /*1300*/  LEA R21, R240, R21, 0x6 ;  /* 0x00000015f0157211 */ /* 0x000fe200078e30ff */
[----:B------:R-:W5:Y:S01]  /*1310*/  LDCU.64 UR6, c[0x0][0x550] ;  /* 0x0000aa00ff0677ac */ /* 0x000f620008000a00 */
[----:B------:R-:W-:Y:S01]  /*1320*/  BSSY.RECONVERGENT B1, `(.L_x_1) ;  /* 0x000044c000017945 */ /* 0x000fe20003800200 */
[----:B------:R-:W5:Y:S04]  /*1330*/  LDCU.64 UR4, c[0x0][0x570] ;  /* 0x0000ae00ff0477ac */ /* 0x000f680008000a00 */
[----:B------:R-:W3:Y:S01]  /*1340*/  LDC.64 R6, c[0x0][0x3b0] ;  /* 0x0000ec00ff067b82 */ /* 0x000ee20000000a00 */
[----:B------:R-:W5:Y:S01]  /*1350*/  LDCU.64 UR10, c[0x0][0x380] ;  /* 0x00007000ff0a77ac */ /* 0x000f620008000a00 */
[----:B--2---:R-:W-:Y:S01]  /*1360*/  IMAD.WIDE.U32 R34, R8, UR14, RZ ;  /* 0x0000000e08227c25 */ /* 0x004fe2000f8e00ff */
[----:B------:R-:W-:-:S05]  /*1370*/  SHF.R.S32.HI R8, RZ, 0x1f, R28 ;  /* 0x0000001fff087819 */ /* 0x000fca000001141c */
[----:B------:R-:W2:Y:S01]  /*1380*/  LDC.64 R248, c[0x0][0x420] ;  /* 0x00010800fff87b82 */ /* 0x000ea20000000a00 */
[----:B------:R-:W-:Y:S01]  /*1390*/  IADD3.X R26, PT, PT, R26, R33, R8, P2, P1 ;  /* 0x000000211a1a7210 */ /* 0x000fe200017e2408 */
[----:B------:R-:W-:Y:S01]  /*13a0*/  IMAD.X R33, RZ, RZ, R24, P3 ;  /* 0x000000ffff217224 */ /* 0x000fe200018e0618 */
[----:B-1----:R-:W-:Y:S02]  /*13b0*/  LOP3.LUT R29, R12, 0x1f, RZ, 0xc0, !PT ;  /* 0x0000001f0c1d7812 */ /* 0x002fe400078ec0ff */
[----:B------:R-:W-:Y:S01]  /*13c0*/  SEL R30, R34, RZ, P4 ;  /* 0x000000ff221e7207 */ /* 0x000fe20002000000 */
[----:B----4-:R-:W-:Y:S02]  /*13d0*/  IMAD R34, R25, R218, RZ ;  /* 0x000000da19227224 */ /* 0x010fe400078e02ff */
[----:B------:R-:W-:Y:S02]  /*13e0*/  IMAD R28, R207, R228, R29 ;  /* 0x000000e4cf1c7224 */ /* 0x000fe400078e021d */
[----:B------:R-:W-:-:S02]  /*13f0*/  IMAD R29, R9, UR14, R35 ;  /* 0x0000000e091d7c24 */ /* 0x000fc4000f8e0223 */
[----:B------:R-:W1:Y:S01]  /*1400*/  LDC.64 R8, c[0x0][0x598] ;  /* 0x00016600ff087b82 */ /* 0x000e620000000a00 */
[C---:B------:R-:W-:Y:S01]  /*1410*/  IMAD R34, R23.reuse, R219, R34 ;  /* 0x000000db17227224 */ /* 0x040fe200078e0222 */
[----:B------:R-:W-:Y:S01]  /*1420*/  IADD3 R30, P2, P1, R28, R31, R30 ;  /* 0x0000001f1c1e7210 */ /* 0x000fe2000795e01e */
[----:B------:R-:W-:Y:S01]  /*1430*/  IMAD.WIDE.U32 R32, R23, R218, R32 ;  /* 0x000000da17207225 */ /* 0x000fe200078e0020 */
[----:B------:R-:W-:-:S03]  /*1440*/  SEL R29, R29, RZ, P4 ;  /* 0x000000ff1d1d7207 */ /* 0x000fc60002000000 */
[----:B---3--:R-:W-:Y:S01]  /*1450*/  IMAD R24, R25, R6, RZ ;  /* 0x0000000619187224 */ /* 0x008fe200078e02ff */
[----:B------:R-:W-:Y:S01]  /*1460*/  IADD3 R33, PT, PT, R33, R34, RZ ;  /* 0x0000002221217210 */ /* 0x000fe20007ffe0ff */
[----:B------:R-:W-:-:S04]  /*1470*/  IMAD.WIDE.U32 R36, R23, R6, R214 ;  /* 0x0000000617247225 */ /* 0x000fc800078e00d6 */
[----:B------:R-:W-:Y:S01]  /*1480*/  IMAD R24, R23, R7, R24 ;  /* 0x0000000717187224 */ /* 0x000fe200078e0218 */
[----:B------:R-:W-:Y:S01]  /*1490*/  IADD3 R36, P3, PT, R22, R36, RZ ;  /* 0x0000002416247210 */ /* 0x000fe20007f7e0ff */
[----:B--2---:R-:W-:Y:S01]  /*14a0*/  IMAD.WIDE R248, R21, 0x4, R248 ;  /* 0x0000000415f87825 */ /* 0x004fe200078e02f8 */
[----:B------:R-:W-:Y:S02]  /*14b0*/  SHF.R.S32.HI R23, RZ, 0x1f, R28 ;  /* 0x0000001fff177819 */ /* 0x000fe4000001141c */
[----:B------:R-:W-:Y:S01]  /*14c0*/  IADD3.X R37, PT, PT, R17, R37, R24, P3, !PT ;  /* 0x0000002511257210 */ /* 0x000fe20001ffe418 */
[----:B------:R-:W-:Y:S01]  /*14d0*/  IMAD.SHL.U32 R17, R228, 0x40, RZ ;  /* 0x00000040e4117824 */ /* 0x000fe200078e00ff */
[----:B------:R-:W2:Y:S01]  /*14e0*/  LDC.64 R24, c[0x0][0x5e8] ;  /* 0x00017a00ff187b82 */ /* 0x000ea20000000a00 */
[----:B------:R-:W-:Y:S01]  /*14f0*/  IADD3.X R23, PT, PT, R23, R26, R29, P2, P1 ;  /* 0x0000001a17177210 */ /* 0x000fe200017e241d */
[----:B------:R-:W-:Y:S02]  /*1500*/  IMAD.WIDE.U32 R36, R204, UR12, R36 ;  /* 0x0000000ccc247c25 */ /* 0x000fe4000f8e0024 */
[----:B------:R-:W-:-:S02]  /*1510*/  IADD3 R30, P1, PT, R17, R30, RZ ;  /* 0x0000001e111e7210 */ /* 0x000fc40007f3e0ff */
[----:B------:R-:W-:Y:S01]  /*1520*/  SHF.L.U64.HI R22, R6, 0x5, R7 ;  /* 0x0000000506167819 */ /* 0x000fe20000010207 */
[----:B-1----:R-:W-:Y:S01]  /*1530*/  IMAD.WIDE.U32 R32, R204, R8, R32 ;  /* 0x00000008cc207225 */ /* 0x002fe200078e0020 */
[----:B------:R-:W-:Y:S02]  /*1540*/  LEA.HI.X.SX32 R23, R17, R23, 0x1, P1 ;  /* 0x0000001711177211 */ /* 0x000fe400008f0eff */
[----:B-----5:R-:W-:Y:S01]  /*1550*/  LEA R246, P1, R30, UR4, 0x2 ;  /* 0x000000041ef67c11 */ /* 0x020fe2000f8210ff */
[C---:B------:R-:W-:Y:S02]  /*1560*/  IMAD R33, R204.reuse, R9, R33 ;  /* 0x00000009cc217224 */ /* 0x040fe400078e0221 */
[----:B------:R-:W-:Y:S01]  /*1570*/  IMAD R37, R204, UR13, R37 ;  /* 0x0000000dcc257c24 */ /* 0x000fe2000f8e0225 */
[----:B------:R-:W-:Y:S01]  /*1580*/  LEA.HI.X R247, R30, UR5, R23, 0x2, P1 ;  /* 0x000000051ef77c11 */ /* 0x000fe200088f1417 */
[C---:B------:R-:W-:Y:S01]  /*1590*/  IMAD.WIDE.U32 R8, R209.reuse, R218, R32 ;  /* 0x000000dad1087225 */ /* 0x040fe200078e0020 */
[----:B------:R-:W-:-:S02]  /*15a0*/  IADD3 R17, P1, PT, R209, 0x20, RZ ;  /* 0x00000020d1117810 */ /* 0x000fc40007f3e0ff */
[----:B------:R-:W-:Y:S01]  /*15b0*/  SHF.L.U32 R23, R6, 0x5, RZ ;  /* 0x0000000506177819 */ /* 0x000fe200000006ff */
[C---:B------:R-:W-:Y:S01]  /*15c0*/  IMAD R227, R209.reuse, R219, R9 ;  /* 0x000000dbd1e37224 */ /* 0x040fe200078e0209 */
[----:B------:R-:W-:Y:S01]  /*15d0*/  LEA R226, P2, R8, UR6, 0x1 ;  /* 0x0000000608e27c11 */ /* 0x000fe2000f8408ff */
[C---:B------:R-:W-:Y:S01]  /*15e0*/  IMAD.WIDE.U32 R28, R209.reuse, R6, R36 ;  /* 0x00000006d11c7225 */ /* 0x040fe200078e0024 */
[----:B------:R-:W-:Y:S02]  /*15f0*/  SHF.L.U64.HI R219, R218, 0x5, R219 ;  /* 0x00000005dadb7819 */ /* 0x000fe400000102db */
[----:B------:R-:W-:Y:S01]  /*1600*/  LEA.HI.X R227, R8, UR7, R227, 0x1, P2 ;  /* 0x0000000708e37c11 */ /* 0x000fe200090f0ce3 */
[----:B------:R-:W-:Y:S01]  /*1610*/  IMAD R225, R209, R7, R29 ;  /* 0x00000007d1e17224 */ /* 0x000fe200078e021d */
[----:B------:R-:W-:Y:S01]  /*1620*/  ISETP.GT.AND P2, PT, R13, RZ, PT ;  /* 0x000000ff0d00720c */ /* 0x000fe20003f44270 */
[----:B--2---:R-:W-:Y:S01]  /*1630*/  IMAD.WIDE R220, R27, 0x4, R24 ;  /* 0x000000041bdc7825 */ /* 0x004fe200078e0218 */
[----:B------:R-:W-:-:S02]  /*1640*/  LEA R224, P3, R28, UR10, 0x1 ;  /* 0x0000000a1ce07c11 */ /* 0x000fc4000f8608ff */
[----:B------:R-:W-:Y:S01]  /*1650*/  IADD3.X R21, PT, PT, RZ, RZ, RZ, P1, !PT ;  /* 0x000000ffff157210 */ /* 0x000fe20000ffe4ff */
[----:B------:R-:W-:Y:S01]  /*1660*/  IMAD.MOV.U32 R222, RZ, RZ, R220 ;  /* 0x000000ffffde7224 */ /* 0x000fe200078e00dc */
[----:B------:R-:W-:Y:S01]  /*1670*/  LEA.HI.X R225, R28, UR11, R225, 0x1, P3 ;  /* 0x0000000b1ce17c11 */ /* 0x000fe200098f0ce1 */
[----:B------:R-:W-:-:S06]  /*1680*/  IMAD.SHL.U32 R220, R218, 0x20, RZ ;  /* 0x00000020dadc7824 */ /* 0x000fcc00078e00ff */
[----:B------:R-:W-:Y:S05]  /*1690*/  @P2 BRA `(.L_x_12) ;  /* 0x0000000400982947 */ /* 0x000fea0003800000 */
[----:B------:R-:W-:Y:S05]  /*16a0*/  @P0 BRA `(.L_x_13) ;  /* 0x0000000000300947 */ /* 0x000fea0003800000 */
        /* <DEDUP_REMOVED lines=11> */
[----:B------:R-:W-:Y:S05]  /*1760*/  BRA `(.L_x_14) ;  /* 0x0000000000147947 */ /* 0x000fea0003800000 */
.L_x_13:
[----:B------:R-:W1:Y:S01]  /*1770*/  LDC.64 R6, c[0x0][0x5c0] ;  /* 0x00017000ff067b82 */ /* 0x000e620000000a00 */
[----:B------:R-:W-:-:S05]  /*1780*/  IADD3 R4, PT, PT, R242, R245, RZ ;  /* 0x000000f5f2047210 */ /* 0x000fca0007ffe0ff */
[C---:B-1----:R-:W-:Y:S02]  /*1790*/  IMAD R8, R4.reuse, R7, RZ ;  /* 0x0000000704087224 */ /* 0x042fe400078e02ff */
[----:B------:R-:W-:-:S05]  /*17a0*/  IMAD.WIDE.U32 R10, R4, R6, RZ ;  /* 0x00000006040a7225 */ /* 0x000fca00078e00ff */
[----:B------:R-:W-:Y:S02]  /*17b0*/  IADD3 R8, PT, PT, R11, R8, RZ ;  /* 0x000000080b087210 */ /* 0x000fe40007ffe0ff */
.L_x_14:
        /* <DEDUP_REMOVED lines=13> */
.L_x_15:
[----:B------:R-:W1:Y:S01]  /*1890*/  LDC.64 R4, c[0x0][0x5c8] ;  /* 0x00017200ff047b82 */ /* 0x000e620000000a00 */
[----:B------:R-:W-:-:S05]  /*18a0*/  IADD3 R242, PT, PT, R242, R245, RZ ;  /* 0x000000f5f2f27210 */ /* 0x000fca0007ffe0ff */
[C---:B-1----:R-:W-:Y:S02]  /*18b0*/  IMAD R11, R242.reuse, R5, RZ ;  /* 0x00000005f20b7224 */ /* 0x042fe400078e02ff */
[----:B------:R-:W-:-:S05]  /*18c0*/  IMAD.WIDE.U32 R12, R242, R4, RZ ;  /* 0x00000004f20c7225 */ /* 0x000fca00078e00ff */
[----:B------:R-:W-:Y:S02]  /*18d0*/  IADD3 R11, PT, PT, R13, R11, RZ ;  /* 0x0000000b0d0b7210 */ /* 0x000fe40007ffe0ff */
.L_x_16:
[----:B------:R-:W1:Y:S01]  /*18e0*/  LDCU.64 UR4, c[0x0][0x5d8] ;  /* 0x0000bb00ff0477ac */ /* 0x000e620008000a00 */
[C---:B------:R-:W-:Y:S01]  /*18f0*/  IMAD R14, R6.reuse, UR18, RZ ;  /* 0x00000012060e7c24 */ /* 0x040fe2000f8e02ff */
[----:B------:R-:W-:Y:S01]  /*1900*/  IADD3 R243, PT, PT, R243, -UR19, RZ ;  /* 0x80000013f3f37c10 */ /* 0x000fe2000fffe0ff */
[----:B------:R-:W-:Y:S01]  /*1910*/  IMAD.WIDE.U32 R18, R6, UR19, R214 ;  /* 0x0000001306127c25 */ /* 0x000fe2000f8e00d6 */
[----:B------:R-:W-:Y:S02]  /*1920*/  BSSY.RECONVERGENT B0, `(.L_x_17) ;  /* 0x0000011000007945 */ /* 0x000fe40003800200 */
[-C--:B------:R-:W-:Y:S01]  /*1930*/  ISETP.GE.AND P2, PT, R209, R243.reuse, PT ;  /* 0x000000f3d100720c */ /* 0x080fe20003f46270 */
[----:B------:R-:W-:Y:S01]  /*1940*/  IMAD R9, R7, UR19, R14 ;  /* 0x0000001307097c24 */ /* 0x000fe2000f8e020e */
[----:B------:R-:W-:Y:S02]  /*1950*/  IADD3 R14, P0, PT, R10, R18, RZ ;  /* 0x000000120a0e7210 */ /* 0x000fe40007f1e0ff */
[----:B------:R-:W-:-:S02]  /*1960*/  ISETP.GE.AND P1, PT, R210, R243, PT ;  /* 0x000000f3d200720c */ /* 0x000fc40003f26270 */
[----:B------:R-:W-:-:S03]  /*1970*/  IADD3.X R15, PT, PT, R8, R19, R9, P0, !PT ;  /* 0x00000013080f7210 */ /* 0x000fc600007fe409 */
[----:B-1----:R-:W-:-:S04]  /*1980*/  IMAD.WIDE.U32 R14, R204, UR4, R14 ;  /* 0x00000004cc0e7c25 */ /* 0x002fc8000f8e000e */
[----:B------:R-:W-:Y:S01]  /*1990*/  IMAD R9, R204, UR5, R15 ;  /* 0x00000005cc097c24 */ /* 0x000fe2000f8e020f */
[----:B------:R-:W-:Y:S06]  /*19a0*/  @P2 BRA `(.L_x_18) ;  /* 0x0000000000202947 */ /* 0x000fec0003800000 */
[----:B------:R-:W1:Y:S01]  /*19b0*/  LDCU.64 UR4, c[0x0][0x560] ;  /* 0x0000ac00ff0477ac */ /* 0x000e620008000a00 */
[----:B------:R-:W-:-:S05]  /*19c0*/  MOV R8, R14 ;  /* 0x0000000e00087202 */ /* 0x000fca0000000f00 */
[----:B------:R-:W-:-:S04]  /*19d0*/  IMAD.WIDE.U32 R18, R209, R6, R8 ;  /* 0x00000006d1127225 */ /* 0x000fc800078e0008 */
[----:B------:R-:W-:Y:S01]  /*19e0*/  IMAD R8, R209, R7, R19 ;  /* 0x00000007d1087224 */ /* 0x000fe200078e0213 */
[----:B-1----:R-:W-:-:S04]  /*19f0*/  LEA R22, P0, R18, UR4, 0x1 ;  /* 0x0000000412167c11 */ /* 0x002fc8000f8008ff */
[----:B------:R-:W-:-:S05]  /*1a00*/  LEA.HI.X R23, R18, UR5, R8, 0x1, P0 ;  /* 0x0000000512177c11 */ /* 0x000fca00080f0c08 */
[----:B------:R1:W-:Y:S04]  /*1a10*/  STG.E.128 desc[UR16][R22.64], RZ ;  /* 0x000000ff16007986 */ /* 0x0003e8000c101d10 */
[----:B------:R1:W-:Y:S02]  /*1a20*/  STG.E.128 desc[UR16][R22.64+0x80], RZ ;  /* 0x000080ff16007986 */ /* 0x0003e4000c101d10 */
.L_x_18:
[----:B------:R-:W-:Y:S05]  /*1a30*/  BSYNC.RECONVERGENT B0 ;  /* 0x0000000000007941 */ /* 0x000fea0003800200 */
.L_x_17:
[----:B------:R-:W-:Y:S04]  /*1a40*/  BSSY.RECONVERGENT B0, `(.L_x_19) ;  /* 0x000000c000007945 */ /* 0x000fe80003800200 */
[----:B------:R-:W-:Y:S05]  /*1a50*/  @P1 BRA `(.L_x_20) ;  /* 0x0000000000281947 */ /* 0x000fea0003800000 */
[----:B------:R-:W2:Y:S01]  /*1a60*/  LDCU.64 UR4, c[0x0][0x560] ;  /* 0x0000ac00ff0477ac */ /* 0x000ea20008000a00 */
[----:B------:R-:W-:Y:S01]  /*1a70*/  MOV R15, R9 ;  /* 0x00000009000f7202 */ /* 0x000fe20000000f00 */
[-C--:B------:R-:W-:Y:S02]  /*1a80*/  IMAD R8, R21, R6.reuse, RZ ;  /* 0x0000000615087224 */ /* 0x080fe400078e02ff */
[----:B------:R-:W-:-:S04]  /*1a90*/  IMAD.WIDE.U32 R14, R17, R6, R14 ;  /* 0x00000006110e7225 */ /* 0x000fc800078e000e */
[----:B------:R-:W-:-:S05]  /*1aa0*/  IMAD R8, R17, R7, R8 ;  /* 0x0000000711087224 */ /* 0x000fca00078e0208 */
[----:B------:R-:W-:Y:S02]  /*1ab0*/  IADD3 R7, PT, PT, R15, R8, RZ ;  /* 0x000000080f077210 */ /* 0x000fe40007ffe0ff */
[----:B--2---:R-:W-:-:S04]  /*1ac0*/  LEA R6, P0, R14, UR4, 0x1 ;  /* 0x000000040e067c11 */ /* 0x004fc8000f8008ff */
[----:B------:R-:W-:-:S05]  /*1ad0*/  LEA.HI.X R7, R14, UR5, R7, 0x1, P0 ;  /* 0x000000050e077c11 */ /* 0x000fca00080f0c07 */
[----:B------:R2:W-:Y:S04]  /*1ae0*/  STG.E.128 desc[UR16][R6.64], RZ ;  /* 0x000000ff06007986 */ /* 0x0005e8000c101d10 */
[----:B------:R2:W-:Y:S02]  /*1af0*/  STG.E.128 desc[UR16][R6.64+0x80], RZ ;  /* 0x000080ff06007986 */ /* 0x0005e4000c101d10 */
.L_x_20:
[----:B------:R-:W-:Y:S05]  /*1b00*/  BSYNC.RECONVERGENT B0 ;  /* 0x0000000000007941 */ /* 0x000fea0003800200 */
.L_x_19:
[----:B------:R-:W3:Y:S01]  /*1b10*/  LDCU.64 UR4, c[0x0][0x5e0] ;  /* 0x0000bc00ff0477ac */ /* 0x000ee20008000a00 */
[C---:B------:R-:W-:Y:S01]  /*1b20*/  IMAD.WIDE.U32 R8, R4.reuse, UR19, R214 ;  /* 0x0000001304087c25 */ /* 0x040fe2000f8e00d6 */
[----:B------:R-:W-:Y:S03]  /*1b30*/  BSSY.RECONVERGENT B0, `(.L_x_21) ;  /* 0x0000010000007945 */ /* 0x000fe60003800200 */
[----:B--2---:R-:W-:Y:S01]  /*1b40*/  IMAD R6, R4, UR18, RZ ;  /* 0x0000001204067c24 */ /* 0x004fe2000f8e02ff */
[----:B------:R-:W-:-:S03]  /*1b50*/  IADD3 R8, P0, PT, R12, R8, RZ ;  /* 0x000000080c087210 */ /* 0x000fc60007f1e0ff */
[----:B------:R-:W-:-:S05]  /*1b60*/  IMAD R6, R5, UR19, R6 ;  /* 0x0000001305067c24 */ /* 0x000fca000f8e0206 */
[----:B------:R-:W-:-:S03]  /*1b70*/  IADD3.X R9, PT, PT, R11, R9, R6, P0, !PT ;  /* 0x000000090b097210 */ /* 0x000fc600007fe406 */
[----:B---3--:R-:W-:-:S04]  /*1b80*/  IMAD.WIDE.U32 R8, R204, UR4, R8 ;  /* 0x00000004cc087c25 */ /* 0x008fc8000f8e0008 */
[----:B------:R-:W-:Y:S01]  /*1b90*/  IMAD R7, R204, UR5, R9 ;  /* 0x00000005cc077c24 */ /* 0x000fe2000f8e0209 */
[----:B------:R-:W-:Y:S06]  /*1ba0*/  @P2 BRA `(.L_x_22) ;  /* 0x0000000000202947 */ /* 0x000fec0003800000 */
[----:B------:R-:W2:Y:S01]  /*1bb0*/  LDCU.64 UR4, c[0x0][0x568] ;  /* 0x0000ad00ff0477ac */ /* 0x000ea20008000a00 */
[----:B------:R-:W-:-:S05]  /*1bc0*/  MOV R6, R8 ;  /* 0x0000000800067202 */ /* 0x000fca0000000f00 */
[----:B------:R-:W-:-:S04]  /*1bd0*/  IMAD.WIDE.U32 R10, R209, R4, R6 ;  /* 0x00000004d10a7225 */ /* 0x000fc800078e0006 */
[----:B------:R-:W-:Y:S01]  /*1be0*/  IMAD R6, R209, R5, R11 ;  /* 0x00000005d1067224 */ /* 0x000fe200078e020b */
[----:B--2---:R-:W-:-:S04]  /*1bf0*/  LEA R12, P0, R10, UR4, 0x1 ;  /* 0x000000040a0c7c11 */ /* 0x004fc8000f8008ff */
[----:B------:R-:W-:-:S05]  /*1c00*/  LEA.HI.X R13, R10, UR5, R6, 0x1, P0 ;  /* 0x000000050a0d7c11 */ /* 0x000fca00080f0c06 */
[----:B------:R2:W-:Y:S04]  /*1c10*/  STG.E.128 desc[UR16][R12.64], RZ ;  /* 0x000000ff0c007986 */ /* 0x0005e8000c101d10 */
[----:B------:R2:W-:Y:S02]  /*1c20*/  STG.E.128 desc[UR16][R12.64+0x80], RZ ;  /* 0x000080ff0c007986 */ /* 0x0005e4000c101d10 */
.L_x_22:
[----:B------:R-:W-:Y:S05]  /*1c30*/  BSYNC.RECONVERGENT B0 ;  /* 0x0000000000007941 */ /* 0x000fea0003800200 */
.L_x_21:
[----:B------:R-:W-:Y:S05]  /*1c40*/  @P1 BRA `(.L_x_23) ;  /* 0x0000003800e41947 */ /* 0x000fea0003800000 */
[----:B------:R-:W3:Y:S01]  /*1c50*/  LDCU.64 UR4, c[0x0][0x568] ;  /* 0x0000ad00ff0477ac */ /* 0x000ee20008000a00 */
[----:B------:R-:W-:Y:S01]  /*1c60*/  MOV R9, R7 ;  /* 0x0000000700097202 */ /* 0x000fe20000000f00 */
[-C--:B------:R-:W-:Y:S02]  /*1c70*/  IMAD R6, R21, R4.reuse, RZ ;  /* 0x0000000415067224 */ /* 0x080fe400078e02ff */
[----:B------:R-:W-:-:S04]  /*1c80*/  IMAD.WIDE.U32 R8, R17, R4, R8 ;  /* 0x0000000411087225 */ /* 0x000fc800078e0008 */
[----:B------:R-:W-:-:S05]  /*1c90*/  IMAD R5, R17, R5, R6 ;  /* 0x0000000511057224 */ /* 0x000fca00078e0206 */
[----:B------:R-:W-:Y:S02]  /*1ca0*/  IADD3 R5, PT, PT, R9, R5, RZ ;  /* 0x0000000509057210 */ /* 0x000fe40007ffe0ff */
[----:B---3--:R-:W-:-:S04]  /*1cb0*/  LEA R4, P0, R8, UR4, 0x1 ;  /* 0x0000000408047c11 */ /* 0x008fc8000f8008ff */
[----:B------:R-:W-:-:S05]  /*1cc0*/  LEA.HI.X R5, R8, UR5, R5, 0x1, P0 ;  /* 0x0000000508057c11 */ /* 0x000fca00080f0c05 */
[----:B------:R3:W-:Y:S04]  /*1cd0*/  STG.E.128 desc[UR16][R4.64], RZ ;  /* 0x000000ff04007986 */ /* 0x0007e8000c101d10 */
[----:B------:R3:W-:Y:S01]  /*1ce0*/  STG.E.128 desc[UR16][R4.64+0x80], RZ ;  /* 0x000080ff04007986 */ /* 0x0007e2000c101d10 */
[----:B------:R-:W-:Y:S05]  /*1cf0*/  BRA `(.L_x_23) ;  /* 0x0000003800b87947 */ /* 0x000fea0003800000 */
.L_x_12:
[----:B------:R-:W-:Y:S01]  /*1d00*/  VIADD R217, R243, -UR19 ;  /* 0x80000013f3d97c36 */ /* 0x000fe20008000000 */
[----:B------:R-:W1:Y:S01]  /*1d10*/  LDCU.64 UR4, c[0x0][0x3d8] ;  /* 0x00007b00ff0477ac */ /* 0x000e620008000a00 */
[C---:B------:R-:W-:Y:S02]  /*1d20*/  IMAD R6, R10.reuse, UR18, RZ ;  /* 0x000000120a067c24 */ /* 0x040fe4000f8e02ff */
[----:B------:R-:W-:Y:S01]  /*1d30*/  IMAD.WIDE.U32 R8, R10, UR19, R214 ;  /* 0x000000130a087c25 */ /* 0x000fe2000f8e00d6 */
[-C--:B------:R-:W-:Y:S01]  /*1d40*/  ISETP.GE.AND P6, PT, R209, R217.reuse, PT ;  /* 0x000000d9d100720c */ /* 0x080fe20003fc6270 */
[----:B------:R-:W2:Y:S01]  /*1d50*/  LDCU UR6, c[0x0][0x45c] ;  /* 0x00008b80ff0677ac */ /* 0x000ea20008000800 */
[----:B------:R-:W-:Y:S01]  /*1d60*/  ISETP.GE.AND P5, PT, R210, R217, PT ;  /* 0x000000d9d200720c */ /* 0x000fe20003fa6270 */
[----:B------:R-:W-:Y:S01]  /*1d70*/  IMAD R6, R11, UR19, R6 ;  /* 0x000000130b067c24 */ /* 0x000fe2000f8e0206 */
[----:B------:R-:W-:Y:S01]  /*1d80*/  IADD3 R26, P0, PT, R20, R8, RZ ;  /* 0x00000008141a7210 */ /* 0x000fe20007f1e0ff */
[----:B------:R-:W-:-:S04]  /*1d90*/  IMAD.WIDE.U32 R32, R4, UR19, R214 ;  /* 0x0000001304207c25 */ /* 0x000fc8000f8e00d6 */
[C---:B------:R-:W-:Y:S01]  /*1da0*/  IMAD R13, R240.reuse, -0x40, R13 ;  /* 0xffffffc0f00d7824 */ /* 0x040fe200078e020d */
[----:B------:R-:W-:Y:S01]  /*1db0*/  IADD3.X R27, PT, PT, R19, R9, R6, P0, !PT ;  /* 0x00000009131b7210 */ /* 0x000fe200007fe406 */
[----:B------:R-:W-:Y:S01]  /*1dc0*/  IMAD.MOV.U32 R239, RZ, RZ, 0x7f800000 ;  /* 0x7f800000ffef7424 */ /* 0x000fe200078e00ff */
[----:B------:R-:W-:Y:S01]  /*1dd0*/  LOP3.LUT R19, R240, 0x80000001, RZ, 0xc0, !PT ;  /* 0x80000001f0137812 */ /* 0x000fe200078ec0ff */
[----:B------:R-:W3:Y:S01]  /*1de0*/  @!P6 LDC.64 R8, c[0x0][0x390] ;  /* 0x0000e400ff08eb82 */ /* 0x000ee20000000a00 */
[----:B-1----:R-:W-:Y:S01]  /*1df0*/  IMAD R6, R14, UR4, RZ ;  /* 0x000000040e067c24 */ /* 0x002fe2000f8e02ff */
[----:B------:R-:W-:Y:S01]  /*1e00*/  IADD3 R18, P0, PT, R18, R32, RZ ;  /* 0x0000002012127210 */ /* 0x000fe20007f1e0ff */
[----:B------:R-:W-:Y:S01]  /*1e10*/  IMAD.WIDE.U32 R26, R15, UR4, R26 ;  /* 0x000000040f1a7c25 */ /* 0x000fe2000f8e001a */
[----:B------:R-:W-:Y:S02]  /*1e20*/  ISETP.NE.AND P2, PT, R19, 0x1, PT ;  /* 0x000000011300780c */ /* 0x000fe40003f45270 */
[-C--:B------:R-:W-:Y:S01]  /*1e30*/  ISETP.GE.AND P3, PT, R210, R13.reuse, PT ;  /* 0x0000000dd200720c */ /* 0x080fe20003f66270 */
[----:B------:R-:W-:Y:S01]  /*1e40*/  IMAD R7, R15, UR5, R6 ;  /* 0x000000050f077c24 */ /* 0x000fe2000f8e0206 */
[----:B------:R-:W1:Y:S01]  /*1e50*/  LDCU.64 UR4, c[0x0][0x3d0] ;  /* 0x00007a00ff0477ac */ /* 0x000e620008000a00 */
[----:B------:R-:W-:Y:S01]  /*1e60*/  @!P5 IMAD R20, R21, R10, RZ ;  /* 0x0000000a1514d224 */ /* 0x000fe200078e02ff */
[----:B------:R-:W-:Y:S01]  /*1e70*/  SEL R188, RZ, 0x4000, P2 ;  /* 0x00004000ffbc7807 */ /* 0x000fe20001000000 */
[----:B------:R-:W-:Y:S01]  /*1e80*/  IMAD.IADD R27, R27, 0x1, R7 ;  /* 0x000000011b1b7824 */ /* 0x000fe200078e0207 */
[----:B------:R-:W-:Y:S01]  /*1e90*/  ISETP.GE.AND P2, PT, R206, R13, PT ;  /* 0x0000000dce00720c */ /* 0x000fe20003f46270 */
[----:B------:R-:W4:Y:S01]  /*1ea0*/  @!P5 LDC.64 R6, c[0x0][0x390] ;  /* 0x0000e400ff06db82 */ /* 0x000f220000000a00 */
[----:B------:R-:W-:-:S02]  /*1eb0*/  @!P5 IMAD R20, R17, R11, R20 ;  /* 0x0000000b1114d224 */ /* 0x000fc400078e0214 */
[----:B------:R-:W-:-:S04]  /*1ec0*/  @!P6 IMAD.WIDE.U32 R24, R209, R10, R26 ;  /* 0x0000000ad118e225 */ /* 0x000fc800078e001a */
[----:B------:R-:W-:-:S04]  /*1ed0*/  @!P5 IMAD.WIDE.U32 R28, R17, R10, R26 ;  /* 0x0000000a111cd225 */ /* 0x000fc800078e001a */
[----:B------:R-:W-:Y:S01]  /*1ee0*/  IMAD.MOV.U32 R238, RZ, RZ, 0x7f800000 ;  /* 0x7f800000ffee7424 */ /* 0x000fe200078e00ff */
[----:B---3--:R-:W-:Y:S01]  /*1ef0*/  @!P6 LEA R30, P1, R24, R8, 0x1 ;  /* 0x00000008181ee211 */ /* 0x008fe200078208ff */
[----:B------:R-:W-:Y:S01]  /*1f00*/  IMAD R26, R4, UR18, RZ ;  /* 0x00000012041a7c24 */ /* 0x000fe2000f8e02ff */
[----:B------:R-:W3:Y:S01]  /*1f10*/  S2R R216, SR_TID.X ;  /* 0x0000000000d87919 */ /* 0x000ee20000002100 */
[----:B------:R-:W-:Y:S01]  /*1f20*/  @!P6 IMAD R10, R209, R11, R25 ;  /* 0x0000000bd10ae224 */ /* 0x000fe200078e0219 */
[----:B------:R-:W2:Y:S01]  /*1f30*/  LDC R215, c[0x0][0x44c] ;  /* 0x00011300ffd77b82 */ /* 0x000ea20000000800 */
[----:B------:R-:W-:Y:S02]  /*1f40*/  IMAD R11, R5, UR19, R26 ;  /* 0x00000013050b7c24 */ /* 0x000fe4000f8e021a */
[----:B------:R-:W-:Y:S01]  /*1f50*/  VIADD R8, R206, 0x8 ;  /* 0x00000008ce087836 */ /* 0x000fe20000000000 */
[----:B------:R-:W-:Y:S01]  /*1f60*/  @!P6 LEA.HI.X R31, R24, R9, R10, 0x1, P1 ;  /* 0x00000009181fe211 */ /* 0x000fe200008f0c0a */
[----:B-1----:R-:W-:Y:S01]  /*1f70*/  IMAD R14, R14, UR4, RZ ;  /* 0x000000040e0e7c24 */ /* 0x002fe2000f8e02ff */
[----:B------:R-:W-:-:S02]  /*1f80*/  IADD3.X R19, PT, PT, R16, R33, R11, P0, !PT ;  /* 0x0000002110137210 */ /* 0x000fc400007fe40b */
[----:B------:R-:W-:Y:S01]  /*1f90*/  @P4 BAR.SYNC.DEFER_BLOCKING 0x0 ;  /* 0x0000000000004b1d */ /* 0x000fe20000010000 */
[----:B------:R-:W-:Y:S01]  /*1fa0*/  ISETP.GE.AND P1, PT, R8, R13, PT ;  /* 0x0000000d0800720c */ /* 0x000fe20003f26270 */
[C---:B------:R-:W-:Y:S01]  /*1fb0*/  IMAD R14, R15.reuse, UR5, R14 ;  /* 0x000000050f0e7c24 */ /* 0x040fe2000f8e020e */
[----:B----4-:R-:W-:Y:S01]  /*1fc0*/  @!P5 LEA R24, P4, R28, R6, 0x1 ;  /* 0x000000061c18d211 */ /* 0x010fe200078808ff */
[----:B------:R-:W-:Y:S01]  /*1fd0*/  IMAD.WIDE.U32 R8, R15, UR4, R18 ;  /* 0x000000040f087c25 */ /* 0x000fe2000f8e0012 */
[C---:B------:R-:W-:Y:S01]  /*1fe0*/  @!P3 LEA R10, P0, R220.reuse, R226, 0x1 ;  /* 0x000000e2dc0ab211 */ /* 0x040fe200078008ff */
[----:B------:R-:W-:Y:S02]  /*1ff0*/  UIADD3 UR7, UPT, UPT, UR19, 0x40, URZ ;  /* 0x0000004013077890 */ /* 0x000fe4000fffe0ff */
[----:B------:R-:W-:Y:S01]  /*2000*/  IMAD.IADD R9, R9, 0x1, R14 ;  /* 0x0000000109097824 */ /* 0x000fe200078e020e */
[----:B------:R-:W-:Y:S01]  /*2010*/  @!P3 LEA.HI.X R11, R220, R227, R219, 0x1, P0 ;  /* 0x000000e3dc0bb211 */ /* 0x000fe200000f0cdb */
[----:B------:R-:W-:Y:S01]  /*2020*/  @!P5 IMAD.IADD R20, R29, 0x1, R20 ;  /* 0x000000011d14d824 */ /* 0x000fe200078e0214 */
[----:B------:R-:W-:Y:S01]  /*2030*/  @!P3 LEA R18, P0, R23, R224, 0x1 ;  /* 0x000000e01712b211 */ /* 0x000fe200078008ff */
[-C--:B------:R-:W-:Y:S01]  /*2040*/  @!P5 IMAD R6, R21, R4.reuse, RZ ;  /* 0x000000041506d224 */ /* 0x080fe200078e02ff */
[----:B------:R-:W1:Y:S01]  /*2050*/  LDCU UR4, c[0x0][0x590] ;  /* 0x0000b200ff0477ac */ /* 0x000e620008000800 */
[----:B------:R-:W-:Y:S01]  /*2060*/  @!P5 IMAD.MOV.U32 R14, RZ, RZ, R8 ;  /* 0x000000ffff0ed224 */ /* 0x000fe200078e0008 */
[----:B------:R-:W-:Y:S01]  /*2070*/  @!P5 LEA.HI.X R25, R28, R7, R20, 0x1, P4 ;  /* 0x000000071c19d211 */ /* 0x000fe200020f0c14 */
[----:B------:R-:W-:Y:S01]  /*2080*/  @!P5 IMAD.MOV.U32 R15, RZ, RZ, R9 ;  /* 0x000000ffff0fd224 */ /* 0x000fe200078e0009 */
[----:B------:R-:W-:Y:S01]  /*2090*/  ISETP.GE.AND P4, PT, R209, R13, PT ;  /* 0x0000000dd100720c */ /* 0x000fe20003f86270 */
[----:B------:R-:W-:Y:S01]  /*20a0*/  @!P5 IMAD R13, R17, R5, R6 ;  /* 0x00000005110dd224 */ /* 0x000fe200078e0206 */
[----:B------:R-:W-:Y:S01]  /*20b0*/  @!P3 LEA.HI.X R19, R23, R225, R22, 0x1, P0 ;  /* 0x000000e11713b211 */ /* 0x000fe200000f0c16 */
[-C--:B------:R-:W-:Y:S01]  /*20c0*/  @!P5 IMAD.WIDE.U32 R14, R17, R4.reuse, R14 ;  /* 0x00000004110ed225 */ /* 0x080fe200078e000e */
[----:B------:R-:W4:Y:S03]  /*20d0*/  @!P5 LDC.64 R6, c[0x0][0x388] ;  /* 0x0000e200ff06db82 */ /* 0x000f260000000a00 */
[----:B------:R-:W-:Y:S01]  /*20e0*/  IMAD.IADD R241, R213, 0x1, R188 ;  /* 0x00000001d5f17824 */ /* 0x000fe200078e02bc */
[----:B------:R-:W-:Y:S01]  /*20f0*/  @!PT LDS RZ, [RZ] ;  /* 0x00000000fffff984 */ /* 0x000fe20000000800 */
[----:B------:R-:W-:Y:S01]  /*2100*/  @!PT LDS RZ, [RZ] ;  /* 0x00000000fffff984 */ /* 0x000fe20000000800 */
[----:B------:R-:W-:Y:S01]  /*2110*/  @!PT LDS RZ, [RZ] ;  /* 0x00000000fffff984 */ /* 0x000fe20000000800 */
[----:B------:R-:W-:Y:S01]  /*2120*/  @!P6 LDGSTS.E.BYPASS.LTC128B.128 [R213+0x10000], desc[UR16][R30.64] ;  /* 0x100000001ed5efae */ /* 0x000fe2000b981a10 */
[----:B------:R-:W-:Y:S01]  /*2130*/  @!P6 IMAD.WIDE.U32 R16, R209, R4, R8 ;  /* 0x00000004d110e225 */ /* 0x000fe200078e0008 */
[----:B------:R-:W-:-:S03]  /*2140*/  SHF.R.U32.HI R218, RZ, 0x2, R12 ;  /* 0x00000002ffda7819 */ /* 0x000fc6000001160c */
[----:B------:R-:W-:Y:S01]  /*2150*/  IMAD.MOV.U32 R231, RZ, RZ, 0x10 ;  /* 0x00000010ffe77424 */ /* 0x000fe200078e00ff */
[----:B------:R-:W3:Y:S01]  /*2160*/  @!P6 LDC.64 R8, c[0x0][0x388] ;  /* 0x0000e200ff08eb82 */ /* 0x000ee20000000a00 */
[----:B------:R-:W-:Y:S01]  /*2170*/  @!P6 LDGSTS.E.BYPASS.LTC128B.128 [R213+0x12000], desc[UR16][R30.64+0x80] ;  /* 0x120000801ed5efae */ /* 0x000fe2000b981a10 */
[----:B------:R-:W-:Y:S01]  /*2180*/  @!P6 IMAD R4, R209, R5, R17 ;  /* 0x00000005d104e224 */ /* 0x000fe200078e0211 */
[----:B------:R-:W-:Y:S01]  /*2190*/  CS2R R94, SRZ ;  /* 0x00000000005e7805 */ /* 0x000fe2000001ff00 */
[----:B------:R-:W-:Y:S01]  /*21a0*/  @!P5 IMAD.IADD R13, R15, 0x1, R13 ;  /* 0x000000010f0dd824 */ /* 0x000fe200078e020d */
[----:B------:R1:W-:Y:S01]  /*21b0*/  @P6 STS.128 [R213+0x10000], RZ ;  /* 0x010000ffd5006388 */ /* 0x0003e20000000c00 */
[----:B------:R-:W-:Y:S01]  /*21c0*/  IMAD.IADD R189, R203, 0x1, R188 ;  /* 0x00000001cbbd7824 */ /* 0x000fe200078e02bc */
[----:B------:R-:W-:Y:S01]  /*21d0*/  CS2R R92, SRZ ;  /* 0x00000000005c7805 */ /* 0x000fe2000001ff00 */
[----:B------:R-:W-:Y:S01]  /*21e0*/  IMAD.SHL.U32 R228, R228, 0x8, RZ ;  /* 0x00000008e4e47824 */ /* 0x000fe200078e00ff */
[----:B------:R1:W-:Y:S01]  /*21f0*/  @P6 STS.128 [R213+0x12000], RZ ;  /* 0x012000ffd5006388 */ /* 0x0003e20000000c00 */
[----:B------:R-:W-:-:S02]  /*2200*/  CS2R R98, SRZ ;  /* 0x0000000000627805 */ /* 0x000fc4000001ff00 */
[----:B------:R-:W-:Y:S02]  /*2210*/  CS2R R96, SRZ ;  /* 0x0000000000607805 */ /* 0x000fe4000001ff00 */
[----:B------:R-:W-:Y:S01]  /*2220*/  CS2R R90, SRZ ;  /* 0x00000000005a7805 */ /* 0x000fe2000001ff00 */
[----:B------:R1:W-:Y:S01]  /*2230*/  @P5 STS.128 [R213+0x11000], RZ ;  /* 0x011000ffd5005388 */ /* 0x0003e20000000c00 */
[----:B------:R-:W-:Y:S02]  /*2240*/  CS2R R88, SRZ ;  /* 0x0000000000587805 */ /* 0x000fe4000001ff00 */
[----:B------:R-:W-:Y:S02]  /*2250*/  CS2R R86, SRZ ;  /* 0x0000000000567805 */ /* 0x000fe4000001ff00 */
[----:B------:R-:W-:Y:S01]  /*2260*/  CS2R R84, SRZ ;  /* 0x0000000000547805 */ /* 0x000fe2000001ff00 */
[----:B------:R1:W-:Y:S01]  /*2270*/  @P5 STS.128 [R213+0x13000], RZ ;  /* 0x013000ffd5005388 */ /* 0x0003e20000000c00 */
[----:B------:R-:W-:-:S02]  /*2280*/  CS2R R78, SRZ ;  /* 0x00000000004e7805 */ /* 0x000fc4000001ff00 */
[----:B------:R-:W-:Y:S02]  /*2290*/  CS2R R76, SRZ ;  /* 0x00000000004c7805 */ /* 0x000fe4000001ff00 */
[----:B------:R-:W-:Y:S01]  /*22a0*/  CS2R R82, SRZ ;  /* 0x0000000000527805 */ /* 0x000fe2000001ff00 */
[----:B------:R-:W-:Y:S01]  /*22b0*/  @!PT LDS RZ, [RZ] ;  /* 0x00000000fffff984 */ /* 0x000fe20000000800 */
[----:B------:R-:W-:Y:S01]  /*22c0*/  @!PT LDS RZ, [RZ] ;  /* 0x00000000fffff984 */ /* 0x000fe20000000800 */
[----:B------:R-:W-:Y:S01]  /*22d0*/  @!PT LDS RZ, [RZ] ;  /* 0x00000000fffff984 */ /* 0x000fe20000000800 */
[----:B------:R-:W-:Y:S01]  /*22e0*/  @!P5 LDGSTS.E.BYPASS.LTC128B.128 [R213+0x11000], desc[UR16][R24.64] ;  /* 0x1100000018d5dfae */ /* 0x000fe2000b981a10 */
[----:B------:R-:W-:Y:S02]  /*22f0*/  CS2R R80, SRZ ;  /* 0x0000000000507805 */ /* 0x000fe4000001ff00 */
[----:B------:R-:W-:Y:S02]  /*2300*/  CS2R R74, SRZ ;  /* 0x00000000004a7805 */ /* 0x000fe4000001ff00 */
[----:B---3--:R-:W-:Y:S01]  /*2310*/  @!P6 LEA R8, P0, R16, R8, 0x1 ;  /* 0x000000081008e211 */ /* 0x008fe200078008ff */
[----:B------:R-:W-:Y:S01]  /*2320*/  @!P5 LDGSTS.E.BYPASS.LTC128B.128 [R213+0x13000], desc[UR16][R24.64+0x80] ;  /* 0x1300008018d5dfae */ /* 0x000fe2000b981a10 */
[----:B------:R-:W-:-:S02]  /*2330*/  CS2R R72, SRZ ;  /* 0x0000000000487805 */ /* 0x000fc4000001ff00 */
[----:B------:R-:W-:Y:S02]  /*2340*/  CS2R R70, SRZ ;  /* 0x0000000000467805 */ /* 0x000fe4000001ff00 */
[----:B------:R-:W-:Y:S01]  /*2350*/  @!P6 LEA.HI.X R9, R16, R9, R4, 0x1, P0 ;  /* 0x000000091009e211 */ /* 0x000fe200000f0c04 */
[----:B------:R-:W0:Y:S01]  /*2360*/  LDGDEPBAR ;  /* 0x00000000000079af */ /* 0x000e220000000000 */
[C---:B----4-:R-:W-:Y:S02]  /*2370*/  @!P5 LEA R6, P0, R14.reuse, R6, 0x1 ;  /* 0x000000060e06d211 */ /* 0x050fe400078008ff */
[----:B------:R-:W-:Y:S02]  /*2380*/  CS2R R68, SRZ ;  /* 0x0000000000447805 */ /* 0x000fe4000001ff00 */
[----:B------:R-:W-:Y:S01]  /*2390*/  CS2R R46, SRZ ;  /* 0x00000000002e7805 */ /* 0x000fe2000001ff00 */
[----:B------:R-:W-:Y:S01]  /*23a0*/  @!P4 LDGSTS.E.BYPASS.LTC128B.128 [R213+0x8000], desc[UR16][R226.64] ;  /* 0x08000000e2d5cfae */ /* 0x000fe2000b981a10 */
[----:B------:R-:W-:-:S02]  /*23b0*/  @!P5 LEA.HI.X R7, R14, R7, R13, 0x1, P0 ;  /* 0x000000070e07d211 */ /* 0x000fc400000f0c0d */
[----:B------:R-:W-:Y:S02]  /*23c0*/  CS2R R44, SRZ ;  /* 0x00000000002c7805 */ /* 0x000fe4000001ff00 */
[----:B------:R-:W-:Y:S01]  /*23d0*/  CS2R R50, SRZ ;  /* 0x0000000000327805 */ /* 0x000fe2000001ff00 */
[----:B------:R-:W-:Y:S01]  /*23e0*/  @!P4 LDGSTS.E.BYPASS.LTC128B.128 [R213+0xa000], desc[UR16][R226.64+0x80] ;  /* 0x0a000080e2d5cfae */ /* 0x000fe2000b981a10 */
[----:B------:R-:W-:Y:S02]  /*23f0*/  CS2R R48, SRZ ;  /* 0x0000000000307805 */ /* 0x000fe4000001ff00 */
[----:B------:R-:W-:Y:S02]  /*2400*/  CS2R R42, SRZ ;  /* 0x00000000002a7805 */ /* 0x000fe4000001ff00 */
[----:B------:R-:W-:Y:S01]  /*2410*/  CS2R R40, SRZ ;  /* 0x0000000000287805 */ /* 0x000fe2000001ff00 */
[----:B------:R3:W-:Y:S01]  /*2420*/  @P4 STS.128 [R213+0x8000], RZ ;  /* 0x008000ffd5004388 */ /* 0x0007e20000000c00 */
[----:B------:R-:W-:-:S02]  /*2430*/  CS2R R38, SRZ ;  /* 0x0000000000267805 */ /* 0x000fc4000001ff00 */
[----:B------:R-:W-:Y:S02]  /*2440*/  CS2R R36, SRZ ;  /* 0x0000000000247805 */ /* 0x000fe4000001ff00 */
[----:B------:R-:W-:Y:S01]  /*2450*/  CS2R R34, SRZ ;  /* 0x0000000000227805 */ /* 0x000fe2000001ff00 */
[----:B------:R3:W-:Y:S01]  /*2460*/  @P4 STS.128 [R213+0xa000], RZ ;  /* 0x00a000ffd5004388 */ /* 0x0007e20000000c00 */
[----:B------:R-:W-:Y:S02]  /*2470*/  CS2R R32, SRZ ;  /* 0x0000000000207805 */ /* 0x000fe4000001ff00 */
[----:B------:R-:W-:Y:S01]  /*2480*/  CS2R R26, SRZ ;  /* 0x00000000001a7805 */ /* 0x000fe2000001ff00 */
[----:B------:R-:W4:Y:S01]  /*2490*/  LDCU UR5, c[0x0][0x3e0] ;  /* 0x00007c00ff0577ac */ /* 0x000f220008000800 */
[----:B------:R3:W-:Y:S04]  /*24a0*/  @P3 STS.128 [R213+0x9000], RZ ;  /* 0x009000ffd5003388 */ /* 0x0007e80000000c00 */
[----:B------:R3:W-:Y:S04]  /*24b0*/  @P3 STS.128 [R213+0xb000], RZ ;  /* 0x00b000ffd5003388 */ /* 0x0007e80000000c00 */
[----:B------:R-:W-:Y:S01]  /*24c0*/  @!PT LDS RZ, [RZ] ;  /* 0x00000000fffff984 */ /* 0x000fe20000000800 */
[----:B------:R-:W-:Y:S01]  /*24d0*/  @!PT LDS RZ, [RZ] ;  /* 0x00000000fffff984 */ /* 0x000fe20000000800 */
[----:B------:R-:W-:Y:S01]  /*24e0*/  @!PT LDS RZ, [RZ] ;  /* 0x00000000fffff984 */ /* 0x000fe20000000800 */
[----:B------:R-:W-:Y:S04]  /*24f0*/  @!P3 LDGSTS.E.BYPASS.LTC128B.128 [R213+0x9000], desc[UR16][R10.64] ;  /* 0x090000000ad5bfae */ /* 0x000fe8000b981a10 */
[----:B------:R2:W-:Y:S04]  /*2500*/  @!P3 LDGSTS.E.BYPASS.LTC128B.128 [R213+0xb000], desc[UR16][R10.64+0x80] ;  /* 0x0b0000800ad5bfae */ /* 0x0005e8000b981a10 */
[----:B------:R3:W-:Y:S04]  /*2510*/  @!P4 LDGSTS.E.BYPASS.LTC128B.128 [R241], desc[UR16][R224.64] ;  /* 0x00000000e0f1cfae */ /* 0x0007e8000b981a10 */
[----:B------:R3:W-:Y:S04]  /*2520*/  @!P4 LDGSTS.E.BYPASS.LTC128B.128 [R241+0x2000], desc[UR16][R224.64+0x80] ;  /* 0x02000080e0f1cfae */ /* 0x0007e8000b981a10 */
[----:B------:R3:W-:Y:S04]  /*2530*/  @P4 STS.128 [R241], RZ ;  /* 0x000000fff1004388 */ /* 0x0007e80000000c00 */
[----:B------:R3:W-:Y:S04]  /*2540*/  @P4 STS.128 [R241+0x2000], RZ ;  /* 0x002000fff1004388 */ /* 0x0007e80000000c00 */
[----:B------:R3:W-:Y:S04]  /*2550*/  @P3 STS.128 [R241+0x1000], RZ ;  /* 0x001000fff1003388 */ /* 0x0007e80000000c00 */
[----:B------:R3:W-:Y:S01]  /*2560*/  @P3 STS.128 [R241+0x3000], RZ ;  /* 0x003000fff1003388 */ /* 0x0007e20000000c00 */
[----:B--2---:R-:W-:-:S03]  /*2570*/  IMAD.WIDE.U32 R10, R206, 0x4, R248 ;  /* 0x00000004ce0a7825 */ /* 0x004fc600078e00f8 */
[----:B------:R-:W-:Y:S01]  /*2580*/  @!PT LDS RZ, [RZ] ;  /* 0x00000000fffff984 */ /* 0x000fe20000000800 */
[----:B------:R-:W-:Y:S01]  /*2590*/  @!PT LDS RZ, [RZ] ;  /* 0x00000000fffff984 */ /* 0x000fe20000000800 */
[----:B------:R-:W-:Y:S01]  /*25a0*/  @!PT LDS RZ, [RZ] ;  /* 0x00000000fffff984 */ /* 0x000fe20000000800 */
[----:B------:R3:W-:Y:S04]  /*25b0*/  @!P3 LDGSTS.E.BYPASS.LTC128B.128 [R241+0x1000], desc[UR16][R18.64] ;  /* 0x0100000012f1bfae */ /* 0x0007e8000b981a10 */
[----:B------:R3:W-:Y:S04]  /*25c0*/  @!P3 LDGSTS.E.BYPASS.LTC128B.128 [R241+0x3000], desc[UR16][R18.64+0x80] ;  /* 0x0300008012f1bfae */ /* 0x0007e8000b981a10 */
[----:B------:R3:W-:Y:S04]  /*25d0*/  @!P6 LDGSTS.E.BYPASS.LTC128B.128 [R213+0xc000], desc[UR16][R8.64] ;  /* 0x0c00000008d5efae */ /* 0x0007e8000b981a10 */
[----:B------:R3:W-:Y:S04]  /*25e0*/  @!P6 LDGSTS.E.BYPASS.LTC128B.128 [R213+0xe000], desc[UR16][R8.64+0x80] ;  /* 0x0e00008008d5efae */ /* 0x0007e8000b981a10 */
[----:B------:R3:W-:Y:S04]  /*25f0*/  @P6 STS.128 [R213+0xc000], RZ ;  /* 0x00c000ffd5006388 */ /* 0x0007e80000000c00 */
[----:B------:R3:W-:Y:S04]  /*2600*/  @P6 STS.128 [R213+0xe000], RZ ;  /* 0x00e000ffd5006388 */ /* 0x0007e80000000c00 */
[----:B------:R3:W-:Y:S04]  /*2610*/  @P5 STS.128 [R213+0xd000], RZ ;  /* 0x00d000ffd5005388 */ /* 0x0007e80000000c00 */
[----:B------:R3:W-:Y:S04]  /*2620*/  @P5 STS.128 [R213+0xf000], RZ ;  /* 0x00f000ffd5005388 */ /* 0x0007e80000000c00 */
[----:B------:R-:W-:Y:S01]  /*2630*/  @!PT LDS RZ, [RZ] ;  /* 0x00000000fffff984 */ /* 0x000fe20000000800 */
[----:B------:R-:W-:Y:S01]  /*2640*/  @!PT LDS RZ, [RZ] ;  /* 0x00000000fffff984 */ /* 0x000fe20000000800 */
[----:B------:R-:W-:Y:S01]  /*2650*/  @!PT LDS RZ, [RZ] ;  /* 0x00000000fffff984 */ /* 0x000fe20000000800 */
[----:B------:R3:W-:Y:S04]  /*2660*/  @!P5 LDGSTS.E.BYPASS.LTC128B.128 [R213+0xd000], desc[UR16][R6.64] ;  /* 0x0d00000006d5dfae */ /* 0x0007e8000b981a10 */
[----:B------:R3:W-:Y:S04]  /*2670*/  @!P5 LDGSTS.E.BYPASS.LTC128B.128 [R213+0xf000], desc[UR16][R6.64+0x80] ;  /* 0x0f00008006d5dfae */ /* 0x0007e8000b981a10 */
[----:B------:R-:W0:Y:S04]  /*2680*/  LDGDEPBAR ;  /* 0x00000000000079af */ /* 0x000e280000000000 */
[----:B------:R3:W5:Y:S04]  /*2690*/  @!P2 LDG.E R239, desc[UR16][R10.64] ;  /* 0x000000100aefa981 */ /* 0x000768000c1e1900 */
[----:B------:R3:W5:Y:S01]  /*26a0*/  @!P1 LDG.E R238, desc[UR16][R10.64+0x20] ;  /* 0x000020100aee9981 */ /* 0x000762000c1e1900 */
[----:B------:R-:W-:Y:S01]  /*26b0*/  IMAD.SHL.U32 R4, R12, 0x2, RZ ;  /* 0x000000020c047824 */ /* 0x000fe200078e00ff */
[----:B------:R-:W-:-:S02]  /*26c0*/  ISETP.LE.AND P2, PT, R243, UR7, PT ;  /* 0x00000007f3007c0c */ /* 0x000fc4000bf43270 */
[----:B------:R-:W-:Y:S02]  /*26d0*/  CS2R R30, SRZ ;  /* 0x00000000001e7805 */ /* 0x000fe4000001ff00 */
[----:B------:R-:W-:Y:S02]  /*26e0*/  LOP3.LUT P0, RZ, R216, 0x4, RZ, 0xc0, !PT ;  /* 0x00000004d8ff7812 */ /* 0x000fe4000780c0ff */
[----:B------:R-:W-:Y:S02]  /*26f0*/  CS2R R28, SRZ ;  /* 0x00000000001c7805 */ /* 0x000fe4000001ff00 */
[----:B------:R-:W-:Y:S02]  /*2700*/  LOP3.LUT R5, R4, 0x6, RZ, 0xc0, !PT ;  /* 0x0000000604057812 */ /* 0x000fe400078ec0ff */
[----:B------:R-:W-:Y:S02]  /*2710*/  CS2R R24, SRZ ;  /* 0x0000000000187805 */ /* 0x000fe4000001ff00 */
[----:B------:R-:W-:-:S02]  /*2720*/  SEL R231, R231, 0xfffffff0, !P0 ;  /* 0xfffffff0e7e77807 */ /* 0x000fc40004000000 */
[----:B------:R-:W-:Y:S02]  /*2730*/  CS2R R22, SRZ ;  /* 0x0000000000167805 */ /* 0x000fe4000001ff00 */
[----:B------:R-:W-:Y:S02]  /*2740*/  LOP3.LUT R218, R5, 0xe0, R218, 0xf8, !PT ;  /* 0x000000e005da7812 */ /* 0x000fe400078ef8da */
[----:B------:R-:W-:Y:S01]  /*2750*/  CS2R R20, SRZ ;  /* 0x0000000000147805 */ /* 0x000fe2000001ff00 */
[----:B------:R-:W-:Y:S01]  /*2760*/  IMAD.IADD R188, R202, 0x1, R188 ;  /* 0x00000001cabc7824 */ /* 0x000fe200078e02bc */
[----:B-1----:R-:W-:Y:S01]  /*2770*/  USHF.L.U32 UR4, UR4, 0x6, URZ ;  /* 0x0000000604047899 */ /* 0x002fe200080006ff */
[----:B------:R-:W-:Y:S01]  /*2780*/  IMAD.IADD R229, R212, 0x1, R231 ;  /* 0x00000001d4e57824 */ /* 0x000fe200078e02e7 */
[----:B------:R-:W-:-:S04]  /*2790*/  DEPBAR.LE SB0, 0x1 ;  /* 0x000080400000791a */ /* 0x000fc80000000000 */
[----:B------:R-:W-:Y:S01]  /*27a0*/  BAR.SYNC.DEFER_BLOCKING 0x0 ;  /* 0x0000000000007b1d */ /* 0x000fe20000010000 */
[----:B------:R-:W-:-:S04]  /*27b0*/  VIADD R218, R218, UR19 ;  /* 0x00000013dada7c36 */ /* 0x000fc80008000000 */
[C---:B------:R-:W-:Y:S02]  /*27c0*/  @P2 VIADD R237, R218.reuse, 0x19 ;  /* 0x00000019daed2836 */ /* 0x040fe40000000000 */
[C---:B------:R-:W-:Y:S02]  /*27d0*/  @P2 VIADD R236, R218.reuse, 0x18 ;  /* 0x00000018daec2836 */ /* 0x040fe40000000000 */
[C---:B------:R-:W-:Y:S02]  /*27e0*/  @P2 VIADD R235, R218.reuse, 0x11 ;  /* 0x00000011daeb2836 */ /* 0x040fe40000000000 */
[C---:B------:R-:W-:Y:S02]  /*27f0*/  @P2 VIADD R234, R218.reuse, 0x10 ;  /* 0x00000010daea2836 */ /* 0x040fe40000000000 */
[C---:B------:R-:W-:Y:S02]  /*2800*/  @P2 VIADD R233, R218.reuse, 0x9 ;  /* 0x00000009dae92836 */ /* 0x040fe40000000000 */
[----:B------:R-:W-:-:S02]  /*2810*/  @P2 VIADD R232, R218, 0x8 ;  /* 0x00000008dae82836 */ /* 0x000fc40000000000 */
[----:B------:R-:W-:Y:S01]  /*2820*/  @P2 VIADD R230, R218, 0x1 ;  /* 0x00000001dae62836 */ /* 0x000fe20000000000 */
[----:B------:R3:W1:Y:S04]  /*2830*/  LDSM.16.M88.4 R116, [R201] ;  /* 0x00000000c974783b */ /* 0x0006680000000200 */
[----:B------:R3:W2:Y:S04]  /*2840*/  LDSM.16.M88.4 R120, [R201+0x800] ;  /* 0x00080000c978783b */ /* 0x0006a80000000200 */
[----:B------:R3:W1:Y:S04]  /*2850*/  LDSM.16.M88.4 R124, [R199] ;  /* 0x00000000c77c783b */ /* 0x0006680000000200 */
[----:B------:R3:W1:Y:S04]  /*2860*/  LDSM.16.M88.4 R128, [R199+0x800] ;  /* 0x00080000c780783b */ /* 0x0006680000000200 */
[----:B------:R3:W1:Y:S04]  /*2870*/  LDSM.16.M88.4 R132, [R197] ;  /* 0x00000000c584783b */ /* 0x0006680000000200 */
[----:B------:R3:W1:Y:S04]  /*2880*/  LDSM.16.M88.4 R136, [R197+0x800] ;  /* 0x00080000c588783b */ /* 0x0006680000000200 */
[----:B------:R3:W1:Y:S04]  /*2890*/  LDSM.16.M88.4 R140, [R196] ;  /* 0x00000000c48c783b */ /* 0x0006680000000200 */
[----:B------:R3:W1:Y:S04]  /*28a0*/  LDSM.16.M88.4 R144, [R196+0x800] ;  /* 0x00080000c490783b */ /* 0x0006680000000200 */
[----:B------:R3:W1:Y:S04]  /*28b0*/  LDSM.16.M88.4 R148, [R201+0x2000] ;  /* 0x00200000c994783b */ /* 0x0006680000000200 */
[----:B------:R3:W1:Y:S04]  /*28c0*/  LDSM.16.M88.4 R152, [R201+0x2800] ;  /* 0x00280000c998783b */ /* 0x0006680000000200 */
[----:B------:R3:W1:Y:S04]  /*28d0*/  LDSM.16.M88.4 R156, [R199+0x2000] ;  /* 0x00200000c79c783b */ /* 0x0006680000000200 */
[----:B------:R3:W1:Y:S04]  /*28e0*/  LDSM.16.M88.4 R160, [R199+0x2800] ;  /* 0x00280000c7a0783b */ /* 0x0006680000000200 */
[----:B------:R3:W1:Y:S04]  /*28f0*/  LDSM.16.M88.4 R164, [R197+0x2000] ;  /* 0x00200000c5a4783b */ /* 0x0006680000000200 */
[----:B------:R3:W1:Y:S04]  /*2900*/  LDSM.16.M88.4 R168, [R197+0x2800] ;  /* 0x00280000c5a8783b */ /* 0x0006680000000200 */
[----:B------:R3:W1:Y:S04]  /*2910*/  LDSM.16.M88.4 R172, [R196+0x2000] ;  /* 0x00200000c4ac783b */ /* 0x0006680000000200 */
[----:B--2-4-:R3:W1:Y:S02]  /*2920*/  LDSM.16.M88.4 R176, [R196+0x2800] ;  /* 0x00280000c4b0783b */ /* 0x0146640000000200 */
.L_x_26:
[----:B------:R-:W0:Y:S01]  /*2930*/  LDGDEPBAR ;  /* 0x00000000000079af */ /* 0x000e220000000000 */
[-C--:B------:R-:W-:Y:S01]  /*2940*/  IADD3 R182, PT, PT, R200, R189.reuse, RZ ;  /* 0x000000bdc8b67210 */ /* 0x080fe20007ffe0ff */
[C---:B-----5:R-:W-:Y:S01]  /*2950*/  FMUL.FTZ R185, R239.reuse, 1.4426950216293334961 ;  /* 0x3fb8aa3befb97820 */ /* 0x060fe20000410000 */
[----:B------:R-:W-:Y:S02]  /*2960*/  IADD3 R181, PT, PT, R198, R189, RZ ;  /* 0x000000bdc6b57210 */ /* 0x000fe40007ffe0ff */
[----:B------:R-:W-:Y:S02]  /*2970*/  LEA R186, P0, R206, R222, 0x2 ;  /* 0x000000deceba7211 */ /* 0x000fe400078010ff */
[----:B------:R-:W-:Y:S02]  /*2980*/  IADD3 R180, PT, PT, R200, R181, RZ ;  /* 0x000000b5c8b47210 */ /* 0x000fe40007ffe0ff */
[----:B------:R-:W-:Y:S02]  /*2990*/  MOV R223, R221 ;  /* 0x000000dd00df7202 */ /* 0x000fe40000000f00 */
[----:B------:R-:W-:Y:S02]  /*29a0*/  @P2 ISETP.GE.AND P1, PT, R218, R243, PT ;  /* 0x000000f3da00220c */ /* 0x000fe40003f26270 */
[----:B------:R-:W-:Y:S02]  /*29b0*/  LEA.HI.X R187, R206, R223, RZ, 0x2, P0 ;  /* 0x000000dfcebb7211 */ /* 0x000fe400000f14ff */
[-C--:B------:R-:W-:Y:S02]  /*29c0*/  @P2 ISETP.GE.AND P3, PT, R230, R243.reuse, PT ;  /* 0x000000f3e600220c */ /* 0x080fe40003f66270 */
[----:B------:R-:W-:Y:S01]  /*29d0*/  FSETP.NEU.FTZ.AND P0, PT, R239, -INF , PT ;  /* 0xff800000ef00780b */ /* 0x000fe20003f1d000 */
[----:B------:R-:W-:Y:S04]  /*29e0*/  DEPBAR.LE SB0, 0x0 ;  /* 0x000080000000791a */ /* 0x000fe80000000000 */
[----:B------:R-:W-:Y:S06]  /*29f0*/  BAR.SYNC.DEFER_BLOCKING 0x0 ;  /* 0x0000000000007b1d */ /* 0x000fec0000010000 */
[----:B------:R-:W-:Y:S08]  /*2a00*/  LDSM.16.M88.4 R52, [R189] ;  /* 0x00000000bd34783b */ /* 0x000ff00000000200 */
[----:B------:R-:W3:Y:S08]  /*2a10*/  LDSM.16.M88.4 R56, [R201+-0x4000] ;  /* 0xffc00000c938783b */ /* 0x000ef00000000200 */
[----:B------:R-:W2:Y:S08]  /*2a20*/  LDSM.16.M88.4 R60, [R201+-0x3800] ;  /* 0xffc80000c93c783b */ /* 0x000eb00000000200 */
[----:B------:R-:W-:Y:S08]  /*2a30*/  LDSM.16.M88.4 R64, [R182] ;  /* 0x00000000b640783b */ /* 0x000ff00000000200 */
[----:B------:R-:W4:Y:S08]  /*2a40*/  LDSM.16.M88.4 R100, [R199+-0x4000] ;  /* 0xffc00000c764783b */ /* 0x000f300000000200 */
[----:B------:R-:W4:Y:S04]  /*2a50*/  LDG.E R183, desc[UR16][R186.64] ;  /* 0x00000010bab77981 */ /* 0x000f28000c1e1900 */
[----:B------:R-:W1:Y:S01]  /*2a60*/  LDSM.16.M88.4 R104, [R199+-0x3800] ;  /* 0xffc80000c768783b */ /* 0x000e620000000200 */
[C---:B---3--:R-:W-:Y:S07]  /*2a70*/  HMMA.16816.F32.BF16 R4, R52.reuse, R56, RZ ;  /* 0x000000383404723c */ /* 0x048fee00000418ff */
[----:B------:R3:W3:Y:S01]  /*2a80*/  LDG.E R184, desc[UR16][R186.64+0x20] ;  /* 0x00002010bab87981 */ /* 0x0006e2000c1e1900 */
[C---:B------:R-:W-:Y:S03]  /*2a90*/  HMMA.16816.F32.BF16 R8, R52.reuse, R58, RZ ;  /* 0x0000003a3408723c */ /* 0x040fe600000418ff */
[----:B------:R-:W-:Y:S05]  /*2aa0*/  LDSM.16.M88.4 R56, [R181] ;  /* 0x00000000b538783b */ /* 0x000fea0000000200 */
[C---:B--2---:R-:W-:Y:S03]  /*2ab0*/  HMMA.16816.F32.BF16 R12, R52.reuse, R60, RZ ;  /* 0x0000003c340c723c */ /* 0x044fe600000418ff */
[----:B------:R-:W2:Y:S05]  /*2ac0*/  LDSM.16.M88.4 R108, [R197+-0x4000] ;  /* 0xffc00000c56c783b */ /* 0x000eaa0000000200 */
[----:B------:R-:W-:Y:S03]  /*2ad0*/  HMMA.16816.F32.BF16 R16, R52, R62, RZ ;  /* 0x0000003e3410723c */ /* 0x000fe600000418ff */
[----:B------:R-:W2:Y:S05]  /*2ae0*/  LDSM.16.M88.4 R52, [R197+-0x3800] ;  /* 0xffc80000c534783b */ /* 0x000eaa0000000200 */
[C---:B----4-:R-:W-:Y:S03]  /*2af0*/  HMMA.16816.F32.BF16 R4, R64.reuse, R100, R4 ;  /* 0x000000644004723c */ /* 0x050fe60000041804 */
[----:B------:R-:W-:Y:S05]  /*2b00*/  LDSM.16.M88.4 R60, [R180] ;  /* 0x00000000b43c783b */ /* 0x000fea0000000200 */
[C---:B------:R-:W-:Y:S03]  /*2b10*/  HMMA.16816.F32.BF16 R8, R64.reuse, R102, R8 ;  /* 0x000000664008723c */ /* 0x040fe60000041808 */
[----:B------:R-:W4:Y:S05]  /*2b20*/  LDSM.16.M88.4 R100, [R196+-0x4000] ;  /* 0xffc00000c464783b */ /* 0x000f2a0000000200 */
[C---:B-1----:R-:W-:Y:S03]  /*2b30*/  HMMA.16816.F32.BF16 R12, R64.reuse, R104, R12 ;  /* 0x00000068400c723c */ /* 0x042fe6000004180c */
[----:B------:R-:W1:Y:S05]  /*2b40*/  LDSM.16.M88.4 R112, [R196+-0x3800] ;  /* 0xffc80000c470783b */ /* 0x000e6a0000000200 */
[----:B------:R-:W-:Y:S03]  /*2b50*/  HMMA.16816.F32.BF16 R16, R64, R106, R16 ;  /* 0x0000006a4010723c */ /* 0x000fe60000041810 */
[----:B------:R-:W-:Y:S05]  /*2b60*/  LDSM.16.M88.4 R64, [R189+0x2000] ;  /* 0x00200000bd40783b */ /* 0x000fea0000000200 */
[C---:B--2---:R-:W-:Y:S03]  /*2b70*/  HMMA.16816.F32.BF16 R4, R56.reuse, R108, R4 ;  /* 0x0000006c3804723c */ /* 0x044fe60000041804 */
[----:B------:R-:W2:Y:S05]  /*2b80*/  LDSM.16.M88.4 R104, [R201+-0x2000] ;  /* 0xffe00000c968783b */ /* 0x000eaa0000000200 */
[C---:B------:R-:W-:Y:S03]  /*2b90*/  HMMA.16816.F32.BF16 R8, R56.reuse, R110, R8 ;  /* 0x0000006e3808723c */ /* 0x040fe60000041808 */
[----:B------:R-:W2:Y:S05]  /*2ba0*/  LDSM.16.M88.4 R108, [R201+-0x1800] ;  /* 0xffe80000c96c783b */ /* 0x000eaa0000000200 */
[C---:B------:R-:W-:Y:S08]  /*2bb0*/  HMMA.16816.F32.BF16 R12, R56.reuse, R52, R12 ;  /* 0x00000034380c723c */ /* 0x040ff0000004180c */
[----:B------:R-:W-:Y:S01]  /*2bc0*/  HMMA.16816.F32.BF16 R16, R56, R54, R16 ;  /* 0x000000363810723c */ /* 0x000fe20000041810 */
[----:B------:R-:W-:Y:S07]  /*2bd0*/  LDSM.16.M88.4 R52, [R182+0x2000] ;  /* 0x00200000b634783b */ /* 0x000fee0000000200 */
[C---:B----4-:R-:W-:Y:S01]  /*2be0*/  HMMA.16816.F32.BF16 R4, R60.reuse, R100, R4 ;  /* 0x000000643c04723c */ /* 0x050fe20000041804 */
[----:B------:R-:W4:Y:S07]  /*2bf0*/  LDSM.16.M88.4 R56, [R199+-0x2000] ;  /* 0xffe00000c738783b */ /* 0x000f2e0000000200 */
[C---:B------:R-:W-:Y:S01]  /*2c00*/  HMMA.16816.F32.BF16 R8, R60.reuse, R102, R8 ;  /* 0x000000663c08723c */ /* 0x040fe20000041808 */
[----:B------:R-:W4:Y:S07]  /*2c10*/  LDSM.16.M88.4 R100, [R199+-0x1800] ;  /* 0xffe80000c764783b */ /* 0x000f2e0000000200 */
[C---:B-1----:R-:W-:Y:S08]  /*2c20*/  HMMA.16816.F32.BF16 R12, R60.reuse, R112, R12 ;  /* 0x000000703c0c723c */ /* 0x042ff0000004180c */
[----:B------:R-:W-:Y:S01]  /*2c30*/  HMMA.16816.F32.BF16 R16, R60, R114, R16 ;  /* 0x000000723c10723c */ /* 0x000fe20000041810 */
[----:B------:R-:W-:Y:S07]  /*2c40*/  LDSM.16.M88.4 R60, [R181+0x2000] ;  /* 0x00200000b53c783b */ /* 0x000fee0000000200 */
[C---:B--2---:R-:W-:Y:S01]  /*2c50*/  HMMA.16816.F32.BF16 R4, R64.reuse, R104, R4 ;  /* 0x000000684004723c */ /* 0x044fe20000041804 */
[----:B------:R-:W-:Y:S07]  /*2c60*/  LDSM.16.M88.4 R112, [R197+-0x1800] ;  /* 0xffe80000c570783b */ /* 0x000fee0000000200 */
[C---:B------:R-:W-:Y:S01]  /*2c70*/  HMMA.16816.F32.BF16 R8, R64.reuse, R106, R8 ;  /* 0x0000006a4008723c */ /* 0x040fe20000041808 */
[----:B------:R-:W1:Y:S07]  /*2c80*/  LDSM.16.M88.4 R104, [R197+-0x2000] ;  /* 0xffe00000c568783b */ /* 0x000e6e0000000200 */
[C---:B------:R-:W-:Y:S03]  /*2c90*/  HMMA.16816.F32.BF16 R12, R64.reuse, R108, R12 ;  /* 0x0000006c400c723c */ /* 0x040fe6000004180c */
[----:B------:R-:W-:Y:S01]  /*2ca0*/  FSEL R109, R185, RZ, P0 ;  /* 0x000000ffb96d7208 */ /* 0x000fe20000000000 */
[C---:B------:R-:W-:Y:S01]  /*2cb0*/  FMUL.FTZ R185, R238.reuse, 1.4426950216293334961 ;  /* 0x3fb8aa3beeb97820 */ /* 0x040fe20000410000 */
[----:B------:R-:W-:Y:S03]  /*2cc0*/  FSETP.NEU.FTZ.AND P0, PT, R238, -INF , PT ;  /* 0xff800000ee00780b */ /* 0x000fe60003f1d000 */
[----:B------:R-:W-:Y:S01]  /*2cd0*/  HMMA.16816.F32.BF16 R16, R64, R110, R16 ;  /* 0x0000006e4010723c */ /* 0x000fe20000041810 */
[----:B------:R-:W-:Y:S02]  /*2ce0*/  LDSM.16.M88.4 R64, [R196+-0x2000] ;  /* 0xffe00000c440783b */ /* 0x000fe40000000200 */
[----:B------:R-:W-:Y:S02]  /*2cf0*/  FSEL R111, R185, RZ, P0 ;  /* 0x000000ffb96f7208 */ /* 0x000fe40000000000 */
[-C--:B------:R-:W-:Y:S03]  /*2d00*/  @P2 ISETP.GE.AND P0, PT, R232, R243.reuse, PT ;  /* 0x000000f3e800220c */ /* 0x080fe60003f06270 */
[C---:B----4-:R-:W-:Y:S08]  /*2d10*/  HMMA.16816.F32.BF16 R4, R52.reuse, R56, R4 ;  /* 0x000000383404723c */ /* 0x050ff00000041804 */
[C---:B------:R-:W-:Y:S01]  /*2d20*/  HMMA.16816.F32.BF16 R8, R52.reuse, R58, R8 ;  /* 0x0000003a3408723c */ /* 0x040fe20000041808 */
[----:B------:R-:W2:Y:S07]  /*2d30*/  LDSM.16.M88.4 R56, [R180+0x2000] ;  /* 0x00200000b438783b */ /* 0x000eae0000000200 */
[C---:B------:R-:W-:Y:S08]  /*2d40*/  HMMA.16816.F32.BF16 R12, R52.reuse, R100, R12 ;  /* 0x00000064340c723c */ /* 0x040ff0000004180c */
[----:B------:R-:W-:Y:S01]  /*2d50*/  HMMA.16816.F32.BF16 R16, R52, R102, R16 ;  /* 0x000000663410723c */ /* 0x000fe20000041810 */
[----:B------:R-:W4:Y:S07]  /*2d60*/  LDSM.16.M88.4 R52, [R196+-0x1800] ;  /* 0xffe80000c434783b */ /* 0x000f2e0000000200 */
[C---:B-1----:R-:W-:Y:S08]  /*2d70*/  HMMA.16816.F32.BF16 R4, R60.reuse, R104, R4 ;  /* 0x000000683c04723c */ /* 0x042ff00000041804 */
[C---:B------:R-:W-:Y:S08]  /*2d80*/  HMMA.16816.F32.BF16 R8, R60.reuse, R106, R8 ;  /* 0x0000006a3c08723c */ /* 0x040ff00000041808 */
[C---:B------:R-:W-:Y:S08]  /*2d90*/  HMMA.16816.F32.BF16 R12, R60.reuse, R112, R12 ;  /* 0x000000703c0c723c */ /* 0x040ff0000004180c */
[----:B------:R-:W-:Y:S08]  /*2da0*/  HMMA.16816.F32.BF16 R16, R60, R114, R16 ;  /* 0x000000723c10723c */ /* 0x000ff00000041810 */
[C---:B--2---:R-:W-:Y:S08]  /*2db0*/  HMMA.16816.F32.BF16 R4, R56.reuse, R64, R4 ;  /* 0x000000403804723c */ /* 0x044ff00000041804 */
[C---:B------:R-:W-:Y:S08]  /*2dc0*/  HMMA.16816.F32.BF16 R8, R56.reuse, R66, R8 ;  /* 0x000000423808723c */ /* 0x040ff00000041808 */
[C---:B----4-:R-:W-:Y:S03]  /*2dd0*/  HMMA.16816.F32.BF16 R12, R56.reuse, R52, R12 ;  /* 0x00000034380c723c */ /* 0x050fe6000004180c */
[----:B------:R-:W-:Y:S02]  /*2de0*/  @P2 FSEL R4, R4, -INF , !P1 ;  /* 0xff80000004042808 */ /* 0x000fe40004800000 */
[----:B------:R-:W-:Y:S02]  /*2df0*/  @P2 FSEL R6, R6, -INF , !P1 ;  /* 0xff80000006062808 */ /* 0x000fe40004800000 */
[----:B------:R-:W-:Y:S01]  /*2e00*/  @P2 FSEL R5, R5, -INF , !P3 ;  /* 0xff80000005052808 */ /* 0x000fe20005800000 */
[----:B------:R-:W-:Y:S03]  /*2e10*/  HMMA.16816.F32.BF16 R16, R56, R54, R16 ;  /* 0x000000363810723c */ /* 0x000fe60000041810 */
[--C-:B------:R-:W-:Y:S01]  /*2e20*/  FFMA.FTZ R223, R4, UR6, -R109.reuse ;  /* 0x0000000604df7c23 */ /* 0x100fe2000801086d */
[----:B------:R-:W-:Y:S01]  /*2e30*/  @P2 FSEL R8, R8, -INF , !P0 ;  /* 0xff80000008082808 */ /* 0x000fe20004000000 */
[----:B---3--:R-:W-:Y:S01]  /*2e40*/  FFMA.FTZ R186, R5, UR6, -R109 ;  /* 0x0000000605ba7c23 */ /* 0x008fe2000801086d */
[----:B------:R-:W-:Y:S01]  /*2e50*/  @P2 FSEL R10, R10, -INF , !P0 ;  /* 0xff8000000a0a2808 */ /* 0x000fe20004000000 */
[----:B------:R1:W-:Y:S01]  /*2e60*/  MUFU.EX2 R185, R223 ;  /* 0x000000df00b97308 */ /* 0x0003e20000000800 */
[-C--:B------:R-:W-:Y:S01]  /*2e70*/  @P2 ISETP.GE.AND P1, PT, R233, R243.reuse, PT ;  /* 0x000000f3e900220c */ /* 0x080fe20003f26270 */
[--C-:B------:R-:W-:Y:S01]  /*2e80*/  FFMA.FTZ R187, R6, UR6, -R111.reuse ;  /* 0x0000000606bb7c23 */ /* 0x100fe2000801086f */
[-C--:B------:R-:W-:Y:S01]  /*2e90*/  @P2 ISETP.GE.AND P0, PT, R235, R243.reuse, PT ;  /* 0x000000f3eb00220c */ /* 0x080fe20003f06270 */
[--C-:B------:R-:W-:Y:S01]  /*2ea0*/  FFMA.FTZ R251, R10, UR6, -R111.reuse ;  /* 0x000000060afb7c23 */ /* 0x100fe2000801086f */
[----:B------:R-:W-:Y:S05]  /*2eb0*/  @P2 FSEL R7, R7, -INF , !P3 ;  /* 0xff80000007072808 */ /* 0x000fea0005800000 */
[----:B------:R-:W2:Y:S01]  /*2ec0*/  MUFU.EX2 R186, R186 ;  /* 0x000000ba00ba7308 */ /* 0x000ea20000000800 */
[----:B------:R-:W-:Y:S02]  /*2ed0*/  @P2 FSEL R9, R9, -INF , !P1 ;  /* 0xff80000009092808 */ /* 0x000fe40004800000 */
[----:B------:R-:W-:Y:S01]  /*2ee0*/  @P2 FSEL R11, R11, -INF , !P1 ;  /* 0xff8000000b0b2808 */ /* 0x000fe20004800000 */
[----:B------:R-:W-:Y:S01]  /*2ef0*/  FFMA.FTZ R250, R7, UR6, -R111 ;  /* 0x0000000607fa7c23 */ /* 0x000fe2000801086f */
[----:B------:R-:W-:Y:S01]  /*2f00*/  @P2 FSEL R13, R13, -INF , !P0 ;  /* 0xff8000000d0d2808 */ /* 0x000fe20004000000 */
[--C-:B------:R-:W-:Y:S01]  /*2f10*/  FFMA.FTZ R252, R9, UR6, -R109.reuse ;  /* 0x0000000609fc7c23 */ /* 0x100fe2000801086d */
[----:B------:R-:W-:Y:S01]  /*2f20*/  @P2 FSEL R15, R15, -INF , !P0 ;  /* 0xff8000000f0f2808 */ /* 0x000fe20004000000 */
[----:B-1----:R-:W-:Y:S01]  /*2f30*/  FFMA.FTZ R223, R8, UR6, -R109 ;  /* 0x0000000608df7c23 */ /* 0x002fe2000801086d */
[-C--:B------:R-:W-:Y:S01]  /*2f40*/  @P2 ISETP.GE.AND P3, PT, R234, R243.reuse, PT ;  /* 0x000000f3ea00220c */ /* 0x080fe20003f66270 */
[--C-:B------:R-:W-:Y:S01]  /*2f50*/  FFMA.FTZ R114, R11, UR6, -R111.reuse ;  /* 0x000000060b727c23 */ /* 0x100fe2000801086f */
[-C--:B------:R-:W-:Y:S01]  /*2f60*/  @P2 ISETP.GE.AND P1, PT, R236, R243.reuse, PT ;  /* 0x000000f3ec00220c */ /* 0x080fe20003f26270 */
[----:B------:R-:W-:Y:S01]  /*2f70*/  FFMA.FTZ R110, R15, UR6, -R111 ;  /* 0x000000060f6e7c23 */ /* 0x000fe2000801086f */
[----:B------:R-:W-:Y:S01]  /*2f80*/  @P2 ISETP.GE.AND P0, PT, R237, R243, PT ;  /* 0x000000f3ed00220c */ /* 0x000fe20003f06270 */
[----:B------:R-:W-:Y:S01]  /*2f90*/  MUFU.EX2 R187, R187 ;  /* 0x000000bb00bb7308 */ /* 0x000fe20000000800 */
[----:B------:R-:W-:Y:S01]  /*2fa0*/  @P2 FSEL R14, R14, -INF , !P3 ;  /* 0xff8000000e0e2808 */ /* 0x000fe20005800000 */
[----:B------:R-:W-:Y:S01]  /*2fb0*/  FFMA.FTZ R180, R13, UR6, -R109 ;  /* 0x000000060db47c23 */ /* 0x000fe2000801086d */
[----:B------:R-:W-:Y:S07]  /*2fc0*/  @P2 FSEL R18, R18, -INF , !P1 ;  /* 0xff80000012122808 */ /* 0x000fee0004800000 */
[----:B------:R-:W1:Y:S01]  /*2fd0*/  MUFU.EX2 R250, R250 ;  /* 0x000000fa00fa7308 */ /* 0x000e620000000800 */
[----:B------:R-:W-:Y:S01]  /*2fe0*/  @P2 FSEL R19, R19, -INF , !P0 ;  /* 0xff80000013132808 */ /* 0x000fe20004000000 */
[--C-:B------:R-:W-:Y:S01]  /*2ff0*/  FFMA.FTZ R115, R14, UR6, -R111.reuse ;  /* 0x000000060e737c23 */ /* 0x100fe2000801086f */
[----:B--2---:R-:W-:Y:S01]  /*3000*/  F2FP.BF16.F32.PACK_AB R15, R186, R185 ;  /* 0x000000b9ba0f723e */ /* 0x004fe200000010ff */
[--C-:B------:R-:W-:Y:S06]  /*3010*/  FFMA.FTZ R102, R18, UR6, -R111.reuse ;  /* 0x0000000612667c23 */ /* 0x100fec000801086f */
[----:B------:R-:W-:Y:S01]  /*3020*/  MUFU.EX2 R223, R223 ;  /* 0x000000df00df7308 */ /* 0x000fe20000000800 */
[----:B------:R-:W-:Y:S01]  /*3030*/  FFMA.FTZ R111, R19, UR6, -R111 ;  /* 0x00000006136f7c23 */ /* 0x000fe2000801086f */
[----:B------:R-:W-:Y:S01]  /*3040*/  @P2 FSEL R12, R12, -INF , !P3 ;  /* 0xff8000000c0c2808 */ /* 0x000fe20005800000 */
[----:B------:R-:W-:Y:S07]  /*3050*/  STS [R212], R15 ;  /* 0x0000000fd4007388 */ /* 0x000fee0000000800 */
[----:B------:R-:W2:Y:S01]  /*3060*/  MUFU.EX2 R252, R252 ;  /* 0x000000fc00fc7308 */ /* 0x000ea20000000800 */
[----:B------:R-:W-:Y:S01]  /*3070*/  @P2 FSEL R16, R16, -INF , !P1 ;  /* 0xff80000010102808 */ /* 0x000fe20004800000 */
[--C-:B------:R-:W-:Y:S08]  /*3080*/  FFMA.FTZ R113, R12, UR6, -R109.reuse ;  /* 0x000000060c717c23 */ /* 0x100ff0000801086d */
[----:B------:R2:W-:Y:S01]  /*3090*/  MUFU.EX2 R181, R111 ;  /* 0x0000006f00b57308 */ /* 0x0005e20000000800 */
[----:B-1----:R-:W-:Y:S01]  /*30a0*/  F2FP.BF16.F32.PACK_AB R13, R250, R187 ;  /* 0x000000bbfa0d723e */ /* 0x002fe200000010ff */
[--C-:B------:R-:W-:Y:S01]  /*30b0*/  FFMA.FTZ R182, R16, UR6, -R109.reuse ;  /* 0x0000000610b67c23 */ /* 0x100fe2000801086d */
[----:B------:R-:W-:Y:S07]  /*30c0*/  @P2 FSEL R17, R17, -INF , !P0 ;  /* 0xff80000011112808 */ /* 0x000fee0004000000 */
[----:B------:R-:W-:Y:S01]  /*30d0*/  MUFU.EX2 R251, R251 ;  /* 0x000000fb00fb7308 */ /* 0x000fe20000000800 */
[----:B------:R-:W-:Y:S01]  /*30e0*/  ISETP.NE.AND P1, PT, R240, RZ, PT ;  /* 0x000000fff000720c */ /* 0x000fe20003f25270 */
[----:B------:R-:W-:Y:S08]  /*30f0*/  STS [R212+0x400], R13 ;  /* 0x0004000dd4007388 */ /* 0x000ff00000000800 */
[----:B------:R-:W1:Y:S01]  /*3100*/  MUFU.EX2 R114, R114 ;  /* 0x0000007200727308 */ /* 0x000e620000000800 */
[----:B------:R-:W-:Y:S09]  /*3110*/  FFMA.FTZ R101, R17, UR6, -R109 ;  /* 0x0000000611657c23 */ /* 0x000ff2000801086d */
[----:B------:R-:W-:Y:S01]  /*3120*/  MUFU.EX2 R113, R113 ;  /* 0x0000007100717308 */ /* 0x000fe20000000800 */
[----:B--2---:R-:W-:Y:S09]  /*3130*/  F2FP.BF16.F32.PACK_AB R111, R252, R223 ;  /* 0x000000dffc6f723e */ /* 0x004ff200000010ff */
[----:B------:R-:W2:Y:S01]  /*3140*/  MUFU.EX2 R180, R180 ;  /* 0x000000b400b47308 */ /* 0x000ea20000000800 */
[----:B------:R3:W-:Y:S09]  /*3150*/  STS [R229], R111 ;  /* 0x0000006fe5007388 */ /* 0x0007f20000000800 */
[----:B------:R-:W-:Y:S01]  /*3160*/  MUFU.EX2 R115, R115 ;  /* 0x0000007300737308 */ /* 0x000fe20000000800 */
[----:B-1----:R-:W-:Y:S09]  /*3170*/  F2FP.BF16.F32.PACK_AB R107, R114, R251 ;  /* 0x000000fb726b723e */ /* 0x002ff200000010ff */
[----:B------:R-:W1:Y:S01]  /*3180*/  MUFU.EX2 R110, R110 ;  /* 0x0000006e006e7308 */ /* 0x000e620000000800 */
[----:B------:R-:W-:Y:S09]  /*3190*/  STS [R229+0x400], R107 ;  /* 0x0004006be5007388 */ /* 0x000ff20000000800 */
[----:B------:R-:W-:Y:S01]  /*31a0*/  MUFU.EX2 R109, R182 ;  /* 0x000000b6006d7308 */ /* 0x000fe20000000800 */
[----:B--2---:R-:W-:Y:S09]  /*31b0*/  F2FP.BF16.F32.PACK_AB R105, R180, R113 ;  /* 0x00000071b469723e */ /* 0x004ff200000010ff */
[----:B------:R-:W2:Y:S01]  /*31c0*/  MUFU.EX2 R182, R101 ;  /* 0x0000006500b67308 */ /* 0x000ea20000000800 */
[----:B------:R-:W-:Y:S09]  /*31d0*/  STS [R244], R105 ;  /* 0x00000069f4007388 */ /* 0x000ff20000000800 */
[----:B------:R-:W4:Y:S01]  /*31e0*/  MUFU.EX2 R102, R102 ;  /* 0x0000006600667308 */ /* 0x000f220000000800 */
[----:B-1----:R-:W-:Y:S05]  /*31f0*/  F2FP.BF16.F32.PACK_AB R103, R110, R115 ;  /* 0x000000736e67723e */ /* 0x002fea00000010ff */
[----:B------:R-:W-:Y:S01]  /*3200*/  STS [R244+0x400], R103 ;  /* 0x00040067f4007388 */ /* 0x000fe20000000800 */
[----:B---3--:R-:W-:Y:S02]  /*3210*/  IADD3 R111, PT, PT, R244, R231, RZ ;  /* 0x000000e7f46f7210 */ /* 0x008fe40007ffe0ff */
[----:B--2---:R-:W-:Y:S02]  /*3220*/  F2FP.BF16.F32.PACK_AB R101, R182, R109 ;  /* 0x0000006db665723e */ /* 0x004fe400000010ff */
[----:B----4-:R-:W-:Y:S03]  /*3230*/  F2FP.BF16.F32.PACK_AB R106, R181, R102 ;  /* 0x00000066b56a723e */ /* 0x010fe600000010ff */
[----:B------:R-:W-:Y:S04]  /*3240*/  STS [R111], R101 ;  /* 0x000000656f007388 */ /* 0x000fe80000000800 */
[----:B------:R-:W-:Y:S04]  /*3250*/  STS [R111+0x400], R106 ;  /* 0x0004006a6f007388 */ /* 0x000fe80000000800 */
[----:B------:R-:W1:Y:S08]  /*3260*/  LDSM.16.M88.4 R52, [R203+0x8000] ;  /* 0x00800000cb34783b */ /* 0x000e700000000200 */
[----:B------:R-:W2:Y:S08]  /*3270*/  LDSM.16.M88.4 R56, [R3+0x8000] ;  /* 0x008000000338783b */ /* 0x000eb00000000200 */
[----:B------:R-:W3:Y:S01]  /*3280*/  LDSM.16.M88.4 R60, [R2+0x8000] ;  /* 0x00800000023c783b */ /* 0x000ee20000000200 */
[C---:B-1----:R-:W-:Y:S08]  /*3290*/  HMMA.16816.F32.BF16 R4, R52.reuse, R116, RZ ;  /* 0x000000743404723c */ /* 0x042ff000000418ff */
[C---:B------:R-:W-:Y:S08]  /*32a0*/  HMMA.16816.F32.BF16 R8, R52.reuse, R118, RZ ;  /* 0x000000763408723c */ /* 0x040ff000000418ff */
[C---:B------:R-:W-:Y:S08]  /*32b0*/  HMMA.16816.F32.BF16 R12, R52.reuse, R120, RZ ;  /* 0x00000078340c723c */ /* 0x040ff000000418ff */
[----:B------:R-:W-:Y:S01]  /*32c0*/  HMMA.16816.F32.BF16 R16, R52, R122, RZ ;  /* 0x0000007a3410723c */ /* 0x000fe200000418ff */
[----:B------:R-:W1:Y:S07]  /*32d0*/  LDSM.16.M88.4 R52, [R0+0x8000] ;  /* 0x008000000034783b */ /* 0x000e6e0000000200 */
[C---:B--2---:R-:W-:Y:S08]  /*32e0*/  HMMA.16816.F32.BF16 R4, R56.reuse, R124, R4 ;  /* 0x0000007c3804723c */ /* 0x044ff00000041804 */
[C---:B------:R-:W-:Y:S08]  /*32f0*/  HMMA.16816.F32.BF16 R8, R56.reuse, R126, R8 ;  /* 0x0000007e3808723c */ /* 0x040ff00000041808 */
[C---:B------:R-:W-:Y:S08]  /*3300*/  HMMA.16816.F32.BF16 R12, R56.reuse, R128, R12 ;  /* 0x00000080380c723c */ /* 0x040ff0000004180c */
[----:B------:R-:W-:Y:S01]  /*3310*/  HMMA.16816.F32.BF16 R16, R56, R130, R16 ;  /* 0x000000823810723c */ /* 0x000fe20000041810 */
[----:B------:R-:W2:Y:S07]  /*3320*/  LDSM.16.M88.4 R56, [R203+0xa000] ;  /* 0x00a00000cb38783b */ /* 0x000eae0000000200 */
[C---:B---3--:R-:W-:Y:S08]  /*3330*/  HMMA.16816.F32.BF16 R4, R60.reuse, R132, R4 ;  /* 0x000000843c04723c */ /* 0x048ff00000041804 */
[C---:B------:R-:W-:Y:S08]  /*3340*/  HMMA.16816.F32.BF16 R8, R60.reuse, R134, R8 ;  /* 0x000000863c08723c */ /* 0x040ff00000041808 */
[C---:B------:R-:W-:Y:S08]  /*3350*/  HMMA.16816.F32.BF16 R12, R60.reuse, R136, R12 ;  /* 0x000000883c0c723c */ /* 0x040ff0000004180c */
[----:B------:R-:W-:Y:S01]  /*3360*/  HMMA.16816.F32.BF16 R16, R60, R138, R16 ;  /* 0x0000008a3c10723c */ /* 0x000fe20000041810 */
[----:B------:R-:W3:Y:S07]  /*3370*/  LDSM.16.M88.4 R60, [R3+0xa000] ;  /* 0x00a00000033c783b */ /* 0x000eee0000000200 */
[C---:B-1----:R-:W-:Y:S08]  /*3380*/  HMMA.16816.F32.BF16 R4, R52.reuse, R140, R4 ;  /* 0x0000008c3404723c */ /* 0x042ff00000041804 */
[C---:B------:R-:W-:Y:S08]  /*3390*/  HMMA.16816.F32.BF16 R8, R52.reuse, R142, R8 ;  /* 0x0000008e3408723c */ /* 0x040ff00000041808 */
[C---:B------:R-:W-:Y:S08]  /*33a0*/  HMMA.16816.F32.BF16 R12, R52.reuse, R144, R12 ;  /* 0x00000090340c723c */ /* 0x040ff0000004180c */
[----:B------:R-:W-:Y:S01]  /*33b0*/  HMMA.16816.F32.BF16 R16, R52, R146, R16 ;  /* 0x000000923410723c */ /* 0x000fe20000041810 */
        /* <DEDUP_REMOVED lines=9> */
[----:B------:R-:W-:Y:S08]  /*3450*/  HMMA.16816.F32.BF16 R16, R60, R162, R16 ;  /* 0x000000a23c10723c */ /* 0x000ff00000041810 */
[C---:B-1----:R-:W-:Y:S08]  /*3460*/  HMMA.16816.F32.BF16 R4, R52.reuse, R164, R4 ;  /* 0x000000a43404723c */ /* 0x042ff00000041804 */
[C---:B------:R-:W-:Y:S08]  /*3470*/  HMMA.16816.F32.BF16 R8, R52.reuse, R166, R8 ;  /* 0x000000a63408723c */ /* 0x040ff00000041808 */
[C---:B------:R-:W-:Y:S08]  /*3480*/  HMMA.16816.F32.BF16 R12, R52.reuse, R168, R12 ;  /* 0x000000a8340c723c */ /* 0x040ff0000004180c */
[----:B------:R-:W-:Y:S08]  /*3490*/  HMMA.16816.F32.BF16 R16, R52, R170, R16 ;  /* 0x000000aa3410723c */ /* 0x000ff00000041810 */
[C---:B--2---:R-:W-:Y:S08]  /*34a0*/  HMMA.16816.F32.BF16 R4, R56.reuse, R172, R4 ;  /* 0x000000ac3804723c */ /* 0x044ff00000041804 */
[C---:B------:R-:W-:Y:S08]  /*34b0*/  HMMA.16816.F32.BF16 R8, R56.reuse, R174, R8 ;  /* 0x000000ae3808723c */ /* 0x040ff00000041808 */
[C---:B------:R-:W-:Y:S03]  /*34c0*/  HMMA.16816.F32.BF16 R12, R56.reuse, R176, R12 ;  /* 0x000000b0380c723c */ /* 0x040fe6000004180c */
[C---:B------:R-:W-:Y:S01]  /*34d0*/  FADD.FTZ R106, -R183.reuse, R4 ;  /* 0x00000004b76a7221 */ /* 0x040fe20000010100 */
[----:B------:R-:W-:Y:S03]  /*34e0*/  FADD.FTZ R101, -R183, R5 ;  /* 0x00000005b7657221 */ /* 0x000fe60000010100 */
[----:B------:R-:W-:Y:S01]  /*34f0*/  FMUL.FTZ R185, R185, R106 ;  /* 0x0000006ab9b97220 */ /* 0x000fe20000410000 */
[----:B------:R-:W-:Y:S03]  /*3500*/  HMMA.16816.F32.BF16 R16, R56, R178, R16 ;  /* 0x000000b23810723c */ /* 0x000fe60000041810 */
[----:B------:R-:W-:Y:S01]  /*3510*/  FMUL.FTZ R186, R186, R101 ;  /* 0x00000065baba7220 */ /* 0x000fe20000410000 */
[C---:B------:R-:W-:Y:S01]  /*3520*/  FADD.FTZ R106, -R183.reuse, R8 ;  /* 0x00000008b76a7221 */ /* 0x040fe20000010100 */
[----:B------:R-:W-:Y:S03]  /*3530*/  FADD.FTZ R101, -R183, R9 ;  /* 0x00000009b7657221 */ /* 0x000fe60000010100 */
[----:B------:R-:W-:Y:S01]  /*3540*/  F2FP.BF16.F32.PACK_AB R185, R186, R185 ;  /* 0x000000b9bab9723e */ /* 0x000fe200000010ff */
[----:B------:R-:W-:Y:S01]  /*3550*/  FMUL.FTZ R223, R223, R106 ;  /* 0x0000006adfdf7220 */ /* 0x000fe20000410000 */
[----:B------:R-:W-:Y:S01]  /*3560*/  FMUL.FTZ R252, R252, R101 ;  /* 0x00000065fcfc7220 */ /* 0x000fe20000410000 */
[C---:B------:R-:W-:Y:S01]  /*3570*/  FADD.FTZ R186, -R183.reuse, R12 ;  /* 0x0000000cb7ba7221 */ /* 0x040fe20000010100 */
[----:B------:R-:W-:Y:S03]  /*3580*/  FADD.FTZ R101, -R183, R13 ;  /* 0x0000000db7657221 */ /* 0x000fe60000010100 */
[----:B------:R-:W-:Y:S01]  /*3590*/  FMUL.FTZ R186, R113, R186 ;  /* 0x000000ba71ba7220 */ /* 0x000fe20000410000 */
[----:B------:R-:W-:Y:S01]  /*35a0*/  F2FP.BF16.F32.PACK_AB R252, R252, R223 ;  /* 0x000000dffcfc723e */ /* 0x000fe200000010ff */
[----:B------:R-:W-:Y:S01]  /*35b0*/  FMUL.FTZ R113, R180, R101 ;  /* 0x00000065b4717220 */ /* 0x000fe20000410000 */
[C---:B------:R-:W-:Y:S01]  /*35c0*/  FADD.FTZ R223, -R184.reuse, R6 ;  /* 0x00000006b8df7221 */ /* 0x040fe20000010100 */
[----:B------:R-:W-:Y:S01]  /*35d0*/  FADD.FTZ R180, -R184, R7 ;  /* 0x00000007b8b47221 */ /* 0x000fe20000010100 */
[C---:B------:R-:W-:Y:S01]  /*35e0*/  FADD.FTZ R106, -R183.reuse, R16 ;  /* 0x00000010b76a7221 */ /* 0x040fe20000010100 */
[----:B------:R-:W-:Y:S01]  /*35f0*/  FADD.FTZ R183, -R183, R17 ;  /* 0x00000011b7b77221 */ /* 0x000fe20000010100 */
[----:B------:R-:W-:Y:S01]  /*3600*/  FMUL.FTZ R223, R187, R223 ;  /* 0x000000dfbbdf7220 */ /* 0x000fe20000410000 */
[----:B------:R-:W-:Y:S01]  /*3610*/  FMUL.FTZ R250, R250, R180 ;  /* 0x000000b4fafa7220 */ /* 0x000fe20000410000 */
[C---:B------:R-:W-:Y:S01]  /*3620*/  FADD.FTZ R187, -R184.reuse, R10 ;  /* 0x0000000ab8bb7221 */ /* 0x040fe20000010100 */
[----:B------:R-:W-:Y:S01]  /*3630*/  FADD.FTZ R180, -R184, R11 ;  /* 0x0000000bb8b47221 */ /* 0x000fe20000010100 */
[----:B------:R-:W-:Y:S01]  /*3640*/  F2FP.BF16.F32.PACK_AB R186, R113, R186 ;  /* 0x000000ba71ba723e */ /* 0x000fe200000010ff */
[----:B------:R-:W-:Y:S01]  /*3650*/  FMUL.FTZ R109, R109, R106 ;  /* 0x0000006a6d6d7220 */ /* 0x000fe20000410000 */
[----:B------:R-:W-:Y:S01]  /*3660*/  FMUL.FTZ R187, R251, R187 ;  /* 0x000000bbfbbb7220 */ /* 0x000fe20000410000 */
[----:B------:R-:W-:Y:S01]  /*3670*/  FMUL.FTZ R251, R114, R180 ;  /* 0x000000b472fb7220 */ /* 0x000fe20000410000 */
[----:B------:R-:W-:Y:S01]  /*3680*/  F2FP.BF16.F32.PACK_AB R223, R250, R223 ;  /* 0x000000dffadf723e */ /* 0x000fe200000010ff */
[----:B------:R-:W-:Y:S01]  /*3690*/  FMUL.FTZ R183, R182, R183 ;  /* 0x000000b7b6b77220 */ /* 0x000fe20000410000 */
[C---:B------:R-:W-:Y:S01]  /*36a0*/  FADD.FTZ R250, -R184.reuse, R14 ;  /* 0x0000000eb8fa7221 */ /* 0x040fe20000010100 */
[C---:B------:R-:W-:Y:S01]  /*36b0*/  FADD.FTZ R113, -R184.reuse, R15 ;  /* 0x0000000fb8717221 */ /* 0x040fe20000010100 */
[C---:B------:R-:W-:Y:S01]  /*36c0*/  FADD.FTZ R114, -R184.reuse, R18 ;  /* 0x00000012b8727221 */ /* 0x040fe20000010100 */
[----:B------:R-:W-:Y:S01]  /*36d0*/  FADD.FTZ R184, -R184, R19 ;  /* 0x00000013b8b87221 */ /* 0x000fe20000010100 */
[----:B------:R-:W-:Y:S01]  /*36e0*/  F2FP.BF16.F32.PACK_AB R183, R183, R109 ;  /* 0x0000006db7b7723e */ /* 0x000fe200000010ff */
[----:B------:R-:W-:Y:S01]  /*36f0*/  FMUL.FTZ R250, R115, R250 ;  /* 0x000000fa73fa7220 */ /* 0x000fe20000410000 */
[----:B------:R-:W-:Y:S01]  /*3700*/  FMUL.FTZ R113, R110, R113 ;  /* 0x000000716e717220 */ /* 0x000fe20000410000 */
[----:B------:R-:W-:Y:S01]  /*3710*/  FMUL.FTZ R114, R102, R114 ;  /* 0x0000007266727220 */ /* 0x000fe20000410000 */
[----:B------:R-:W-:Y:S01]  /*3720*/  FMUL.FTZ R184, R181, R184 ;  /* 0x000000b8b5b87220 */ /* 0x000fe20000410000 */
[----:B------:R-:W-:Y:S06]  /*3730*/  @!P1 BRA `(.L_x_24) ;  /* 0x0000000000609947 */ /* 0x000fec0003800000 */
[----:B------:R-:W1:Y:S01]  /*3740*/  LDC R5, c[0x0][0x3b0] ;  /* 0x0000ec00ff057b82 */ /* 0x000e620000000800 */
[----:B------:R-:W-:Y:S02]  /*3750*/  IADD3 R7, P0, PT, RZ, -UR20, RZ ;  /* 0x80000014ff077c10 */ /* 0x000fe4000ff1e0ff */
[----:B------:R-:W-:Y:S04]  /*3760*/  LOP3.LUT R6, R240, 0x1, RZ, 0xc0, !PT ;  /* 0x00000001f0067812 */ /* 0x000fe800078ec0ff */
[----:B------:R-:W-:Y:S01]  /*3770*/  ISETP.NE.U32.AND P3, PT, R6, 0x1, PT ;  /* 0x000000010600780c */ /* 0x000fe20003f65070 */
[----:B------:R-:W2:Y:S01]  /*3780*/  LDC R4, c[0x0][0x3b4] ;  /* 0x0000ed00ff047b82 */ /* 0x000ea20000000800 */
[----:B------:R-:W-:Y:S05]  /*3790*/  IMAD.MOV.U32 R6, RZ, RZ, -0x4000 ;  /* 0xffffc000ff067424 */ /* 0x000fea00078e00ff */
[----:B------:R-:W-:Y:S05]  /*37a0*/  SEL R6, R6, 0x4000, !P3 ;  /* 0x0000400006067807 */ /* 0x000fea0005800000 */
[--C-:B------:R-:W-:Y:S02]  /*37b0*/  IMAD.IADD R241, R241, 0x1, R6.reuse ;  /* 0x00000001f1f17824 */ /* 0x100fe400078e0206 */
[----:B------:R-:W-:Y:S02]  /*37c0*/  IMAD.IADD R189, R189, 0x1, R6 ;  /* 0x00000001bdbd7824 */ /* 0x000fe400078e0206 */
[----:B-1----:R-:W-:Y:S04]  /*37d0*/  IMAD.SHL.U32 R8, R5, 0x40, RZ ;  /* 0x0000004005087824 */ /* 0x002fe800078e00ff */
[----:B------:R-:W-:Y:S05]  /*37e0*/  IMAD.X R8, RZ, RZ, ~R8, P0 ;  /* 0x000000ffff087224 */ /* 0x000fea00000e0e08 */
[----:B------:R-:W-:Y:S04]  /*37f0*/  SHF.R.S64 R7, R7, 0x1f, R8 ;  /* 0x0000001f07077819 */ /* 0x000fe80000001008 */
[----:B------:R-:W-:Y:S04]  /*3800*/  IADD3 R224, P0, PT, R7, R224, RZ ;  /* 0x000000e007e07210 */ /* 0x000fe80007f1e0ff */
[----:B------:R-:W-:Y:S02]  /*3810*/  LEA.HI.X.SX32 R225, R8, R225, 0x1, P0 ;  /* 0x000000e108e17211 */ /* 0x000fe400000f0eff */
[C---:B------:R-:W-:Y:S03]  /*3820*/  LEA R8, P0, R5.reuse, R224, 0x6 ;  /* 0x000000e005087211 */ /* 0x040fe600078030ff */
[----:B------:R-:W-:Y:S01]  /*3830*/  @!PT LDS RZ, [RZ] ;  /* 0x00000000fffff984 */ /* 0x000fe20000000800 */
[----:B------:R-:W-:Y:S01]  /*3840*/  @!PT LDS RZ, [RZ] ;  /* 0x00000000fffff984 */ /* 0x000fe20000000800 */
[----:B------:R-:W-:Y:S01]  /*3850*/  @!PT LDS RZ, [RZ] ;  /* 0x00000000fffff984 */ /* 0x000fe20000000800 */
[----:B------:R1:W-:Y:S01]  /*3860*/  LDGSTS.E.BYPASS.LTC128B.128 [R241], desc[UR16][R224.64] ;  /* 0x00000000e0f17fae */ /* 0x0003e2000b981a10 */
[----:B--2---:R-:W-:Y:S03]  /*3870*/  LEA.HI.X R9, R5, R225, R4, 0x6, P0 ;  /* 0x000000e105097211 */ /* 0x004fe600000f3404 */
[----:B------:R1:W-:Y:S04]  /*3880*/  LDGSTS.E.BYPASS.LTC128B.128 [R241+0x2000], desc[UR16][R224.64+0x80] ;  /* 0x02000080e0f17fae */ /* 0x0003e8000b981a10 */
[----:B------:R1:W-:Y:S04]  /*3890*/  LDGSTS.E.BYPASS.LTC128B.128 [R241+0x1000], desc[UR16][R8.64] ;  /* 0x0100000008f17fae */ /* 0x0003e8000b981a10 */
[----:B------:R1:W-:Y:S04]  /*38a0*/  LDGSTS.E.BYPASS.LTC128B.128 [R241+0x3000], desc[UR16][R8.64+0x80] ;  /* 0x0300008008f17fae */ /* 0x0003e8000b981a10 */
[----:B------:R-:W0:Y:S02]  /*38b0*/  LDGDEPBAR ;  /* 0x00000000000079af */ /* 0x000e240000000000 */
.L_x_24:
[----:B------:R-:W-:Y:S01]  /*38c0*/  F2FP.BF16.F32.PACK_AB R56, R251, R187 ;  /* 0x000000bbfb38723e */ /* 0x000fe200000010ff */
[----:B------:R-:W-:Y:S01]  /*38d0*/  STS [R212+-0x2000], R185 ;  /* 0xffe000b9d4007388 */ /* 0x000fe20000000800 */
[----:B------:R-:W-:Y:S02]  /*38e0*/  F2FP.BF16.F32.PACK_AB R113, R113, R250 ;  /* 0x000000fa7171723e */ /* 0x000fe400000010ff */
[----:B------:R-:W-:Y:S01]  /*38f0*/  F2FP.BF16.F32.PACK_AB R114, R184, R114 ;  /* 0x00000072b872723e */ /* 0x000fe200000010ff */
[----:B------:R2:W-:Y:S04]  /*3900*/  STS [R212+-0x1c00], R223 ;  /* 0xffe400dfd4007388 */ /* 0x0005e80000000800 */
[----:B------:R-:W-:Y:S04]  /*3910*/  STS [R229+-0x2000], R252 ;  /* 0xffe000fce5007388 */ /* 0x000fe80000000800 */
[----:B------:R-:W-:Y:S04]  /*3920*/  STS [R229+-0x1c00], R56 ;  /* 0xffe40038e5007388 */ /* 0x000fe80000000800 */
[----:B------:R-:W-:Y:S04]  /*3930*/  STS [R244+-0x2000], R186 ;  /* 0xffe000baf4007388 */ /* 0x000fe80000000800 */
[----:B------:R-:W-:Y:S04]  /*3940*/  STS [R244+-0x1c00], R113 ;  /* 0xffe40071f4007388 */ /* 0x000fe80000000800 */
[----:B------:R-:W-:Y:S04]  /*3950*/  STS [R111+-0x2000], R183 ;  /* 0xffe000b76f007388 */ /* 0x000fe80000000800 */
[----:B------:R-:W-:Y:S01]  /*3960*/  STS [R111+-0x1c00], R114 ;  /* 0xffe400726f007388 */ /* 0x000fe20000000800 */
[----:B--2---:R-:W-:Y:S01]  /*3970*/  IMAD R223, R215, UR5, RZ ;  /* 0x00000005d7df7c24 */ /* 0x004fe2000f8e02ff */
[----:B------:R-:W-:Y:S06]  /*3980*/  BAR.SYNC.DEFER_BLOCKING 0x0 ;  /* 0x0000000000007b1d */ /* 0x000fec0000010000 */
[----:B------:R-:W-:Y:S04]  /*3990*/  LDSM.16.MT88.4 R4, [R195] ;  /* 0x00000000c304783b */ /* 0x000fe80000004200 */
[----:B-1----:R-:W1:Y:S04]  /*39a0*/  LDSM.16.MT88.4 R8, [R202+0x8000] ;  /* 0x00800000ca08783b */ /* 0x002e680000004200 */
[----:B------:R-:W2:Y:S04]  /*39b0*/  LDSM.16.MT88.4 R12, [R194] ;  /* 0x00000000c20c783b */ /* 0x000ea80000004200 */
[----:B------:R-:W3:Y:S04]  /*39c0*/  LDSM.16.MT88.4 R16, [R202+0xa000] ;  /* 0x00a00000ca10783b */ /* 0x000ee80000004200 */
[----:B------:R-:W-:Y:S04]  /*39d0*/  LDSM.16.MT88.4 R52, [R195+0x800] ;  /* 0x00080000c334783b */ /* 0x000fe80000004200 */
[----:B------:R-:W4:Y:S04]  /*39e0*/  LDSM.16.MT88.4 R56, [R202+0x8800] ;  /* 0x00880000ca38783b */ /* 0x000f280000004200 */
[----:B------:R-:W5:Y:S04]  /*39f0*/  LDSM.16.MT88.4 R60, [R194+0x800] ;  /* 0x00080000c23c783b */ /* 0x000f680000004200 */
[----:B------:R-:W5:Y:S04]  /*3a00*/  LDSM.16.MT88.4 R64, [R202+0xa800] ;  /* 0x00a80000ca40783b */ /* 0x000f680000004200 */
[----:B------:R-:W-:Y:S04]  /*3a10*/  LDSM.16.MT88.4 R100, [R202+0x9000] ;  /* 0x00900000ca64783b */ /* 0x000fe80000004200 */
[----:B------:R-:W-:Y:S01]  /*3a20*/  LDSM.16.MT88.4 R104, [R194+0x1000] ;  /* 0x00100000c268783b */ /* 0x000fe20000004200 */
[-C--:B-1----:R-:W-:Y:S08]  /*3a30*/  HMMA.16816.F32.BF16 R20, R4, R8.reuse, R20 ;  /* 0x000000080414723c */ /* 0x082ff00000041814 */
[C---:B--2---:R-:W-:Y:S08]  /*3a40*/  HMMA.16816.F32.BF16 R24, R12.reuse, R8, R24 ;  /* 0x000000080c18723c */ /* 0x044ff00000041818 */
[-C--:B------:R-:W-:Y:S08]  /*3a50*/  HMMA.16816.F32.BF16 R28, R12, R10.reuse, R28 ;  /* 0x0000000a0c1c723c */ /* 0x080ff0000004181c */
[C---:B------:R-:W-:Y:S01]  /*3a60*/  HMMA.16816.F32.BF16 R32, R4.reuse, R10, R32 ;  /* 0x0000000a0420723c */ /* 0x040fe20000041820 */
[----:B------:R-:W1:Y:S07]  /*3a70*/  LDSM.16.MT88.4 R8, [R195+0x1000] ;  /* 0x00100000c308783b */ /* 0x000e6e0000004200 */
[-C--:B---3--:R-:W-:Y:S08]  /*3a80*/  HMMA.16816.F32.BF16 R36, R4, R16.reuse, R36 ;  /* 0x000000100424723c */ /* 0x088ff00000041824 */
[C---:B------:R-:W-:Y:S08]  /*3a90*/  HMMA.16816.F32.BF16 R40, R12.reuse, R16, R40 ;  /* 0x000000100c28723c */ /* 0x040ff00000041828 */
[-C--:B------:R-:W-:Y:S01]  /*3aa0*/  HMMA.16816.F32.BF16 R44, R12, R18.reuse, R44 ;  /* 0x000000120c2c723c */ /* 0x080fe2000004182c */
[----:B------:R-:W2:Y:S07]  /*3ab0*/  LDSM.16.MT88.4 R12, [R202+0xb000] ;  /* 0x00b00000ca0c783b */ /* 0x000eae0000004200 */
[----:B------:R-:W-:Y:S01]  /*3ac0*/  HMMA.16816.F32.BF16 R48, R4, R18, R48 ;  /* 0x000000120430723c */ /* 0x000fe20000041830 */
[----:B------:R-:W-:Y:S04]  /*3ad0*/  LDSM.16.MT88.4 R4, [R195+0x1800] ;  /* 0x00180000c304783b */ /* 0x000fe80000004200 */
[----:B------:R-:W3:Y:S03]  /*3ae0*/  LDSM.16.MT88.4 R16, [R202+0x9800] ;  /* 0x00980000ca10783b */ /* 0x000ee60000004200 */
[-C--:B----4-:R-:W-:Y:S08]  /*3af0*/  HMMA.16816.F32.BF16 R20, R52, R56.reuse, R20 ;  /* 0x000000383414723c */ /* 0x090ff00000041814 */
[C---:B-----5:R-:W-:Y:S08]  /*3b00*/  HMMA.16816.F32.BF16 R24, R60.reuse, R56, R24 ;  /* 0x000000383c18723c */ /* 0x060ff00000041818 */
[-C--:B------:R-:W-:Y:S08]  /*3b10*/  HMMA.16816.F32.BF16 R28, R60, R58.reuse, R28 ;  /* 0x0000003a3c1c723c */ /* 0x080ff0000004181c */
[C---:B------:R-:W-:Y:S01]  /*3b20*/  HMMA.16816.F32.BF16 R32, R52.reuse, R58, R32 ;  /* 0x0000003a3420723c */ /* 0x040fe20000041820 */
[----:B------:R-:W4:Y:S07]  /*3b30*/  LDSM.16.MT88.4 R56, [R194+0x1800] ;  /* 0x00180000c238783b */ /* 0x000f2e0000004200 */
[-C--:B------:R-:W-:Y:S08]  /*3b40*/  HMMA.16816.F32.BF16 R36, R52, R64.reuse, R36 ;  /* 0x000000403424723c */ /* 0x080ff00000041824 */
[C---:B------:R-:W-:Y:S08]  /*3b50*/  HMMA.16816.F32.BF16 R40, R60.reuse, R64, R40 ;  /* 0x000000403c28723c */ /* 0x040ff00000041828 */
[-C--:B------:R-:W-:Y:S01]  /*3b60*/  HMMA.16816.F32.BF16 R44, R60, R66.reuse, R44 ;  /* 0x000000423c2c723c */ /* 0x080fe2000004182c */
[----:B------:R-:W5:Y:S01]  /*3b70*/  LDSM.16.MT88.4 R60, [R202+0xb800] ;  /* 0x00b80000ca3c783b */ /* 0x000f620000004200 */
[----:B------:R-:W-:Y:S06]  /*3b80*/  BAR.SYNC.DEFER_BLOCKING 0x0 ;  /* 0x0000000000007b1d */ /* 0x000fec0000010000 */
[----:B------:R-:W-:Y:S08]  /*3b90*/  HMMA.16816.F32.BF16 R48, R52, R66, R48 ;  /* 0x000000423430723c */ /* 0x000ff00000041830 */
[-C--:B-1----:R-:W-:Y:S08]  /*3ba0*/  HMMA.16816.F32.BF16 R20, R8, R100.reuse, R20 ;  /* 0x000000640814723c */ /* 0x082ff00000041814 */
[C---:B------:R-:W-:Y:S08]  /*3bb0*/  HMMA.16816.F32.BF16 R24, R104.reuse, R100, R24 ;  /* 0x000000646818723c */ /* 0x040ff00000041818 */
[-C--:B------:R-:W-:Y:S08]  /*3bc0*/  HMMA.16816.F32.BF16 R28, R104, R102.reuse, R28 ;  /* 0x00000066681c723c */ /* 0x080ff0000004181c */
[C---:B------:R-:W-:Y:S08]  /*3bd0*/  HMMA.16816.F32.BF16 R32, R8.reuse, R102, R32 ;  /* 0x000000660820723c */ /* 0x040ff00000041820 */
[-C--:B--2---:R-:W-:Y:S08]  /*3be0*/  HMMA.16816.F32.BF16 R36, R8, R12.reuse, R36 ;  /* 0x0000000c0824723c */ /* 0x084ff00000041824 */
[C---:B------:R-:W-:Y:S08]  /*3bf0*/  HMMA.16816.F32.BF16 R40, R104.reuse, R12, R40 ;  /* 0x0000000c6828723c */ /* 0x040ff00000041828 */
[-C--:B------:R-:W-:Y:S08]  /*3c00*/  HMMA.16816.F32.BF16 R44, R104, R14.reuse, R44 ;  /* 0x0000000e682c723c */ /* 0x080ff0000004182c */
[----:B------:R-:W-:Y:S08]  /*3c10*/  HMMA.16816.F32.BF16 R48, R8, R14, R48 ;  /* 0x0000000e0830723c */ /* 0x000ff00000041830 */
[-C--:B---3--:R-:W-:Y:S08]  /*3c20*/  HMMA.16816.F32.BF16 R20, R4, R16.reuse, R20 ;  /* 0x000000100414723c */ /* 0x088ff00000041814 */
[C---:B----4-:R-:W-:Y:S08]  /*3c30*/  HMMA.16816.F32.BF16 R24, R56.reuse, R16, R24 ;  /* 0x000000103818723c */ /* 0x050ff00000041818 */
[-C--:B------:R-:W-:Y:S08]  /*3c40*/  HMMA.16816.F32.BF16 R28, R56, R18.reuse, R28 ;  /* 0x00000012381c723c */ /* 0x080ff0000004181c */
[C---:B------:R-:W-:Y:S08]  /*3c50*/  HMMA.16816.F32.BF16 R32, R4.reuse, R18, R32 ;  /* 0x000000120420723c */ /* 0x040ff00000041820 */
[-C--:B-----5:R-:W-:Y:S08]  /*3c60*/  HMMA.16816.F32.BF16 R36, R4, R60.reuse, R36 ;  /* 0x0000003c0424723c */ /* 0x0a0ff00000041824 */
[C---:B------:R-:W-:Y:S08]  /*3c70*/  HMMA.16816.F32.BF16 R40, R56.reuse, R60, R40 ;  /* 0x0000003c3828723c */ /* 0x040ff00000041828 */
[-C--:B------:R-:W-:Y:S08]  /*3c80*/  HMMA.16816.F32.BF16 R44, R56, R62.reuse, R44 ;  /* 0x0000003e382c723c */ /* 0x080ff0000004182c */
[----:B------:R-:W-:Y:S04]  /*3c90*/  HMMA.16816.F32.BF16 R48, R4, R62, R48 ;  /* 0x0000003e0430723c */ /* 0x000fe80000041830 */
[----:B------:R-:W-:Y:S05]  /*3ca0*/  IMAD.U32 R5, R223, -0x40, RZ ;  /* 0xffffffc0df057824 */ /* 0x000fea00078e00ff */
[C---:B------:R-:W-:Y:S04]  /*3cb0*/  LEA R246, P0, R5.reuse, R246, 0x2 ;  /* 0x000000f605f67211 */ /* 0x040fe800078010ff */
[----:B------:R-:W-:Y:S01]  /*3cc0*/  LEA.HI.X.SX32 R247, R5, R247, 0x2, P0 ;  /* 0x000000f705f77211 */ /* 0x000fe200000f16ff */
[----:B------:R-:W-:Y:S08]  /*3cd0*/  @!P1 BRA `(.L_x_25) ;  /* 0x00000000003c9947 */ /* 0x000ff00003800000 */
[----:B------:R-:W-:Y:S05]  /*3ce0*/  IADD3 R5, P0, PT, RZ, -UR21, RZ ;  /* 0x80000015ff057c10 */ /* 0x000fea000ff1e0ff */
[----:B------:R-:W-:Y:S05]  /*3cf0*/  IMAD.X R4, RZ, RZ, ~UR4, P0 ;  /* 0x80000004ff047e24 */ /* 0x000fea00080e06ff */
[----:B------:R-:W-:Y:S04]  /*3d00*/  SHF.R.S64 R5, R5, 0x1f, R4 ;  /* 0x0000001f05057819 */ /* 0x000fe80000001004 */
[----:B------:R-:W-:Y:S04]  /*3d10*/  IADD3 R226, P0, PT, R5, R226, RZ ;  /* 0x000000e205e27210 */ /* 0x000fe80007f1e0ff */
[----:B------:R-:W-:Y:S02]  /*3d20*/  LEA.HI.X.SX32 R227, R4, R227, 0x1, P0 ;  /* 0x000000e304e37211 */ /* 0x000fe400000f0eff */
[C---:B------:R-:W-:Y:S03]  /*3d30*/  LEA R6, P0, R220.reuse, R226, 0x1 ;  /* 0x000000e2dc067211 */ /* 0x040fe600078008ff */
[----:B------:R-:W-:Y:S01]  /*3d40*/  @!PT LDS RZ, [RZ] ;  /* 0x00000000fffff984 */ /* 0x000fe20000000800 */
[----:B------:R-:W-:Y:S01]  /*3d50*/  @!PT LDS RZ, [RZ] ;  /* 0x00000000fffff984 */ /* 0x000fe20000000800 */
[----:B------:R-:W-:Y:S01]  /*3d60*/  @!PT LDS RZ, [RZ] ;  /* 0x00000000fffff984 */ /* 0x000fe20000000800 */
[----:B------:R1:W-:Y:S01]  /*3d70*/  LDGSTS.E.BYPASS.LTC128B.128 [R213+0x8000], desc[UR16][R226.64] ;  /* 0x08000000e2d57fae */ /* 0x0003e2000b981a10 */
[----:B------:R-:W-:Y:S03]  /*3d80*/  LEA.HI.X R7, R220, R227, R219, 0x1, P0 ;  /* 0x000000e3dc077211 */ /* 0x000fe600000f0cdb */
[----:B------:R1:W-:Y:S04]  /*3d90*/  LDGSTS.E.BYPASS.LTC128B.128 [R213+0xa000], desc[UR16][R226.64+0x80] ;  /* 0x0a000080e2d57fae */ /* 0x0003e8000b981a10 */
[----:B------:R1:W-:Y:S04]  /*3da0*/  LDGSTS.E.BYPASS.LTC128B.128 [R213+0x9000], desc[UR16][R6.64] ;  /* 0x0900000006d57fae */ /* 0x0003e8000b981a10 */
[----:B------:R1:W-:Y:S04]  /*3db0*/  LDGSTS.E.BYPASS.LTC128B.128 [R213+0xb000], desc[UR16][R6.64+0x80] ;  /* 0x0b00008006d57fae */ /* 0x0003e8000b981a10 */
[----:B------:R-:W0:Y:S02]  /*3dc0*/  LDGDEPBAR ;  /* 0x00000000000079af */ /* 0x000e240000000000 */
.L_x_25:
[----:B------:R-:W-:Y:S01]  /*3dd0*/  LDSM.16.M88.4 R100, [R193] ;  /* 0x00000000c164783b */ /* 0x000fe20000000200 */
[----:B------:R-:W-:Y:S02]  /*3de0*/  ISETP.GT.AND P5, PT, R240, RZ, PT ;  /* 0x000000fff000720c */ /* 0x000fe40003fa4270 */
[----:B------:R-:W-:Y:S01]  /*3df0*/  @P1 IADD3 R222, P3, PT, R222, -0x100, RZ ;  /* 0xffffff00dede1810 */ /* 0x000fe20007f7e0ff */
[----:B------:R-:W1:Y:S03]  /*3e00*/  LDSM.16.MT88.4 R16, [R202+0xc000] ;  /* 0x00c00000ca10783b */ /* 0x000e660000004200 */
[----:B------:R-:W-:Y:S01]  /*3e10*/  @P1 IADD3.X R221, PT, PT, R221, -0x1, RZ, P3, !PT ;  /* 0xffffffffdddd1810 */ /* 0x000fe20001ffe4ff */
[----:B------:R-:W2:Y:S04]  /*3e20*/  LDSM.16.M88.4 R60, [R193+0x1000] ;  /* 0x00100000c13c783b */ /* 0x000ea80000000200 */
[----:B------:R-:W3:Y:S04]  /*3e30*/  LDSM.16.MT88.4 R64, [R202+0xe000] ;  /* 0x00e00000ca40783b */ /* 0x000ee80000004200 */
[----:B------:R-:W-:Y:S04]  /*3e40*/  LDSM.16.M88.4 R104, [R192] ;  /* 0x00000000c068783b */ /* 0x000fe80000000200 */
[----:B------:R-:W4:Y:S04]  /*3e50*/  LDSM.16.MT88.4 R108, [R202+0xc800] ;  /* 0x00c80000ca6c783b */ /* 0x000f280000004200 */
[----:B------:R-:W4:Y:S04]  /*3e60*/  LDSM.16.M88.4 R112, [R192+0x1000] ;  /* 0x00100000c070783b */ /* 0x000f280000000200 */
[----:B------:R-:W4:Y:S04]  /*3e70*/  LDSM.16.MT88.4 R180, [R202+0xe800] ;  /* 0x00e80000cab4783b */ /* 0x000f280000004200 */
[----:B------:R-:W-:Y:S01]  /*3e80*/  LDSM.16.M88.4 R184, [R191+0x1000] ;  /* 0x00100000bfb8783b */ /* 0x000fe20000000200 */
[-C--:B-1----:R-:W-:Y:S08]  /*3e90*/  HMMA.16816.F32.BF16 R4, R100, R16.reuse, RZ ;  /* 0x000000106404723c */ /* 0x082ff000000418ff */
[C---:B--2---:R-:W-:Y:S08]  /*3ea0*/  HMMA.16816.F32.BF16 R8, R60.reuse, R16, RZ ;  /* 0x000000103c08723c */ /* 0x044ff000000418ff */
[-C--:B------:R-:W-:Y:S08]  /*3eb0*/  HMMA.16816.F32.BF16 R12, R60, R18.reuse, RZ ;  /* 0x000000123c0c723c */ /* 0x080ff000000418ff */
[C---:B------:R-:W-:Y:S08]  /*3ec0*/  HMMA.16816.F32.BF16 R16, R100.reuse, R18, RZ ;  /* 0x000000126410723c */ /* 0x040ff000000418ff */
[-C--:B---3--:R-:W-:Y:S08]  /*3ed0*/  HMMA.16816.F32.BF16 R52, R100, R64.reuse, RZ ;  /* 0x000000406434723c */ /* 0x088ff000000418ff */
[C---:B------:R-:W-:Y:S08]  /*3ee0*/  HMMA.16816.F32.BF16 R56, R60.reuse, R64, RZ ;  /* 0x000000403c38723c */ /* 0x040ff000000418ff */
[-C--:B------:R-:W-:Y:S08]  /*3ef0*/  HMMA.16816.F32.BF16 R60, R60, R66.reuse, RZ ;  /* 0x000000423c3c723c */ /* 0x080ff000000418ff */
[----:B------:R-:W-:Y:S01]  /*3f00*/  HMMA.16816.F32.BF16 R64, R100, R66, RZ ;  /* 0x000000426440723c */ /* 0x000fe200000418ff */
[----:B------:R-:W-:Y:S07]  /*3f10*/  LDSM.16.M88.4 R100, [R191] ;  /* 0x00000000bf64783b */ /* 0x000fee0000000200 */
[-C--:B----4-:R-:W-:Y:S08]  /*3f20*/  HMMA.16816.F32.BF16 R4, R104, R108.reuse, R4 ;  /* 0x0000006c6804723c */ /* 0x090ff00000041804 */
[C---:B------:R-:W-:Y:S08]  /*3f30*/  HMMA.16816.F32.BF16 R8, R112.reuse, R108, R8 ;  /* 0x0000006c7008723c */ /* 0x040ff00000041808 */
[-C--:B------:R-:W-:Y:S08]  /*3f40*/  HMMA.16816.F32.BF16 R12, R112, R110.reuse, R12 ;  /* 0x0000006e700c723c */ /* 0x080ff0000004180c */
[C---:B------:R-:W-:Y:S01]  /*3f50*/  HMMA.16816.F32.BF16 R16, R104.reuse, R110, R16 ;  /* 0x0000006e6810723c */ /* 0x040fe20000041810 */
[----:B------:R-:W1:Y:S07]  /*3f60*/  LDSM.16.MT88.4 R108, [R202+0xd000] ;  /* 0x00d00000ca6c783b */ /* 0x000e6e0000004200 */
[-C--:B------:R-:W-:Y:S08]  /*3f70*/  HMMA.16816.F32.BF16 R52, R104, R180.reuse, R52 ;  /* 0x000000b46834723c */ /* 0x080ff00000041834 */
[C---:B------:R-:W-:Y:S08]  /*3f80*/  HMMA.16816.F32.BF16 R56, R112.reuse, R180, R56 ;  /* 0x000000b47038723c */ /* 0x040ff00000041838 */
[-C--:B------:R-:W-:Y:S01]  /*3f90*/  HMMA.16816.F32.BF16 R60, R112, R182.reuse, R60 ;  /* 0x000000b6703c723c */ /* 0x080fe2000004183c */
[----:B------:R-:W2:Y:S07]  /*3fa0*/  LDSM.16.MT88.4 R112, [R202+0xf000] ;  /* 0x00f00000ca70783b */ /* 0x000eae0000004200 */
[----:B------:R-:W-:Y:S01]  /*3fb0*/  HMMA.16816.F32.BF16 R64, R104, R182, R64 ;  /* 0x000000b66840723c */ /* 0x000fe20000041840 */
[----:B------:R-:W-:Y:S04]  /*3fc0*/  LDSM.16.M88.4 R104, [R190] ;  /* 0x00000000be68783b */ /* 0x000fe80000000200 */
[----:B------:R-:W-:Y:S03]  /*3fd0*/  LDSM.16.M88.4 R180, [R190+0x1000] ;  /* 0x00100000beb4783b */ /* 0x000fe60000000200 */
[-C--:B-1----:R-:W-:Y:S08]  /*3fe0*/  HMMA.16816.F32.BF16 R4, R100, R108.reuse, R4 ;  /* 0x0000006c6404723c */ /* 0x082ff00000041804 */
[C---:B------:R-:W-:Y:S08]  /*3ff0*/  HMMA.16816.F32.BF16 R8, R184.reuse, R108, R8 ;  /* 0x0000006cb808723c */ /* 0x040ff00000041808 */
[-C--:B------:R-:W-:Y:S08]  /*4000*/  HMMA.16816.F32.BF16 R12, R184, R110.reuse, R12 ;  /* 0x0000006eb80c723c */ /* 0x080ff0000004180c */
[C---:B------:R-:W-:Y:S01]  /*4010*/  HMMA.16816.F32.BF16 R16, R100.reuse, R110, R16 ;  /* 0x0000006e6410723c */ /* 0x040fe20000041810 */
[----:B------:R-:W1:Y:S07]  /*4020*/  LDSM.16.MT88.4 R108, [R202+0xd800] ;  /* 0x00d80000ca6c783b */ /* 0x000e6e0000004200 */
[-C--:B--2---:R-:W-:Y:S08]  /*4030*/  HMMA.16816.F32.BF16 R52, R100, R112.reuse, R52 ;  /* 0x000000706434723c */ /* 0x084ff00000041834 */
[C---:B------:R-:W-:Y:S04]  /*4040*/  HMMA.16816.F32.BF16 R56, R184.reuse, R112, R56 ;  /* 0x00000070b838723c */ /* 0x040fe80000041838 */
[C---:B------:R-:W-:Y:S04]  /*4050*/  LEA R112, P0, R228.reuse, R246, 0x2 ;  /* 0x000000f6e4707211 */ /* 0x040fe800078010ff */
[-C--:B------:R-:W-:Y:S03]  /*4060*/  HMMA.16816.F32.BF16 R60, R184, R114.reuse, R60 ;  /* 0x00000072b83c723c */ /* 0x080fe6000004183c */
[----:B------:R-:W-:Y:S02]  /*4070*/  LEA.HI.X.SX32 R113, R228, R247, 0x2, P0 ;  /* 0x000000f7e4717211 */ /* 0x000fe400000f16ff */
[C---:B------:R-:W-:Y:S03]  /*4080*/  LEA R184, P0, R223.reuse, R112, 0x5 ;  /* 0x00000070dfb87211 */ /* 0x040fe600078028ff */
[----:B------:R-:W-:Y:S01]  /*4090*/  HMMA.16816.F32.BF16 R64, R100, R114, R64 ;  /* 0x000000726440723c */ /* 0x000fe20000041840 */
[----:B------:R-:W2:Y:S03]  /*40a0*/  LDSM.16.MT88.4 R100, [R202+0xf800] ;  /* 0x00f80000ca64783b */ /* 0x000ea60000004200 */
[C---:B------:R-:W-:Y:S02]  /*40b0*/  LEA.HI.X.SX32 R185, R223.reuse, R113, 0x5, P0 ;  /* 0x00000071dfb97211 */ /* 0x040fe400000f2eff */
[C---:B------:R-:W-:Y:S02]  /*40c0*/  LEA R186, P0, R223.reuse, R184, 0x5 ;  /* 0x000000b8dfba7211 */ /* 0x040fe400078028ff */
[-C--:B-1----:R-:W-:Y:S05]  /*40d0*/  HMMA.16816.F32.BF16 R4, R104, R108.reuse, R4 ;  /* 0x0000006c6804723c */ /* 0x082fea0000041804 */
[C---:B------:R-:W-:Y:S02]  /*40e0*/  LEA.HI.X.SX32 R187, R223.reuse, R185, 0x5, P0 ;  /* 0x000000b9dfbb7211 */ /* 0x040fe400000f2eff */
[C---:B------:R-:W-:Y:S01]  /*40f0*/  LEA R114, P0, R223.reuse, R186, 0x5 ;  /* 0x000000badf727211 */ /* 0x040fe200078028ff */
[C---:B------:R-:W-:Y:S04]  /*4100*/  HMMA.16816.F32.BF16 R8, R180.reuse, R108, R8 ;  /* 0x0000006cb408723c */ /* 0x040fe80000041808 */
[C---:B------:R-:W-:Y:S02]  /*4110*/  LEA.HI.X.SX32 R115, R223.reuse, R187, 0x5, P0 ;  /* 0x000000bbdf737211 */ /* 0x040fe400000f2eff */
[C---:B------:R-:W-:Y:S02]  /*4120*/  LEA R108, P0, R223.reuse, R114, 0x5 ;  /* 0x00000072df6c7211 */ /* 0x040fe400078028ff */
[-C--:B------:R-:W-:Y:S03]  /*4130*/  HMMA.16816.F32.BF16 R12, R180, R110.reuse, R12 ;  /* 0x0000006eb40c723c */ /* 0x080fe6000004180c */
[C---:B------:R-:W-:Y:S05]  /*4140*/  LEA.HI.X.SX32 R109, R223.reuse, R115, 0x5, P0 ;  /* 0x00000073df6d7211 */ /* 0x040fea00000f2eff */
[C---:B------:R-:W-:Y:S04]  /*4150*/  HMMA.16816.F32.BF16 R16, R104.reuse, R110, R16 ;  /* 0x0000006e6810723c */ /* 0x040fe80000041810 */
[C---:B------:R-:W-:Y:S04]  /*4160*/  LEA R110, P0, R223.reuse, R108, 0x5 ;  /* 0x0000006cdf6e7211 */ /* 0x040fe800078028ff */
[-C--:B--2---:R-:W-:Y:S03]  /*4170*/  HMMA.16816.F32.BF16 R52, R104, R100.reuse, R52 ;  /* 0x000000646834723c */ /* 0x084fe60000041834 */
[C---:B------:R-:W-:Y:S02]  /*4180*/  LEA.HI.X.SX32 R111, R223.reuse, R109, 0x5, P0 ;  /* 0x0000006ddf6f7211 */ /* 0x040fe400000f2eff */
[C---:B------:R-:W-:Y:S03]  /*4190*/  LEA R250, P0, R223.reuse, R110, 0x5 ;  /* 0x0000006edffa7211 */ /* 0x040fe600078028ff */
[C---:B------:R-:W-:Y:S04]  /*41a0*/  HMMA.16816.F32.BF16 R56, R180.reuse, R100, R56 ;  /* 0x00000064b438723c */ /* 0x040fe80000041838 */
[C---:B------:R-:W-:Y:S04]  /*41b0*/  LEA.HI.X.SX32 R251, R223.reuse, R111, 0x5, P0 ;  /* 0x0000006fdffb7211 */ /* 0x040fe800000f2eff */
[-C--:B------:R-:W-:Y:S03]  /*41c0*/  HMMA.16816.F32.BF16 R60, R180, R102.reuse, R60 ;  /* 0x00000066b43c723c */ /* 0x080fe6000004183c */
[C---:B------:R-:W-:Y:S05]  /*41d0*/  IMAD.WIDE R182, R223.reuse, -0xc0, R250 ;  /* 0xffffff40dfb67825 */ /* 0x040fea00078e02fa */
[----:B------:R-:W-:Y:S04]  /*41e0*/  HMMA.16816.F32.BF16 R64, R104, R102, R64 ;  /* 0x000000666840723c */ /* 0x000fe80000041840 */
[----:B------:R-:W-:Y:S01]  /*41f0*/  @P1 IMAD.WIDE.U32 R104, R206, 0x4, R248 ;  /* 0x00000004ce681825 */ /* 0x000fe200078e00f8 */
[C---:B------:R-:W-:Y:S04]  /*4200*/  LEA R180, P0, R223.reuse, R182, 0x5 ;  /* 0x000000b6dfb47211 */ /* 0x040fe800078028ff */
[----:B------:R-:W5:Y:S01]  /*4210*/  @P1 LDG.E R239, desc[UR16][R104.64+-0x100] ;  /* 0xffff001068ef1981 */ /* 0x000f62000c1e1900 */
[C---:B------:R-:W-:Y:S02]  /*4220*/  LEA.HI.X.SX32 R181, R223.reuse, R183, 0x5, P0 ;  /* 0x000000b7dfb57211 */ /* 0x040fe400000f2eff */
[C---:B------:R-:W-:Y:S01]  /*4230*/  LEA R102, P0, R223.reuse, R180, 0x5 ;  /* 0x000000b4df667211 */ /* 0x040fe200078028ff */
[----:B------:R1:W5:Y:S03]  /*4240*/  @P1 LDG.E R238, desc[UR16][R104.64+-0xe0] ;  /* 0xffff201068ee1981 */ /* 0x000366000c1e1900 */
[C---:B------:R-:W-:Y:S01]  /*4250*/  LEA.HI.X.SX32 R103, R223.reuse, R181, 0x5, P0 ;  /* 0x000000b5df677211 */ /* 0x040fe200000f2eff */
[----:B------:R2:W-:Y:S01]  /*4260*/  REDG.E.ADD.F32.FTZ.RN.STRONG.GPU desc[UR16][R246.64], R4 ;  /* 0x00000004f60079a6 */ /* 0x0005e2000c12f310 */
[C---:B------:R-:W-:Y:S03]  /*4270*/  LEA R106, P0, R223.reuse, R102, 0x5 ;  /* 0x00000066df6a7211 */ /* 0x040fe600078028ff */
[----:B------:R3:W-:Y:S01]  /*4280*/  REDG.E.ADD.F32.FTZ.RN.STRONG.GPU desc[UR16][R112.64], R5 ;  /* 0x00000005700079a6 */ /* 0x0007e2000c12f310 */
[C---:B------:R-:W-:Y:S03]  /*4290*/  LEA.HI.X.SX32 R107, R223.reuse, R103, 0x5, P0 ;  /* 0x00000067df6b7211 */ /* 0x040fe600000f2eff */
[----:B------:R4:W-:Y:S04]  /*42a0*/  REDG.E.ADD.F32.FTZ.RN.STRONG.GPU desc[UR16][R184.64], R6 ;  /* 0x00000006b80079a6 */ /* 0x0009e8000c12f310 */
[----:B------:R4:W-:Y:S04]  /*42b0*/  REDG.E.ADD.F32.FTZ.RN.STRONG.GPU desc[UR16][R186.64], R7 ;  /* 0x00000007ba0079a6 */ /* 0x0009e8000c12f310 */
[----:B------:R4:W-:Y:S04]  /*42c0*/  REDG.E.ADD.F32.FTZ.RN.STRONG.GPU desc[UR16][R114.64], R8 ;  /* 0x00000008720079a6 */ /* 0x0009e8000c12f310 */
[----:B------:R4:W-:Y:S01]  /*42d0*/  REDG.E.ADD.F32.FTZ.RN.STRONG.GPU desc[UR16][R108.64], R9 ;  /* 0x000000096c0079a6 */ /* 0x0009e2000c12f310 */
[C---:B-1----:R-:W-:Y:S03]  /*42e0*/  LEA R104, P0, R223.reuse, R106, 0x5 ;  /* 0x0000006adf687211 */ /* 0x042fe600078028ff */
[----:B------:R1:W-:Y:S01]  /*42f0*/  REDG.E.ADD.F32.FTZ.RN.STRONG.GPU desc[UR16][R110.64], R10 ;  /* 0x0000000a6e0079a6 */ /* 0x0003e2000c12f310 */
[C---:B------:R-:W-:Y:S02]  /*4300*/  LEA.HI.X.SX32 R105, R223.reuse, R107, 0x5, P0 ;  /* 0x0000006bdf697211 */ /* 0x040fe400000f2eff */
[C---:B--2---:R-:W-:Y:S01]  /*4310*/  LEA R4, P0, R223.reuse, R104, 0x5 ;  /* 0x00000068df047211 */ /* 0x044fe200078028ff */
[----:B------:R2:W-:Y:S03]  /*4320*/  REDG.E.ADD.F32.FTZ.RN.STRONG.GPU desc[UR16][R250.64], R11 ;  /* 0x0000000bfa0079a6 */ /* 0x0005e6000c12f310 */
[C---:B---3--:R-:W-:Y:S01]  /*4330*/  LEA.HI.X.SX32 R5, R223.reuse, R105, 0x5, P0 ;  /* 0x00000069df057211 */ /* 0x048fe200000f2eff */
[----:B------:R-:W-:Y:S01]  /*4340*/  REDG.E.ADD.F32.FTZ.RN.STRONG.GPU desc[UR16][R246.64+0x80], R16 ;  /* 0x00008010f60079a6 */ /* 0x000fe2000c12f310 */
[C---:B------:R-:W-:Y:S03]  /*4350*/  LEA R112, P0, R223.reuse, R4, 0x5 ;  /* 0x00000004df707211 */ /* 0x040fe600078028ff */
[----:B------:R3:W-:Y:S01]  /*4360*/  REDG.E.ADD.F32.FTZ.RN.STRONG.GPU desc[UR16][R182.64+0x80], R17 ;  /* 0x00008011b60079a6 */ /* 0x0007e2000c12f310 */
[C---:B------:R-:W-:Y:S03]  /*4370*/  LEA.HI.X.SX32 R113, R223.reuse, R5, 0x5, P0 ;  /* 0x00000005df717211 */ /* 0x040fe600000f2eff */
[----:B------:R3:W-:Y:S01]  /*4380*/  REDG.E.ADD.F32.FTZ.RN.STRONG.GPU desc[UR16][R180.64+0x80], R18 ;  /* 0x00008012b40079a6 */ /* 0x0007e2000c12f310 */
[C---:B------:R-:W-:Y:S03]  /*4390*/  IMAD.WIDE R100, R223.reuse, -0xc0, R112 ;  /* 0xffffff40df647825 */ /* 0x040fe600078e0270 */
[----:B------:R-:W-:Y:S01]  /*43a0*/  REDG.E.ADD.F32.FTZ.RN.STRONG.GPU desc[UR16][R102.64+0x80], R19 ;  /* 0x00008013660079a6 */ /* 0x000fe2000c12f310 */
[C---:B----4-:R-:W-:Y:S03]  /*43b0*/  LEA R184, P0, R223.reuse, R100, 0x5 ;  /* 0x00000064dfb87211 */ /* 0x050fe600078028ff */
[----:B------:R-:W-:Y:S01]  /*43c0*/  REDG.E.ADD.F32.FTZ.RN.STRONG.GPU desc[UR16][R106.64+0x80], R12 ;  /* 0x0000800c6a0079a6 */ /* 0x000fe2000c12f310 */
[C---:B------:R-:W-:Y:S03]  /*43d0*/  LEA.HI.X.SX32 R185, R223.reuse, R101, 0x5, P0 ;  /* 0x00000065dfb97211 */ /* 0x040fe600000f2eff */
[----:B------:R4:W-:Y:S01]  /*43e0*/  REDG.E.ADD.F32.FTZ.RN.STRONG.GPU desc[UR16][R104.64+0x80], R13 ;  /* 0x0000800d680079a6 */ /* 0x0009e2000c12f310 */
[C---:B------:R-:W-:Y:S03]  /*43f0*/  LEA R186, P0, R223.reuse, R184, 0x5 ;  /* 0x000000b8dfba7211 */ /* 0x040fe600078028ff */
[----:B------:R-:W-:Y:S01]  /*4400*/  REDG.E.ADD.F32.FTZ.RN.STRONG.GPU desc[UR16][R4.64+0x80], R14 ;  /* 0x0000800e040079a6 */ /* 0x000fe2000c12f310 */
[C---:B------:R-:W-:Y:S02]  /*4410*/  LEA.HI.X.SX32 R187, R223.reuse, R185, 0x5, P0 ;  /* 0x000000b9dfbb7211 */ /* 0x040fe400000f2eff */
[C---:B------:R-:W-:Y:S01]  /*4420*/  LEA R6, P0, R223.reuse, R186, 0x5 ;  /* 0x000000badf067211 */ /* 0x040fe200078028ff */
[----:B------:R-:W-:Y:S03]  /*4430*/  REDG.E.ADD.F32.FTZ.RN.STRONG.GPU desc[UR16][R112.64+0x80], R15 ;  /* 0x0000800f700079a6 */ /* 0x000fe6000c12f310 */
[C---:B------:R-:W-:Y:S01]  /*4440*/  LEA.HI.X.SX32 R7, R223.reuse, R187, 0x5, P0 ;  /* 0x000000bbdf077211 */ /* 0x040fe200000f2eff */
[----:B------:R-:W-:Y:S01]  /*4450*/  REDG.E.ADD.F32.FTZ.RN.STRONG.GPU desc[UR16][R246.64+0x100], R52 ;  /* 0x00010034f60079a6 */ /* 0x000fe2000c12f310 */
[C---:B------:R-:W-:Y:S03]  /*4460*/  LEA R114, P0, R223.reuse, R6, 0x5 ;  /* 0x00000006df727211 */ /* 0x040fe600078028ff */
[----:B------:R-:W-:Y:S01]  /*4470*/  REDG.E.ADD.F32.FTZ.RN.STRONG.GPU desc[UR16][R100.64+0x100], R53 ;  /* 0x00010035640079a6 */ /* 0x000fe2000c12f310 */
[C---:B------:R-:W-:Y:S02]  /*4480*/  LEA.HI.X.SX32 R115, R223.reuse, R7, 0x5, P0 ;  /* 0x00000007df737211 */ /* 0x040fe400000f2eff */
[C---:B------:R-:W-:Y:S01]  /*4490*/  LEA R108, P0, R223.reuse, R114, 0x5 ;  /* 0x00000072df6c7211 */ /* 0x040fe200078028ff */
[----:B------:R-:W-:Y:S03]  /*44a0*/  REDG.E.ADD.F32.FTZ.RN.STRONG.GPU desc[UR16][R184.64+0x100], R54 ;  /* 0x00010036b80079a6 */ /* 0x000fe6000c12f310 */
[C---:B------:R-:W-:Y:S01]  /*44b0*/  LEA.HI.X.SX32 R109, R223.reuse, R115, 0x5, P0 ;  /* 0x00000073df6d7211 */ /* 0x040fe200000f2eff */
[----:B------:R-:W-:Y:S01]  /*44c0*/  REDG.E.ADD.F32.FTZ.RN.STRONG.GPU desc[UR16][R186.64+0x100], R55 ;  /* 0x00010037ba0079a6 */ /* 0x000fe2000c12f310 */
[C---:B-1----:R-:W-:Y:S03]  /*44d0*/  LEA R110, P0, R223.reuse, R108, 0x5 ;  /* 0x0000006cdf6e7211 */ /* 0x042fe600078028ff */
[----:B------:R-:W-:Y:S01]  /*44e0*/  REDG.E.ADD.F32.FTZ.RN.STRONG.GPU desc[UR16][R6.64+0x100], R56 ;  /* 0x00010038060079a6 */ /* 0x000fe2000c12f310 */
[C---:B------:R-:W-:Y:S03]  /*44f0*/  LEA.HI.X.SX32 R111, R223.reuse, R109, 0x5, P0 ;  /* 0x0000006ddf6f7211 */ /* 0x040fe600000f2eff */
[----:B------:R-:W-:Y:S01]  /*4500*/  REDG.E.ADD.F32.FTZ.RN.STRONG.GPU desc[UR16][R114.64+0x100], R57 ;  /* 0x00010039720079a6 */ /* 0x000fe2000c12f310 */
[C---:B------:R-:W-:Y:S03]  /*4510*/  IMAD.WIDE R8, R223.reuse, -0xc0, R110 ;  /* 0xffffff40df087825 */ /* 0x040fe600078e026e */
[----:B------:R-:W-:Y:S01]  /*4520*/  REDG.E.ADD.F32.FTZ.RN.STRONG.GPU desc[UR16][R108.64+0x100], R58 ;  /* 0x0001003a6c0079a6 */ /* 0x000fe2000c12f310 */
[C---:B--2---:R-:W-:Y:S03]  /*4530*/  LEA R250, P0, R223.reuse, R8, 0x5 ;  /* 0x00000008dffa7211 */ /* 0x044fe600078028ff */
[----:B------:R-:W-:Y:S01]  /*4540*/  REDG.E.ADD.F32.FTZ.RN.STRONG.GPU desc[UR16][R110.64+0x100], R59 ;  /* 0x0001003b6e0079a6 */ /* 0x000fe2000c12f310 */
[C---:B------:R-:W-:Y:S03]  /*4550*/  LEA.HI.X.SX32 R251, R223.reuse, R9, 0x5, P0 ;  /* 0x00000009dffb7211 */ /* 0x040fe600000f2eff */
[----:B------:R-:W-:Y:S01]  /*4560*/  REDG.E.ADD.F32.FTZ.RN.STRONG.GPU desc[UR16][R246.64+0x180], R64 ;  /* 0x00018040f60079a6 */ /* 0x000fe2000c12f310 */
[C---:B------:R-:W-:Y:S03]  /*4570*/  LEA R10, P0, R223.reuse, R250, 0x5 ;  /* 0x000000fadf0a7211 */ /* 0x040fe600078028ff */
[----:B------:R-:W-:Y:S01]  /*4580*/  REDG.E.ADD.F32.FTZ.RN.STRONG.GPU desc[UR16][R8.64+0x180], R65 ;  /* 0x00018041080079a6 */ /* 0x000fe2000c12f310 */
[C---:B------:R-:W-:Y:S02]  /*4590*/  LEA.HI.X.SX32 R11, R223.reuse, R251, 0x5, P0 ;  /* 0x000000fbdf0b7211 */ /* 0x040fe400000f2eff */
[C---:B---3--:R-:W-:Y:S01]  /*45a0*/  LEA R182, P0, R223.reuse, R10, 0x5 ;  /* 0x0000000adfb67211 */ /* 0x048fe200078028ff */
[----:B------:R-:W-:Y:S03]  /*45b0*/  REDG.E.ADD.F32.FTZ.RN.STRONG.GPU desc[UR16][R250.64+0x180], R66 ;  /* 0x00018042fa0079a6 */ /* 0x000fe6000c12f310 */
[C---:B------:R-:W-:Y:S01]  /*45c0*/  LEA.HI.X.SX32 R183, R223.reuse, R11, 0x5, P0 ;  /* 0x0000000bdfb77211 */ /* 0x040fe200000f2eff */
[----:B------:R-:W-:Y:S01]  /*45d0*/  REDG.E.ADD.F32.FTZ.RN.STRONG.GPU desc[UR16][R10.64+0x180], R67 ;  /* 0x000180430a0079a6 */ /* 0x000fe2000c12f310 */
[C---:B------:R-:W-:Y:S03]  /*45e0*/  LEA R180, P0, R223.reuse, R182, 0x5 ;  /* 0x000000b6dfb47211 */ /* 0x040fe600078028ff */
[----:B------:R-:W-:Y:S01]  /*45f0*/  REDG.E.ADD.F32.FTZ.RN.STRONG.GPU desc[UR16][R182.64+0x180], R60 ;  /* 0x0001803cb60079a6 */ /* 0x000fe2000c12f310 */
[C---:B------:R-:W-:Y:S02]  /*4600*/  LEA.HI.X.SX32 R181, R223.reuse, R183, 0x5, P0 ;  /* 0x000000b7dfb57211 */ /* 0x040fe400000f2eff */
[C---:B------:R-:W-:Y:S01]  /*4610*/  LEA R16, P0, R223.reuse, R180, 0x5 ;  /* 0x000000b4df107211 */ /* 0x040fe200078028ff */
[----:B------:R-:W-:Y:S03]  /*4620*/  LDSM.16.MT88.4 R4, [R195+-0x2000] ;  /* 0xffe00000c304783b */ /* 0x000fe60000004200 */
[C---:B------:R-:W-:Y:S01]  /*4630*/  LEA.HI.X.SX32 R17, R223.reuse, R181, 0x5, P0 ;  /* 0x000000b5df117211 */ /* 0x040fe200000f2eff */
[----:B------:R-:W1:Y:S01]  /*4640*/  LDSM.16.MT88.4 R8, [R188] ;  /* 0x00000000bc08783b */ /* 0x000e620000004200 */
[C---:B----4-:R-:W-:Y:S03]  /*4650*/  LEA R104, P0, R223.reuse, R16, 0x5 ;  /* 0x00000010df687211 */ /* 0x050fe600078028ff */
[----:B------:R-:W-:Y:S01]  /*4660*/  REDG.E.ADD.F32.FTZ.RN.STRONG.GPU desc[UR16][R180.64+0x180], R61 ;  /* 0x0001803db40079a6 */ /* 0x000fe2000c12f310 */
[----:B------:R-:W-:Y:S03]  /*4670*/  LEA.HI.X.SX32 R105, R223, R17, 0x5, P0 ;  /* 0x00000011df697211 */ /* 0x000fe600000f2eff */
[----:B------:R-:W-:Y:S04]  /*4680*/  REDG.E.ADD.F32.FTZ.RN.STRONG.GPU desc[UR16][R16.64+0x180], R62 ;  /* 0x0001803e100079a6 */ /* 0x000fe8000c12f310 */
[----:B------:R-:W2:Y:S04]  /*4690*/  LDSM.16.MT88.4 R12, [R194+-0x2000] ;  /* 0xffe00000c20c783b */ /* 0x000ea80000004200 */
[----:B------:R-:W-:Y:S04]  /*46a0*/  REDG.E.ADD.F32.FTZ.RN.STRONG.GPU desc[UR16][R104.64+0x180], R63 ;  /* 0x0001803f680079a6 */ /* 0x000fe8000c12f310 */
[----:B------:R-:W3:Y:S04]  /*46b0*/  LDSM.16.MT88.4 R16, [R188+0x2000] ;  /* 0x00200000bc10783b */ /* 0x000ee80000004200 */
[----:B------:R-:W-:Y:S04]  /*46c0*/  LDSM.16.MT88.4 R52, [R195+-0x1800] ;  /* 0xffe80000c334783b */ /* 0x000fe80000004200 */
[----:B------:R-:W4:Y:S04]  /*46d0*/  LDSM.16.MT88.4 R56, [R188+0x800] ;  /* 0x00080000bc38783b */ /* 0x000f280000004200 */
[----:B------:R-:W4:Y:S04]  /*46e0*/  LDSM.16.MT88.4 R64, [R194+-0x1800] ;  /* 0xffe80000c240783b */ /* 0x000f280000004200 */
[----:B------:R-:W4:Y:S01]  /*46f0*/  LDSM.16.MT88.4 R100, [R188+0x2800] ;  /* 0x00280000bc64783b */ /* 0x000f220000004200 */
[-C--:B-1----:R-:W-:Y:S03]  /*4700*/  HMMA.16816.F32.BF16 R68, R4, R8.reuse, R68 ;  /* 0x000000080444723c */ /* 0x082fe60000041844 */
[----:B------:R-:W-:Y:S04]  /*4710*/  LDSM.16.MT88.4 R60, [R188+0x1000] ;  /* 0x00100000bc3c783b */ /* 0x000fe80000004200 */
[----:B------:R-:W-:Y:S04]  /*4720*/  LDSM.16.MT88.4 R104, [R194+-0x1000] ;  /* 0xfff00000c268783b */ /* 0x000fe80000004200 */
[----:B------:R-:W-:Y:S01]  /*4730*/  LDSM.16.MT88.4 R108, [R188+0x3800] ;  /* 0x00380000bc6c783b */ /* 0x000fe20000004200 */
[C---:B--2---:R-:W-:Y:S08]  /*4740*/  HMMA.16816.F32.BF16 R72, R12.reuse, R8, R72 ;  /* 0x000000080c48723c */ /* 0x044ff00000041848 */
[-C--:B------:R-:W-:Y:S08]  /*4750*/  HMMA.16816.F32.BF16 R76, R12, R10.reuse, R76 ;  /* 0x0000000a0c4c723c */ /* 0x080ff0000004184c */
[C---:B------:R-:W-:Y:S01]  /*4760*/  HMMA.16816.F32.BF16 R80, R4.reuse, R10, R80 ;  /* 0x0000000a0450723c */ /* 0x040fe20000041850 */
[----:B------:R-:W1:Y:S07]  /*4770*/  LDSM.16.MT88.4 R8, [R195+-0x1000] ;  /* 0xfff00000c308783b */ /* 0x000e6e0000004200 */
[-C--:B---3--:R-:W-:Y:S08]  /*4780*/  HMMA.16816.F32.BF16 R84, R4, R16.reuse, R84 ;  /* 0x000000100454723c */ /* 0x088ff00000041854 */
[C---:B------:R-:W-:Y:S08]  /*4790*/  HMMA.16816.F32.BF16 R88, R12.reuse, R16, R88 ;  /* 0x000000100c58723c */ /* 0x040ff00000041858 */
[-C--:B------:R-:W-:Y:S01]  /*47a0*/  HMMA.16816.F32.BF16 R92, R12, R18.reuse, R92 ;  /* 0x000000120c5c723c */ /* 0x080fe2000004185c */
[----:B------:R-:W2:Y:S07]  /*47b0*/  LDSM.16.MT88.4 R12, [R188+0x3000] ;  /* 0x00300000bc0c783b */ /* 0x000eae0000004200 */
[----:B------:R-:W-:Y:S01]  /*47c0*/  HMMA.16816.F32.BF16 R96, R4, R18, R96 ;  /* 0x000000120460723c */ /* 0x000fe20000041860 */
[----:B------:R-:W-:Y:S04]  /*47d0*/  LDSM.16.MT88.4 R4, [R195+-0x800] ;  /* 0xfff80000c304783b */ /* 0x000fe80000004200 */
[----:B------:R-:W3:Y:S03]  /*47e0*/  LDSM.16.MT88.4 R16, [R188+0x1800] ;  /* 0x00180000bc10783b */ /* 0x000ee60000004200 */
[-C--:B----4-:R-:W-:Y:S08]  /*47f0*/  HMMA.16816.F32.BF16 R68, R52, R56.reuse, R68 ;  /* 0x000000383444723c */ /* 0x090ff00000041844 */
[C---:B------:R-:W-:Y:S08]  /*4800*/  HMMA.16816.F32.BF16 R72, R64.reuse, R56, R72 ;  /* 0x000000384048723c */ /* 0x040ff00000041848 */
[-C--:B------:R-:W-:Y:S08]  /*4810*/  HMMA.16816.F32.BF16 R76, R64, R58.reuse, R76 ;  /* 0x0000003a404c723c */ /* 0x080ff0000004184c */
[C---:B------:R-:W-:Y:S01]  /*4820*/  HMMA.16816.F32.BF16 R80, R52.reuse, R58, R80 ;  /* 0x0000003a3450723c */ /* 0x040fe20000041850 */
[----:B------:R-:W4:Y:S07]  /*4830*/  LDSM.16.MT88.4 R56, [R194+-0x800] ;  /* 0xfff80000c238783b */ /* 0x000f2e0000004200 */
[-C--:B------:R-:W-:Y:S08]  /*4840*/  HMMA.16816.F32.BF16 R84, R52, R100.reuse, R84 ;  /* 0x000000643454723c */ /* 0x080ff00000041854 */
[C---:B------:R-:W-:Y:S08]  /*4850*/  HMMA.16816.F32.BF16 R88, R64.reuse, R100, R88 ;  /* 0x000000644058723c */ /* 0x040ff00000041858 */
[-C--:B------:R-:W-:Y:S08]  /*4860*/  HMMA.16816.F32.BF16 R92, R64, R102.reuse, R92 ;  /* 0x00000066405c723c */ /* 0x080ff0000004185c */
        /* <DEDUP_REMOVED lines=8> */
[----:B------:R-:W-:Y:S04]  /*48f0*/  HMMA.16816.F32.BF16 R96, R8, R14, R96 ;  /* 0x0000000e0860723c */ /* 0x000fe80000041860 */
[C---:B------:R-:W-:Y:S01]  /*4900*/  LOP3.LUT R8, R240.reuse, 0x1, RZ, 0xc0, !PT ;  /* 0x00000001f0087812 */ /* 0x040fe200078ec0ff */
[----:B------:R-:W-:Y:S03]  /*4910*/  VIADD R240, R240, 0xffffffff ;  /* 0xfffffffff0f07836 */ /* 0x000fe60000000000 */
[-C--:B---3--:R-:W-:Y:S05]  /*4920*/  HMMA.16816.F32.BF16 R68, R4, R16.reuse, R68 ;  /* 0x000000100444723c */ /* 0x088fea0000041844 */
[----:B------:R-:W-:Y:S03]  /*4930*/  ISETP.NE.U32.AND P0, PT, R8, 0x1, PT ;  /* 0x000000010800780c */ /* 0x000fe60003f05070 */
[C---:B----4-:R-:W-:Y:S08]  /*4940*/  HMMA.16816.F32.BF16 R72, R56.reuse, R16, R72 ;  /* 0x000000103848723c */ /* 0x050ff00000041848 */
[-C--:B------:R-:W-:Y:S08]  /*4950*/  HMMA.16816.F32.BF16 R76, R56, R18.reuse, R76 ;  /* 0x00000012384c723c */ /* 0x080ff0000004184c */
[C---:B------:R-:W-:Y:S08]  /*4960*/  HMMA.16816.F32.BF16 R80, R4.reuse, R18, R80 ;  /* 0x000000120450723c */ /* 0x040ff00000041850 */
[-C--:B------:R-:W-:Y:S08]  /*4970*/  HMMA.16816.F32.BF16 R84, R4, R108.reuse, R84 ;  /* 0x0000006c0454723c */ /* 0x080ff00000041854 */
[C---:B------:R-:W-:Y:S08]  /*4980*/  HMMA.16816.F32.BF16 R88, R56.reuse, R108, R88 ;  /* 0x0000006c3858723c */ /* 0x040ff00000041858 */
[-C--:B------:R-:W-:Y:S08]  /*4990*/  HMMA.16816.F32.BF16 R92, R56, R110.reuse, R92 ;  /* 0x0000006e385c723c */ /* 0x080ff0000004185c */
[----:B------:R-:W-:Y:S04]  /*49a0*/  HMMA.16816.F32.BF16 R96, R4, R110, R96 ;  /* 0x0000006e0460723c */ /* 0x000fe80000041860 */
[----:B------:R-:W-:Y:S01]  /*49b0*/  VIADD R6, R188, 0xffffc000 ;  /* 0xffffc000bc067836 */ /* 0x000fe20000000000 */
[----:B------:R-:W-:Y:S01]  /*49c0*/  @P1 IADD3 R5, P4, PT, R248, -0x100, RZ ;  /* 0xffffff00f8051810 */ /* 0x000fe20007f9e0ff */
[----:B------:R-:W-:Y:S03]  /*49d0*/  @P0 VIADD R6, R188, 0x4000 ;  /* 0x00004000bc060836 */ /* 0x000fe60000000000 */
[----:B------:R-:W-:Y:S01]  /*49e0*/  @P1 IADD3.X R4, PT, PT, R249, -0x1, RZ, P4, !PT ;  /* 0xfffffffff9041810 */ /* 0x000fe200027fe4ff */
[----:B------:R-:W-:Y:S02]  /*49f0*/  IMAD.MOV.U32 R188, RZ, RZ, R6 ;  /* 0x000000ffffbc7224 */ /* 0x000fe400078e0006 */
[----:B------:R-:W-:Y:S02]  /*4a00*/  @P1 IMAD.MOV.U32 R248, RZ, RZ, R5 ;  /* 0x000000fffff81224 */ /* 0x000fe400078e0005 */
[----:B------:R-:W-:Y:S01]  /*4a10*/  @P1 IMAD.MOV.U32 R249, RZ, RZ, R4 ;  /* 0x000000fffff91224 */ /* 0x000fe200078e0004 */
[----:B------:R-:W-:Y:S06]  /*4a20*/  @P5 BRA `(.L_x_26) ;  /* 0xffffffdc00c05947 */ /* 0x000fec000383ffff */
[----:B------:R-:W1:Y:S01]  /*4a30*/  LDCU UR4, c[0x0][0x500] ;  /* 0x0000a000ff0477ac */ /* 0x000e620008000800 */
[----:B------:R-:W-:Y:S01]  /*4a40*/  LOP3.LUT P0, RZ, R216, 0x10, RZ, 0xc0, !PT ;  /* 0x00000010d8ff7812 */ /* 0x000fe2000780c0ff */
[C---:B------:R-:W-:Y:S01]  /*4a50*/  VIADD R4, R211.reuse, 0xc000 ;  /* 0x0000c000d3047836 */ /* 0x040fe20000000000 */
[----:B------:R-:W-:Y:S02]  /*4a60*/  IADD3 R5, PT, PT, R211, 0xc040, RZ ;  /* 0x0000c040d3057810 */ /* 0x000fe40007ffe0ff */
[----:B------:R-:W-:Y:S02]  /*4a70*/  F2FP.BF16.F32.PACK_AB R20, R21, R20 ;  /* 0x000000141514723e */ /* 0x000fe400000010ff */
[----:B------:R-:W-:Y:S02]  /*4a80*/  F2FP.BF16.F32.PACK_AB R22, R23, R22 ;  /* 0x000000161716723e */ /* 0x000fe400000010ff */
[----:B------:R-:W-:Y:S02]  /*4a90*/  F2FP.BF16.F32.PACK_AB R32, R33, R32 ;  /* 0x000000202120723e */ /* 0x000fe400000010ff */
[----:B------:R-:W-:-:S02]  /*4aa0*/  F2FP.BF16.F32.PACK_AB R34, R35, R34 ;  /* 0x000000222322723e */ /* 0x000fc400000010ff */
[----:B------:R-:W-:Y:S01]  /*4ab0*/  F2FP.BF16.F32.PACK_AB R24, R25, R24 ;  /* 0x000000181918723e */ /* 0x000fe200000010ff */
[----:B------:R-:W-:Y:S01]  /*4ac0*/  @P0 VIADD R5, R4, 0xffffffc0 ;  /* 0xffffffc004050836 */ /* 0x000fe20000000000 */
[----:B------:R-:W-:Y:S02]  /*4ad0*/  F2FP.BF16.F32.PACK_AB R26, R27, R26 ;  /* 0x0000001a1b1a723e */ /* 0x000fe400000010ff */
[----:B------:R-:W-:Y:S01]  /*4ae0*/  F2FP.BF16.F32.PACK_AB R28, R29, R28 ;  /* 0x0000001c1d1c723e */ /* 0x000fe200000010ff */
[----:B-1----:R-:W-:Y:S01]  /*4af0*/  FMUL.FTZ R68, R68, UR4 ;  /* 0x0000000444447c20 */ /* 0x002fe20008410000 */
[----:B------:R-:W-:Y:S01]  /*4b00*/  FMUL.FTZ R69, R69, UR4 ;  /* 0x0000000445457c20 */ /* 0x000fe20008410000 */
        /* <DEDUP_REMOVED lines=22> */
[----:B------:R-:W-:Y:S01]  /*4c70*/  F2FP.BF16.F32.PACK_AB R68, R69, R68 ;  /* 0x000000444544723e */ /* 0x000fe200000010ff */
[----:B------:R-:W-:Y:S01]  /*4c80*/  BAR.SYNC.DEFER_BLOCKING 0x0 ;  /* 0x0000000000007b1d */ /* 0x000fe20000010000 */
[----:B------:R-:W-:Y:S01]  /*4c90*/  F2FP.BF16.F32.PACK_AB R70, R71, R70 ;  /* 0x000000464746723e */ /* 0x000fe200000010ff */
[----:B------:R-:W-:Y:S01]  /*4ca0*/  FMUL.FTZ R88, R88, UR4 ;  /* 0x0000000458587c20 */ /* 0x000fe20008410000 */
[----:B------:R-:W-:Y:S01]  /*4cb0*/  FMUL.FTZ R89, R89, UR4 ;  /* 0x0000000459597c20 */ /* 0x000fe20008410000 */
[----:B------:R-:W-:Y:S01]  /*4cc0*/  FMUL.FTZ R90, R90, UR4 ;  /* 0x000000045a5a7c20 */ /* 0x000fe20008410000 */
[----:B------:R-:W-:Y:S01]  /*4cd0*/  FMUL.FTZ R91, R91, UR4 ;  /* 0x000000045b5b7c20 */ /* 0x000fe20008410000 */
[----:B------:R-:W-:Y:S01]  /*4ce0*/  F2FP.BF16.F32.PACK_AB R80, R81, R80 ;  /* 0x000000505150723e */ /* 0x000fe200000010ff */
[----:B------:R-:W-:Y:S01]  /*4cf0*/  FMUL.FTZ R92, R92, UR4 ;  /* 0x000000045c5c7c20 */ /* 0x000fe20008410000 */
[----:B------:R-:W-:Y:S01]  /*4d00*/  F2FP.BF16.F32.PACK_AB R82, R83, R82 ;  /* 0x000000525352723e */ /* 0x000fe200000010ff */
[----:B------:R-:W-:Y:S01]  /*4d10*/  FMUL.FTZ R93, R93, UR4 ;  /* 0x000000045d5d7c20 */ /* 0x000fe20008410000 */
[----:B------:R-:W-:Y:S01]  /*4d20*/  FMUL.FTZ R94, R94, UR4 ;  /* 0x000000045e5e7c20 */ /* 0x000fe20008410000 */
[----:B------:R-:W-:Y:S01]  /*4d30*/  FMUL.FTZ R95, R95, UR4 ;  /* 0x000000045f5f7c20 */ /* 0x000fe20008410000 */
[----:B------:R-:W-:-:S02]  /*4d40*/  F2FP.BF16.F32.PACK_AB R72, R73, R72 ;  /* 0x000000484948723e */ /* 0x000fc400000010ff */
[----:B------:R-:W-:Y:S02]  /*4d50*/  F2FP.BF16.F32.PACK_AB R74, R75, R74 ;  /* 0x0000004a4b4a723e */ /* 0x000fe400000010ff */
[----:B------:R-:W-:Y:S02]  /*4d60*/  F2FP.BF16.F32.PACK_AB R76, R77, R76 ;  /* 0x0000004c4d4c723e */ /* 0x000fe400000010ff */
[----:B------:R-:W-:Y:S02]  /*4d70*/  F2FP.BF16.F32.PACK_AB R78, R79, R78 ;  /* 0x0000004e4f4e723e */ /* 0x000fe400000010ff */
[----:B------:R-:W-:Y:S02]  /*4d80*/  F2FP.BF16.F32.PACK_AB R84, R85, R84 ;  /* 0x000000545554723e */ /* 0x000fe400000010ff */
[----:B------:R-:W-:Y:S02]  /*4d90*/  F2FP.BF16.F32.PACK_AB R86, R87, R86 ;  /* 0x000000565756723e */ /* 0x000fe400000010ff */
[----:B------:R-:W-:Y:S01]  /*4da0*/  F2FP.BF16.F32.PACK_AB R96, R97, R96 ;  /* 0x000000606160723e */ /* 0x000fe200000010ff */
[----:B------:R1:W-:Y:S01]  /*4db0*/  STS [R211+0xc000], R68 ;  /* 0x00c00044d3007388 */ /* 0x0003e20000000800 */
[----:B------:R-:W-:-:S02]  /*4dc0*/  F2FP.BF16.F32.PACK_AB R98, R99, R98 ;  /* 0x000000626362723e */ /* 0x000fc400000010ff */
[----:B------:R-:W-:Y:S01]  /*4dd0*/  F2FP.BF16.F32.PACK_AB R88, R89, R88 ;  /* 0x000000585958723e */ /* 0x000fe200000010ff */
[----:B------:R1:W-:Y:S01]  /*4de0*/  STS [R211+0xc400], R70 ;  /* 0x00c40046d3007388 */ /* 0x0003e20000000800 */
[----:B------:R-:W-:Y:S02]  /*4df0*/  F2FP.BF16.F32.PACK_AB R90, R91, R90 ;  /* 0x0000005a5b5a723e */ /* 0x000fe400000010ff */
[----:B------:R-:W-:Y:S01]  /*4e00*/  F2FP.BF16.F32.PACK_AB R92, R93, R92 ;  /* 0x0000005c5d5c723e */ /* 0x000fe200000010ff */
[----:B------:R1:W-:Y:S01]  /*4e10*/  STS [R5], R80 ;  /* 0x0000005005007388 */ /* 0x0003e20000000800 */
        /* <DEDUP_REMOVED lines=8> */
[----:B------:R1:W-:Y:S01]  /*4ea0*/  STS [R211+0xd400], R74 ;  /* 0x00d4004ad3007388 */ /* 0x0003e20000000800 */
[----:B------:R-:W-:Y:S02]  /*4eb0*/  F2FP.BF16.F32.PACK_AB R40, R41, R40 ;  /* 0x000000282928723e */ /* 0x000fe400000010ff */
[----:B------:R-:W-:Y:S01]  /*4ec0*/  F2FP.BF16.F32.PACK_AB R42, R43, R42 ;  /* 0x0000002a2b2a723e */ /* 0x000fe200000010ff */
[----:B------:R1:W-:Y:S01]  /*4ed0*/  STS [R5+0x1000], R76 ;  /* 0x0010004c05007388 */ /* 0x0003e20000000800 */
[----:B------:R-:W-:-:S02]  /*4ee0*/  F2FP.BF16.F32.PACK_AB R44, R45, R44 ;  /* 0x0000002c2d2c723e */ /* 0x000fc400000010ff */
[----:B------:R-:W-:Y:S01]  /*4ef0*/  F2FP.BF16.F32.PACK_AB R46, R47, R46 ;  /* 0x0000002e2f2e723e */ /* 0x000fe200000010ff */
[----:B------:R1:W-:Y:S01]  /*4f00*/  STS [R5+0x1400], R78 ;  /* 0x0014004e05007388 */ /* 0x0003e20000000800 */
[----:B------:R-:W-:-:S03]  /*4f10*/  ISETP.NE.AND P0, PT, R245, -0x1, PT ;  /* 0xfffffffff500780c */ /* 0x000fc60003f05270 */
[----:B------:R1:W-:Y:S04]  /*4f20*/  STS [R211+0xe000], R84 ;  /* 0x00e00054d3007388 */ /* 0x0003e80000000800 */
        /* <DEDUP_REMOVED lines=22> */
[----:B------:R1:W-:Y:S01]  /*5090*/  STS [R5+0x7400], R46 ;  /* 0x0074002e05007388 */ /* 0x0003e20000000800 */
[----:B------:R-:W-:Y:S05]  /*50a0*/  @P0 BRA `(.L_x_27) ;  /* 0x0000000000300947 */ /* 0x000fea0003800000 */
[----:B------:R-:W2:Y:S01]  /*50b0*/  LDCU.64 UR4, c[0x0][0x5c0] ;  /* 0x0000b800ff0477ac */ /* 0x000ea20008000a00 */
[----:B-1----:R-:W-:Y:S01]  /*50c0*/  SHF.R.S32.HI R5, RZ, 0x1f, R242 ;  /* 0x0000001fff057819 */ /* 0x002fe200000114f2 */
[----:B------:R-:W1:Y:S01]  /*50d0*/  LDCU.64 UR6, c[0x0][0x5a8] ;  /* 0x0000b500ff0677ac */ /* 0x000e620008000a00 */
[----:B--2---:R-:W-:Y:S02]  /*50e0*/  MOV R6, UR4 ;  /* 0x0000000400067c02 */ /* 0x004fe40008000f00 */
[----:B------:R-:W-:-:S03]  /*50f0*/  MOV R7, UR5 ;  /* 0x0000000500077c02 */ /* 0x000fc60008000f00 */
[-C--:B------:R-:W-:Y:S02]  /*5100*/  IMAD R4, R5, R6.reuse, RZ ;  /* 0x0000000605047224 */ /* 0x080fe400078e02ff */
[----:B------:R-:W-:-:S04]  /*5110*/  IMAD.WIDE.U32 R8, R242, R6, RZ ;  /* 0x00000006f2087225 */ /* 0x000fc800078e00ff */
[----:B------:R-:W-:-:S05]  /*5120*/  IMAD R4, R242, R7, R4 ;  /* 0x00000007f2047224 */ /* 0x000fca00078e0204 */
[----:B------:R-:W-:-:S03]  /*5130*/  IADD3 R9, PT, PT, R9, R4, RZ ;  /* 0x0000000409097210 */ /* 0x000fc60007ffe0ff */
[----:B-1----:R-:W-:-:S04]  /*5140*/  IMAD.WIDE.U32 R34, R205, UR6, R8 ;  /* 0x00000006cd227c25 */ /* 0x002fc8000f8e0008 */
[----:B------:R-:W-:Y:S01]  /*5150*/  IMAD R32, R205, UR7, R35 ;  /* 0x00000007cd207c24 */ /* 0x000fe2000f8e0223 */
[----:B------:R-:W-:Y:S05]  /*5160*/  BRA `(.L_x_28) ;  /* 0x0000000000147947 */ /* 0x000fea0003800000 */
.L_x_27:
[----:B------:R-:W2:Y:S01]  /*5170*/  LDC.64 R6, c[0x0][0x5c0] ;  /* 0x00017000ff067b82 */ /* 0x000ea20000000a00 */
[----:B-1----:R-:W-:-:S05]  /*5180*/  IADD3 R34, PT, PT, R242, R245, RZ ;  /* 0x000000f5f2227210 */ /* 0x002fca0007ffe0ff */
[C---:B--2---:R-:W-:Y:S02]  /*5190*/  IMAD R32, R34.reuse, R7, RZ ;  /* 0x0000000722207224 */ /* 0x044fe400078e02ff */
[----:B------:R-:W-:-:S05]  /*51a0*/  IMAD.WIDE.U32 R34, R34, R6, RZ ;  /* 0x0000000622227225 */ /* 0x000fca00078e00ff */
[----:B------:R-:W-:Y:S02]  /*51b0*/  IADD3 R32, PT, PT, R35, R32, RZ ;  /* 0x0000002023207210 */ /* 0x000fe40007ffe0ff */
.L_x_28:
        /* <DEDUP_REMOVED lines=13> */
.L_x_29:
[----:B------:R-:W1:Y:S01]  /*5290*/  LDC.64 R4, c[0x0][0x5c8] ;  /* 0x00017200ff047b82 */ /* 0x000e620000000a00 */
[----:B------:R-:W-:-:S05]  /*52a0*/  IADD3 R42, PT, PT, R242, R245, RZ ;  /* 0x000000f5f22a7210 */ /* 0x000fca0007ffe0ff */
[C---:B-1----:R-:W-:Y:S02]  /*52b0*/  IMAD R40, R42.reuse, R5, RZ ;  /* 0x000000052a287224 */ /* 0x042fe400078e02ff */
[----:B------:R-:W-:-:S05]  /*52c0*/  IMAD.WIDE.U32 R42, R42, R4, RZ ;  /* 0x000000042a2a7225 */ /* 0x000fca00078e00ff */
[----:B------:R-:W-:-:S07]  /*52d0*/  IADD3 R40, PT, PT, R43, R40, RZ ;  /* 0x000000282b287210 */ /* 0x000fce0007ffe0ff */
.L_x_30:
[----:B------:R-:W-:Y:S01]  /*52e0*/  BAR.SYNC.DEFER_BLOCKING 0x0 ;  /* 0x0000000000007b1d */ /* 0x000fe20000010000 */
[----:B------:R-:W-:Y:S01]  /*52f0*/  USHF.L.U32 UR6, UR15, 0x6, URZ ;  /* 0x000000060f067899 */ /* 0x000fe200080006ff */
[-C--:B------:R-:W-:Y:S02]  /*5300*/  ISETP.GE.AND P1, PT, R209, R217.reuse, PT ;  /* 0x000000d9d100720c */ /* 0x080fe40003f26270 */
[----:B------:R-:W-:Y:S01]  /*5310*/  ISETP.GE.AND P2, PT, R210, R217, PT ;  /* 0x000000d9d200720c */ /* 0x000fe20003f46270 */
[----:B------:R-:W-:Y:S01]  /*5320*/  USHF.R.S32.HI UR7, URZ, 0x1f, UR6 ;  /* 0x0000001fff077899 */ /* 0x000fe20008011406 */
[----:B------:R-:W-:Y:S01]  /*5330*/  BSSY.RECONVERGENT B0, `(.L_x_31) ;  /* 0x000001d000007945 */ /* 0x000fe20003800200 */
[C---:B------:R-:W-:Y:S01]  /*5340*/  IMAD.WIDE.U32 R38, R6.reuse, UR6, RZ ;  /* 0x0000000606267c25 */ /* 0x040fe2000f8e00ff */
[----:B------:R-:W1:Y:S03]  /*5350*/  LDCU.64 UR4, c[0x0][0x5d8] ;  /* 0x0000bb00ff0477ac */ /* 0x000e660008000a00 */
[----:B------:R-:W-:Y:S01]  /*5360*/  IMAD R36, R6, UR7, RZ ;  /* 0x0000000706247c24 */ /* 0x000fe2000f8e02ff */
[----:B------:R-:W-:-:S03]  /*5370*/  LOP3.LUT R35, R38, 0x38, R208, 0xf8, !PT ;  /* 0x0000003826237812 */ /* 0x000fc600078ef8d0 */
[----:B------:R-:W-:Y:S01]  /*5380*/  IMAD R33, R7, UR6, R36 ;  /* 0x0000000607217c24 */ /* 0x000fe2000f8e0224 */
[----:B------:R-:W-:-:S04]  /*5390*/  IADD3 R46, P0, PT, R34, R35, RZ ;  /* 0x00000023222e7210 */ /* 0x000fc80007f1e0ff */
[----:B------:R-:W-:Y:S02]  /*53a0*/  IADD3.X R47, PT, PT, R32, R39, R33, P0, !PT ;  /* 0x00000027202f7210 */ /* 0x000fe400007fe421 */
[----:B------:R-:W-:Y:S01]  /*53b0*/  IADD3 R43, P0, PT, R209, 0x20, RZ ;  /* 0x00000020d12b7810 */ /* 0x000fe20007f1e0ff */
[----:B------:R2:W3:Y:S01]  /*53c0*/  LDS.128 R28, [R213+0xd000] ;  /* 0x00d00000d51c7984 */ /* 0x0004e20000000c00 */
[C---:B-1----:R-:W-:Y:S02]  /*53d0*/  IMAD.WIDE.U32 R46, R204.reuse, UR4, R46 ;  /* 0x00000004cc2e7c25 */ /* 0x042fe4000f8e002e */
[----:B------:R-:W-:Y:S01]  /*53e0*/  IADD3.X R41, PT, PT, RZ, RZ, RZ, P0, !PT ;  /* 0x000000ffff297210 */ /* 0x000fe200007fe4ff */
[----:B------:R2:W1:Y:S01]  /*53f0*/  LDS.128 R24, [R213+0xf000] ;  /* 0x00f00000d5187984 */ /* 0x0004620000000c00 */
[----:B------:R-:W-:-:S03]  /*5400*/  IMAD R45, R204, UR5, R47 ;  /* 0x00000005cc2d7c24 */ /* 0x000fc6000f8e022f */
[----:B------:R2:W4:Y:S04]  /*5410*/  LDS.128 R20, [R213+0x10000] ;  /* 0x01000000d5147984 */ /* 0x0005280000000c00 */
[----:B------:R2:W1:Y:S04]  /*5420*/  LDS.128 R16, [R213+0x11000] ;  /* 0x01100000d5107984 */ /* 0x0004680000000c00 */
[----:B------:R2:W1:Y:S04]  /*5430*/  LDS.128 R12, [R213+0x12000] ;  /* 0x01200000d50c7984 */ /* 0x0004680000000c00 */
[----:B------:R2:W1:Y:S01]  /*5440*/  LDS.128 R8, [R213+0x13000] ;  /* 0x01300000d5087984 */ /* 0x0004620000000c00 */
[----:B------:R-:W-:Y:S05]  /*5450*/  @P1 BRA `(.L_x_32) ;  /* 0x0000000000281947 */ /* 0x000fea0003800000 */
[----:B------:R-:W3:Y:S01]  /*5460*/  LDS.128 R32, [R213+0xc000] ;  /* 0x00c00000d5207984 */ /* 0x000ee20000000c00 */
[----:B------:R-:W2:Y:S01]  /*5470*/  LDCU.64 UR4, c[0x0][0x560] ;  /* 0x0000ac00ff0477ac */ /* 0x000ea20008000a00 */
[----:B------:R-:W-:Y:S02]  /*5480*/  MOV R44, R46 ;  /* 0x0000002e002c7202 */ /* 0x000fe40000000f00 */
[----:B------:R-:W4:Y:S03]  /*5490*/  LDS.128 R36, [R213+0xe000] ;  /* 0x00e00000d5247984 */ /* 0x000f260000000c00 */
[----:B------:R-:W-:-:S04]  /*54a0*/  IMAD.WIDE.U32 R48, R209, R6, R44 ;  /* 0x00000006d1307225 */ /* 0x000fc800078e002c */
[----:B------:R-:W-:Y:S01]  /*54b0*/  IMAD R44, R209, R7, R49 ;  /* 0x00000007d12c7224 */ /* 0x000fe200078e0231 */
[----:B--2---:R-:W-:-:S04]  /*54c0*/  LEA R50, P0, R48, UR4, 0x1 ;  /* 0x0000000430327c11 */ /* 0x004fc8000f8008ff */
[----:B------:R-:W-:-:S05]  /*54d0*/  LEA.HI.X R51, R48, UR5, R44, 0x1, P0 ;  /* 0x0000000530337c11 */ /* 0x000fca00080f0c2c */
[----:B---3--:R2:W-:Y:S04]  /*54e0*/  STG.E.128 desc[UR16][R50.64], R32 ;  /* 0x0000002032007986 */ /* 0x0085e8000c101d10 */
[----:B----4-:R2:W-:Y:S02]  /*54f0*/  STG.E.128 desc[UR16][R50.64+0x80], R36 ;  /* 0x0000802432007986 */ /* 0x0105e4000c101d10 */
.L_x_32:
[----:B------:R-:W-:Y:S05]  /*5500*/  BSYNC.RECONVERGENT B0 ;  /* 0x0000000000007941 */ /* 0x000fea0003800200 */
.L_x_31:
[----:B------:R-:W-:Y:S04]  /*5510*/  BSSY.RECONVERGENT B0, `(.L_x_33) ;  /* 0x000000c000007945 */ /* 0x000fe80003800200 */
[----:B------:R-:W-:Y:S05]  /*5520*/  @P2 BRA `(.L_x_34) ;  /* 0x0000000000282947 */ /* 0x000fea0003800000 */
[----:B------:R-:W3:Y:S01]  /*5530*/  LDCU.64 UR4, c[0x0][0x560] ;  /* 0x0000ac00ff0477ac */ /* 0x000ee20008000a00 */
[----:B------:R-:W-:Y:S01]  /*5540*/  MOV R44, R46 ;  /* 0x0000002e002c7202 */ /* 0x000fe20000000f00 */
[----:B--2---:R-:W-:-:S04]  /*5550*/  IMAD R32, R41, R6, RZ ;  /* 0x0000000629207224 */ /* 0x004fc800078e02ff */
[----:B------:R-:W-:-:S04]  /*5560*/  IMAD.WIDE.U32 R34, R43, R6, R44 ;  /* 0x000000062b227225 */ /* 0x000fc800078e002c */
[----:B------:R-:W-:-:S05]  /*5570*/  IMAD R32, R43, R7, R32 ;  /* 0x000000072b207224 */ /* 0x000fca00078e0220 */
[----:B------:R-:W-:Y:S02]  /*5580*/  IADD3 R32, PT, PT, R32, R35, RZ ;  /* 0x0000002320207210 */ /* 0x000fe40007ffe0ff */
[----:B---3--:R-:W-:-:S04]  /*5590*/  LEA R6, P0, R34, UR4, 0x1 ;  /* 0x0000000422067c11 */ /* 0x008fc8000f8008ff */
[----:B------:R-:W-:-:S05]  /*55a0*/  LEA.HI.X R7, R34, UR5, R32, 0x1, P0 ;  /* 0x0000000522077c11 */ /* 0x000fca00080f0c20 */
[----:B------:R2:W-:Y:S04]  /*55b0*/  STG.E.128 desc[UR16][R6.64], R28 ;  /* 0x0000001c06007986 */ /* 0x0005e8000c101d10 */
[----:B-1----:R2:W-:Y:S02]  /*55c0*/  STG.E.128 desc[UR16][R6.64+0x80], R24 ;  /* 0x0000801806007986 */ /* 0x0025e4000c101d10 */
.L_x_34:
[----:B------:R-:W-:Y:S05]  /*55d0*/  BSYNC.RECONVERGENT B0 ;  /* 0x0000000000007941 */ /* 0x000fea0003800200 */
.L_x_33:
[----:B------:R-:W-:Y:S01]  /*55e0*/  MOV R215, RZ ;  /* 0x000000ff00d77202 */ /* 0x000fe20000000f00 */
[----:B------:R-:W3:Y:S01]  /*55f0*/  LDCU.64 UR4, c[0x0][0x5e0] ;  /* 0x0000bc00ff0477ac */ /* 0x000ee20008000a00 */
[C---:B--2---:R-:W-:Y:S01]  /*5600*/  IMAD R6, R4.reuse, UR7, RZ ;  /* 0x0000000704067c24 */ /* 0x044fe2000f8e02ff */
[----:B------:R-:W-:Y:S01]  /*5610*/  BSSY.RECONVERGENT B0, `(.L_x_35) ;  /* 0x0000010000007945 */ /* 0x000fe20003800200 */
[----:B-1----:R-:W-:-:S04]  /*5620*/  IMAD.WIDE.U32 R24, R4, UR6, R214 ;  /* 0x0000000604187c25 */ /* 0x002fc8000f8e00d6 */
[----:B------:R-:W-:Y:S01]  /*5630*/  IMAD R7, R5, UR6, R6 ;  /* 0x0000000605077c24 */ /* 0x000fe2000f8e0206 */
[----:B------:R-:W-:-:S04]  /*5640*/  IADD3 R24, P0, PT, R42, R24, RZ ;  /* 0x000000182a187210 */ /* 0x000fc80007f1e0ff */
[----:B------:R-:W-:-:S03]  /*5650*/  IADD3.X R25, PT, PT, R40, R25, R7, P0, !PT ;  /* 0x0000001928197210 */ /* 0x000fc600007fe407 */
[----:B---3--:R-:W-:-:S04]  /*5660*/  IMAD.WIDE.U32 R24, R204, UR4, R24 ;  /* 0x00000004cc187c25 */ /* 0x008fc8000f8e0018 */
        /* <DEDUP_REMOVED lines=8> */
[----:B----4-:R1:W-:Y:S04]  /*56f0*/  STG.E.128 desc[UR16][R28.64], R20 ;  /* 0x000000141c007986 */ /* 0x0103e8000c101d10 */
[----:B------:R1:W-:Y:S02]  /*5700*/  STG.E.128 desc[UR16][R28.64+0x80], R12 ;  /* 0x0000800c1c007986 */ /* 0x0003e4000c101d10 */
.L_x_36:
[----:B------:R-:W-:Y:S05]  /*5710*/  BSYNC.RECONVERGENT B0 ;  /* 0x0000000000007941 */ /* 0x000fea0003800200 */
.L_x_35:
[----:B------:R-:W-:Y:S05]  /*5720*/  @P2 BRA `(.L_x_23) ;  /* 0x00000000002c2947 */ /* 0x000fea0003800000 */
[----:B------:R-:W2:Y:S01]  /*5730*/  LDCU.64 UR4, c[0x0][0x568] ;  /* 0x0000ad00ff0477ac */ /* 0x000ea20008000a00 */
[----:B-1----:R-:W-:Y:S01]  /*5740*/  MOV R12, R24 ;  /* 0x00000018000c7202 */ /* 0x002fe20000000f00 */
[----:B------:R-:W-:Y:S01]  /*5750*/  IMAD R6, R41, R4, RZ ;  /* 0x0000000429067224 */ /* 0x000fe200078e02ff */
[----:B------:R-:W-:-:S03]  /*5760*/  MOV R13, R7 ;  /* 0x00000007000d7202 */ /* 0x000fc60000000f00 */
[C---:B------:R-:W-:Y:S02]  /*5770*/  IMAD R6, R43.reuse, R5, R6 ;  /* 0x000000052b067224 */ /* 0x040fe400078e0206 */
[----:B------:R-:W-:-:S05]  /*5780*/  IMAD.WIDE.U32 R12, R43, R4, R12 ;  /* 0x000000042b0c7225 */ /* 0x000fca00078e000c */
[----:B------:R-:W-:Y:S02]  /*5790*/  IADD3 R6, PT, PT, R6, R13, RZ ;  /* 0x0000000d06067210 */ /* 0x000fe40007ffe0ff */
[----:B--2---:R-:W-:-:S04]  /*57a0*/  LEA R4, P0, R12, UR4, 0x1 ;  /* 0x000000040c047c11 */ /* 0x004fc8000f8008ff */
[----:B------:R-:W-:-:S05]  /*57b0*/  LEA.HI.X R5, R12, UR5, R6, 0x1, P0 ;  /* 0x000000050c057c11 */ /* 0x000fca00080f0c06 */
[----:B------:R2:W-:Y:S04]  /*57c0*/  STG.E.128 desc[UR16][R4.64], R16 ;  /* 0x0000001004007986 */ /* 0x0005e8000c101d10 */
[----:B------:R2:W-:Y:S02]  /*57d0*/  STG.E.128 desc[UR16][R4.64+0x80], R8 ;  /* 0x0000800804007986 */ /* 0x0005e4000c101d10 */
.L_x_23:
[----:B------:R-:W-:Y:S05]  /*57e0*/  BSYNC.RECONVERGENT B1 ;  /* 0x0000000000017941 */ /* 0x000fea0003800200 */
.L_x_1:
[----:B------:R-:W4:Y:S01]  /*57f0*/  LDCU UR5, c[0x0][0x438] ;  /* 0x00008700ff0577ac */ /* 0x000f220008000800 */
[----:B--2---:R-:W2:Y:S01]  /*5800*/  LDC R9, c[0x0][0x438] ;  /* 0x00010e00ff097b82 */ /* 0x004ea20000000800 */
[----:B------:R-:W3:Y:S01]  /*5810*/  LDCU UR6, c[0x0][0x370] ;  /* 0x00006e00ff0677ac */ /* 0x000ee20008000800 */
[----:B----4-:R-:W-:-:S04]  /*5820*/  UIADD3 UR5, UPT, UPT, UR5, 0x3f, URZ ;  /* 0x0000003f05057890 */ /* 0x010fc8000fffe0ff */
[----:B------:R-:W-:Y:S02]  /*5830*/  USHF.R.S32.HI UR4, URZ, 0x1f, UR5 ;  /* 0x0000001fff047899 */ /* 0x000fe40008011405 */
[----:B---3--:R-:W-:Y:S02]  /*5840*/  UIADD3 UR15, UPT, UPT, UR6, UR15, URZ ;  /* 0x0000000f060f7290 */ /* 0x008fe4000fffe0ff */
[----:B------:R-:W-:-:S04]  /*5850*/  ULEA.HI UR4, UR4, UR5, URZ, 0x6 ;  /* 0x0000000504047291 */ /* 0x000fc8000f8f30ff */
[----:B------:R-:W-:-:S04]  /*5860*/  USHF.R.S32.HI UR4, URZ, 0x6, UR4 ;  /* 0x00000006ff047899 */ /* 0x000fc80008011404 */
[----:B------:R-:W-:-:S09]  /*5870*/  UISETP.GE.AND UP0, UPT, UR15, UR4, UPT ;  /* 0x000000040f00728c */ /* 0x000fd2000bf06270 */
[----:B------:R-:W-:Y:S05]  /*5880*/  BRA.U !UP0, `(.L_x_37) ;  /* 0xffffffad08647547 */ /* 0x000fea000b83ffff */
[----:B------:R-:W-:Y:S05]  /*5890*/  EXIT ;  /* 0x000000000000794d */ /* 0x000fea0003800000 */
.L_x_38:
[----:B------:R-:W-:-:S00]  /*58a0*/  BRA `(.L_x_38) ;  /* 0xfffffffc00fc7947 */ /* 0x000fc0000383ffff */
[----:B------:R-:W-:-:S00]  /*58b0*/  NOP ;  /* 0x0000000000007918 */ /* 0x000fc00000000000 */
        /* <DEDUP_REMOVED lines=12> */
.L_x_2411:


//--------------------- .text._ZN5flash44flash_bwd_dq_dk_dv_loop_seqk_parallel_kernelI23Flash_bwd_kernel_traitsILi128ELi64ELi64ELi8ELi4ELi2ELi2ELb1ELb0EN7cutlass10bfloat16_tE19Flash_kernel_traitsILi128ELi64ELi64ELi8ES3_EELb0ELb0ELb0ELb0ELb0ELb0ELb0EEEvNS_16Flash_bwd_paramsE --------------------------
	.section	.text._ZN5flash44flash_bwd_dq_dk_dv_loop_seqk_parallel_kernelI23Flash_bwd_kernel_traitsILi128ELi64ELi64ELi8ELi4ELi2ELi2ELb1ELb0EN7cutlass10bfloat16_tE19Flash_kernel_traitsILi128ELi64ELi64ELi8ES3_EELb0ELb0ELb0ELb0ELb0ELb0ELb0EEEvNS_16Flash_bwd_paramsE,"ax",@progbits
	.align	128
        .global         _ZN5flash44flash_bwd_dq_dk_dv_loop_seqk_parallel_kernelI23Flash_bwd_kernel_traitsILi128ELi64ELi64ELi8ELi4ELi2ELi2ELb1ELb0EN7cutlass10bfloat16_tE19Flash_kernel_traitsILi128ELi64ELi64ELi8ES3_EELb0ELb0ELb0ELb0ELb0ELb0ELb0EEEvNS_16Flash_bwd_paramsE
        .type           _ZN5flash44flash_bwd_dq_dk_dv_loop_seqk_parallel_kernelI23Flash_bwd_kernel_traitsILi128ELi64ELi64ELi8ELi4ELi2ELi2ELb1ELb0EN7cutlass10bfloat16_tE19Flash_kernel_traitsILi128ELi64ELi64ELi8ES3_EELb0ELb0ELb0ELb0ELb0ELb0ELb0EEEvNS_16Flash_bwd_paramsE,@function
        .size           _ZN5flash44flash_bwd_dq_dk_dv_loop_seqk_parallel_kernelI23Flash_bwd_kernel_traitsILi128ELi64ELi64ELi8ELi4ELi2ELi2ELb1ELb0EN7cutlass10bfloat16_tE19Flash_kernel_traitsILi128ELi64ELi64ELi8ES3_EELb0ELb0ELb0ELb0ELb0ELb0ELb0EEEvNS_16Flash_bwd_paramsE,(.L_x_2412 - _ZN5flash44flash_bwd_dq_dk_dv_loop_seqk_parallel_kernelI23Flash_bwd_kernel_traitsILi128ELi64ELi64ELi8ELi4ELi2ELi2ELb1ELb0EN7cutlass10bfloat16_tE19Flash_kernel_traitsILi128ELi64ELi64ELi8ES3_EELb0ELb0ELb0ELb0ELb0ELb0ELb0EEEvNS_16Flash_bwd_paramsE)
        .other          _ZN5flash44flash_bwd_dq_dk_dv_loop_seqk_parallel_kernelI23Flash_bwd_kernel_traitsILi128ELi64ELi64ELi8ELi4ELi2ELi2ELb1ELb0EN7cutlass10bfloat16_tE19Flash_kernel_traitsILi128ELi64ELi64ELi8ES3_EELb0ELb0ELb0ELb0ELb0ELb0ELb0EEEvNS_16Flash_bwd_paramsE,@"STO_CUDA_ENTRY STV_DEFAULT"
_ZN5flash44flash_bwd_dq_dk_dv_loop_seqk_parallel_kernelI23Flash_bwd_kernel_traitsILi128ELi64ELi64ELi8ELi4ELi2ELi2ELb1ELb0EN7cutlass10bfloat16_tE19Flash_kernel_traitsILi128ELi64ELi64ELi8ES3_EELb0ELb0ELb0ELb0ELb0ELb0ELb0EEEvNS_16Flash_bwd_paramsE:
.text._ZN5flash44flash_bwd_dq_dk_dv_loop_seqk_parallel_kernelI23Flash_bwd_kernel_traitsILi128ELi64ELi64ELi8ELi4ELi2ELi2ELb1ELb0EN7cutlass10bfloat16_tE19Flash_kernel_traitsILi128ELi64ELi64ELi8ES3_EELb0ELb0ELb0ELb0ELb0ELb0ELb0EEEvNS_16Flash_bwd_paramsE:
        /* <DEDUP_REMOVED lines=16> */
[----:B------:R-:W-:Y:S01]  /*0100*/  IMAD.MOV.U32 R198, RZ, RZ, 0x20 ;  /* 0x00000020ffc67424 */ /* 0x000fe200078e00ff */
[----:B------:R-:W3:Y:S01]  /*0110*/  S2R R204, SR_CTAID.Z ;  /* 0x0000000000cc7919 */ /* 0x000ee20000002700 */
[----:B------:R-:W4:Y:S01]  /*0120*/  LDC.64 R210, c[0x0][0x460] ;  /* 0x00011800ffd27b82 */ /* 0x000f220000000a00 */
[----:B------:R-:W1:Y:S01]  /*0130*/  LDCU.64 UR14, c[0x0][0x358] ;  /* 0x00006b00ff0e77ac */ /* 0x000e620008000a00 */
[----:B------:R-:W1:Y:S06]  /*0140*/  LDCU.64 UR8, c[0x0][0x470] ;  /* 0x00008e00ff0877ac */ /* 0x000e6c0008000a00 */
[----:B------:R-:W3:Y:S01]  /*0150*/  S2UR UR12, SR_CTAID.X ;  /* 0x00000000000c79c3 */ /* 0x000ee20000002500 */
        /* <DEDUP_REMOVED lines=13> */
[----:B------:R-:W-:Y:S01]  /*0230*/  LOP3.LUT R206, R206, 0x7, R3, 0xf8, !PT ;  /* 0x00000007cece7812 */ /* 0x000fe200078ef803 */
[----:B------:R-:W-:Y:S01]  /*0240*/  IMAD.SHL.U32 R3, R199, 0x40, RZ ;  /* 0x00000040c7037824 */ /* 0x000fe200078e00ff */
[----:B------:R-:W-:Y:S02]  /*0250*/  LOP3.LUT R9, R6, 0x200, RZ, 0xc0, !PT ;  /* 0x0000020006097812 */ /* 0x000fe400078ec0ff */
[----:B------:R-:W-:Y:S02]  /*0260*/  LOP3.LUT R2, R7, 0x10, RZ, 0xc0, !PT ;  /* 0x0000001007027812 */ /* 0x000fe400078ec0ff */
[----:B------:R-:W-:Y:S02]  /*0270*/  LOP3.LUT R12, R3, 0x1c0, RZ, 0xc0, !PT ;  /* 0x000001c0030c7812 */ /* 0x000fe400078ec0ff */
[--C-:B------:R-:W-:Y:S02]  /*0280*/  LOP3.LUT R8, R9, 0x3800, R10.reuse, 0xf8, !PT ;  /* 0x0000380009087812 */ /* 0x100fe400078ef80a */
[----:B------:R-:W-:-:S02]  /*0290*/  LOP3.LUT R214, R5, 0x1c0, R10, 0xf8, !PT ;  /* 0x000001c005d67812 */ /* 0x000fc400078ef80a */
[----:B------:R-:W-:Y:S02]  /*02a0*/  LOP3.LUT R12, R12, 0x38, R207, 0xf8, !PT ;  /* 0x000000380c0c7812 */ /* 0x000fe400078ef8cf */
[--C-:B------:R-:W-:Y:S02]  /*02b0*/  SHF.R.U32.HI R209, RZ, 0x3, R199.reuse ;  /* 0x00000003ffd17819 */ /* 0x100fe400000116c7 */
[----:B------:R-:W-:Y:S02]  /*02c0*/  LOP3.LUT R10, R10, 0x1c0, RZ, 0xc0, !PT ;  /* 0x000001c00a0a7812 */ /* 0x000fe400078ec0ff */
[----:B------:R-:W-:Y:S02]  /*02d0*/  LOP3.LUT R195, R2, 0x8, R199, 0xf8, !PT ;  /* 0x0000000802c37812 */ /* 0x000fe400078ef8c7 */
[----:B------:R-:W-:Y:S02]  /*02e0*/  LOP3.LUT R2, R12, 0x8, R7, 0x78, !PT ;  /* 0x000000080c027812 */ /* 0x000fe400078e7807 */
[----:B------:R-:W-:-:S02]  /*02f0*/  LOP3.LUT R5, R6, 0xc00, RZ, 0xc0, !PT ;  /* 0x00000c0006057812 */ /* 0x000fc400078ec0ff */
[----:B------:R-:W-:Y:S02]  /*0300*/  LOP3.LUT R7, R6, 0x400, RZ, 0xc0, !PT ;  /* 0x0000040006077812 */ /* 0x000fe400078ec0ff */
[----:B------:R-:W-:Y:S02]  /*0310*/  LOP3.LUT R213, R10, 0x18, R209, 0xf8, !PT ;  /* 0x000000180ad57812 */ /* 0x000fe400078ef8d1 */
[----:B------:R-:W-:Y:S02]  /*0320*/  LOP3.LUT R0, R207, 0x1f8, RZ, 0xc0, !PT ;  /* 0x000001f8cf007812 */ /* 0x000fe400078ec0ff */
[----:B------:R-:W-:Y:S02]  /*0330*/  LOP3.LUT R193, R3, 0x200, RZ, 0xc0, !PT ;  /* 0x0000020003c17812 */ /* 0x000fe400078ec0ff */
[----:B------:R-:W-:Y:S02]  /*0340*/  LOP3.LUT R195, R195, R12, RZ, 0x3c, !PT ;  /* 0x0000000cc3c37212 */ /* 0x000fe400078e3cff */
[----:B------:R-:W-:-:S02]  /*0350*/  LOP3.LUT R5, R5, 0x6, R4, 0xf8, !PT ;  /* 0x0000000605057812 */ /* 0x000fc400078ef804 */
[--C-:B------:R-:W-:Y:S02]  /*0360*/  LOP3.LUT R10, R7, 0x6, R4.reuse, 0xf8, !PT ;  /* 0x00000006070a7812 */ /* 0x100fe400078ef804 */
[----:B------:R-:W-:Y:S02]  /*0370*/  LOP3.LUT R213, R213, 0x38, R4, 0x78, !PT ;  /* 0x00000038d5d57812 */ /* 0x000fe400078e7804 */
[----:B------:R-:W-:Y:S02]  /*0380*/  LOP3.LUT R4, R4, 0x20, RZ, 0xc0, !PT ;  /* 0x0000002004047812 */ /* 0x000fe400078ec0ff */
[----:B------:R-:W-:Y:S02]  /*0390*/  R2P PR, R199, 0xe ;  /* 0x0000000ec7007804 */ /* 0x000fe40000000000 */
[----:B------:R-:W-:Y:S02]  /*03a0*/  LOP3.LUT R0, R0, 0x38, R199, 0x78, !PT ;  /* 0x0000003800007812 */ /* 0x000fe400078e78c7 */
[----:B------:R-:W-:-:S02]  /*03b0*/  LOP3.LUT R203, R193, 0xc00, R6, 0xf8, !PT ;  /* 0x00000c00c1cb7812 */ /* 0x000fc400078ef806 */
[----:B------:R-:W-:Y:S02]  /*03c0*/  LOP3.LUT R199, R12, 0x8, R199, 0x78, !PT ;  /* 0x000000080cc77812 */ /* 0x000fe400078e78c7 */
[--C-:B------:R-:W-:Y:S02]  /*03d0*/  LOP3.LUT R193, R193, 0x400, R6.reuse, 0xf8, !PT ;  /* 0x00000400c1c17812 */ /* 0x100fe400078ef806 */
[----:B------:R-:W-:Y:S01]  /*03e0*/  LOP3.LUT R195, R195, 0x200, R6, 0xf8, !PT ;  /* 0x00000200c3c37812 */ /* 0x000fe200078ef806 */
[----:B---3--:R-:W-:Y:S01]  /*03f0*/  IMAD.U32 R6, RZ, RZ, UR4 ;  /* 0x00000004ff067e24 */ /* 0x008fe2000f8e00ff */
[----:B------:R-:W-:Y:S01]  /*0400*/  LOP3.LUT R4, R4, 0x18, R209, 0xf8, !PT ;  /* 0x0000001804047812 */ /* 0x000fe200078ef8d1 */
[----:B------:R-:W-:Y:S01]  /*0410*/  UIADD3 UR4, UPT, UPT, UR6, 0x10000, URZ ;  /* 0x0001000006047890 */ /* 0x000fe2000fffe0ff */
[----:B------:R-:W-:Y:S02]  /*0420*/  LOP3.LUT R214, R5, R214, RZ, 0xfc, !PT ;  /* 0x000000d605d67212 */ /* 0x000fe400078efcff */
[----:B------:R-:W-:-:S02]  /*0430*/  LOP3.LUT R199, R8, R199, RZ, 0xfc, !PT ;  /* 0x000000c708c77212 */ /* 0x000fc400078efcff */
[----:B------:R-:W-:Y:S02]  /*0440*/  LOP3.LUT R4, R4, 0x1c0, R3, 0xf8, !PT ;  /* 0x000001c004047812 */ /* 0x000fe400078ef803 */
[----:B------:R-:W-:Y:S02]  /*0450*/  LEA R214, R214, UR5, 0x1 ;  /* 0x00000005d6d67c11 */ /* 0x000fe4000f8e08ff */
[-C--:B------:R-:W-:Y:S02]  /*0460*/  LOP3.LUT R203, R203, R2.reuse, RZ, 0xfc, !PT ;  /* 0x00000002cbcb7212 */ /* 0x080fe400078efcff */
[----:B------:R-:W-:Y:S01]  /*0470*/  LOP3.LUT R193, R193, R2, RZ, 0xfc, !PT ;  /* 0x00000002c1c17212 */ /* 0x000fe200078efcff */
[----:B------:R-:W-:Y:S01]  /*0480*/  VIADD R243, R214, 0x20 ;  /* 0x00000020d6f37836 */ /* 0x000fe20000000000 */
[----:B------:R-:W-:Y:S01]  /*0490*/  SEL R200, R200, 0xffffffc0, !P2 ;  /* 0xffffffc0c8c87807 */ /* 0x000fe20005000000 */
[----:B------:R-:W-:Y:S01]  /*04a0*/  @P3 VIADD R243, R214, 0xffffffe0 ;  /* 0xffffffe0d6f33836 */ /* 0x000fe20000000000 */
[----:B------:R-:W-:-:S02]  /*04b0*/  LEA R199, R199, UR4, 0x1 ;  /* 0x00000004c7c77c11 */ /* 0x000fc4000f8e08ff */
[----:B------:R-:W-:Y:S02]  /*04c0*/  LOP3.LUT R202, R4, 0x38, R207, 0x78, !PT ;  /* 0x0000003804ca7812 */ /* 0x000fe400078e78cf */
[----:B------:R-:W-:Y:S01]  /*04d0*/  SEL R218, R218, 0xfffffff0, !P2 ;  /* 0xfffffff0dada7807 */ /* 0x000fe20005000000 */
[----:B------:R-:W-:Y:S01]  /*04e0*/  IMAD.IADD R197, R200, 0x1, R199 ;  /* 0x00000001c8c57824 */ /* 0x000fe200078e02c7 */
[----:B------:R-:W-:Y:S02]  /*04f0*/  SEL R198, R198, 0xffffffe0, !P1 ;  /* 0xffffffe0c6c67807 */ /* 0x000fe40004800000 */
[----:B------:R-:W-:Y:S01]  /*0500*/  LEA R195, R195, UR5, 0x1 ;  /* 0x00000005c3c37c11 */ /* 0x000fe2000f8e08ff */
[----:B------:R-:W-:Y:S01]  /*0510*/  IMAD.IADD R245, R214, 0x1, R218 ;  /* 0x00000001d6f57824 */ /* 0x000fe200078e02da */
[----:B------:R-:W-:Y:S01]  /*0520*/  LEA R203, R203, UR6, 0x1 ;  /* 0x00000006cbcb7c11 */ /* 0x000fe2000f8e08ff */
[----:B------:R-:W-:Y:S01]  /*0530*/  IMAD.IADD R196, R198, 0x1, R197 ;  /* 0x00000001c6c47824 */ /* 0x000fe200078e02c5 */
[----:B------:R-:W-:Y:S01]  /*0540*/  LEA R193, R193, UR4, 0x1 ;  /* 0x00000004c1c17c11 */ /* 0x000fe2000f8e08ff */
[----:B------:R-:W-:Y:S01]  /*0550*/  IMAD.IADD R194, R200, 0x1, R195 ;  /* 0x00000001c8c27824 */ /* 0x000fe200078e02c3 */
[----:B------:R-:W-:Y:S01]  /*0560*/  LOP3.LUT R213, R10, R213, RZ, 0xfc, !PT ;  /* 0x000000d50ad57212 */ /* 0x000fe200078efcff */
[----:B------:R-:W-:Y:S01]  /*0570*/  IMAD.IADD R201, R203, 0x1, R200 ;  /* 0x00000001cbc97824 */ /* 0x000fe200078e02c8 */
[----:B----4-:R-:W-:Y:S01]  /*0580*/  LEA R210, P0, R205, R210, 0x2 ;  /* 0x000000d2cdd27211 */ /* 0x010fe200078010ff */
[----:B------:R-:W-:Y:S01]  /*0590*/  IMAD.IADD R192, R198, 0x1, R193 ;  /* 0x00000001c6c07824 */ /* 0x000fe200078e02c1 */
[----:B------:R-:W-:Y:S01]  /*05a0*/  LOP3.LUT R202, R202, 0x200, R3, 0xf8, !PT ;  /* 0x00000200caca7812 */ /* 0x000fe200078ef803 */
[----:B------:R-:W-:Y:S01]  /*05b0*/  IMAD.IADD R191, R200, 0x1, R193 ;  /* 0x00000001c8bf7824 */ /* 0x000fe200078e02c1 */
[----:B------:R-:W-:Y:S01]  /*05c0*/  LOP3.LUT R208, R207, 0x38, RZ, 0xc0, !PT ;  /* 0x00000038cfd07812 */ /* 0x000fe200078ec0ff */
[----:B------:R-:W-:Y:S01]  /*05d0*/  IMAD.IADD R218, R218, 0x1, R243 ;  /* 0x00000001dada7824 */ /* 0x000fe200078e02f3 */
[----:B------:R-:W-:-:S02]  /*05e0*/  LOP3.LUT R215, R0, 0x1e00, R207, 0xf8, !PT ;  /* 0x00001e0000d77812 */ /* 0x000fc400078ef8cf */
[----:B------:R-:W-:Y:S02]  /*05f0*/  LEA.HI.X R211, R205, R211, RZ, 0x2, P0 ;  /* 0x000000d3cdd37211 */ /* 0x000fe400000f14ff */
[----:B------:R-:W-:Y:S02]  /*0600*/  LOP3.LUT R212, R208, 0x40, RZ, 0xfc, !PT ;  /* 0x00000040d0d47812 */ /* 0x000fe400078efcff */
[----:B------:R-:W-:Y:S02]  /*0610*/  LEA R215, R215, UR6, 0x1 ;  /* 0x00000006d7d77c11 */ /* 0x000fe4000f8e08ff */
[----:B------:R-:W-:Y:S02]  /*0620*/  LEA R213, R213, UR6, 0x1 ;  /* 0x00000006d5d57c11 */ /* 0x000fe4000f8e08ff */
[----:B------:R-:W-:-:S07]  /*0630*/  LEA R202, R202, UR6, 0x1 ;  /* 0x00000006caca7c11 */ /* 0x000fce000f8e08ff */
.L_x_96:
[----:B-1----:R-:W1:Y:S01]  /*0640*/  LDCU.64 UR4, c[0x0][0x478] ;  /* 0x00008f00ff0477ac */ /* 0x002e620008000a00 */
[----:B--2---:R-:W2:Y:S01]  /*0650*/  LDC.64 R2, c[0x0][0x460] ;  /* 0x00011800ff027b82 */ /* 0x004ea20000000a00 */
[----:B------:R-:W-:Y:S01]  /*0660*/  ISETP.NE.U32.AND P4, PT, RZ, UR8, PT ;  /* 0x00000008ff007c0c */ /* 0x000fe2000bf85070 */
[----:B------:R-:W-:Y:S01]  /*0670*/  IMAD.SHL.U32 R13, R205, 0x4, RZ ;  /* 0x00000004cd0d7824 */ /* 0x000fe200078e00ff */
[----:B------:R-:W-:Y:S01]  /*0680*/  SHF.R.U32.HI R0, RZ, 0x1e, R205 ;  /* 0x0000001eff007819 */ /* 0x000fe200000116cd */
[----:B------:R-:W-:Y:S01]  /*0690*/  IMAD.MOV.U32 R241, RZ, RZ, RZ ;  /* 0x000000fffff17224 */ /* 0x000fe200078e00ff */
[----:B------:R-:W-:-:S03]  /*06a0*/  ISETP.NE.AND.EX P4, PT, RZ, UR9, PT, P4 ;  /* 0x00000009ff007c0c */ /* 0x000fc6000bf85340 */
[----:B------:R-:W3:Y:S08]  /*06b0*/  LDC.U8 R7, c[0x0][0x532] ;  /* 0x00014c80ff077b82 */ /* 0x000ef00000000000 */
[----:B------:R-:W4:Y:S01]  /*06c0*/  LDC.64 R4, c[0x0][0x468] ;  /* 0x00011a00ff047b82 */ /* 0x000f220000000a00 */
[----:B-1----:R-:W-:Y:S02]  /*06d0*/  ISETP.NE.U32.AND P3, PT, RZ, UR4, PT ;  /* 0x00000004ff007c0c */ /* 0x002fe4000bf65070 */
[----:B------:R-:W-:-:S02]  /*06e0*/  @P4 IADD3 R8, P1, PT, R13, UR8, RZ ;  /* 0x000000080d084c10 */ /* 0x000fc4000ff3e0ff */
[----:B------:R-:W-:Y:S02]  /*06f0*/  ISETP.NE.AND.EX P3, PT, RZ, UR5, PT, P3 ;  /* 0x00000005ff007c0c */ /* 0x000fe4000bf65330 */
[----:B------:R-:W-:Y:S02]  /*0700*/  @P4 IADD3.X R9, PT, PT, R0, UR9, RZ, P1, !PT ;  /* 0x0000000900094c10 */ /* 0x000fe40008ffe4ff */
[C---:B--2---:R-:W-:Y:S02]  /*0710*/  ISETP.NE.U32.AND P5, PT, R2.reuse, RZ, PT ;  /* 0x000000ff0200720c */ /* 0x044fe40003fa5070 */
[----:B------:R-:W-:Y:S01]  /*0720*/  ISETP.NE.U32.AND P2, PT, R2, RZ, PT ;  /* 0x000000ff0200720c */ /* 0x000fe20003f45070 */
[----:B------:R-:W-:Y:S01]  /*0730*/  IMAD.MOV.U32 R10, RZ, RZ, -0x1 ;  /* 0xffffffffff0a7424 */ /* 0x000fe200078e00ff */
[C---:B------:R-:W-:Y:S01]  /*0740*/  ISETP.NE.AND.EX P5, PT, R3.reuse, RZ, PT, P5 ;  /* 0x000000ff0300720c */ /* 0x040fe20003fa5350 */
[----:B------:R1:W2:Y:S01]  /*0750*/  @P4 LDG.E R241, desc[UR14][R8.64] ;  /* 0x0000000e08f14981 */ /* 0x0002a2000c1e1900 */
[----:B------:R-:W-:-:S03]  /*0760*/  ISETP.NE.AND.EX P2, PT, R3, RZ, PT, P2 ;  /* 0x000000ff0300720c */ /* 0x000fc60003f45320 */
[----:B------:R-:W-:-:S04]  /*0770*/  @P3 IADD3 R2, P0, PT, R13, UR4, RZ ;  /* 0x000000040d023c10 */ /* 0x000fc8000ff1e0ff */
[----:B------:R-:W-:Y:S02]  /*0780*/  @P3 IADD3.X R3, PT, PT, R0, UR5, RZ, P0, !PT ;  /* 0x0000000500033c10 */ /* 0x000fe400087fe4ff */
[----:B---3--:R-:W-:Y:S02]  /*0790*/  ISETP.NE.AND P4, PT, R7, RZ, PT ;  /* 0x000000ff0700720c */ /* 0x008fe40003f85270 */
[----:B-----5:R3:W5:Y:S04]  /*07a0*/  @P5 LDG.E R10, desc[UR14][R210.64] ;  /* 0x0000000ed20a5981 */ /* 0x020768000c1e1900 */
[----:B------:R-:W2:Y:S04]  /*07b0*/  @P3 LDG.E R242, desc[UR14][R2.64] ;  /* 0x0000000e02f23981 */ /* 0x000ea8000c1e1900 */
[----:B------:R3:W5:Y:S01]  /*07c0*/  @P2 LDG.E R7, desc[UR14][R210.64+0x4] ;  /* 0x0000040ed2072981 */ /* 0x000762000c1e1900 */
[----:B----4-:R-:W-:-:S04]  /*07d0*/  ISETP.EQ.U32.AND P1, PT, R4, RZ, PT ;  /* 0x000000ff0400720c */ /* 0x010fc80003f22070 */
[----:B------:R-:W-:Y:S01]  /*07e0*/  ISETP.EQ.OR.EX P1, PT, R5, RZ, !P4, P1 ;  /* 0x000000ff0500720c */ /* 0x000fe20006722710 */
[----:B------:R-:W-:Y:S01]  /*07f0*/  IMAD.MOV.U32 R244, RZ, RZ, -0x1 ;  /* 0xfffffffffff47424 */ /* 0x000fe200078e00ff */
[----:B------:R-:W-:Y:S01]  /*0800*/  IADD3 R12, P0, PT, R13, R4, RZ ;  /* 0x000000040d0c7210 */ /* 0x000fe20007f1e0ff */
[----:B-1----:R-:W1:Y:S04]  /*0810*/  @!P3 LDC R8, c[0x0][0x43c] ;  /* 0x00010f00ff08bb82 */ /* 0x002e680000000800 */
[----:B------:R-:W-:-:S04]  /*0820*/  IMAD.X R13, R0, 0x1, R5, P0 ;  /* 0x00000001000d7824 */ /* 0x000fc800000e0605 */
[----:B------:R-:W4:Y:S02]  /*0830*/  @!P3 LDC.64 R2, c[0x0][0x488] ;  /* 0x00012200ff02bb82 */ /* 0x000f240000000a00 */
[----:B------:R3:W5:Y:S01]  /*0840*/  @!P1 LDG.E R244, desc[UR14][R12.64] ;  /* 0x0000000e0cf49981 */ /* 0x000762000c1e1900 */
[----:B------:R-:W-:-:S05]  /*0850*/  ISETP.NE.U32.AND P1, PT, R4, RZ, PT ;  /* 0x000000ff0400720c */ /* 0x000fca0003f25070 */
[----:B------:R-:W1:Y:S01]  /*0860*/  @!P2 LDC R0, c[0x0][0x434] ;  /* 0x00010d00ff00ab82 */ /* 0x000e620000000800 */
[----:B------:R-:W-:Y:S01]  /*0870*/  ISETP.NE.AND.EX P1, PT, R5, RZ, PT, P1 ;  /* 0x000000ff0500720c */ /* 0x000fe20003f25310 */
[----:B------:R-:W-:Y:S01]  /*0880*/  USHF.L.U32 UR17, UR13, 0x6, URZ ;  /* 0x000000060d117899 */ /* 0x000fe200080006ff */
[----:B----4-:R-:W-:-:S04]  /*0890*/  @!P3 ISETP.NE.U32.AND P0, PT, R2, RZ, PT ;  /* 0x000000ff0200b20c */ /* 0x010fc80003f05070 */
[----:B------:R-:W-:-:S04]  /*08a0*/  @!P3 ISETP.NE.AND.EX P0, PT, R3, RZ, PT, P0 ;  /* 0x000000ff0300b20c */ /* 0x000fc80003f05300 */
[----:B-1----:R-:W-:Y:S01]  /*08b0*/  @!P3 SEL R8, R8, RZ, P0 ;  /* 0x000000ff0808b207 */ /* 0x002fe20000000000 */
[----:B--2---:R-:W-:Y:S02]  /*08c0*/  @P3 IMAD.IADD R242, R242, 0x1, -R241 ;  /* 0x00000001f2f23824 */ /* 0x004fe400078e0af1 */
[----:B---3--:R-:W-:Y:S06]  /*08d0*/  @!P1 BRA `(.L_x_39) ;  /* 0x00000000000c9947 */ /* 0x008fec0003800000 */
[----:B------:R-:W2:Y:S02]  /*08e0*/  @P4 LDG.E R3, desc[UR14][R12.64+0x4] ;  /* 0x0000040e0c034981 */ /* 0x000ea4000c1e1900 */
[----:B--2--5:R-:W-:-:S06]  /*08f0*/  @P4 IADD3 R6, PT, PT, R3, -R244, RZ ;  /* 0x800000f403064210 */ /* 0x024fcc0007ffe0ff */
[----:B------:R1:W5:Y:S02]  /*0900*/  @!P4 LDG.E R6, desc[UR14][R12.64] ;  /* 0x0000000e0c06c981 */ /* 0x000364000c1e1900 */
.L_x_39:
        /* <DEDUP_REMOVED lines=32> */
.L_x_41:
[----:B------:R-:W2:Y:S01]  /*0b10*/  LDC.64 R2, c[0x0][0x3b8] ;  /* 0x0000ee00ff027b82 */ /* 0x000ea20000000a00 */
[----:B------:R-:W-:-:S05]  /*0b20*/  IADD3 R18, PT, PT, R241, R244, RZ ;  /* 0x000000f4f1127210 */ /* 0x000fca0007ffe0ff */
[C---:B--2---:R-:W-:Y:S02]  /*0b30*/  IMAD R16, R18.reuse, R3, RZ ;  /* 0x0000000312107224 */ /* 0x044fe400078e02ff */
[----:B------:R-:W-:-:S05]  /*0b40*/  IMAD.WIDE.U32 R18, R18, R2, RZ ;  /* 0x0000000212127225 */ /* 0x000fca00078e00ff */
[----:B------:R-:W-:Y:S02]  /*0b50*/  IADD3 R16, PT, PT, R19, R16, RZ ;  /* 0x0000001013107210 */ /* 0x000fe40007ffe0ff */
.L_x_42:
[----:B------:R-:W2:Y:S01]  /*0b60*/  LDC R5, c[0x0][0x3e8] ;  /* 0x0000fa00ff057b82 */ /* 0x000ea20000000800 */
[----:B------:R-:W-:Y:S01]  /*0b70*/  USHF.R.S32.HI UR16, URZ, 0x1f, UR17 ;  /* 0x0000001fff107899 */ /* 0x000fe20008011411 */
[----:B--2---:R-:W-:-:S04]  /*0b80*/  IABS R7, R5 ;  /* 0x0000000500077213 */ /* 0x004fc80000000000 */
[----:B------:R-:W2:Y:S08]  /*0b90*/  I2F.RP R11, R7 ;  /* 0x00000007000b7306 */ /* 0x000eb00000209400 */
[----:B--2---:R-:W2:Y:S02]  /*0ba0*/  MUFU.RCP R8, R11 ;  /* 0x0000000b00087308 */ /* 0x004ea40000001000 */
[----:B--2---:R-:W-:-:S06]  /*0bb0*/  VIADD R8, R8, 0xffffffe ;  /* 0x0ffffffe08087836 */ /* 0x004fcc0000000000 */
[----:B------:R-:W2:Y:S02]  /*0bc0*/  F2I.FTZ.U32.TRUNC.NTZ R9, R8 ;  /* 0x0000000800097305 */ /* 0x000ea4000021f000 */
[----:B--2---:R-:W-:Y:S02]  /*0bd0*/  IMAD.MOV R4, RZ, RZ, -R9 ;  /* 0x000000ffff047224 */ /* 0x004fe400078e0a09 */
        /* <DEDUP_REMOVED lines=31> */
[----:B------:R-:W-:Y:S01]  /*0dd0*/  MOV R20, R6 ;  /* 0x0000000600147202 */ /* 0x000fe20000000f00 */
[----:B------:R-:W-:Y:S06]  /*0de0*/  BRA `(.L_x_44) ;  /* 0x0000000000187947 */ /* 0x000fec0003800000 */
.L_x_43:
[----:B------:R-:W2:Y:S01]  /*0df0*/  LDC.64 R4, c[0x0][0x3c0] ;  /* 0x0000f000ff047b82 */ /* 0x000ea20000000a00 */
[----:B------:R-:W-:-:S05]  /*0e00*/  IADD3 R6, PT, PT, R241, R244, RZ ;  /* 0x000000f4f1067210 */ /* 0x000fca0007ffe0ff */
[C---:B--2---:R-:W-:Y:S02]  /*0e10*/  IMAD R17, R6.reuse, R5, RZ ;  /* 0x0000000506117224 */ /* 0x044fe400078e02ff */
[----:B------:R-:W-:-:S05]  /*0e20*/  IMAD.WIDE.U32 R6, R6, R4, RZ ;  /* 0x0000000406067225 */ /* 0x000fca00078e00ff */
[----:B------:R-:W-:Y:S02]  /*0e30*/  IADD3 R17, PT, PT, R7, R17, RZ ;  /* 0x0000001107117210 */ /* 0x000fe40007ffe0ff */
[----:B------:R-:W-:-:S07]  /*0e40*/  MOV R20, R6 ;  /* 0x0000000600147202 */ /* 0x000fce0000000f00 */
.L_x_44:
[----:B------:R-:W2:Y:S01]  /*0e50*/  @!P3 LDC.64 R8, c[0x0][0x588] ;  /* 0x00016200ff08bb82 */ /* 0x000ea20000000a00 */
[----:B------:R-:W3:Y:S07]  /*0e60*/  LDCU UR5, c[0x0][0x3e0] ;  /* 0x00007c00ff0577ac */ /* 0x000eee0008000800 */
[----:B------:R-:W4:Y:S08]  /*0e70*/  @P3 LDC.64 R6, c[0x0][0x590] ;  /* 0x00016400ff063b82 */ /* 0x000f300000000a00 */
[----:B------:R-:W3:Y:S01]  /*0e80*/  LDC R29, c[0x0][0x44c] ;  /* 0x00011300ff1d7b82 */ /* 0x000ee20000000800 */
[----:B--2---:R-:W-:-:S04]  /*0e90*/  @!P3 IMAD.WIDE.U32 R38, R205, R8, RZ ;  /* 0x00000008cd26b225 */ /* 0x004fc800078e00ff */
[----:B------:R-:W-:Y:S02]  /*0ea0*/  @!P3 IMAD R22, R205, R9, R39 ;  /* 0x00000009cd16b224 */ /* 0x000fe400078e0227 */
[----:B----4-:R-:W-:-:S04]  /*0eb0*/  @P3 IMAD.WIDE.U32 R8, R10, R6, RZ ;  /* 0x000000060a083225 */ /* 0x010fc800078e00ff */
[----:B------:R-:W-:Y:S01]  /*0ec0*/  @P3 IMAD R22, R10, R7, R9 ;  /* 0x000000070a163224 */ /* 0x000fe200078e0209 */
[----:B------:R-:W-:Y:S01]  /*0ed0*/  @P3 MOV R38, R8 ;  /* 0x0000000800263202 */ /* 0x000fe20000000f00 */
[----:B---3--:R-:W-:Y:S01]  /*0ee0*/  IMAD.WIDE R26, R29, UR5, RZ ;  /* 0x000000051d1a7c25 */ /* 0x008fe2000f8e02ff */
[----:B------:R-:W-:Y:S06]  /*0ef0*/  @P3 BRA `(.L_x_45) ;  /* 0x0000000000443947 */ /* 0x000fec0003800000 */
[----:B------:R-:W2:Y:S02]  /*0f00*/  LDCU UR4, c[0x0][0x444] ;  /* 0x00008880ff0477ac */ /* 0x000ea40008000800 */
[----:B--2---:R-:W-:Y:S01]  /*0f10*/  USHF.R.S32.HI UR6, URZ, 0x1f, UR4 ;  /* 0x0000001fff067899 */ /* 0x004fe20008011404 */
[----:B------:R-:W-:Y:S01]  /*0f20*/  IMAD.WIDE.U32 R8, R205, UR4, RZ ;  /* 0x00000004cd087c25 */ /* 0x000fe2000f8e00ff */
[----:B------:R-:W-:-:S04]  /*0f30*/  USHF.R.S32.HI UR4, URZ, 0x1f, UR5 ;  /* 0x0000001fff047899 */ /* 0x000fc80008011405 */
[----:B------:R-:W-:Y:S02]  /*0f40*/  IMAD R6, R205, UR6, RZ ;  /* 0x00000006cd067c24 */ /* 0x000fe4000f8e02ff */
[----:B-1----:R-:W-:-:S03]  /*0f50*/  IMAD.WIDE.U32 R12, R8, UR5, RZ ;  /* 0x00000005080c7c25 */ /* 0x002fc6000f8e00ff */
[----:B------:R-:W-:-:S05]  /*0f60*/  IADD3 R6, PT, PT, R9, R6, RZ ;  /* 0x0000000609067210 */ /* 0x000fca0007ffe0ff */
[----:B------:R-:W-:Y:S01]  /*0f70*/  IMAD R7, R6, UR5, RZ ;  /* 0x0000000506077c24 */ /* 0x000fe2000f8e02ff */
[----:B------:R-:W-:-:S03]  /*0f80*/  SHF.R.S32.HI R6, RZ, 0x1f, R29 ;  /* 0x0000001fff067819 */ /* 0x000fc6000001141d */
[----:B------:R-:W-:-:S05]  /*0f90*/  IMAD R7, R8, UR4, R7 ;  /* 0x0000000408077c24 */ /* 0x000fca000f8e0207 */
[----:B------:R-:W-:-:S05]  /*0fa0*/  IADD3 R8, PT, PT, R13, R7, RZ ;  /* 0x000000070d087210 */ /* 0x000fca0007ffe0ff */
[-C--:B------:R-:W-:Y:S02]  /*0fb0*/  IMAD R31, R8, R29.reuse, RZ ;  /* 0x0000001d081f7224 */ /* 0x080fe400078e02ff */
[----:B------:R-:W-:-:S04]  /*0fc0*/  IMAD.WIDE.U32 R8, R12, R29, RZ ;  /* 0x0000001d0c087225 */ /* 0x000fc800078e00ff */
[----:B------:R-:W-:Y:S01]  /*0fd0*/  IMAD R31, R6, R12, R31 ;  /* 0x0000000c061f7224 */ /* 0x000fe200078e021f */
[----:B------:R-:W-:-:S04]  /*0fe0*/  MOV R30, R8 ;  /* 0x00000008001e7202 */ /* 0x000fc80000000f00 */
[----:B------:R-:W-:Y:S01]  /*0ff0*/  IADD3 R31, PT, PT, R9, R31, RZ ;  /* 0x0000001f091f7210 */ /* 0x000fe20007ffe0ff */
[----:B------:R-:W-:Y:S06]  /*1000*/  BRA `(.L_x_46) ;  /* 0x0000000000107947 */ /* 0x000fec0003800000 */
.L_x_45:
[-C--:B------:R-:W-:Y:S02]  /*1010*/  IMAD R31, R27, R10.reuse, RZ ;  /* 0x0000000a1b1f7224 */ /* 0x080fe400078e02ff */
[----:B------:R-:W-:-:S05]  /*1020*/  IMAD.WIDE.U32 R6, R26, R10, RZ ;  /* 0x0000000a1a067225 */ /* 0x000fca00078e00ff */
[----:B------:R-:W-:Y:S02]  /*1030*/  IADD3 R31, PT, PT, R7, R31, RZ ;  /* 0x0000001f071f7210 */ /* 0x000fe40007ffe0ff */
[----:B------:R-:W-:-:S07]  /*1040*/  MOV R30, R6 ;  /* 0x00000006001e7202 */ /* 0x000fce0000000f00 */
.L_x_46:
[----:B------:R-:W2:Y:S01]  /*1050*/  LDCU.U8 UR4, c[0x0][0x548] ;  /* 0x0000a900ff0477ac */ /* 0x000ea20008000000 */
[----:B------:R-:W-:Y:S01]  /*1060*/  SHF.L.U32 R7, R205, 0x7, RZ ;  /* 0x00000007cd077819 */ /* 0x000fe200000006ff */
[----:B------:R-:W-:Y:S01]  /*1070*/  IMAD R32, R204, R29, RZ ;  /* 0x0000001dcc207224 */ /* 0x000fe200078e02ff */
[----:B------:R-:W3:Y:S02]  /*1080*/  LDCU.U8 UR6, c[0x0][0x5f0] ;  /* 0x0000be00ff0677ac */ /* 0x000ee40008000000 */
[----:B------:R-:W-:-:S04]  /*1090*/  SEL R6, R7, RZ, P5 ;  /* 0x000000ff07067207 */ /* 0x000fc80002800000 */
[----:B------:R-:W-:-:S04]  /*10a0*/  IADD3 R6, P0, PT, R25, R6, RZ ;  /* 0x0000000619067210 */ /* 0x000fc80007f1e0ff */
[----:B------:R-:W-:Y:S01]  /*10b0*/  IADD3.X R9, PT, PT, RZ, R23, RZ, P0, !PT ;  /* 0x00000017ff097210 */ /* 0x000fe200007fe4ff */
[----:B-1----:R-:W-:Y:S01]  /*10c0*/  IMAD.WIDE.U32 R12, R6, R26, RZ ;  /* 0x0000001a060c7225 */ /* 0x002fe200078e00ff */
[----:B--2---:R-:W-:-:S03]  /*10d0*/  UISETP.NE.AND UP0, UPT, UR4, URZ, UPT ;  /* 0x000000ff0400728c */ /* 0x004fc6000bf05270 */
[----:B------:R-:W-:-:S04]  /*10e0*/  IMAD R9, R9, R26, RZ ;  /* 0x0000001a09097224 */ /* 0x000fc800078e02ff */
[----:B------:R-:W-:-:S05]  /*10f0*/  IMAD R9, R27, R6, R9 ;  /* 0x000000061b097224 */ /* 0x000fca00078e0209 */
[----:B------:R-:W-:Y:S01]  /*1100*/  IADD3 R28, PT, PT, R13, R9, RZ ;  /* 0x000000090d1c7210 */ /* 0x000fe20007ffe0ff */
[----:B---3--:R-:W-:Y:S06]  /*1110*/  BRA.U !UP0, `(.L_x_47) ;  /* 0x00000001081c7547 */ /* 0x008fec000b800000 */
[----:B------:R-:W1:Y:S01]  /*1120*/  LDC R6, c[0x0][0x434] ;  /* 0x00010d00ff067b82 */ /* 0x000e620000000800 */
[----:B------:R-:W2:Y:S01]  /*1130*/  LDCU UR4, c[0x0][0x454] ;  /* 0x00008a80ff0477ac */ /* 0x000ea20008000800 */
[----:B------:R-:W-:Y:S01]  /*1140*/  ISETP.NE.AND P0, PT, R10, -0x1, PT ;  /* 0xffffffff0a00780c */ /* 0x000fe20003f05270 */
[----:B-1----:R-:W-:-:S05]  /*1150*/  IMAD R27, R205, R6, RZ ;  /* 0x00000006cd1b7224 */ /* 0x002fca00078e02ff */
[----:B------:R-:W-:-:S05]  /*1160*/  SEL R27, R27, R10, !P0 ;  /* 0x0000000a1b1b7207 */ /* 0x000fca0004000000 */
[----:B--2---:R-:W-:Y:S01]  /*1170*/  IMAD R27, R204, UR4, R27 ;  /* 0x00000004cc1b7c24 */ /* 0x004fe2000f8e021b */
[----:B------:R-:W-:Y:S05]  /*1180*/  BRA `(.L_x_48) ;  /* 0x00000000000c7947 */ /* 0x000fea0003800000 */
.L_x_47:
[----:B------:R-:W1:Y:S01]  /*1190*/  LDC R27, c[0x0][0x434] ;  /* 0x00010d00ff1b7b82 */ /* 0x000e620000000800 */
[----:B------:R-:W-:-:S04]  /*11a0*/  IMAD R6, R205, UR5, R204 ;  /* 0x00000005cd067c24 */ /* 0x000fc8000f8e02cc */
[----:B-1----:R-:W-:-:S03]  /*11b0*/  IMAD R27, R6, R27, RZ ;  /* 0x0000001b061b7224 */ /* 0x002fc600078e02ff */
.L_x_48:
        /* <DEDUP_REMOVED lines=11> */
.L_x_49:
[----:B------:R-:W1:Y:S01]  /*1270*/  LDC R33, c[0x0][0x444] ;  /* 0x00011100ff217b82 */ /* 0x000e620000000800 */
[----:B------:R-:W-:-:S04]  /*1280*/  IMAD R6, R205, UR5, R204 ;  /* 0x00000005cd067c24 */ /* 0x000fc8000f8e02cc */
[----:B-1----:R-:W-:-:S07]  /*1290*/  IMAD R33, R6, R33, RZ ;  /* 0x0000002106217224 */ /* 0x002fce00078e02ff */
.L_x_50:
[----:B------:R-:W1:Y:S01]  /*12a0*/  S2R R26, SR_TID.X ;  /* 0x00000000001a7919 */ /* 0x000e620000002100 */
[----:B------:R-:W2:Y:S01]  /*12b0*/  LDC.64 R8, c[0x0][0x3b0] ;  /* 0x0000ec00ff087b82 */ /* 0x000ea20000000a00 */
[----:B------:R-:W-:Y:S01]  /*12c0*/  IADD3 R30, P1, P0, R12, R30, R32 ;  /* 0x0000001e0c1e7210 */ /* 0x000fe2000783e020 */
[----:B------:R-:W-:Y:S01]  /*12d0*/  IMAD R228, R29, UR5, RZ ;  /* 0x000000051de47c24 */ /* 0x000fe2000f8e02ff */
[----:B------:R-:W3:Y:S01]  /*12e0*/  S2R R19, SR_TID.X ;  /* 0x0000000000137919 */ /* 0x000ee20000002100 */
[----:B------:R-:W-:Y:S01]  /*12f0*/  IADD3 R38, P3, PT, R208, R38, RZ ;  /* 0x00000026d0267210 */ /* 0x000fe20007f7e0ff */
[----:B------:R-:W4:Y:S01]  /*1300*/  LDCU.64 UR4, c[0x0][0x3c8] ;  /* 0x00007900ff0477ac */ /* 0x000f220008000a00 */
[----:B------:R-:W-:Y:S01]  /*1310*/  ISETP.NE.AND P4, PT, RZ, UR6, PT ;  /* 0x00000006ff007c0c */ /* 0x000fe2000bf85270 */
[C---:B------:R-:W-:Y:S01]  /*1320*/  IMAD R33, R240.reuse, 0x40, R33 ;  /* 0x00000040f0217824 */ /* 0x040fe200078e0221 */
[----:B------:R-:W5:Y:S01]  /*1330*/  LDC.64 R6, c[0x0][0x590] ;  /* 0x00016400ff067b82 */ /* 0x000f620000000a00 */
[----:B------:R-:W-:Y:S01]  /*1340*/  IMAD.X R39, RZ, RZ, R22, P3 ;  /* 0x000000ffff277224 */ /* 0x000fe200018e0616 */
[----:B------:R-:W4:Y:S01]  /*1350*/  LDCU.64 UR6, c[0x0][0x550] ;  /* 0x0000aa00ff0677ac */ /* 0x000f220008000a00 */
[----:B------:R-:W-:Y:S01]  /*1360*/  IMAD.MOV.U32 R22, RZ, RZ, R208 ;  /* 0x000000ffff167224 */ /* 0x000fe200078e00d0 */
[----:B------:R-:W-:Y:S01]  /*1370*/  SHF.R.S32.HI R32, RZ, 0x1f, R32 ;  /* 0x0000001fff207819 */ /* 0x000fe20000011420 */
[----:B------:R-:W-:Y:S01]  /*1380*/  BSSY.RECONVERGENT B1, `(.L_x_40) ;  /* 0x0000504000017945 */ /* 0x000fe20003800200 */
[----:B------:R-:W4:Y:S01]  /*1390*/  LDCU.64 UR10, c[0x0][0x380] ;  /* 0x00007000ff0a77ac */ /* 0x000f220008000a00 */
[----:B------:R-:W-:Y:S01]  /*13a0*/  LEA R27, R240, R27, 0x6 ;  /* 0x0000001bf01b7211 */ /* 0x000fe200078e30ff */
[----:B------:R-:W4:Y:S01]  /*13b0*/  LDC.64 R10, c[0x0][0x5f8] ;  /* 0x00017e00ff0a7b82 */ /* 0x000f220000000a00 */
[----:B------:R-:W-:-:S07]  /*13c0*/  IADD3.X R28, PT, PT, R28, R31, R32, P1, P0 ;  /* 0x0000001f1c1c7210 */ /* 0x000fce0000fe0420 */
[----:B------:R-:W4:Y:S01]  /*13d0*/  LDC.64 R12, c[0x0][0x598] ;  /* 0x00016600ff0c7b82 */ /* 0x000f220000000a00 */
[----:B--2---:R-:W-:-:S04]  /*13e0*/  IMAD R34, R23, R8, RZ ;  /* 0x0000000817227224 */ /* 0x004fc800078e02ff */
[----:B------:R-:W-:Y:S02]  /*13f0*/  IMAD R34, R25, R9, R34 ;  /* 0x0000000919227224 */ /* 0x000fe400078e0222 */
[----:B-----5:R-:W-:Y:S01]  /*1400*/  IMAD R36, R23, R6, RZ ;  /* 0x0000000617247224 */ /* 0x020fe200078e02ff */
[----:B------:R-:W2:Y:S01]  /*1410*/  LDC.64 R248, c[0x0][0x420] ;  /* 0x00010800fff87b82 */ /* 0x000ea20000000a00 */
[----:B------:R-:W-:Y:S01]  /*1420*/  IMAD.MOV.U32 R23, RZ, RZ, RZ ;  /* 0x000000ffff177224 */ /* 0x000fe200078e00ff */
[----:B------:R-:W-:Y:S01]  /*1430*/  SHF.L.U64.HI R219, R6, 0x5, R7 ;  /* 0x0000000506db7819 */ /* 0x000fe20000010207 */
[C---:B------:R-:W-:Y:S02]  /*1440*/  IMAD R36, R25.reuse, R7, R36 ;  /* 0x0000000719247224 */ /* 0x040fe400078e0224 */
[----:B------:R-:W-:-:S04]  /*1450*/  IMAD.WIDE.U32 R40, R25, R8, R22 ;  /* 0x0000000819287225 */ /* 0x000fc800078e0016 */
[----:B------:R-:W-:Y:S01]  /*1460*/  IMAD.WIDE.U32 R38, R25, R6, R38 ;  /* 0x0000000619267225 */ /* 0x000fe200078e0026 */
[----:B-1----:R-:W-:Y:S02]  /*1470*/  SHF.R.U32.HI R25, RZ, 0x5, R26 ;  /* 0x00000005ff197819 */ /* 0x002fe4000001161a */
[----:B---3--:R-:W-:Y:S02]  /*1480*/  LOP3.LUT R26, R19, 0x1f, RZ, 0xc0, !PT ;  /* 0x0000001f131a7812 */ /* 0x008fe400078ec0ff */
[----:B------:R-:W-:Y:S02]  /*1490*/  IADD3 R24, P3, PT, R24, R40, RZ ;  /* 0x0000002818187210 */ /* 0x000fe40007f7e0ff */
[----:B------:R-:W-:Y:S01]  /*14a0*/  IADD3 R39, PT, PT, R39, R36, RZ ;  /* 0x0000002427277210 */ /* 0x000fe20007ffe0ff */
[----:B------:R-:W-:Y:S01]  /*14b0*/  IMAD R29, R25, R228, R26 ;  /* 0x000000e4191d7224 */ /* 0x000fe200078e021a */
[----:B------:R-:W-:Y:S01]  /*14c0*/  IADD3.X R25, PT, PT, R21, R41, R34, P3, !PT ;  /* 0x0000002915197210 */ /* 0x000fe20001ffe422 */
[----:B----4-:R-:W-:Y:S01]  /*14d0*/  IMAD.WIDE.U32 R36, R10, UR12, RZ ;  /* 0x0000000c0a247c25 */ /* 0x010fe2000f8e00ff */
[----:B------:R-:W1:Y:S03]  /*14e0*/  LDC.64 R34, c[0x0][0x5e8] ;  /* 0x00017a00ff227b82 */ /* 0x000e660000000a00 */
[----:B------:R-:W-:Y:S01]  /*14f0*/  IMAD.WIDE.U32 R38, R204, R12, R38 ;  /* 0x0000000ccc267225 */ /* 0x000fe200078e0026 */
[----:B------:R-:W-:-:S03]  /*1500*/  SEL R10, R36, RZ, P4 ;  /* 0x000000ff240a7207 */ /* 0x000fc60002000000 */
[C---:B------:R-:W-:Y:S01]  /*1510*/  IMAD.WIDE.U32 R24, R204.reuse, UR4, R24 ;  /* 0x00000004cc187c25 */ /* 0x040fe2000f8e0018 */
[----:B------:R-:W-:Y:S02]  /*1520*/  IADD3 R10, P1, P0, R29, R30, R10 ;  /* 0x0000001e1d0a7210 */ /* 0x000fe4000783e00a */
[----:B------:R-:W-:Y:S01]  /*1530*/  SHF.R.S32.HI R29, RZ, 0x1f, R29 ;  /* 0x0000001fff1d7819 */ /* 0x000fe2000001141d */
[----:B------:R-:W-:Y:S02]  /*1540*/  IMAD R11, R11, UR12, R37 ;  /* 0x0000000c0b0b7c24 */ /* 0x000fe4000f8e0225 */
[C---:B------:R-:W-:Y:S02]  /*1550*/  IMAD R39, R204.reuse, R13, R39 ;  /* 0x0000000dcc277224 */ /* 0x040fe400078e0227 */
[----:B------:R-:W-:Y:S01]  /*1560*/  IMAD R25, R204, UR5, R25 ;  /* 0x00000005cc197c24 */ /* 0x000fe2000f8e0219 */
[----:B------:R-:W3:Y:S01]  /*1570*/  LDCU.64 UR4, c[0x0][0x570] ;  /* 0x0000ae00ff0477ac */ /* 0x000ee20008000a00 */
[----:B------:R-:W-:Y:S01]  /*1580*/  SEL R12, R11, RZ, P4 ;  /* 0x000000ff0b0c7207 */ /* 0x000fe20002000000 */
[----:B------:R-:W-:-:S03]  /*1590*/  IMAD.WIDE.U32 R38, R209, R6, R38 ;  /* 0x00000006d1267225 */ /* 0x000fc600078e0026 */
[----:B------:R-:W-:Y:S01]  /*15a0*/  IADD3.X R12, PT, PT, R29, R28, R12, P1, P0 ;  /* 0x0000001c1d0c7210 */ /* 0x000fe20000fe040c */
[C---:B------:R-:W-:Y:S01]  /*15b0*/  IMAD R227, R209.reuse, R7, R39 ;  /* 0x00000007d1e37224 */ /* 0x040fe200078e0227 */
[----:B------:R-:W-:Y:S01]  /*15c0*/  LEA R226, P1, R38, UR6, 0x1 ;  /* 0x0000000626e27c11 */ /* 0x000fe2000f8208ff */
[----:B------:R-:W-:Y:S02]  /*15d0*/  IMAD.SHL.U32 R11, R228, 0x40, RZ ;  /* 0x00000040e40b7824 */ /* 0x000fe400078e00ff */
[C---:B------:R-:W-:Y:S01]  /*15e0*/  IMAD.WIDE.U32 R24, R209.reuse, R8, R24 ;  /* 0x00000008d1187225 */ /* 0x040fe200078e0018 */
[----:B------:R-:W-:Y:S02]  /*15f0*/  LEA.HI.X R227, R38, UR7, R227, 0x1, P1 ;  /* 0x0000000726e37c11 */ /* 0x000fe400088f0ce3 */
[----:B------:R-:W-:Y:S01]  /*1600*/  ISETP.GT.AND P1, PT, R0, RZ, PT ;  /* 0x000000ff0000720c */ /* 0x000fe20003f24270 */
[----:B------:R-:W-:Y:S01]  /*1610*/  IMAD R225, R209, R9, R25 ;  /* 0x00000009d1e17224 */ /* 0x000fe200078e0219 */
[----:B------:R-:W-:Y:S01]  /*1620*/  IADD3 R10, P0, PT, R11, R10, RZ ;  /* 0x0000000a0b0a7210 */ /* 0x000fe20007f1e0ff */
[----:B-1----:R-:W-:Y:S01]  /*1630*/  IMAD.WIDE R220, R33, 0x4, R34 ;  /* 0x0000000421dc7825 */ /* 0x002fe200078e0222 */
[----:B------:R-:W-:-:S02]  /*1640*/  LEA R224, P3, R24, UR10, 0x1 ;  /* 0x0000000a18e07c11 */ /* 0x000fc4000f8608ff */
[----:B------:R-:W-:Y:S01]  /*1650*/  LEA.HI.X.SX32 R11, R11, R12, 0x1, P0 ;  /* 0x0000000c0b0b7211 */ /* 0x000fe200000f0eff */
[----:B------:R-:W-:Y:S01]  /*1660*/  IMAD.MOV.U32 R222, RZ, RZ, R220 ;  /* 0x000000ffffde7224 */ /* 0x000fe200078e00dc */
[----:B---3--:R-:W-:Y:S01]  /*1670*/  LEA R246, P0, R10, UR4, 0x2 ;  /* 0x000000040af67c11 */ /* 0x008fe2000f8010ff */
[----:B--2---:R-:W-:Y:S01]  /*1680*/  IMAD.WIDE R248, R27, 0x4, R248 ;  /* 0x000000041bf87825 */ /* 0x004fe200078e02f8 */
[----:B------:R-:W-:Y:S02]  /*1690*/  LEA.HI.X R225, R24, UR11, R225, 0x1, P3 ;  /* 0x0000000b18e17c11 */ /* 0x000fe400098f0ce1 */
[----:B------:R-:W-:Y:S02]  /*16a0*/  LEA.HI.X R247, R10, UR5, R11, 0x2, P0 ;  /* 0x000000050af77c11 */ /* 0x000fe400080f140b */
[C---:B------:R-:W-:Y:S02]  /*16b0*/  IADD3 R10, P0, PT, R209.reuse, 0x20, RZ ;  /* 0x00000020d10a7810 */ /* 0x040fe40007f1e0ff */
[C---:B------:R-:W-:Y:S01]  /*16c0*/  SHF.L.U64.HI R12, R8.reuse, 0x5, R9 ;  /* 0x00000005080c7819 */ /* 0x040fe20000010209 */
[----:B------:R-:W-:Y:S01]  /*16d0*/  IMAD.SHL.U32 R9, R8, 0x20, RZ ;  /* 0x0000002008097824 */ /* 0x000fe200078e00ff */
[----:B------:R-:W-:Y:S01]  /*16e0*/  SHF.L.U32 R220, R6, 0x5, RZ ;  /* 0x0000000506dc7819 */ /* 0x000fe200000006ff */
[----:B------:R-:W-:Y:S01]  /*16f0*/  VIADD R6, R209, 0x20 ;  /* 0x00000020d1067836 */ /* 0x000fe20000000000 */
[----:B------:R-:W-:Y:S01]  /*1700*/  IADD3.X R7, PT, PT, RZ, RZ, RZ, P0, !PT ;  /* 0x000000ffff077210 */ /* 0x000fe200007fe4ff */
[----:B------:R-:W-:Y:S06]  /*1710*/  @P1 BRA `(.L_x_51) ;  /* 0x0000000400cc1947 */ /* 0x000fec0003800000 */
        /* <DEDUP_REMOVED lines=13> */
.L_x_52:
[----:B------:R-:W1:Y:S01]  /*17f0*/  LDC.64 R4, c[0x0][0x5c0] ;  /* 0x00017000ff047b82 */ /* 0x000e620000000a00 */
[----:B------:R-:W-:-:S05]  /*1800*/  IADD3 R0, PT, PT, R241, R244, RZ ;  /* 0x000000f4f1007210 */ /* 0x000fca0007ffe0ff */
[C---:B-1----:R-:W-:Y:S02]  /*1810*/  IMAD R2, R0.reuse, R5, RZ ;  /* 0x0000000500027224 */ /* 0x042fe400078e02ff */
[----:B------:R-:W-:-:S05]  /*1820*/  IMAD.WIDE.U32 R8, R0, R4, RZ ;  /* 0x0000000400087225 */ /* 0x000fca00078e00ff */
[----:B------:R-:W-:Y:S02]  /*1830*/  IADD3 R0, PT, PT, R9, R2, RZ ;  /* 0x0000000209007210 */ /* 0x000fe40007ffe0ff */
.L_x_53:
        /* <DEDUP_REMOVED lines=13> */
.L_x_54:
[----:B------:R-:W1:Y:S01]  /*1910*/  LDC.64 R2, c[0x0][0x5c8] ;  /* 0x00017200ff027b82 */ /* 0x000e620000000a00 */
[----:B------:R-:W-:-:S05]  /*1920*/  IADD3 R241, PT, PT, R241, R244, RZ ;  /* 0x000000f4f1f17210 */ /* 0x000fca0007ffe0ff */
[C---:B-1----:R-:W-:Y:S02]  /*1930*/  IMAD R11, R241.reuse, R3, RZ ;  /* 0x00000003f10b7224 */ /* 0x042fe400078e02ff */
[----:B------:R-:W-:-:S05]  /*1940*/  IMAD.WIDE.U32 R12, R241, R2, RZ ;  /* 0x00000002f10c7225 */ /* 0x000fca00078e00ff */
[----:B------:R-:W-:Y:S02]  /*1950*/  IADD3 R11, PT, PT, R13, R11, RZ ;  /* 0x0000000b0d0b7210 */ /* 0x000fe40007ffe0ff */
.L_x_55:
[----:B------:R-:W1:Y:S01]  /*1960*/  LDCU.64 UR4, c[0x0][0x5d8] ;  /* 0x0000bb00ff0477ac */ /* 0x000e620008000a00 */
[----:B------:R-:W-:Y:S01]  /*1970*/  IMAD R14, R4, UR16, RZ ;  /* 0x00000010040e7c24 */ /* 0x000fe2000f8e02ff */
[----:B------:R-:W-:Y:S01]  /*1980*/  IADD3 R242, PT, PT, R242, -UR17, RZ ;  /* 0x80000011f2f27c10 */ /* 0x000fe2000fffe0ff */
[----:B------:R-:W-:Y:S01]  /*1990*/  IMAD.WIDE.U32 R16, R4, UR17, R22 ;  /* 0x0000001104107c25 */ /* 0x000fe2000f8e0016 */
[----:B------:R-:W-:Y:S02]  /*19a0*/  BSSY.RECONVERGENT B0, `(.L_x_56) ;  /* 0x0000014000007945 */ /* 0x000fe40003800200 */
[----:B------:R-:W-:Y:S01]  /*19b0*/  ISETP.GE.AND P4, PT, R209, R242, PT ;  /* 0x000000f2d100720c */ /* 0x000fe20003f86270 */
[----:B------:R-:W-:Y:S01]  /*19c0*/  IMAD R9, R5, UR17, R14 ;  /* 0x0000001105097c24 */ /* 0x000fe2000f8e020e */
[----:B------:R-:W-:Y:S02]  /*19d0*/  IADD3 R8, P0, PT, R8, R16, RZ ;  /* 0x0000001008087210 */ /* 0x000fe40007f1e0ff */
[----:B------:R-:W-:-:S02]  /*19e0*/  ISETP.GE.AND P3, PT, R6, R242, PT ;  /* 0x000000f20600720c */ /* 0x000fc40003f66270 */
[----:B------:R-:W-:-:S03]  /*19f0*/  IADD3.X R9, PT, PT, R0, R17, R9, P0, !PT ;  /* 0x0000001100097210 */ /* 0x000fc600007fe409 */
[----:B-1----:R-:W-:-:S04]  /*1a00*/  IMAD.WIDE.U32 R14, R204, UR4, R8 ;  /* 0x00000004cc0e7c25 */ /* 0x002fc8000f8e0008 */
[----:B------:R-:W-:Y:S01]  /*1a10*/  IMAD R9, R204, UR5, R15 ;  /* 0x00000005cc097c24 */ /* 0x000fe2000f8e020f */
[----:B------:R-:W-:Y:S06]  /*1a20*/  @P4 BRA `(.L_x_57) ;  /* 0x00000000002c4947 */ /* 0x000fec0003800000 */
[----:B------:R-:W1:Y:S01]  /*1a30*/  LDCU UR6, c[0x0][0x440] ;  /* 0x00008800ff0677ac */ /* 0x000e620008000800 */
[----:B------:R-:W-:Y:S01]  /*1a40*/  IMAD.MOV.U32 R8, RZ, RZ, R14 ;  /* 0x000000ffff087224 */ /* 0x000fe200078e000e */
[----:B------:R-:W2:Y:S03]  /*1a50*/  LDCU.64 UR4, c[0x0][0x560] ;  /* 0x0000ac00ff0477ac */ /* 0x000ea60008000a00 */
[----:B------:R-:W-:-:S04]  /*1a60*/  IMAD.WIDE.U32 R18, R209, R4, R8 ;  /* 0x00000004d1127225 */ /* 0x000fc800078e0008 */
[----:B------:R-:W-:Y:S01]  /*1a70*/  IMAD R0, R209, R5, R19 ;  /* 0x00000005d1007224 */ /* 0x000fe200078e0213 */
[----:B-1----:R-:W-:Y:S02]  /*1a80*/  ISETP.GE.AND P2, PT, R208, UR6, PT ;  /* 0x00000006d0007c0c */ /* 0x002fe4000bf46270 */
[----:B------:R-:W-:Y:S02]  /*1a90*/  ISETP.GE.AND P1, PT, R212, UR6, PT ;  /* 0x00000006d4007c0c */ /* 0x000fe4000bf26270 */
[----:B--2---:R-:W-:-:S04]  /*1aa0*/  LEA R16, P0, R18, UR4, 0x1 ;  /* 0x0000000412107c11 */ /* 0x004fc8000f8008ff */
[----:B------:R-:W-:-:S05]  /*1ab0*/  LEA.HI.X R17, R18, UR5, R0, 0x1, P0 ;  /* 0x0000000512117c11 */ /* 0x000fca00080f0c00 */
[----:B------:R1:W-:Y:S04]  /*1ac0*/  @!P2 STG.E.128 desc[UR14][R16.64], RZ ;  /* 0x000000ff1000a986 */ /* 0x0003e8000c101d0e */
[----:B------:R1:W-:Y:S02]  /*1ad0*/  @!P1 STG.E.128 desc[UR14][R16.64+0x80], RZ ;  /* 0x000080ff10009986 */ /* 0x0003e4000c101d0e */
.L_x_57:
[----:B------:R-:W-:Y:S05]  /*1ae0*/  BSYNC.RECONVERGENT B0 ;  /* 0x0000000000007941 */ /* 0x000fea0003800200 */
.L_x_56:
[----:B------:R-:W-:Y:S04]  /*1af0*/  BSSY.RECONVERGENT B0, `(.L_x_58) ;  /* 0x000000f000007945 */ /* 0x000fe80003800200 */
[----:B------:R-:W-:Y:S05]  /*1b00*/  @P3 BRA `(.L_x_59) ;  /* 0x0000000000343947 */ /* 0x000fea0003800000 */
[----:B------:R-:W2:Y:S01]  /*1b10*/  LDCU UR6, c[0x0][0x440] ;  /* 0x00008800ff0677ac */ /* 0x000ea20008000800 */
[-C--:B------:R-:W-:Y:S02]  /*1b20*/  IMAD R0, R7, R4.reuse, RZ ;  /* 0x0000000407007224 */ /* 0x080fe400078e02ff */
[----:B------:R-:W-:Y:S01]  /*1b30*/  IMAD.MOV.U32 R8, RZ, RZ, R14 ;  /* 0x000000ffff087224 */ /* 0x000fe200078e000e */
[----:B------:R-:W3:Y:S01]  /*1b40*/  LDCU.64 UR4, c[0x0][0x560] ;  /* 0x0000ac00ff0477ac */ /* 0x000ee20008000a00 */
[C---:B------:R-:W-:Y:S02]  /*1b50*/  IMAD R0, R10.reuse, R5, R0 ;  /* 0x000000050a007224 */ /* 0x040fe400078e0200 */
[----:B------:R-:W-:-:S05]  /*1b60*/  IMAD.WIDE.U32 R8, R10, R4, R8 ;  /* 0x000000040a087225 */ /* 0x000fca00078e0008 */
[----:B------:R-:W-:Y:S02]  /*1b70*/  IADD3 R5, PT, PT, R9, R0, RZ ;  /* 0x0000000009057210 */ /* 0x000fe40007ffe0ff */
[----:B--2---:R-:W-:Y:S02]  /*1b80*/  ISETP.GE.AND P1, PT, R208, UR6, PT ;  /* 0x00000006d0007c0c */ /* 0x004fe4000bf26270 */
[----:B------:R-:W-:Y:S02]  /*1b90*/  ISETP.GE.AND P0, PT, R212, UR6, PT ;  /* 0x00000006d4007c0c */ /* 0x000fe4000bf06270 */
[----:B---3--:R-:W-:-:S04]  /*1ba0*/  LEA R4, P2, R8, UR4, 0x1 ;  /* 0x0000000408047c11 */ /* 0x008fc8000f8408ff */
[----:B------:R-:W-:-:S05]  /*1bb0*/  LEA.HI.X R5, R8, UR5, R5, 0x1, P2 ;  /* 0x0000000508057c11 */ /* 0x000fca00090f0c05 */
[----:B------:R2:W-:Y:S04]  /*1bc0*/  @!P1 STG.E.128 desc[UR14][R4.64], RZ ;  /* 0x000000ff04009986 */ /* 0x0005e8000c101d0e */
[----:B------:R2:W-:Y:S02]  /*1bd0*/  @!P0 STG.E.128 desc[UR14][R4.64+0x80], RZ ;  /* 0x000080ff04008986 */ /* 0x0005e4000c101d0e */
.L_x_59:
[----:B------:R-:W-:Y:S05]  /*1be0*/  BSYNC.RECONVERGENT B0 ;  /* 0x0000000000007941 */ /* 0x000fea0003800200 */
.L_x_58:
[----:B------:R-:W3:Y:S01]  /*1bf0*/  LDCU.64 UR4, c[0x0][0x5e0] ;  /* 0x0000bc00ff0477ac */ /* 0x000ee20008000a00 */
[C---:B--2---:R-:W-:Y:S01]  /*1c00*/  IMAD.WIDE.U32 R4, R2.reuse, UR17, R22 ;  /* 0x0000001102047c25 */ /* 0x044fe2000f8e0016 */
[----:B------:R-:W-:Y:S03]  /*1c10*/  BSSY.RECONVERGENT B0, `(.L_x_60) ;  /* 0x0000013000007945 */ /* 0x000fe60003800200 */
[----:B------:R-:W-:Y:S01]  /*1c20*/  IMAD R0, R2, UR16, RZ ;  /* 0x0000001002007c24 */ /* 0x000fe2000f8e02ff */
[----:B------:R-:W-:-:S03]  /*1c30*/  IADD3 R12, P0, PT, R12, R4, RZ ;  /* 0x000000040c0c7210 */ /* 0x000fc60007f1e0ff */
[----:B------:R-:W-:-:S05]  /*1c40*/  IMAD R0, R3, UR17, R0 ;  /* 0x0000001103007c24 */ /* 0x000fca000f8e0200 */
[----:B------:R-:W-:-:S03]  /*1c50*/  IADD3.X R13, PT, PT, R11, R5, R0, P0, !PT ;  /* 0x000000050b0d7210 */ /* 0x000fc600007fe400 */
[----:B---3--:R-:W-:-:S04]  /*1c60*/  IMAD.WIDE.U32 R12, R204, UR4, R12 ;  /* 0x00000004cc0c7c25 */ /* 0x008fc8000f8e000c */
[----:B------:R-:W-:Y:S01]  /*1c70*/  IMAD R5, R204, UR5, R13 ;  /* 0x00000005cc057c24 */ /* 0x000fe2000f8e020d */
[----:B------:R-:W-:Y:S06]  /*1c80*/  @P4 BRA `(.L_x_61) ;  /* 0x00000000002c4947 */ /* 0x000fec0003800000 */
[----:B------:R-:W2:Y:S01]  /*1c90*/  LDCU UR6, c[0x0][0x440] ;  /* 0x00008800ff0677ac */ /* 0x000ea20008000800 */
[----:B------:R-:W-:Y:S01]  /*1ca0*/  IMAD.MOV.U32 R4, RZ, RZ, R12 ;  /* 0x000000ffff047224 */ /* 0x000fe200078e000c */
[----:B------:R-:W3:Y:S03]  /*1cb0*/  LDCU.64 UR4, c[0x0][0x568] ;  /* 0x0000ad00ff0477ac */ /* 0x000ee60008000a00 */
[----:B------:R-:W-:-:S04]  /*1cc0*/  IMAD.WIDE.U32 R14, R209, R2, R4 ;  /* 0x00000002d10e7225 */ /* 0x000fc800078e0004 */
[----:B------:R-:W-:Y:S01]  /*1cd0*/  IMAD R0, R209, R3, R15 ;  /* 0x00000003d1007224 */ /* 0x000fe200078e020f */
[----:B--2---:R-:W-:Y:S02]  /*1ce0*/  ISETP.GE.AND P1, PT, R208, UR6, PT ;  /* 0x00000006d0007c0c */ /* 0x004fe4000bf26270 */
[----:B------:R-:W-:Y:S02]  /*1cf0*/  ISETP.GE.AND P0, PT, R212, UR6, PT ;  /* 0x00000006d4007c0c */ /* 0x000fe4000bf06270 */
[----:B---3--:R-:W-:-:S04]  /*1d00*/  LEA R8, P2, R14, UR4, 0x1 ;  /* 0x000000040e087c11 */ /* 0x008fc8000f8408ff */
[----:B------:R-:W-:-:S05]  /*1d10*/  LEA.HI.X R9, R14, UR5, R0, 0x1, P2 ;  /* 0x000000050e097c11 */ /* 0x000fca00090f0c00 */
[----:B------:R2:W-:Y:S04]  /*1d20*/  @!P1 STG.E.128 desc[UR14][R8.64], RZ ;  /* 0x000000ff08009986 */ /* 0x0005e8000c101d0e */
[----:B------:R2:W-:Y:S02]  /*1d30*/  @!P0 STG.E.128 desc[UR14][R8.64+0x80], RZ ;  /* 0x000080ff08008986 */ /* 0x0005e4000c101d0e */
.L_x_61:
[----:B------:R-:W-:Y:S05]  /*1d40*/  BSYNC.RECONVERGENT B0 ;  /* 0x0000000000007941 */ /* 0x000fea0003800200 */
.L_x_60:
[----:B------:R-:W-:Y:S05]  /*1d50*/  @P3 BRA `(.L_x_62) ;  /* 0x0000004400983947 */ /* 0x000fea0003800000 */
[----:B------:R-:W3:Y:S01]  /*1d60*/  LDCU UR6, c[0x0][0x440] ;  /* 0x00008800ff0677ac */ /* 0x000ee20008000800 */
[-C--:B------:R-:W-:Y:S02]  /*1d70*/  IMAD R7, R7, R2.reuse, RZ ;  /* 0x0000000207077224 */ /* 0x080fe400078e02ff */
[----:B------:R-:W-:Y:S01]  /*1d80*/  IMAD.MOV.U32 R4, RZ, RZ, R12 ;  /* 0x000000ffff047224 */ /* 0x000fe200078e000c */
[----:B------:R-:W4:Y:S01]  /*1d90*/  LDCU.64 UR4, c[0x0][0x568] ;  /* 0x0000ad00ff0477ac */ /* 0x000f220008000a00 */
[C---:B------:R-:W-:Y:S02]  /*1da0*/  IMAD R7, R10.reuse, R3, R7 ;  /* 0x000000030a077224 */ /* 0x040fe400078e0207 */
[----:B------:R-:W-:-:S05]  /*1db0*/  IMAD.WIDE.U32 R4, R10, R2, R4 ;  /* 0x000000020a047225 */ /* 0x000fca00078e0004 */
[----:B------:R-:W-:Y:S02]  /*1dc0*/  IADD3 R7, PT, PT, R5, R7, RZ ;  /* 0x0000000705077210 */ /* 0x000fe40007ffe0ff */
[----:B---3--:R-:W-:Y:S02]  /*1dd0*/  ISETP.GE.AND P0, PT, R208, UR6, PT ;  /* 0x00000006d0007c0c */ /* 0x008fe4000bf06270 */
[----:B----4-:R-:W-:-:S04]  /*1de0*/  LEA R2, P1, R4, UR4, 0x1 ;  /* 0x0000000404027c11 */ /* 0x010fc8000f8208ff */
[----:B------:R-:W-:-:S07]  /*1df0*/  LEA.HI.X R3, R4, UR5, R7, 0x1, P1 ;  /* 0x0000000504037c11 */ /* 0x000fce00088f0c07 */
[----:B------:R3:W-:Y:S01]  /*1e00*/  @!P0 STG.E.128 desc[UR14][R2.64], RZ ;  /* 0x000000ff02008986 */ /* 0x0007e2000c101d0e */
[----:B------:R-:W-:-:S13]  /*1e10*/  ISETP.GE.AND P0, PT, R212, UR6, PT ;  /* 0x00000006d4007c0c */ /* 0x000fda000bf06270 */
[----:B------:R-:W-:Y:S05]  /*1e20*/  @P0 BRA `(.L_x_62) ;  /* 0x0000004400640947 */ /* 0x000fea0003800000 */
[----:B------:R4:W-:Y:S01]  /*1e30*/  STG.E.128 desc[UR14][R2.64+0x80], RZ ;  /* 0x000080ff02007986 */ /* 0x0009e2000c101d0e */
[----:B------:R-:W-:Y:S05]  /*1e40*/  BRA `(.L_x_62) ;  /* 0x00000044005c7947 */ /* 0x000fea0003800000 */
.L_x_51:
[C---:B------:R-:W-:Y:S01]  /*1e50*/  IMAD R8, R4.reuse, UR16, RZ ;  /* 0x0000001004087c24 */ /* 0x040fe2000f8e02ff */
[----:B------:R-:W1:Y:S01]  /*1e60*/  LDCU.64 UR4, c[0x0][0x3d8] ;  /* 0x00007b00ff0477ac */ /* 0x000e620008000a00 */
[----:B------:R-:W-:Y:S01]  /*1e70*/  IMAD.WIDE.U32 R24, R4, UR17, R22 ;  /* 0x0000001104187c25 */ /* 0x000fe2000f8e0016 */
[----:B------:R-:W-:Y:S01]  /*1e80*/  LOP3.LUT R11, R240, 0x80000001, RZ, 0xc0, !PT ;  /* 0x80000001f00b7812 */ /* 0x000fe200078ec0ff */
[----:B------:R-:W-:Y:S02]  /*1e90*/  BSSY.RECONVERGENT B0, `(.L_x_63) ;  /* 0x0000025000007945 */ /* 0x000fe40003800200 */
[----:B------:R-:W-:Y:S01]  /*1ea0*/  IMAD R8, R5, UR17, R8 ;  /* 0x0000001105087c24 */ /* 0x000fe2000f8e0208 */
[----:B------:R-:W-:Y:S01]  /*1eb0*/  @P4 BAR.SYNC.DEFER_BLOCKING 0x0 ;  /* 0x0000000000004b1d */ /* 0x000fe20000010000 */
[----:B------:R-:W-:-:S04]  /*1ec0*/  IADD3 R24, P0, PT, R20, R24, RZ ;  /* 0x0000001814187210 */ /* 0x000fc80007f1e0ff */
[----:B------:R-:W-:Y:S02]  /*1ed0*/  IADD3.X R25, PT, PT, R17, R25, R8, P0, !PT ;  /* 0x0000001911197210 */ /* 0x000fe400007fe408 */
[----:B------:R-:W-:Y:S02]  /*1ee0*/  IADD3 R8, PT, PT, R242, -UR17, RZ ;  /* 0x80000011f2087c10 */ /* 0x000fe4000fffe0ff */
[----:B------:R-:W-:Y:S02]  /*1ef0*/  ISETP.NE.AND P0, PT, R11, 0x1, PT ;  /* 0x000000010b00780c */ /* 0x000fe40003f05270 */
[----:B------:R-:W-:Y:S01]  /*1f00*/  ISETP.GE.AND P6, PT, R209, R8, PT ;  /* 0x00000008d100720c */ /* 0x000fe20003fc6270 */
[----:B-1----:R-:W-:Y:S01]  /*1f10*/  IMAD R20, R14, UR4, RZ ;  /* 0x000000040e147c24 */ /* 0x002fe2000f8e02ff */
[----:B------:R-:W-:-:S03]  /*1f20*/  SEL R188, RZ, 0x4000, P0 ;  /* 0x00004000ffbc7807 */ /* 0x000fc60000000000 */
[C---:B------:R-:W-:Y:S02]  /*1f30*/  IMAD R11, R15.reuse, UR5, R20 ;  /* 0x000000050f0b7c24 */ /* 0x040fe4000f8e0214 */
[----:B------:R-:W-:-:S05]  /*1f40*/  IMAD.WIDE.U32 R20, R15, UR4, R24 ;  /* 0x000000040f147c25 */ /* 0x000fca000f8e0018 */
[----:B------:R-:W-:Y:S01]  /*1f50*/  IADD3 R11, PT, PT, R21, R11, RZ ;  /* 0x0000000b150b7210 */ /* 0x000fe20007ffe0ff */
[----:B------:R-:W-:Y:S06]  /*1f60*/  @P6 BRA `(.L_x_64) ;  /* 0x0000000000546947 */ /* 0x000fec0003800000 */
[----:B------:R-:W1:Y:S01]  /*1f70*/  LDCU UR6, c[0x0][0x440] ;  /* 0x00008800ff0677ac */ /* 0x000e620008000800 */
[----:B------:R-:W-:Y:S02]  /*1f80*/  IMAD.MOV.U32 R24, RZ, RZ, R20 ;  /* 0x000000ffff187224 */ /* 0x000fe400078e0014 */
[----:B------:R-:W-:Y:S01]  /*1f90*/  IMAD.MOV.U32 R25, RZ, RZ, R11 ;  /* 0x000000ffff197224 */ /* 0x000fe200078e000b */
[----:B------:R-:W2:Y:S01]  /*1fa0*/  LDCU.64 UR4, c[0x0][0x390] ;  /* 0x00007200ff0477ac */ /* 0x000ea20008000a00 */
[----:B------:R-:W-:-:S04]  /*1fb0*/  IMAD.WIDE.U32 R26, R209, R4, R24 ;  /* 0x00000004d11a7225 */ /* 0x000fc800078e0018 */
[----:B------:R-:W-:Y:S01]  /*1fc0*/  IMAD R13, R209, R5, R27 ;  /* 0x00000005d10d7224 */ /* 0x000fe200078e021b */
[----:B-1----:R-:W-:Y:S02]  /*1fd0*/  ISETP.GE.AND P1, PT, R208, UR6, PT ;  /* 0x00000006d0007c0c */ /* 0x002fe4000bf26270 */
[----:B------:R-:W-:Y:S02]  /*1fe0*/  ISETP.GE.AND P0, PT, R212, UR6, PT ;  /* 0x00000006d4007c0c */ /* 0x000fe4000bf06270 */
[----:B--2---:R-:W-:-:S04]  /*1ff0*/  LEA R24, P2, R26, UR4, 0x1 ;  /* 0x000000041a187c11 */ /* 0x004fc8000f8408ff */
[----:B------:R-:W-:-:S05]  /*2000*/  LEA.HI.X R25, R26, UR5, R13, 0x1, P2 ;  /* 0x000000051a197c11 */ /* 0x000fca00090f0c0d */
[----:B------:R-:W-:Y:S01]  /*2010*/  @!PT LDS RZ, [RZ] ;  /* 0x00000000fffff984 */ /* 0x000fe20000000800 */
[----:B------:R-:W-:Y:S01]  /*2020*/  @!PT LDS RZ, [RZ] ;  /* 0x00000000fffff984 */ /* 0x000fe20000000800 */
[----:B------:R-:W-:Y:S01]  /*2030*/  @!PT LDS RZ, [RZ] ;  /* 0x00000000fffff984 */ /* 0x000fe20000000800 */
[----:B------:R1:W-:Y:S04]  /*2040*/  @!P1 LDGSTS.E.BYPASS.LTC128B.128 [R215+0x10000], desc[UR14][R24.64] ;  /* 0x1000000018d79fae */ /* 0x0003e8000b981a0e */
[----:B------:R1:W-:Y:S04]  /*2050*/  @P1 STS.128 [R215+0x10000], RZ ;  /* 0x010000ffd7001388 */ /* 0x0003e80000000c00 */
[----:B------:R-:W-:Y:S01]  /*2060*/  @!PT LDS RZ, [RZ] ;  /* 0x00000000fffff984 */ /* 0x000fe20000000800 */
[----:B------:R-:W-:Y:S01]  /*2070*/  @!PT LDS RZ, [RZ] ;  /* 0x00000000fffff984 */ /* 0x000fe20000000800 */
[----:B------:R-:W-:Y:S01]  /*2080*/  @!PT LDS RZ, [RZ] ;  /* 0x00000000fffff984 */ /* 0x000fe20000000800 */
[----:B------:R1:W-:Y:S04]  /*2090*/  @!P0 LDGSTS.E.BYPASS.LTC128B.128 [R215+0x12000], desc[UR14][R24.64+0x80] ;  /* 0x1200008018d78fae */ /* 0x0003e8000b981a0e */
[----:B------:R1:W-:Y:S01]  /*20a0*/  @P0 STS.128 [R215+0x12000], RZ ;  /* 0x012000ffd7000388 */ /* 0x0003e20000000c00 */
[----:B------:R-:W-:Y:S05]  /*20b0*/  BRA `(.L_x_65) ;  /* 0x0000000000087947 */ /* 0x000fea0003800000 */
.L_x_64:
[----:B------:R2:W-:Y:S04]  /*20c0*/  STS.128 [R215+0x10000], RZ ;  /* 0x010000ffd7007388 */ /* 0x0005e80000000c00 */
[----:B------:R2:W-:Y:S02]  /*20d0*/  STS.128 [R215+0x12000], RZ ;  /* 0x012000ffd7007388 */ /* 0x0005e40000000c00 */
.L_x_65:
[----:B------:R-:W-:Y:S05]  /*20e0*/  BSYNC.RECONVERGENT B0 ;  /* 0x0000000000007941 */ /* 0x000fea0003800200 */
.L_x_63:
[----:B------:R-:W-:Y:S01]  /*20f0*/  ISETP.GE.AND P5, PT, R6, R8, PT ;  /* 0x000000080600720c */ /* 0x000fe20003fa6270 */
[----:B------:R-:W-:-:S12]  /*2100*/  BSSY.RECONVERGENT B0, `(.L_x_66) ;  /* 0x0000019000007945 */ /* 0x000fd80003800200 */
[----:B------:R3:W-:Y:S04]  /*2110*/  @P5 STS.128 [R215+0x11000], RZ ;  /* 0x011000ffd7005388 */ /* 0x0007e80000000c00 */
[----:B------:R3:W-:Y:S01]  /*2120*/  @P5 STS.128 [R215+0x13000], RZ ;  /* 0x013000ffd7005388 */ /* 0x0007e20000000c00 */
[----:B------:R-:W-:Y:S05]  /*2130*/  @P5 BRA `(.L_x_67) ;  /* 0x0000000000545947 */ /* 0x000fea0003800000 */
[----:B------:R-:W4:Y:S01]  /*2140*/  LDCU UR6, c[0x0][0x440] ;  /* 0x00008800ff0677ac */ /* 0x000f220008000800 */
[-C--:B------:R-:W-:Y:S02]  /*2150*/  IMAD R8, R7, R4.reuse, RZ ;  /* 0x0000000407087224 */ /* 0x080fe400078e02ff */
[----:B------:R-:W-:Y:S01]  /*2160*/  IMAD.MOV.U32 R21, RZ, RZ, R11 ;  /* 0x000000ffff157224 */ /* 0x000fe200078e000b */
[----:B------:R-:W5:Y:S01]  /*2170*/  LDCU.64 UR4, c[0x0][0x390] ;  /* 0x00007200ff0477ac */ /* 0x000f620008000a00 */
[C---:B------:R-:W-:Y:S02]  /*2180*/  IMAD R8, R10.reuse, R5, R8 ;  /* 0x000000050a087224 */ /* 0x040fe400078e0208 */
[----:B------:R-:W-:-:S05]  /*2190*/  IMAD.WIDE.U32 R20, R10, R4, R20 ;  /* 0x000000040a147225 */ /* 0x000fca00078e0014 */
[----:B------:R-:W-:Y:S02]  /*21a0*/  IADD3 R8, PT, PT, R21, R8, RZ ;  /* 0x0000000815087210 */ /* 0x000fe40007ffe0ff */
[----:B----4-:R-:W-:Y:S02]  /*21b0*/  ISETP.GE.AND P1, PT, R208, UR6, PT ;  /* 0x00000006d0007c0c */ /* 0x010fe4000bf26270 */
[----:B------:R-:W-:Y:S02]  /*21c0*/  ISETP.GE.AND P0, PT, R212, UR6, PT ;  /* 0x00000006d4007c0c */ /* 0x000fe4000bf06270 */
[----:B-----5:R-:W-:-:S04]  /*21d0*/  LEA R4, P2, R20, UR4, 0x1 ;  /* 0x0000000414047c11 */ /* 0x020fc8000f8408ff */
        /* <DEDUP_REMOVED lines=10> */
[----:B------:R4:W-:Y:S02]  /*2280*/  @P0 STS.128 [R215+0x13000], RZ ;  /* 0x013000ffd7000388 */ /* 0x0009e40000000c00 */
.L_x_67:
[----:B------:R-:W-:Y:S05]  /*2290*/  BSYNC.RECONVERGENT B0 ;  /* 0x0000000000007941 */ /* 0x000fea0003800200 */
.L_x_66:
[----:B----4-:R-:W-:Y:S01]  /*22a0*/  IMAD R5, R240, -0x40, R0 ;  /* 0xffffffc0f0057824 */ /* 0x010fe200078e0200 */
[----:B------:R-:W0:Y:S01]  /*22b0*/  LDGDEPBAR ;  /* 0x00000000000079af */ /* 0x000e220000000000 */
[----:B------:R-:W-:Y:S03]  /*22c0*/  BSSY.RECONVERGENT B0, `(.L_x_68) ;  /* 0x0000015000007945 */ /* 0x000fe60003800200 */
[----:B------:R-:W-:-:S13]  /*22d0*/  ISETP.GE.AND P4, PT, R209, R5, PT ;  /* 0x00000005d100720c */ /* 0x000fda0003f86270 */
[----:B------:R-:W-:Y:S05]  /*22e0*/  @P4 BRA `(.L_x_69) ;  /* 0x0000000000404947 */ /* 0x000fea0003800000 */
[----:B------:R-:W4:Y:S02]  /*22f0*/  LDCU UR4, c[0x0][0x440] ;  /* 0x00008800ff0477ac */ /* 0x000f240008000800 */
[----:B----4-:R-:W-:Y:S02]  /*2300*/  ISETP.GE.AND P1, PT, R208, UR4, PT ;  /* 0x00000004d0007c0c */ /* 0x010fe4000bf26270 */
[----:B------:R-:W-:-:S11]  /*2310*/  ISETP.GE.AND P0, PT, R212, UR4, PT ;  /* 0x00000004d4007c0c */ /* 0x000fd6000bf06270 */
[----:B------:R-:W-:Y:S02]  /*2320*/  @!P1 IMAD.MOV.U32 R20, RZ, RZ, R226 ;  /* 0x000000ffff149224 */ /* 0x000fe400078e00e2 */
[----:B------:R-:W-:-:S05]  /*2330*/  @!P1 IMAD.MOV.U32 R21, RZ, RZ, R227 ;  /* 0x000000ffff159224 */ /* 0x000fca00078e00e3 */
        /* <DEDUP_REMOVED lines=11> */
.L_x_69:
[----:B------:R4:W-:Y:S04]  /*23f0*/  STS.128 [R215+0x8000], RZ ;  /* 0x008000ffd7007388 */ /* 0x0009e80000000c00 */
[----:B------:R4:W-:Y:S02]  /*2400*/  STS.128 [R215+0xa000], RZ ;  /* 0x00a000ffd7007388 */ /* 0x0009e40000000c00 */
.L_x_70:
[----:B------:R-:W-:Y:S05]  /*2410*/  BSYNC.RECONVERGENT B0 ;  /* 0x0000000000007941 */ /* 0x000fea0003800200 */
.L_x_68:
[----:B------:R-:W-:Y:S01]  /*2420*/  ISETP.GE.AND P3, PT, R6, R5, PT ;  /* 0x000000050600720c */ /* 0x000fe20003f66270 */
[----:B------:R-:W-:-:S12]  /*2430*/  BSSY.RECONVERGENT B0, `(.L_x_71) ;  /* 0x0000013000007945 */ /* 0x000fd80003800200 */
[----:B------:R1:W-:Y:S04]  /*2440*/  @P3 STS.128 [R215+0x9000], RZ ;  /* 0x009000ffd7003388 */ /* 0x0003e80000000c00 */
[----:B------:R1:W-:Y:S01]  /*2450*/  @P3 STS.128 [R215+0xb000], RZ ;  /* 0x00b000ffd7003388 */ /* 0x0003e20000000c00 */
[----:B------:R-:W-:Y:S05]  /*2460*/  @P3 BRA `(.L_x_72) ;  /* 0x00000000003c3947 */ /* 0x000fea0003800000 */
[----:B------:R-:W5:Y:S01]  /*2470*/  LDCU UR4, c[0x0][0x440] ;  /* 0x00008800ff0477ac */ /* 0x000f620008000800 */
[----:B----4-:R-:W-:-:S04]  /*2480*/  LEA R20, P2, R220, R226, 0x1 ;  /* 0x000000e2dc147211 */ /* 0x010fc800078408ff */
[----:B------:R-:W-:Y:S02]  /*2490*/  LEA.HI.X R21, R220, R227, R219, 0x1, P2 ;  /* 0x000000e3dc157211 */ /* 0x000fe400010f0cdb */
[----:B-----5:R-:W-:Y:S02]  /*24a0*/  ISETP.GE.AND P1, PT, R208, UR4, PT ;  /* 0x00000004d0007c0c */ /* 0x020fe4000bf26270 */
[----:B------:R-:W-:-:S11]  /*24b0*/  ISETP.GE.AND P0, PT, R212, UR4, PT ;  /* 0x00000004d4007c0c */ /* 0x000fd6000bf06270 */
        /* <DEDUP_REMOVED lines=10> */
.L_x_72:
[----:B------:R-:W-:Y:S05]  /*2560*/  BSYNC.RECONVERGENT B0 ;  /* 0x0000000000007941 */ /* 0x000fea0003800200 */
.L_x_71:
[----:B------:R-:W-:Y:S01]  /*2570*/  BSSY.RECONVERGENT B0, `(.L_x_73) ;  /* 0x0000015000007945 */ /* 0x000fe20003800200 */
[----:B------:R-:W-:-:S03]  /*2580*/  IADD3 R239, PT, PT, R215, R188, RZ ;  /* 0x000000bcd7ef7210 */ /* 0x000fc60007ffe0ff */
[----:B------:R-:W-:Y:S05]  /*2590*/  @P4 BRA `(.L_x_74) ;  /* 0x0000000000404947 */ /* 0x000fea0003800000 */
[----:B------:R-:W5:Y:S02]  /*25a0*/  LDCU UR4, c[0x0][0x440] ;  /* 0x00008800ff0477ac */ /* 0x000f640008000800 */
[----:B-----5:R-:W-:Y:S02]  /*25b0*/  ISETP.GE.AND P1, PT, R208, UR4, PT ;  /* 0x00000004d0007c0c */ /* 0x020fe4000bf26270 */
[----:B------:R-:W-:-:S11]  /*25c0*/  ISETP.GE.AND P0, PT, R212, UR4, PT ;  /* 0x00000004d4007c0c */ /* 0x000fd6000bf06270 */
[----:B----4-:R-:W-:Y:S02]  /*25d0*/  @!P1 IMAD.MOV.U32 R20, RZ, RZ, R224 ;  /* 0x000000ffff149224 */ /* 0x010fe400078e00e0 */
[----:B------:R-:W-:-:S05]  /*25e0*/  @!P1 IMAD.MOV.U32 R21, RZ, RZ, R225 ;  /* 0x000000ffff159224 */ /* 0x000fca00078e00e1 */
[----:B------:R-:W-:Y:S01]  /*25f0*/  @!PT LDS RZ, [RZ] ;  /* 0x00000000fffff984 */ /* 0x000fe20000000800 */
[----:B------:R-:W-:Y:S01]  /*2600*/  @!PT LDS RZ, [RZ] ;  /* 0x00000000fffff984 */ /* 0x000fe20000000800 */
[----:B------:R-:W-:Y:S01]  /*2610*/  @!PT LDS RZ, [RZ] ;  /* 0x00000000fffff984 */ /* 0x000fe20000000800 */
[----:B------:R4:W-:Y:S04]  /*2620*/  @!P1 LDGSTS.E.BYPASS.LTC128B.128 [R239], desc[UR14][R20.64] ;  /* 0x0000000014ef9fae */ /* 0x0009e8000b981a0e */
[----:B------:R4:W-:Y:S04]  /*2630*/  @P1 STS.128 [R239], RZ ;  /* 0x000000ffef001388 */ /* 0x0009e80000000c00 */
[----:B------:R-:W-:Y:S01]  /*2640*/  @!PT LDS RZ, [RZ] ;  /* 0x00000000fffff984 */ /* 0x000fe20000000800 */
[----:B------:R-:W-:Y:S01]  /*2650*/  @!PT LDS RZ, [RZ] ;  /* 0x00000000fffff984 */ /* 0x000fe20000000800 */
[----:B------:R-:W-:Y:S01]  /*2660*/  @!PT LDS RZ, [RZ] ;  /* 0x00000000fffff984 */ /* 0x000fe20000000800 */
[----:B------:R4:W-:Y:S04]  /*2670*/  @!P0 LDGSTS.E.BYPASS.LTC128B.128 [R239+0x2000], desc[UR14][R224.64+0x80] ;  /* 0x02000080e0ef8fae */ /* 0x0009e8000b981a0e */
[----:B------:R4:W-:Y:S01]  /*2680*/  @P0 STS.128 [R239+0x2000], RZ ;  /* 0x002000ffef000388 */ /* 0x0009e20000000c00 */
[----:B------:R-:W-:Y:S05]  /*2690*/  BRA `(.L_x_75) ;  /* 0x0000000000087947 */ /* 0x000fea0003800000 */
.L_x_74:
[----:B------:R1:W-:Y:S04]  /*26a0*/  STS.128 [R239], RZ ;  /* 0x000000ffef007388 */ /* 0x0003e80000000c00 */
[----:B------:R1:W-:Y:S02]  /*26b0*/  STS.128 [R239+0x2000], RZ ;  /* 0x002000ffef007388 */ /* 0x0003e40000000c00 */
.L_x_75:
[----:B------:R-:W-:Y:S05]  /*26c0*/  BSYNC.RECONVERGENT B0 ;  /* 0x0000000000007941 */ /* 0x000fea0003800200 */
.L_x_73:
[C---:B------:R-:W-:Y:S01]  /*26d0*/  VIADD R0, R206.reuse, 0x8 ;  /* 0x00000008ce007836 */ /* 0x040fe20000000000 */
[-C--:B------:R-:W-:Y:S01]  /*26e0*/  ISETP.GE.AND P1, PT, R206, R5.reuse, PT ;  /* 0x00000005ce00720c */ /* 0x080fe20003f26270 */
[----:B------:R-:W-:Y:S01]  /*26f0*/  IMAD.MOV.U32 R236, RZ, RZ, 0x7f800000 ;  /* 0x7f800000ffec7424 */ /* 0x000fe200078e00ff */
[----:B------:R-:W-:Y:S02]  /*2700*/  MOV R238, 0x7f800000 ;  /* 0x7f80000000ee7802 */ /* 0x000fe40000000f00 */
[----:B------:R-:W-:Y:S01]  /*2710*/  ISETP.GE.AND P0, PT, R0, R5, PT ;  /* 0x000000050000720c */ /* 0x000fe20003f06270 */
[----:B------:R-:W-:-:S08]  /*2720*/  IMAD.WIDE.U32 R4, R206, 0x4, R248 ;  /* 0x00000004ce047825 */ /* 0x000fd000078e00f8 */
[----:B------:R1:W5:Y:S04]  /*2730*/  @!P1 LDG.E R238, desc[UR14][R4.64] ;  /* 0x0000000e04ee9981 */ /* 0x000368000c1e1900 */
[----:B------:R1:W5:Y:S01]  /*2740*/  @!P0 LDG.E R236, desc[UR14][R4.64+0x20] ;  /* 0x0000200e04ec8981 */ /* 0x000362000c1e1900 */
[----:B------:R-:W-:Y:S03]  /*2750*/  BSSY.RECONVERGENT B0, `(.L_x_76) ;  /* 0x0000013000007945 */ /* 0x000fe60003800200 */
[----:B------:R1:W-:Y:S04]  /*2760*/  @P3 STS.128 [R239+0x1000], RZ ;  /* 0x001000ffef003388 */ /* 0x0003e80000000c00 */
[----:B------:R1:W-:Y:S01]  /*2770*/  @P3 STS.128 [R239+0x3000], RZ ;  /* 0x003000ffef003388 */ /* 0x0003e20000000c00 */
[----:B------:R-:W-:Y:S05]  /*2780*/  @P3 BRA `(.L_x_77) ;  /* 0x00000000003c3947 */ /* 0x000fea0003800000 */
[----:B------:R-:W2:Y:S01]  /*2790*/  LDCU UR4, c[0x0][0x440] ;  /* 0x00008800ff0477ac */ /* 0x000ea20008000800 */
[----:B-1----:R-:W-:-:S04]  /*27a0*/  LEA R4, P2, R9, R224, 0x1 ;  /* 0x000000e009047211 */ /* 0x002fc800078408ff */
[----:B------:R-:W-:Y:S02]  /*27b0*/  LEA.HI.X R5, R9, R225, R12, 0x1, P2 ;  /* 0x000000e109057211 */ /* 0x000fe400010f0c0c */
[----:B--2---:R-:W-:Y:S02]  /*27c0*/  ISETP.GE.AND P1, PT, R208, UR4, PT ;  /* 0x00000004d0007c0c */ /* 0x004fe4000bf26270 */
        /* <DEDUP_REMOVED lines=11> */
.L_x_77:
[----:B------:R-:W-:Y:S05]  /*2880*/  BSYNC.RECONVERGENT B0 ;  /* 0x0000000000007941 */ /* 0x000fea0003800200 */
.L_x_76:
[----:B------:R-:W2:Y:S01]  /*2890*/  LDCU.64 UR4, c[0x0][0x3d0] ;  /* 0x00007a00ff0477ac */ /* 0x000ea20008000a00 */
[C---:B------:R-:W-:Y:S01]  /*28a0*/  IMAD.WIDE.U32 R8, R2.reuse, UR17, R22 ;  /* 0x0000001102087c25 */ /* 0x040fe2000f8e0016 */
[----:B------:R-:W-:Y:S03]  /*28b0*/  BSSY.RECONVERGENT B0, `(.L_x_78) ;  /* 0x0000020000007945 */ /* 0x000fe60003800200 */
[----:B------:R-:W-:Y:S01]  /*28c0*/  IMAD R0, R2, UR16, RZ ;  /* 0x0000001002007c24 */ /* 0x000fe2000f8e02ff */
[----:B------:R-:W-:-:S03]  /*28d0*/  IADD3 R8, P0, PT, R18, R8, RZ ;  /* 0x0000000812087210 */ /* 0x000fc60007f1e0ff */
[----:B-1----:R-:W-:-:S05]  /*28e0*/  IMAD R5, R3, UR17, R0 ;  /* 0x0000001103057c24 */ /* 0x002fca000f8e0200 */
[----:B------:R-:W-:Y:S01]  /*28f0*/  IADD3.X R9, PT, PT, R16, R9, R5, P0, !PT ;  /* 0x0000000910097210 */ /* 0x000fe200007fe405 */
[----:B--2---:R-:W-:Y:S02]  /*2900*/  IMAD R14, R14, UR4, RZ ;  /* 0x000000040e0e7c24 */ /* 0x004fe4000f8e02ff */
[----:B------:R-:W-:-:S04]  /*2910*/  IMAD.WIDE.U32 R8, R15, UR4, R8 ;  /* 0x000000040f087c25 */ /* 0x000fc8000f8e0008 */
[----:B------:R-:W-:-:S05]  /*2920*/  IMAD R5, R15, UR5, R14 ;  /* 0x000000050f057c24 */ /* 0x000fca000f8e020e */
[----:B------:R-:W-:Y:S01]  /*2930*/  IADD3 R5, PT, PT, R9, R5, RZ ;  /* 0x0000000509057210 */ /* 0x000fe20007ffe0ff */
        /* <DEDUP_REMOVED lines=21> */
.L_x_79:
[----:B------:R1:W-:Y:S04]  /*2a90*/  STS.128 [R215+0xc000], RZ ;  /* 0x00c000ffd7007388 */ /* 0x0003e80000000c00 */
[----:B------:R1:W-:Y:S02]  /*2aa0*/  STS.128 [R215+0xe000], RZ ;  /* 0x00e000ffd7007388 */ /* 0x0003e40000000c00 */
.L_x_80:
[----:B------:R-:W-:Y:S05]  /*2ab0*/  BSYNC.RECONVERGENT B0 ;  /* 0x0000000000007941 */ /* 0x000fea0003800200 */
.L_x_78:
[----:B------:R1:W-:Y:S01]  /*2ac0*/  @P5 STS.128 [R215+0xd000], RZ ;  /* 0x00d000ffd7005388 */ /* 0x0003e20000000c00 */
[----:B------:R-:W-:Y:S01]  /*2ad0*/  IMAD.SHL.U32 R0, R19, 0x2, RZ ;  /* 0x0000000213007824 */ /* 0x000fe200078e00ff */
[----:B------:R-:W1:Y:S01]  /*2ae0*/  LDCU UR6, c[0x0][0x440] ;  /* 0x00008800ff0677ac */ /* 0x000e620008000800 */
[----:B------:R-:W-:Y:S01]  /*2af0*/  BSSY.RECONVERGENT B0, `(.L_x_81) ;  /* 0x000001c000007945 */ /* 0x000fe20003800200 */
[----:B------:R1:W-:Y:S01]  /*2b00*/  @P5 STS.128 [R215+0xf000], RZ ;  /* 0x00f000ffd7005388 */ /* 0x0003e20000000c00 */
[----:B------:R-:W-:Y:S01]  /*2b10*/  SHF.R.U32.HI R217, RZ, 0x2, R19 ;  /* 0x00000002ffd97819 */ /* 0x000fe20000011613 */
[----:B------:R-:W1:Y:S01]  /*2b20*/  LDCU UR7, c[0x0][0x3e0] ;  /* 0x00007c00ff0777ac */ /* 0x000e620008000800 */
[----:B------:R-:W-:Y:S01]  /*2b30*/  LOP3.LUT R0, R0, 0x6, RZ, 0xc0, !PT ;  /* 0x0000000600007812 */ /* 0x000fe200078ec0ff */
[----:B------:R-:W1:Y:S01]  /*2b40*/  LDCU UR11, c[0x0][0x45c] ;  /* 0x00008b80ff0b77ac */ /* 0x000e620008000800 */
        /* <DEDUP_REMOVED lines=22> */
.L_x_82:
[----:B-1----:R-:W-:Y:S05]  /*2cb0*/  BSYNC.RECONVERGENT B0 ;  /* 0x0000000000007941 */ /* 0x002fea0003800200 */
.L_x_81:
[----:B------:R-:W0:Y:S01]  /*2cc0*/  LDGDEPBAR ;  /* 0x00000000000079af */ /* 0x000e220000000000 */
[----:B------:R-:W-:Y:S01]  /*2cd0*/  IMAD.IADD R190, R199, 0x1, R198 ;  /* 0x00000001c7be7824 */ /* 0x000fe200078e02c6 */
[----:B------:R-:W1:Y:S01]  /*2ce0*/  LDC R216, c[0x0][0x44c] ;  /* 0x00011300ffd87b82 */ /* 0x000e620000000800 */
[----:B------:R-:W-:Y:S01]  /*2cf0*/  UIADD3 UR5, UPT, UPT, UR17, 0x40, URZ ;  /* 0x0000004011057890 */ /* 0x000fe2000fffe0ff */
[----:B------:R-:W-:Y:S01]  /*2d00*/  LOP3.LUT R217, R0, 0xe0, R217, 0xf8, !PT ;  /* 0x000000e000d97812 */ /* 0x000fe200078ef8d9 */
[----:B------:R-:W3:Y:S01]  /*2d10*/  LDCU UR4, c[0x0][0x590] ;  /* 0x0000b200ff0477ac */ /* 0x000ee20008000800 */
[--C-:B------:R-:W-:Y:S01]  /*2d20*/  IMAD.IADD R189, R203, 0x1, R188.reuse ;  /* 0x00000001cbbd7824 */ /* 0x100fe200078e02bc */
[----:B------:R-:W-:Y:S01]  /*2d30*/  CS2R R94, SRZ ;  /* 0x00000000005e7805 */ /* 0x000fe2000001ff00 */
[----:B------:R-:W-:Y:S01]  /*2d40*/  IMAD.SHL.U32 R228, R228, 0x8, RZ ;  /* 0x00000008e4e47824 */ /* 0x000fe200078e00ff */
[----:B------:R-:W-:Y:S01]  /*2d50*/  ISETP.LE.AND P5, PT, R242, UR5, PT ;  /* 0x00000005f2007c0c */ /* 0x000fe2000bfa3270 */
[----:B------:R-:W-:Y:S01]  /*2d60*/  VIADD R217, R217, UR17 ;  /* 0x00000011d9d97c36 */ /* 0x000fe20008000000 */
[----:B------:R-:W-:Y:S01]  /*2d70*/  CS2R R92, SRZ ;  /* 0x00000000005c7805 */ /* 0x000fe2000001ff00 */
[----:B------:R-:W-:Y:S01]  /*2d80*/  IMAD.IADD R188, R202, 0x1, R188 ;  /* 0x00000001cabc7824 */ /* 0x000fe200078e02bc */
[----:B------:R-:W-:Y:S01]  /*2d90*/  CS2R R98, SRZ ;  /* 0x0000000000627805 */ /* 0x000fe2000001ff00 */
[----:B------:R-:W-:Y:S01]  /*2da0*/  IMAD.MOV.U32 R237, RZ, RZ, R239 ;  /* 0x000000ffffed7224 */ /* 0x000fe200078e00ef */
[----:B------:R-:W-:Y:S01]  /*2db0*/  CS2R R96, SRZ ;  /* 0x0000000000607805 */ /* 0x000fe2000001ff00 */
[--C-:B------:R-:W-:Y:S01]  /*2dc0*/  IMAD.IADD R0, R201, 0x1, R198.reuse ;  /* 0x00000001c9007824 */ /* 0x100fe200078e02c6 */
[----:B------:R-:W-:Y:S01]  /*2dd0*/  CS2R R90, SRZ ;  /* 0x00000000005a7805 */ /* 0x000fe2000001ff00 */
[----:B--2---:R-:W-:Y:S01]  /*2de0*/  IMAD.IADD R2, R203, 0x1, R198 ;  /* 0x00000001cb027824 */ /* 0x004fe200078e02c6 */
[----:B------:R-:W-:Y:S01]  /*2df0*/  CS2R R88, SRZ ;  /* 0x0000000000587805 */ /* 0x000fe2000001ff00 */
[----:B------:R-:W-:Y:S01]  /*2e00*/  IMAD.IADD R3, R198, 0x1, R191 ;  /* 0x00000001c6037824 */ /* 0x000fe200078e02bf */
[----:B------:R-:W-:-:S02]  /*2e10*/  CS2R R86, SRZ ;  /* 0x0000000000567805 */ /* 0x000fc4000001ff00 */
[----:B------:R-:W-:Y:S02]  /*2e20*/  CS2R R84, SRZ ;  /* 0x0000000000547805 */ /* 0x000fe4000001ff00 */
[----:B------:R-:W-:Y:S01]  /*2e30*/  CS2R R78, SRZ ;  /* 0x00000000004e7805 */ /* 0x000fe2000001ff00 */
[----:B------:R-:W-:-:S04]  /*2e40*/  DEPBAR.LE SB0, 0x1 ;  /* 0x000080400000791a */ /* 0x000fc80000000000 */
[----:B------:R-:W-:Y:S01]  /*2e50*/  BAR.SYNC.DEFER_BLOCKING 0x0 ;  /* 0x0000000000007b1d */ /* 0x000fe20000010000 */
[----:B------:R-:W-:Y:S02]  /*2e60*/  CS2R R76, SRZ ;  /* 0x00000000004c7805 */ /* 0x000fe4000001ff00 */
[----:B------:R-:W-:Y:S02]  /*2e70*/  CS2R R82, SRZ ;  /* 0x0000000000527805 */ /* 0x000fe4000001ff00 */
[----:B------:R-:W-:Y:S02]  /*2e80*/  CS2R R80, SRZ ;  /* 0x0000000000507805 */ /* 0x000fe4000001ff00 */
[----:B------:R-:W-:Y:S02]  /*2e90*/  CS2R R74, SRZ ;  /* 0x00000000004a7805 */ /* 0x000fe4000001ff00 */
[----:B------:R-:W-:Y:S02]  /*2ea0*/  CS2R R72, SRZ ;  /* 0x0000000000487805 */ /* 0x000fe4000001ff00 */
[----:B------:R-:W-:-:S02]  /*2eb0*/  CS2R R70, SRZ ;  /* 0x0000000000467805 */ /* 0x000fc4000001ff00 */
        /* <DEDUP_REMOVED lines=16> */
[----:B----4-:R-:W-:Y:S01]  /*2fc0*/  CS2R R20, SRZ ;  /* 0x0000000000147805 */ /* 0x010fe2000001ff00 */
[----:B------:R2:W4:Y:S01]  /*2fd0*/  LDSM.16.M88.4 R116, [R199] ;  /* 0x00000000c774783b */ /* 0x0005220000000200 */
[C---:B------:R-:W-:Y:S01]  /*2fe0*/  @P5 VIADD R235, R217.reuse, 0x19 ;  /* 0x00000019d9eb5836 */ /* 0x040fe20000000000 */
[----:B---3--:R-:W-:Y:S01]  /*2ff0*/  USHF.L.U32 UR4, UR4, 0x6, URZ ;  /* 0x0000000604047899 */ /* 0x008fe200080006ff */
[C---:B------:R-:W-:Y:S01]  /*3000*/  @P5 VIADD R234, R217.reuse, 0x18 ;  /* 0x00000018d9ea5836 */ /* 0x040fe20000000000 */
[----:B------:R2:W3:Y:S01]  /*3010*/  LDSM.16.M88.4 R120, [R199+0x800] ;  /* 0x00080000c778783b */ /* 0x0004e20000000200 */
[----:B------:R-:W-:-:S02]  /*3020*/  @P5 VIADD R233, R217, 0x11 ;  /* 0x00000011d9e95836 */ /* 0x000fc40000000000 */
[C---:B------:R-:W-:Y:S01]  /*3030*/  @P5 VIADD R232, R217.reuse, 0x10 ;  /* 0x00000010d9e85836 */ /* 0x040fe20000000000 */
[----:B------:R2:W1:Y:S01]  /*3040*/  LDSM.16.M88.4 R124, [R190] ;  /* 0x00000000be7c783b */ /* 0x0004620000000200 */
[C---:B------:R-:W-:Y:S02]  /*3050*/  @P5 VIADD R231, R217.reuse, 0x9 ;  /* 0x00000009d9e75836 */ /* 0x040fe40000000000 */
[C---:B------:R-:W-:Y:S01]  /*3060*/  @P5 VIADD R230, R217.reuse, 0x8 ;  /* 0x00000008d9e65836 */ /* 0x040fe20000000000 */
[----:B------:R2:W1:Y:S01]  /*3070*/  LDSM.16.M88.4 R128, [R190+0x800] ;  /* 0x00080000be80783b */ /* 0x0004620000000200 */
[----:B------:R-:W-:-:S03]  /*3080*/  @P5 VIADD R229, R217, 0x1 ;  /* 0x00000001d9e55836 */ /* 0x000fc60000000000 */
        /* <DEDUP_REMOVED lines=11> */
[----:B---34-:R2:W1:Y:S02]  /*3140*/  LDSM.16.M88.4 R176, [R196+0x2800] ;  /* 0x00280000c4b0783b */ /* 0x0184640000000200 */
.L_x_85:
[----:B------:R-:W0:Y:S01]  /*3150*/  LDGDEPBAR ;  /* 0x00000000000079af */ /* 0x000e220000000000 */
[-C--:B------:R-:W-:Y:S01]  /*3160*/  IADD3 R182, PT, PT, R198, R189.reuse, RZ ;  /* 0x000000bdc6b67210 */ /* 0x080fe20007ffe0ff */
[----:B-----5:R-:W-:Y:S01]  /*3170*/  FMUL.FTZ R185, R238, 1.4426950216293334961 ;  /* 0x3fb8aa3beeb97820 */ /* 0x020fe20000410000 */
[----:B------:R-:W-:Y:S02]  /*3180*/  IADD3 R181, PT, PT, R200, R189, RZ ;  /* 0x000000bdc8b57210 */ /* 0x000fe40007ffe0ff */
[----:B------:R-:W-:Y:S02]  /*3190*/  LEA R186, P0, R206, R222, 0x2 ;  /* 0x000000deceba7211 */ /* 0x000fe400078010ff */
[----:B------:R-:W-:Y:S02]  /*31a0*/  IADD3 R180, PT, PT, R198, R181, RZ ;  /* 0x000000b5c6b47210 */ /* 0x000fe40007ffe0ff */
[----:B------:R-:W-:Y:S02]  /*31b0*/  MOV R223, R221 ;  /* 0x000000dd00df7202 */ /* 0x000fe40000000f00 */
[-C--:B------:R-:W-:Y:S02]  /*31c0*/  @P5 ISETP.GE.AND P1, PT, R217, R242.reuse, PT ;  /* 0x000000f2d900520c */ /* 0x080fe40003f26270 */
[----:B------:R-:W-:Y:S02]  /*31d0*/  LEA.HI.X R187, R206, R223, RZ, 0x2, P0 ;  /* 0x000000dfcebb7211 */ /* 0x000fe400000f14ff */
[-C--:B------:R-:W-:Y:S02]  /*31e0*/  @P5 ISETP.GE.AND P2, PT, R229, R242.reuse, PT ;  /* 0x000000f2e500520c */ /* 0x080fe40003f46270 */
[----:B------:R-:W-:Y:S02]  /*31f0*/  FSETP.NEU.FTZ.AND P0, PT, R238, -INF , PT ;  /* 0xff800000ee00780b */ /* 0x000fe40003f1d000 */
[----:B------:R-:W-:Y:S01]  /*3200*/  ISETP.NE.AND P4, PT, R240, RZ, PT ;  /* 0x000000fff000720c */ /* 0x000fe20003f85270 */
[----:B------:R-:W-:Y:S04]  /*3210*/  DEPBAR.LE SB0, 0x0 ;  /* 0x000080000000791a */ /* 0x000fe80000000000 */
[----:B------:R-:W-:Y:S06]  /*3220*/  BAR.SYNC.DEFER_BLOCKING 0x0 ;  /* 0x0000000000007b1d */ /* 0x000fec0000010000 */
[----:B------:R-:W-:Y:S08]  /*3230*/  LDSM.16.M88.4 R52, [R189] ;  /* 0x00000000bd34783b */ /* 0x000ff00000000200 */
[----:B------:R-:W3:Y:S08]  /*3240*/  LDSM.16.M88.4 R56, [R199+-0x4000] ;  /* 0xffc00000c738783b */ /* 0x000ef00000000200 */
[----:B------:R-:W4:Y:S08]  /*3250*/  LDSM.16.M88.4 R60, [R199+-0x3800] ;  /* 0xffc80000c73c783b */ /* 0x000f300000000200 */
[----:B------:R-:W-:Y:S08]  /*3260*/  LDSM.16.M88.4 R64, [R182] ;  /* 0x00000000b640783b */ /* 0x000ff00000000200 */
[----:B------:R-:W2:Y:S08]  /*3270*/  LDSM.16.M88.4 R100, [R190+-0x4000] ;  /* 0xffc00000be64783b */ /* 0x000eb00000000200 */
[----:B------:R-:W2:Y:S04]  /*3280*/  LDG.E R183, desc[UR14][R186.64] ;  /* 0x0000000ebab77981 */ /* 0x000ea8000c1e1900 */
[----:B------:R-:W1:Y:S01]  /*3290*/  LDSM.16.M88.4 R104, [R190+-0x3800] ;  /* 0xffc80000be68783b */ /* 0x000e620000000200 */
[C---:B---3--:R-:W-:Y:S07]  /*32a0*/  HMMA.16816.F32.BF16 R4, R52.reuse, R56, RZ ;  /* 0x000000383404723c */ /* 0x048fee00000418ff */
[----:B------:R3:W3:Y:S01]  /*32b0*/  LDG.E R184, desc[UR14][R186.64+0x20] ;  /* 0x0000200ebab87981 */ /* 0x0006e2000c1e1900 */
[C---:B------:R-:W-:Y:S03]  /*32c0*/  HMMA.16816.F32.BF16 R8, R52.reuse, R58, RZ ;  /* 0x0000003a3408723c */ /* 0x040fe600000418ff */
[----:B------:R-:W-:Y:S05]  /*32d0*/  LDSM.16.M88.4 R56, [R181] ;  /* 0x00000000b538783b */ /* 0x000fea0000000200 */
[C---:B----4-:R-:W-:Y:S03]  /*32e0*/  HMMA.16816.F32.BF16 R12, R52.reuse, R60, RZ ;  /* 0x0000003c340c723c */ /* 0x050fe600000418ff */
[----:B------:R-:W4:Y:S05]  /*32f0*/  LDSM.16.M88.4 R108, [R197+-0x4000] ;  /* 0xffc00000c56c783b */ /* 0x000f2a0000000200 */
[----:B------:R-:W-:Y:S03]  /*3300*/  HMMA.16816.F32.BF16 R16, R52, R62, RZ ;  /* 0x0000003e3410723c */ /* 0x000fe600000418ff */
[----:B------:R-:W4:Y:S05]  /*3310*/  LDSM.16.M88.4 R52, [R197+-0x3800] ;  /* 0xffc80000c534783b */ /* 0x000f2a0000000200 */
[C---:B--2---:R-:W-:Y:S03]  /*3320*/  HMMA.16816.F32.BF16 R4, R64.reuse, R100, R4 ;  /* 0x000000644004723c */ /* 0x044fe60000041804 */
[----:B------:R-:W-:Y:S05]  /*3330*/  LDSM.16.M88.4 R60, [R180] ;  /* 0x00000000b43c783b */ /* 0x000fea0000000200 */
[C---:B------:R-:W-:Y:S03]  /*3340*/  HMMA.16816.F32.BF16 R8, R64.reuse, R102, R8 ;  /* 0x000000664008723c */ /* 0x040fe60000041808 */
[----:B------:R-:W2:Y:S05]  /*3350*/  LDSM.16.M88.4 R100, [R196+-0x4000] ;  /* 0xffc00000c464783b */ /* 0x000eaa0000000200 */
[C---:B-1----:R-:W-:Y:S03]  /*3360*/  HMMA.16816.F32.BF16 R12, R64.reuse, R104, R12 ;  /* 0x00000068400c723c */ /* 0x042fe6000004180c */
[----:B------:R-:W1:Y:S05]  /*3370*/  LDSM.16.M88.4 R112, [R196+-0x3800] ;  /* 0xffc80000c470783b */ /* 0x000e6a0000000200 */
[----:B------:R-:W-:Y:S03]  /*3380*/  HMMA.16816.F32.BF16 R16, R64, R106, R16 ;  /* 0x0000006a4010723c */ /* 0x000fe60000041810 */
[----:B------:R-:W-:Y:S05]  /*3390*/  LDSM.16.M88.4 R64, [R189+0x2000] ;  /* 0x00200000bd40783b */ /* 0x000fea0000000200 */
[C---:B----4-:R-:W-:Y:S03]  /*33a0*/  HMMA.16816.F32.BF16 R4, R56.reuse, R108, R4 ;  /* 0x0000006c3804723c */ /* 0x050fe60000041804 */
[----:B------:R-:W4:Y:S05]  /*33b0*/  LDSM.16.M88.4 R104, [R199+-0x2000] ;  /* 0xffe00000c768783b */ /* 0x000f2a0000000200 */
[C---:B------:R-:W-:Y:S03]  /*33c0*/  HMMA.16816.F32.BF16 R8, R56.reuse, R110, R8 ;  /* 0x0000006e3808723c */ /* 0x040fe60000041808 */
[----:B------:R-:W4:Y:S05]  /*33d0*/  LDSM.16.M88.4 R108, [R199+-0x1800] ;  /* 0xffe80000c76c783b */ /* 0x000f2a0000000200 */
[C---:B------:R-:W-:Y:S08]  /*33e0*/  HMMA.16816.F32.BF16 R12, R56.reuse, R52, R12 ;  /* 0x00000034380c723c */ /* 0x040ff0000004180c */
[----:B------:R-:W-:Y:S01]  /*33f0*/  HMMA.16816.F32.BF16 R16, R56, R54, R16 ;  /* 0x000000363810723c */ /* 0x000fe20000041810 */
[----:B------:R-:W-:Y:S07]  /*3400*/  LDSM.16.M88.4 R52, [R182+0x2000] ;  /* 0x00200000b634783b */ /* 0x000fee0000000200 */
[C---:B--2---:R-:W-:Y:S01]  /*3410*/  HMMA.16816.F32.BF16 R4, R60.reuse, R100, R4 ;  /* 0x000000643c04723c */ /* 0x044fe20000041804 */
[----:B------:R-:W2:Y:S07]  /*3420*/  LDSM.16.M88.4 R56, [R190+-0x2000] ;  /* 0xffe00000be38783b */ /* 0x000eae0000000200 */
[C---:B------:R-:W-:Y:S01]  /*3430*/  HMMA.16816.F32.BF16 R8, R60.reuse, R102, R8 ;  /* 0x000000663c08723c */ /* 0x040fe20000041808 */
[----:B------:R-:W2:Y:S07]  /*3440*/  LDSM.16.M88.4 R100, [R190+-0x1800] ;  /* 0xffe80000be64783b */ /* 0x000eae0000000200 */
[C---:B-1----:R-:W-:Y:S08]  /*3450*/  HMMA.16816.F32.BF16 R12, R60.reuse, R112, R12 ;  /* 0x000000703c0c723c */ /* 0x042ff0000004180c */
[----:B------:R-:W-:Y:S01]  /*3460*/  HMMA.16816.F32.BF16 R16, R60, R114, R16 ;  /* 0x000000723c10723c */ /* 0x000fe20000041810 */
[----:B------:R-:W-:Y:S07]  /*3470*/  LDSM.16.M88.4 R60, [R181+0x2000] ;  /* 0x00200000b53c783b */ /* 0x000fee0000000200 */
[C---:B----4-:R-:W-:Y:S01]  /*3480*/  HMMA.16816.F32.BF16 R4, R64.reuse, R104, R4 ;  /* 0x000000684004723c */ /* 0x050fe20000041804 */
        /* <DEDUP_REMOVED lines=11> */
[C---:B--2---:R-:W-:Y:S08]  /*3540*/  HMMA.16816.F32.BF16 R4, R52.reuse, R56, R4 ;  /* 0x000000383404723c */ /* 0x044ff00000041804 */
        /* <DEDUP_REMOVED lines=19> */
[-C--:B------:R-:W-:Y:S01]  /*3680*/  @P5 ISETP.GE.AND P1, PT, R231, R242.reuse, PT ;  /* 0x000000f2e700520c */ /* 0x080fe20003f26270 */
[----:B------:R1:W-:Y:S01]  /*3690*/  MUFU.EX2 R185, R223 ;  /* 0x000000df00b97308 */ /* 0x0003e20000000800 */
[----:B------:R-:W-:Y:S01]  /*36a0*/  @P5 FSEL R8, R8, -INF , !P0 ;  /* 0xff80000008085808 */ /* 0x000fe20004000000 */
[--C-:B------:R-:W-:Y:S01]  /*36b0*/  FFMA.FTZ R187, R6, UR11, -R111.reuse ;  /* 0x0000000b06bb7c23 */ /* 0x100fe2000801086f */
[----:B------:R-:W-:Y:S01]  /*36c0*/  @P5 FSEL R10, R10, -INF , !P0 ;  /* 0xff8000000a0a5808 */ /* 0x000fe20004000000 */
[--C-:B------:R-:W-:Y:S01]  /*36d0*/  FFMA.FTZ R250, R7, UR11, -R111.reuse ;  /* 0x0000000b07fa7c23 */ /* 0x100fe2000801086f */
[-C--:B------:R-:W-:Y:S05]  /*36e0*/  @P5 ISETP.GE.AND P0, PT, R233, R242.reuse, PT ;  /* 0x000000f2e900520c */ /* 0x080fea0003f06270 */
[----:B------:R-:W2:Y:S01]  /*36f0*/  MUFU.EX2 R186, R186 ;  /* 0x000000ba00ba7308 */ /* 0x000ea20000000800 */
[----:B------:R-:W-:Y:S01]  /*3700*/  @P5 FSEL R9, R9, -INF , !P1 ;  /* 0xff80000009095808 */ /* 0x000fe20004800000 */
[----:B------:R-:W-:Y:S01]  /*3710*/  FFMA.FTZ R251, R10, UR11, -R111 ;  /* 0x0000000b0afb7c23 */ /* 0x000fe2000801086f */
[----:B------:R-:W-:Y:S07]  /*3720*/  @P5 FSEL R11, R11, -INF , !P1 ;  /* 0xff8000000b0b5808 */ /* 0x000fee0004800000 */
[----:B------:R-:W-:Y:S01]  /*3730*/  MUFU.EX2 R187, R187 ;  /* 0x000000bb00bb7308 */ /* 0x000fe20000000800 */
[-C--:B------:R-:W-:Y:S01]  /*3740*/  @P5 ISETP.GE.AND P2, PT, R232, R242.reuse, PT ;  /* 0x000000f2e800520c */ /* 0x080fe20003f46270 */
[--C-:B------:R-:W-:Y:S01]  /*3750*/  FFMA.FTZ R252, R9, UR11, -R109.reuse ;  /* 0x0000000b09fc7c23 */ /* 0x100fe2000801086d */
[----:B------:R-:W-:Y:S01]  /*3760*/  @P5 FSEL R13, R13, -INF , !P0 ;  /* 0xff8000000d0d5808 */ /* 0x000fe20004000000 */
[----:B-1----:R-:W-:Y:S01]  /*3770*/  FFMA.FTZ R223, R8, UR11, -R109 ;  /* 0x0000000b08df7c23 */ /* 0x002fe2000801086d */
[----:B------:R-:W-:Y:S01]  /*3780*/  @P5 FSEL R15, R15, -INF , !P0 ;  /* 0xff8000000f0f5808 */ /* 0x000fe20004000000 */
[----:B------:R-:W-:Y:S01]  /*3790*/  FFMA.FTZ R114, R11, UR11, -R111 ;  /* 0x0000000b0b727c23 */ /* 0x000fe2000801086f */
[-C--:B------:R-:W-:Y:S03]  /*37a0*/  @P5 ISETP.GE.AND P1, PT, R234, R242.reuse, PT ;  /* 0x000000f2ea00520c */ /* 0x080fe60003f26270 */
[----:B------:R-:W1:Y:S01]  /*37b0*/  MUFU.EX2 R250, R250 ;  /* 0x000000fa00fa7308 */ /* 0x000e620000000800 */
[----:B------:R-:W-:Y:S01]  /*37c0*/  @P5 FSEL R12, R12, -INF , !P2 ;  /* 0xff8000000c0c5808 */ /* 0x000fe20005000000 */
[----:B------:R-:W-:Y:S01]  /*37d0*/  FFMA.FTZ R180, R13, UR11, -R109 ;  /* 0x0000000b0db47c23 */ /* 0x000fe2000801086d */
[----:B------:R-:W-:Y:S01]  /*37e0*/  @P5 FSEL R14, R14, -INF , !P2 ;  /* 0xff8000000e0e5808 */ /* 0x000fe20005000000 */
[----:B------:R-:W-:Y:S01]  /*37f0*/  FFMA.FTZ R110, R15, UR11, -R111 ;  /* 0x0000000b0f6e7c23 */ /* 0x000fe2000801086f */
[----:B------:R-:W-:Y:S01]  /*3800*/  @P5 ISETP.GE.AND P0, PT, R235, R242, PT ;  /* 0x000000f2eb00520c */ /* 0x000fe20003f06270 */
[----:B------:R-:W-:Y:S01]  /*3810*/  FFMA.FTZ R113, R12, UR11, -R109 ;  /* 0x0000000b0c717c23 */ /* 0x000fe2000801086d */
[----:B------:R-:W-:Y:S01]  /*3820*/  @P5 FSEL R18, R18, -INF , !P1 ;  /* 0xff80000012125808 */ /* 0x000fe20004800000 */
[--C-:B------:R-:W-:Y:S01]  /*3830*/  FFMA.FTZ R115, R14, UR11, -R111.reuse ;  /* 0x0000000b0e737c23 */ /* 0x100fe2000801086f */
[----:B------:R-:W-:Y:S01]  /*3840*/  @P5 FSEL R16, R16, -INF , !P1 ;  /* 0xff80000010105808 */ /* 0x000fe20004800000 */
[----:B------:R-:W-:Y:S01]  /*3850*/  MUFU.EX2 R223, R223 ;  /* 0x000000df00df7308 */ /* 0x000fe20000000800 */
[----:B------:R-:W-:Y:S01]  /*3860*/  @P5 FSEL R19, R19, -INF , !P0 ;  /* 0xff80000013135808 */ /* 0x000fe20004000000 */
[----:B------:R-:W-:Y:S01]  /*3870*/  FFMA.FTZ R181, R18, UR11, -R111 ;  /* 0x0000000b12b57c23 */ /* 0x000fe2000801086f */
[----:B------:R-:W-:Y:S07]  /*3880*/  @P5 FSEL R17, R17, -INF , !P0 ;  /* 0xff80000011115808 */ /* 0x000fee0004000000 */
[----:B------:R-:W3:Y:S01]  /*3890*/  MUFU.EX2 R252, R252 ;  /* 0x000000fc00fc7308 */ /* 0x000ee20000000800 */
[----:B------:R-:W-:Y:S01]  /*38a0*/  FFMA.FTZ R182, R16, UR11, -R109 ;  /* 0x0000000b10b67c23 */ /* 0x000fe2000801086d */
[----:B------:R-:W-:Y:S01]  /*38b0*/  FFMA.FTZ R111, R19, UR11, -R111 ;  /* 0x0000000b136f7c23 */ /* 0x000fe2000801086f */
[----:B--2---:R-:W-:Y:S07]  /*38c0*/  F2FP.BF16.F32.PACK_AB R15, R186, R185 ;  /* 0x000000b9ba0f723e */ /* 0x004fee00000010ff */
[----:B------:R-:W-:Y:S01]  /*38d0*/  MUFU.EX2 R251, R251 ;  /* 0x000000fb00fb7308 */ /* 0x000fe20000000800 */
[----:B------:R-:W-:Y:S01]  /*38e0*/  FFMA.FTZ R101, R17, UR11, -R109 ;  /* 0x0000000b11657c23 */ /* 0x000fe2000801086d */
[----:B-1----:R-:W-:Y:S08]  /*38f0*/  F2FP.BF16.F32.PACK_AB R13, R250, R187 ;  /* 0x000000bbfa0d723e */ /* 0x002ff000000010ff */
[----:B------:R-:W1:Y:S01]  /*3900*/  MUFU.EX2 R114, R114 ;  /* 0x0000007200727308 */ /* 0x000e620000000800 */
[----:B------:R-:W-:Y:S09]  /*3910*/  STS [R214], R15 ;  /* 0x0000000fd6007388 */ /* 0x000ff20000000800 */
[----:B------:R-:W-:Y:S01]  /*3920*/  MUFU.EX2 R113, R113 ;  /* 0x0000007100717308 */ /* 0x000fe20000000800 */
[----:B------:R-:W-:Y:S01]  /*3930*/  STS [R214+0x400], R13 ;  /* 0x0004000dd6007388 */ /* 0x000fe20000000800 */
[----:B---3--:R-:W-:Y:S08]  /*3940*/  F2FP.BF16.F32.PACK_AB R107, R252, R223 ;  /* 0x000000dffc6b723e */ /* 0x008ff000000010ff */
[----:B------:R-:W2:Y:S01]  /*3950*/  MUFU.EX2 R180, R180 ;  /* 0x000000b400b47308 */ /* 0x000ea20000000800 */
[----:B------:R-:W-:Y:S09]  /*3960*/  STS [R245], R107 ;  /* 0x0000006bf5007388 */ /* 0x000ff20000000800 */
        /* <DEDUP_REMOVED lines=8> */
[----:B------:R-:W-:Y:S01]  /*39f0*/  MUFU.EX2 R181, R181 ;  /* 0x000000b500b57308 */ /* 0x000fe20000000800 */
[----:B-1----:R-:W-:Y:S09]  /*3a00*/  F2FP.BF16.F32.PACK_AB R102, R110, R115 ;  /* 0x000000736e66723e */ /* 0x002ff200000010ff */
[----:B------:R-:W1:Y:S01]  /*3a10*/  MUFU.EX2 R111, R111 ;  /* 0x0000006f006f7308 */ /* 0x000e620000000800 */
[----:B------:R-:W-:Y:S01]  /*3a20*/  STS [R243+0x400], R102 ;  /* 0x00040066f3007388 */ /* 0x000fe20000000800 */
[----:B--2---:R-:W-:Y:S05]  /*3a30*/  F2FP.BF16.F32.PACK_AB R103, R182, R109 ;  /* 0x0000006db667723e */ /* 0x004fea00000010ff */
[----:B------:R-:W-:Y:S01]  /*3a40*/  STS [R218], R103 ;  /* 0x00000067da007388 */ /* 0x000fe20000000800 */
[----:B-1----:R-:W-:Y:S05]  /*3a50*/  F2FP.BF16.F32.PACK_AB R101, R111, R181 ;  /* 0x000000b56f65723e */ /* 0x002fea00000010ff */
        /* <DEDUP_REMOVED lines=81> */
[----:B------:R-:W-:Y:S02]  /*3f70*/  LOP3.LUT R4, R240, 0x1, RZ, 0xc0, !PT ;  /* 0x00000001f0047812 */ /* 0x000fe400078ec0ff */
[----:B------:R-:W-:Y:S02]  /*3f80*/  ISETP.GE.AND P3, PT, R208, UR6, PT ;  /* 0x00000006d0007c0c */ /* 0x000fe4000bf66270 */
[----:B------:R-:W-:Y:S01]  /*3f90*/  ISETP.NE.U32.AND P1, PT, R4, 0x1, PT ;  /* 0x000000010400780c */ /* 0x000fe20003f25070 */
[----:B------:R-:W1:Y:S01]  /*3fa0*/  LDC R5, c[0x0][0x3b4] ;  /* 0x0000ed00ff057b82 */ /* 0x000e620000000800 */
[----:B------:R-:W-:Y:S02]  /*3fb0*/  ISETP.GE.AND P2, PT, R212, UR6, PT ;  /* 0x00000006d4007c0c */ /* 0x000fe4000bf46270 */
[C---:B-1----:R-:W-:Y:S01]  /*3fc0*/  SHF.L.U64.HI R5, R6.reuse, 0x5, R5 ;  /* 0x0000000506057819 */ /* 0x042fe20000010205 */
[C---:B------:R-:W-:Y:S02]  /*3fd0*/  IMAD.SHL.U32 R8, R6.reuse, 0x40, RZ ;  /* 0x0000004006087824 */ /* 0x040fe400078e00ff */
[----:B------:R-:W-:Y:S02]  /*3fe0*/  IMAD.SHL.U32 R4, R6, 0x20, RZ ;  /* 0x0000002006047824 */ /* 0x000fe400078e00ff */
[----:B------:R-:W-:Y:S05]  /*3ff0*/  IMAD.X R8, RZ, RZ, ~R8, P0 ;  /* 0x000000ffff087224 */ /* 0x000fea00000e0e08 */
[----:B------:R-:W-:Y:S04]  /*4000*/  SHF.R.S64 R7, R7, 0x1f, R8 ;  /* 0x0000001f07077819 */ /* 0x000fe80000001008 */
[----:B------:R-:W-:Y:S01]  /*4010*/  IADD3 R224, P0, PT, R7, R224, RZ ;  /* 0x000000e007e07210 */ /* 0x000fe20007f1e0ff */
[----:B------:R-:W-:Y:S03]  /*4020*/  IMAD.MOV.U32 R7, RZ, RZ, -0x4000 ;  /* 0xffffc000ff077424 */ /* 0x000fe600078e00ff */
[----:B------:R-:W-:Y:S02]  /*4030*/  LEA.HI.X.SX32 R225, R8, R225, 0x1, P0 ;  /* 0x000000e108e17211 */ /* 0x000fe400000f0eff */
[----:B------:R-:W-:Y:S02]  /*4040*/  SEL R6, R7, 0x4000, !P1 ;  /* 0x0000400007067807 */ /* 0x000fe40004800000 */
[CC--:B------:R-:W-:Y:S02]  /*4050*/  @!P3 LEA R10, P1, R4.reuse, R224.reuse, 0x1 ;  /* 0x000000e0040ab211 */ /* 0x0c0fe400078208ff */
[C---:B------:R-:W-:Y:S01]  /*4060*/  @!P2 LEA R8, P0, R4.reuse, R224, 0x1 ;  /* 0x000000e00408a211 */ /* 0x040fe200078008ff */
[--C-:B------:R-:W-:Y:S01]  /*4070*/  IMAD.IADD R237, R237, 0x1, R6.reuse ;  /* 0x00000001eded7824 */ /* 0x100fe200078e0206 */
[CCC-:B------:R-:W-:Y:S01]  /*4080*/  @!P3 LEA.HI.X R11, R4.reuse, R225.reuse, R5.reuse, 0x1, P1 ;  /* 0x000000e1040bb211 */ /* 0x1c0fe200008f0c05 */
[--C-:B------:R-:W-:Y:S01]  /*4090*/  IMAD.IADD R239, R239, 0x1, R6.reuse ;  /* 0x00000001efef7824 */ /* 0x100fe200078e0206 */
[----:B------:R-:W-:Y:S01]  /*40a0*/  @!P2 LEA.HI.X R9, R4, R225, R5, 0x1, P0 ;  /* 0x000000e10409a211 */ /* 0x000fe200000f0c05 */
[----:B------:R-:W-:Y:S01]  /*40b0*/  IMAD.IADD R189, R189, 0x1, R6 ;  /* 0x00000001bdbd7824 */ /* 0x000fe200078e0206 */
[----:B------:R-:W-:Y:S01]  /*40c0*/  @!PT LDS RZ, [RZ] ;  /* 0x00000000fffff984 */ /* 0x000fe20000000800 */
[----:B------:R-:W-:Y:S01]  /*40d0*/  @!PT LDS RZ, [RZ] ;  /* 0x00000000fffff984 */ /* 0x000fe20000000800 */
[----:B------:R-:W-:Y:S01]  /*40e0*/  @!PT LDS RZ, [RZ] ;  /* 0x00000000fffff984 */ /* 0x000fe20000000800 */
[----:B------:R1:W-:Y:S04]  /*40f0*/  @!P3 LDGSTS.E.BYPASS.LTC128B.128 [R237], desc[UR14][R224.64] ;  /* 0x00000000e0edbfae */ /* 0x0003e8000b981a0e */
[----:B------:R1:W-:Y:S04]  /*4100*/  @P3 STS.64 [R239], RZ ;  /* 0x000000ffef003388 */ /* 0x0003e80000000a00 */
[----:B------:R1:W-:Y:S04]  /*4110*/  @P3 STS.64 [R239+0x8], RZ ;  /* 0x000008ffef003388 */ /* 0x0003e80000000a00 */
[----:B------:R-:W-:Y:S01]  /*4120*/  @!PT LDS RZ, [RZ] ;  /* 0x00000000fffff984 */ /* 0x000fe20000000800 */
[----:B------:R-:W-:Y:S01]  /*4130*/  @!PT LDS RZ, [RZ] ;  /* 0x00000000fffff984 */ /* 0x000fe20000000800 */
[----:B------:R-:W-:Y:S01]  /*4140*/  @!PT LDS RZ, [RZ] ;  /* 0x00000000fffff984 */ /* 0x000fe20000000800 */
[----:B------:R1:W-:Y:S04]  /*4150*/  @!P2 LDGSTS.E.BYPASS.LTC128B.128 [R237+0x2000], desc[UR14][R224.64+0x80] ;  /* 0x02000080e0edafae */ /* 0x0003e8000b981a0e */
[----:B------:R1:W-:Y:S04]  /*4160*/  @P2 STS.64 [R239+0x2000], RZ ;  /* 0x002000ffef002388 */ /* 0x0003e80000000a00 */
        /* <DEDUP_REMOVED lines=13> */
[----:B------:R-:W0:Y:S02]  /*4240*/  LDGDEPBAR ;  /* 0x00000000000079af */ /* 0x000e240000000000 */
.L_x_83:
        /* <DEDUP_REMOVED lines=66> */
[----:B------:R-:W-:Y:S02]  /*4670*/  IADD3 R5, P0, PT, RZ, -UR19, RZ ;  /* 0x80000013ff057c10 */ /* 0x000fe4000ff1e0ff */
[----:B------:R-:W-:Y:S02]  /*4680*/  ISETP.GE.AND P2, PT, R208, UR6, PT ;  /* 0x00000006d0007c0c */ /* 0x000fe4000bf46270 */
[----:B------:R-:W-:Y:S01]  /*4690*/  ISETP.GE.AND P1, PT, R212, UR6, PT ;  /* 0x00000006d4007c0c */ /* 0x000fe2000bf26270 */
[----:B------:R-:W-:Y:S05]  /*46a0*/  IMAD.X R4, RZ, RZ, ~UR4, P0 ;  /* 0x80000004ff047e24 */ /* 0x000fea00080e06ff */
[----:B------:R-:W-:Y:S04]  /*46b0*/  SHF.R.S64 R5, R5, 0x1f, R4 ;  /* 0x0000001f05057819 */ /* 0x000fe80000001004 */
[----:B------:R-:W-:Y:S04]  /*46c0*/  IADD3 R226, P0, PT, R5, R226, RZ ;  /* 0x000000e205e27210 */ /* 0x000fe80007f1e0ff */
[----:B------:R-:W-:Y:S01]  /*46d0*/  LEA.HI.X.SX32 R227, R4, R227, 0x1, P0 ;  /* 0x000000e304e37211 */ /* 0x000fe200000f0eff */
[----:B------:R-:W-:Y:S01]  /*46e0*/  @!P1 IMAD.MOV.U32 R6, RZ, RZ, R226 ;  /* 0x000000ffff069224 */ /* 0x000fe200078e00e2 */
[C---:B------:R-:W-:Y:S03]  /*46f0*/  LEA R4, P0, R220.reuse, R226, 0x1 ;  /* 0x000000e2dc047211 */ /* 0x040fe600078008ff */
[----:B------:R-:W-:Y:S01]  /*4700*/  @!PT LDS RZ, [RZ] ;  /* 0x00000000fffff984 */ /* 0x000fe20000000800 */
[----:B------:R-:W-:Y:S01]  /*4710*/  @!PT LDS RZ, [RZ] ;  /* 0x00000000fffff984 */ /* 0x000fe20000000800 */
[----:B------:R-:W-:Y:S01]  /*4720*/  @!PT LDS RZ, [RZ] ;  /* 0x00000000fffff984 */ /* 0x000fe20000000800 */
[----:B------:R1:W-:Y:S01]  /*4730*/  @!P2 LDGSTS.E.BYPASS.LTC128B.128 [R215+0x8000], desc[UR14][R226.64] ;  /* 0x08000000e2d7afae */ /* 0x0003e2000b981a0e */
[----:B------:R-:W-:Y:S01]  /*4740*/  @!P1 IMAD.MOV.U32 R7, RZ, RZ, R227 ;  /* 0x000000ffff079224 */ /* 0x000fe200078e00e3 */
[----:B------:R-:W-:Y:S02]  /*4750*/  LEA.HI.X R5, R220, R227, R219, 0x1, P0 ;  /* 0x000000e3dc057211 */ /* 0x000fe400000f0cdb */
[----:B------:R1:W-:Y:S04]  /*4760*/  @P2 STS.128 [R215+0x8000], RZ ;  /* 0x008000ffd7002388 */ /* 0x0003e80000000c00 */
        /* <DEDUP_REMOVED lines=15> */
[----:B------:R-:W0:Y:S02]  /*4860*/  LDGDEPBAR ;  /* 0x00000000000079af */ /* 0x000e240000000000 */
.L_x_84:
        /* <DEDUP_REMOVED lines=198> */
[----:B------:R-:W1:Y:S01]  /*54d0*/  S2R R0, SR_TID.X ;  /* 0x0000000000007919 */ /* 0x000e620000002100 */
[----:B------:R-:W2:Y:S01]  /*54e0*/  LDCU UR4, c[0x0][0x500] ;  /* 0x0000a000ff0477ac */ /* 0x000ea20008000800 */
[----:B------:R-:W-:Y:S02]  /*54f0*/  IADD3 R3, PT, PT, R213, 0xc040, RZ ;  /* 0x0000c040d5037810 */ /* 0x000fe40007ffe0ff */
[----:B------:R-:W-:Y:S02]  /*5500*/  F2FP.BF16.F32.PACK_AB R20, R21, R20 ;  /* 0x000000141514723e */ /* 0x000fe400000010ff */
[----:B------:R-:W-:Y:S02]  /*5510*/  F2FP.BF16.F32.PACK_AB R22, R23, R22 ;  /* 0x000000161716723e */ /* 0x000fe400000010ff */
[----:B------:R-:W-:Y:S02]  /*5520*/  F2FP.BF16.F32.PACK_AB R32, R33, R32 ;  /* 0x000000202120723e */ /* 0x000fe400000010ff */
[----:B------:R-:W-:-:S02]  /*5530*/  F2FP.BF16.F32.PACK_AB R34, R35, R34 ;  /* 0x000000222322723e */ /* 0x000fc400000010ff */
[----:B------:R-:W-:Y:S02]  /*5540*/  F2FP.BF16.F32.PACK_AB R24, R25, R24 ;  /* 0x000000181918723e */ /* 0x000fe400000010ff */
[----:B------:R-:W-:Y:S02]  /*5550*/  F2FP.BF16.F32.PACK_AB R26, R27, R26 ;  /* 0x0000001a1b1a723e */ /* 0x000fe400000010ff */
[----:B------:R-:W-:Y:S02]  /*5560*/  F2FP.BF16.F32.PACK_AB R28, R29, R28 ;  /* 0x0000001c1d1c723e */ /* 0x000fe400000010ff */
[----:B------:R-:W-:Y:S01]  /*5570*/  F2FP.BF16.F32.PACK_AB R30, R31, R30 ;  /* 0x0000001e1f1e723e */ /* 0x000fe200000010ff */
[----:B--2---:R-:W-:Y:S01]  /*5580*/  FMUL.FTZ R68, R68, UR4 ;  /* 0x0000000444447c20 */ /* 0x004fe20008410000 */
        /* <DEDUP_REMOVED lines=12> */
[----:B-1----:R-:W-:Y:S01]  /*5650*/  LOP3.LUT P0, RZ, R0, 0x10, RZ, 0xc0, !PT ;  /* 0x0000001000ff7812 */ /* 0x002fe2000780c0ff */
[----:B------:R-:W-:-:S02]  /*5660*/  VIADD R0, R213, 0xc000 ;  /* 0x0000c000d5007836 */ /* 0x000fc40000000000 */
        /* <DEDUP_REMOVED lines=19> */
[----:B------:R-:W-:Y:S01]  /*57a0*/  @P0 VIADD R3, R0, 0xffffffc0 ;  /* 0xffffffc000030836 */ /* 0x000fe20000000000 */
[----:B------:R-:W-:Y:S01]  /*57b0*/  F2FP.BF16.F32.PACK_AB R82, R83, R82 ;  /* 0x000000525352723e */ /* 0x000fe200000010ff */
[----:B------:R-:W-:Y:S01]  /*57c0*/  FMUL.FTZ R92, R92, UR4 ;  /* 0x000000045c5c7c20 */ /* 0x000fe20008410000 */
        /* <DEDUP_REMOVED lines=69> */
.L_x_86:
[----:B------:R-:W2:Y:S01]  /*5c20*/  LDC.64 R4, c[0x0][0x5c0] ;  /* 0x00017000ff047b82 */ /* 0x000ea20000000a00 */
[----:B-1----:R-:W-:-:S05]  /*5c30*/  IADD3 R32, PT, PT, R241, R244, RZ ;  /* 0x000000f4f1207210 */ /* 0x002fca0007ffe0ff */
[C---:B--2---:R-:W-:Y:S02]  /*5c40*/  IMAD R7, R32.reuse, R5, RZ ;  /* 0x0000000520077224 */ /* 0x044fe400078e02ff */
[----:B------:R-:W-:-:S05]  /*5c50*/  IMAD.WIDE.U32 R32, R32, R4, RZ ;  /* 0x0000000420207225 */ /* 0x000fca00078e00ff */
[----:B------:R-:W-:Y:S02]  /*5c60*/  IADD3 R7, PT, PT, R33, R7, RZ ;  /* 0x0000000721077210 */ /* 0x000fe40007ffe0ff */
.L_x_87:
        /* <DEDUP_REMOVED lines=12> */
[----:B------:R-:W-:Y:S01]  /*5d30*/  MOV R6, R8 ;  /* 0x0000000800067202 */ /* 0x000fe20000000f00 */
[----:B------:R-:W-:Y:S06]  /*5d40*/  BRA `(.L_x_89) ;  /* 0x0000000000187947 */ /* 0x000fec0003800000 */
.L_x_88:
[----:B------:R-:W1:Y:S01]  /*5d50*/  LDC.64 R2, c[0x0][0x5c8] ;  /* 0x00017200ff027b82 */ /* 0x000e620000000a00 */
[----:B------:R-:W-:-:S05]  /*5d60*/  IADD3 R8, PT, PT, R241, R244, RZ ;  /* 0x000000f4f1087210 */ /* 0x000fca0007ffe0ff */
[C---:B-1----:R-:W-:Y:S02]  /*5d70*/  IMAD R0, R8.reuse, R3, RZ ;  /* 0x0000000308007224 */ /* 0x042fe400078e02ff */
[----:B------:R-:W-:-:S05]  /*5d80*/  IMAD.WIDE.U32 R8, R8, R2, RZ ;  /* 0x0000000208087225 */ /* 0x000fca00078e00ff */
[----:B------:R-:W-:Y:S02]  /*5d90*/  IADD3 R0, PT, PT, R9, R0, RZ ;  /* 0x0000000009007210 */ /* 0x000fe40007ffe0ff */
[----:B------:R-:W-:-:S07]  /*5da0*/  MOV R6, R8 ;  /* 0x0000000800067202 */ /* 0x000fce0000000f00 */
.L_x_89:
[----:B------:R-:W-:Y:S01]  /*5db0*/  BAR.SYNC.DEFER_BLOCKING 0x0 ;  /* 0x0000000000007b1d */ /* 0x000fe20000010000 */
[----:B------:R-:W-:Y:S02]  /*5dc0*/  USHF.L.U32 UR6, UR13, 0x6, URZ ;  /* 0x000000060d067899 */ /* 0x000fe400080006ff */
[----:B------:R-:W-:Y:S02]  /*5dd0*/  USHF.L.U32 UR10, UR13, 0x6, URZ ;  /* 0x000000060d0a7899 */ /* 0x000fe400080006ff */
[----:B------:R-:W-:Y:S01]  /*5de0*/  USHF.R.S32.HI UR7, URZ, 0x1f, UR6 ;  /* 0x0000001fff077899 */ /* 0x000fe20008011406 */
[----:B------:R-:W-:Y:S01]  /*5df0*/  BSSY.RECONVERGENT B0, `(.L_x_90) ;  /* 0x0000025000007945 */ /* 0x000fe20003800200 */
[C---:B------:R-:W-:Y:S01]  /*5e00*/  IMAD.WIDE.U32 R36, R4.reuse, UR6, RZ ;  /* 0x0000000604247c25 */ /* 0x040fe2000f8e00ff */
[----:B------:R-:W1:Y:S03]  /*5e10*/  LDCU.64 UR4, c[0x0][0x5d8] ;  /* 0x0000bb00ff0477ac */ /* 0x000e660008000a00 */
[----:B------:R-:W-:Y:S01]  /*5e20*/  IMAD R34, R4, UR7, RZ ;  /* 0x0000000704227c24 */ /* 0x000fe2000f8e02ff */
[----:B------:R-:W-:Y:S01]  /*5e30*/  LOP3.LUT R33, R36, 0x38, R207, 0xf8, !PT ;  /* 0x0000003824217812 */ /* 0x000fe200078ef8cf */
[----:B------:R-:W-:-:S02]  /*5e40*/  VIADD R242, R242, -UR10 ;  /* 0x8000000af2f27c36 */ /* 0x000fc40008000000 */
[----:B------:R-:W-:Y:S01]  /*5e50*/  IMAD R34, R5, UR6, R34 ;  /* 0x0000000605227c24 */ /* 0x000fe2000f8e0222 */
[----:B------:R-:W-:Y:S02]  /*5e60*/  IADD3 R44, P0, PT, R32, R33, RZ ;  /* 0x00000021202c7210 */ /* 0x000fe40007f1e0ff */
[----:B------:R-:W-:Y:S02]  /*5e70*/  ISETP.GE.AND P2, PT, R209, R242, PT ;  /* 0x000000f2d100720c */ /* 0x000fe40003f46270 */
[----:B------:R-:W-:Y:S02]  /*5e80*/  IADD3.X R45, PT, PT, R7, R37, R34, P0, !PT ;  /* 0x00000025072d7210 */ /* 0x000fe400007fe422 */
[C---:B------:R-:W-:Y:S01]  /*5e90*/  IADD3 R40, P0, PT, R209.reuse, 0x20, RZ ;  /* 0x00000020d1287810 */ /* 0x040fe20007f1e0ff */
[----:B------:R2:W3:Y:S01]  /*5ea0*/  LDS.128 R28, [R215+0xd000] ;  /* 0x00d00000d71c7984 */ /* 0x0004e20000000c00 */
[----:B------:R-:W-:Y:S01]  /*5eb0*/  IADD3 R32, PT, PT, R209, 0x20, RZ ;  /* 0x00000020d1207810 */ /* 0x000fe20007ffe0ff */
[----:B-1----:R-:W-:-:S02]  /*5ec0*/  IMAD.WIDE.U32 R44, R204, UR4, R44 ;  /* 0x00000004cc2c7c25 */ /* 0x002fc4000f8e002c */
[----:B------:R2:W1:Y:S01]  /*5ed0*/  LDS.128 R24, [R215+0xf000] ;  /* 0x00f00000d7187984 */ /* 0x0004620000000c00 */
[----:B------:R-:W-:Y:S01]  /*5ee0*/  ISETP.GE.AND P4, PT, R32, R242, PT ;  /* 0x000000f22000720c */ /* 0x000fe20003f86270 */
[----:B------:R-:W-:Y:S02]  /*5ef0*/  IMAD R41, R204, UR5, R45 ;  /* 0x00000005cc297c24 */ /* 0x000fe4000f8e022d */
[----:B------:R2:W4:Y:S01]  /*5f00*/  LDS.128 R20, [R215+0x10000] ;  /* 0x01000000d7147984 */ /* 0x0005220000000c00 */
[----:B------:R-:W-:-:S03]  /*5f10*/  IMAD.X R7, RZ, RZ, RZ, P0 ;  /* 0x000000ffff077224 */ /* 0x000fc600000e06ff */
[----:B------:R2:W1:Y:S04]  /*5f20*/  LDS.128 R16, [R215+0x11000] ;  /* 0x01100000d7107984 */ /* 0x0004680000000c00 */
[----:B------:R2:W1:Y:S04]  /*5f30*/  LDS.128 R12, [R215+0x12000] ;  /* 0x01200000d70c7984 */ /* 0x0004680000000c00 */
[----:B------:R2:W1:Y:S01]  /*5f40*/  LDS.128 R8, [R215+0x13000] ;  /* 0x01300000d7087984 */ /* 0x0004620000000c00 */
[----:B------:R-:W-:Y:S05]  /*5f50*/  @P2 BRA `(.L_x_91) ;  /* 0x0000000000382947 */ /* 0x000fea0003800000 */
[----:B------:R-:W3:Y:S01]  /*5f60*/  LDCU UR10, c[0x0][0x440] ;  /* 0x00008800ff0a77ac */ /* 0x000ee20008000800 */
[----:B------:R-:W2:Y:S01]  /*5f70*/  LDS.128 R36, [R215+0xe000] ;  /* 0x00e00000d7247984 */ /* 0x000ea20000000c00 */
[----:B------:R-:W-:Y:S01]  /*5f80*/  IMAD.MOV.U32 R42, RZ, RZ, R44 ;  /* 0x000000ffff2a7224 */ /* 0x000fe200078e002c */
[----:B------:R-:W4:Y:S01]  /*5f90*/  LDCU.64 UR4, c[0x0][0x560] ;  /* 0x0000ac00ff0477ac */ /* 0x000f220008000a00 */
[----:B------:R-:W-:Y:S02]  /*5fa0*/  IMAD.MOV.U32 R43, RZ, RZ, R41 ;  /* 0x000000ffff2b7224 */ /* 0x000fe400078e0029 */
[----:B------:R-:W-:-:S04]  /*5fb0*/  IMAD.WIDE.U32 R48, R209, R4, R42 ;  /* 0x00000004d1307225 */ /* 0x000fc800078e002a */
[----:B------:R-:W-:Y:S01]  /*5fc0*/  IMAD R42, R209, R5, R49 ;  /* 0x00000005d12a7224 */ /* 0x000fe200078e0231 */
[----:B---3--:R-:W-:Y:S02]  /*5fd0*/  ISETP.GE.AND P1, PT, R208, UR10, PT ;  /* 0x0000000ad0007c0c */ /* 0x008fe4000bf26270 */
[----:B------:R-:W-:Y:S02]  /*5fe0*/  ISETP.GE.AND P0, PT, R212, UR10, PT ;  /* 0x0000000ad4007c0c */ /* 0x000fe4000bf06270 */
[----:B----4-:R-:W-:-:S04]  /*5ff0*/  LEA R46, P3, R48, UR4, 0x1 ;  /* 0x00000004302e7c11 */ /* 0x010fc8000f8608ff */
[----:B------:R-:W-:-:S05]  /*6000*/  LEA.HI.X R47, R48, UR5, R42, 0x1, P3 ;  /* 0x00000005302f7c11 */ /* 0x000fca00098f0c2a */
[----:B------:R-:W3:Y:S04]  /*6010*/  @!P1 LDS.128 R32, [R215+0xc000] ;  /* 0x00c00000d7209984 */ /* 0x000ee80000000c00 */
[----:B--2---:R2:W-:Y:S04]  /*6020*/  @!P0 STG.E.128 desc[UR14][R46.64+0x80], R36 ;  /* 0x000080242e008986 */ /* 0x0045e8000c101d0e */
[----:B---3--:R2:W-:Y:S02]  /*6030*/  @!P1 STG.E.128 desc[UR14][R46.64], R32 ;  /* 0x000000202e009986 */ /* 0x0085e4000c101d0e */
.L_x_91:
[----:B------:R-:W-:Y:S05]  /*6040*/  BSYNC.RECONVERGENT B0 ;  /* 0x0000000000007941 */ /* 0x000fea0003800200 */
.L_x_90:
[----:B------:R-:W-:Y:S04]  /*6050*/  BSSY.RECONVERGENT B0, `(.L_x_92) ;  /* 0x0000010000007945 */ /* 0x000fe80003800200 */
[----:B------:R-:W-:Y:S05]  /*6060*/  @P4 BRA `(.L_x_93) ;  /* 0x0000000000384947 */ /* 0x000fea0003800000 */
[----:B------:R-:W3:Y:S01]  /*6070*/  LDCU UR10, c[0x0][0x440] ;  /* 0x00008800ff0a77ac */ /* 0x000ee20008000800 */
[----:B--2---:R-:W-:Y:S01]  /*6080*/  MOV R35, R41 ;  /* 0x0000002900237202 */ /* 0x004fe20000000f00 */
[-C--:B------:R-:W-:Y:S01]  /*6090*/  IMAD R32, R7, R4.reuse, RZ ;  /* 0x0000000407207224 */ /* 0x080fe200078e02ff */
[----:B------:R-:W2:Y:S01]  /*60a0*/  LDCU.64 UR4, c[0x0][0x560] ;  /* 0x0000ac00ff0477ac */ /* 0x000ea20008000a00 */
[----:B------:R-:W-:Y:S02]  /*60b0*/  IMAD.MOV.U32 R34, RZ, RZ, R44 ;  /* 0x000000ffff227224 */ /* 0x000fe400078e002c */
[C---:B------:R-:W-:Y:S02]  /*60c0*/  IMAD R32, R40.reuse, R5, R32 ;  /* 0x0000000528207224 */ /* 0x040fe400078e0220 */
[----:B------:R-:W-:-:S04]  /*60d0*/  IMAD.WIDE.U32 R34, R40, R4, R34 ;  /* 0x0000000428227225 */ /* 0x000fc800078e0022 */
[----:B------:R-:W-:Y:S01]  /*60e0*/  IMAD.IADD R32, R32, 0x1, R35 ;  /* 0x0000000120207824 */ /* 0x000fe200078e0223 */
[----:B---3--:R-:W-:Y:S02]  /*60f0*/  ISETP.GE.AND P1, PT, R208, UR10, PT ;  /* 0x0000000ad0007c0c */ /* 0x008fe4000bf26270 */
[----:B------:R-:W-:Y:S02]  /*6100*/  ISETP.GE.AND P0, PT, R212, UR10, PT ;  /* 0x0000000ad4007c0c */ /* 0x000fe4000bf06270 */
[----:B--2---:R-:W-:-:S04]  /*6110*/  LEA R4, P3, R34, UR4, 0x1 ;  /* 0x0000000422047c11 */ /* 0x004fc8000f8608ff */
[----:B------:R-:W-:-:S05]  /*6120*/  LEA.HI.X R5, R34, UR5, R32, 0x1, P3 ;  /* 0x0000000522057c11 */ /* 0x000fca00098f0c20 */
[----:B------:R2:W-:Y:S04]  /*6130*/  @!P1 STG.E.128 desc[UR14][R4.64], R28 ;  /* 0x0000001c04009986 */ /* 0x0005e8000c101d0e */
[----:B-1----:R2:W-:Y:S02]  /*6140*/  @!P0 STG.E.128 desc[UR14][R4.64+0x80], R24 ;  /* 0x0000801804008986 */ /* 0x0025e4000c101d0e */
.L_x_93:
[----:B------:R-:W-:Y:S05]  /*6150*/  BSYNC.RECONVERGENT B0 ;  /* 0x0000000000007941 */ /* 0x000fea0003800200 */
.L_x_92:
[----:B--2---:R-:W-:Y:S01]  /*6160*/  MOV R4, R208 ;  /* 0x000000d000047202 */ /* 0x004fe20000000f00 */
[----:B------:R-:W2:Y:S01]  /*6170*/  LDCU.64 UR4, c[0x0][0x5e0] ;  /* 0x0000bc00ff0477ac */ /* 0x000ea20008000a00 */
[----:B------:R-:W-:Y:S01]  /*6180*/  MOV R5, RZ ;  /* 0x000000ff00057202 */ /* 0x000fe20000000f00 */
[----:B------:R-:W-:Y:S02]  /*6190*/  BSSY.RECONVERGENT B0, `(.L_x_94) ;  /* 0x0000014000007945 */ /* 0x000fe40003800200 */
[----:B-1----:R-:W-:-:S04]  /*61a0*/  IMAD.WIDE.U32 R24, R2, UR6, R4 ;  /* 0x0000000602187c25 */ /* 0x002fc8000f8e0004 */
[----:B------:R-:W-:Y:S01]  /*61b0*/  IMAD R4, R2, UR7, RZ ;  /* 0x0000000702047c24 */ /* 0x000fe2000f8e02ff */
[----:B------:R-:W-:-:S03]  /*61c0*/  IADD3 R26, P0, PT, R6, R24, RZ ;  /* 0x00000018061a7210 */ /* 0x000fc60007f1e0ff */
[----:B------:R-:W-:-:S05]  /*61d0*/  IMAD R5, R3, UR6, R4 ;  /* 0x0000000603057c24 */ /* 0x000fca000f8e0204 */
[----:B------:R-:W-:-:S03]  /*61e0*/  IADD3.X R27, PT, PT, R0, R25, R5, P0, !PT ;  /* 0x00000019001b7210 */ /* 0x000fc600007fe405 */
[----:B--2---:R-:W-:-:S04]  /*61f0*/  IMAD.WIDE.U32 R26, R204, UR4, R26 ;  /* 0x00000004cc1a7c25 */ /* 0x004fc8000f8e001a */
[----:B------:R-:W-:Y:S01]  /*6200*/  IMAD R5, R204, UR5, R27 ;  /* 0x00000005cc057c24 */ /* 0x000fe2000f8e021b */
[----:B------:R-:W-:Y:S06]  /*6210*/  @P2 BRA `(.L_x_95) ;  /* 0x00000000002c2947 */ /* 0x000fec0003800000 */
[----:B------:R-:W1:Y:S01]  /*6220*/  LDCU UR6, c[0x0][0x440] ;  /* 0x00008800ff0677ac */ /* 0x000e620008000800 */
[----:B------:R-:W-:Y:S01]  /*6230*/  IMAD.MOV.U32 R4, RZ, RZ, R26 ;  /* 0x000000ffff047224 */ /* 0x000fe200078e001a */
[----:B------:R-:W2:Y:S03]  /*6240*/  LDCU.64 UR4, c[0x0][0x568] ;  /* 0x0000ad00ff0477ac */ /* 0x000ea60008000a00 */
[----:B---3--:R-:W-:-:S04]  /*6250*/  IMAD.WIDE.U32 R28, R209, R2, R4 ;  /* 0x00000002d11c7225 */ /* 0x008fc800078e0004 */
[----:B------:R-:W-:Y:S01]  /*6260*/  IMAD R0, R209, R3, R29 ;  /* 0x00000003d1007224 */ /* 0x000fe200078e021d */
[----:B-1----:R-:W-:Y:S02]  /*6270*/  ISETP.GE.AND P1, PT, R208, UR6, PT ;  /* 0x00000006d0007c0c */ /* 0x002fe4000bf26270 */
[----:B------:R-:W-:Y:S02]  /*6280*/  ISETP.GE.AND P0, PT, R212, UR6, PT ;  /* 0x00000006d4007c0c */ /* 0x000fe4000bf06270 */
[----:B--2---:R-:W-:-:S04]  /*6290*/  LEA R24, P2, R28, UR4, 0x1 ;  /* 0x000000041c187c11 */ /* 0x004fc8000f8408ff */
[----:B------:R-:W-:-:S05]  /*62a0*/  LEA.HI.X R25, R28, UR5, R0, 0x1, P2 ;  /* 0x000000051c197c11 */ /* 0x000fca00090f0c00 */
[----:B----4-:R1:W-:Y:S04]  /*62b0*/  @!P1 STG.E.128 desc[UR14][R24.64], R20 ;  /* 0x0000001418009986 */ /* 0x0103e8000c101d0e */
[----:B------:R1:W-:Y:S02]  /*62c0*/  @!P0 STG.E.128 desc[UR14][R24.64+0x80], R12 ;  /* 0x0000800c18008986 */ /* 0x0003e4000c101d0e */
.L_x_95:
[----:B------:R-:W-:Y:S05]  /*62d0*/  BSYNC.RECONVERGENT B0 ;  /* 0x0000000000007941 */ /* 0x000fea0003800200 */
.L_x_94:
        /* <DEDUP_REMOVED lines=12> */
[----:B------:R2:W-:Y:S04]  /*63a0*/  @!P1 STG.E.128 desc[UR14][R2.64], R16 ;  /* 0x0000001002009986 */ /* 0x0005e8000c101d0e */
[----:B------:R2:W-:Y:S02]  /*63b0*/  @!P0 STG.E.128 desc[UR14][R2.64+0x80], R8 ;  /* 0x0000800802008986 */ /* 0x0005e4000c101d0e */
.L_x_62:
[----:B------:R-:W-:Y:S05]  /*63c0*/  BSYNC.RECONVERGENT B1 ;  /* 0x0000000000017941 */ /* 0x000fea0003800200 */
.L_x_40:
[----:B------:R-:W3:Y:S01]  /*63d0*/  LDCU UR5, c[0x0][0x438] ;  /* 0x00008700ff0577ac */ /* 0x000ee20008000800 */
[----:B------:R-:W1:Y:S01]  /*63e0*/  LDC R6, c[0x0][0x438] ;  /* 0x00010e00ff067b82 */ /* 0x000e620000000800 */
[----:B------:R-:W4:Y:S01]  /*63f0*/  LDCU UR6, c[0x0][0x370] ;  /* 0x00006e00ff0677ac */ /* 0x000f220008000800 */
[----:B---3--:R-:W-:-:S04]  /*6400*/  UIADD3 UR5, UPT, UPT, UR5, 0x3f, URZ ;  /* 0x0000003f05057890 */ /* 0x008fc8000fffe0ff */
[----:B------:R-:W-:Y:S02]  /*6410*/  USHF.R.S32.HI UR4, URZ, 0x1f, UR5 ;  /* 0x0000001fff047899 */ /* 0x000fe40008011405 */
[----:B----4-:R-:W-:Y:S02]  /*6420*/  UIADD3 UR13, UPT, UPT, UR6, UR13, URZ ;  /* 0x0000000d060d7290 */ /* 0x010fe4000fffe0ff */
[----:B------:R-:W-:-:S04]  /*6430*/  ULEA.HI UR4, UR4, UR5, URZ, 0x6 ;  /* 0x0000000504047291 */ /* 0x000fc8000f8f30ff */
[----:B------:R-:W-:-:S04]  /*6440*/  USHF.R.S32.HI UR4, URZ, 0x6, UR4 ;  /* 0x00000006ff047899 */ /* 0x000fc80008011404 */
[----:B------:R-:W-:-:S09]  /*6450*/  UISETP.GE.AND UP0, UPT, UR13, UR4, UPT ;  /* 0x000000040d00728c */ /* 0x000fd2000bf06270 */
[----:B------:R-:W-:Y:S05]  /*6460*/  BRA.U !UP0, `(.L_x_96) ;  /* 0xffffffa108747547 */ /* 0x000fea000b83ffff */
[----:B------:R-:W-:Y:S05]  /*6470*/  EXIT ;  /* 0x000000000000794d */ /* 0x000fea0003800000 */
.L_x_97:
        /* <DEDUP_REMOVED lines=16> */
.L_x_2412:


//--------------------- .text._ZN5flash44flash_bwd_dq_dk_dv_loop_seqk_parallel_kernelI23Flash_bwd_kernel_traitsILi128ELi64ELi64ELi8ELi4ELi2ELi2ELb1ELb0EN7cutlass10bfloat16_tE19Flash_kernel_traitsILi128ELi64ELi64ELi8ES3_EELb0ELb0ELb1ELb0ELb0ELb0ELb0EEEvNS_16Flash_bwd_paramsE --------------------------
	.section	.text._ZN5flash44flash_bwd_dq_dk_dv_loop_seqk_parallel_kernelI23Flash_bwd_kernel_traitsILi128ELi64ELi64ELi8ELi4ELi2ELi2ELb1ELb0EN7cutlass10bfloat16_tE19Flash_kernel_traitsILi128ELi64ELi64ELi8ES3_EELb0ELb0ELb1ELb0ELb0ELb0ELb0EEEvNS_16Flash_bwd_paramsE,"ax",@progbits
	.align	128
        .global         _ZN5flash44flash_bwd_dq_dk_dv_loop_seqk_parallel_kernelI23Flash_bwd_kernel_traitsILi128ELi64ELi64ELi8ELi4ELi2ELi2ELb1ELb0EN7cutlass10bfloat16_tE19Flash_kernel_traitsILi128ELi64ELi64ELi8ES3_EELb0ELb0ELb1ELb0ELb0ELb0ELb0EEEvNS_16Flash_bwd_paramsE
        .type           _ZN5flash44flash_bwd_dq_dk_dv_loop_seqk_parallel_kernelI23Flash_bwd_kernel_traitsILi128ELi64ELi64ELi8ELi4ELi2ELi2ELb1ELb0EN7cutlass10bfloat16_tE19Flash_kernel_traitsILi128ELi64ELi64ELi8ES3_EELb0ELb0ELb1ELb0ELb0ELb0ELb0EEEvNS_16Flash_bwd_paramsE,@function
        .size           _ZN5flash44flash_bwd_dq_dk_dv_loop_seqk_parallel_kernelI23Flash_bwd_kernel_traitsILi128ELi64ELi64ELi8ELi4ELi2ELi2ELb1ELb0EN7cutlass10bfloat16_tE19Flash_kernel_traitsILi128ELi64ELi64ELi8ES3_EELb0ELb0ELb1ELb0ELb0ELb0ELb0EEEvNS_16Flash_bwd_paramsE,(.L_x_2413 - _ZN5flash44flash_bwd_dq_dk_dv_loop_seqk_parallel_kernelI23Flash_bwd_kernel_traitsILi128ELi64ELi64ELi8ELi4ELi2ELi2ELb1ELb0EN7cutlass10bfloat16_tE19Flash_kernel_traitsILi128ELi64ELi64ELi8ES3_EELb0ELb0ELb1ELb0ELb0ELb0ELb0EEEvNS_16Flash_bwd_paramsE)
        .other          _ZN5flash44flash_bwd_dq_dk_dv_loop_seqk_parallel_kernelI23Flash_bwd_kernel_traitsILi128ELi64ELi64ELi8ELi4ELi2ELi2ELb1ELb0EN7cutlass10bfloat16_tE19Flash_kernel_traitsILi128ELi64ELi64ELi8ES3_EELb0ELb0ELb1ELb0ELb0ELb0ELb0EEEvNS_16Flash_bwd_paramsE,@"STO_CUDA_ENTRY STV_DEFAULT"
_ZN5flash44flash_bwd_dq_dk_dv_loop_seqk_parallel_kernelI23Flash_bwd_kernel_traitsILi128ELi64ELi64ELi8ELi4ELi2ELi2ELb1ELb0EN7cutlass10bfloat16_tE19Flash_kernel_traitsILi128ELi64ELi64ELi8ES3_EELb0ELb0ELb1ELb0ELb0ELb0ELb0EEEvNS_16Flash_bwd_paramsE:
.text._ZN5flash44flash_bwd_dq_dk_dv_loop_seqk_parallel_kernelI23Flash_bwd_kernel_traitsILi128ELi64ELi64ELi8ELi4ELi2ELi2ELb1ELb0EN7cutlass10bfloat16_tE19Flash_kernel_traitsILi128ELi64ELi64ELi8ES3_EELb0ELb0ELb1ELb0ELb0ELb0ELb0EEEvNS_16Flash_bwd_paramsE:
        /* <DEDUP_REMOVED lines=11> */
[----:B------:R-:W-:Y:S01]  /*00b0*/  UMOV UR5, 0x400 ;  /* 0x0000040000057882 */ /* 0x000fe20000000000 */
[----:B------:R-:W-:Y:S01]  /*00c0*/  IMAD.U32 R215, RZ, RZ, UR4 ;  /* 0x00000004ffd77e24 */ /* 0x000fe2000f8e00ff */
[----:B------:R-:W3:Y:S01]  /*00d0*/  S2R R211, SR_CTAID.Y ;  /* 0x0000000000d37919 */ /* 0x000ee20000002600 */
[----:B------:R-:W-:Y:S01]  /*00e0*/  IMAD.MOV.U32 R206, RZ, RZ, 0x40 ;  /* 0x00000040ffce7424 */ /* 0x000fe200078e00ff */
[----:B------:R-:W4:Y:S01]  /*00f0*/  LDCU.64 UR20, c[0x0][0x358] ;  /* 0x00006b00ff1477ac */ /* 0x000f220008000a00 */
[----:B------:R-:W-:Y:S01]  /*0100*/  IMAD.MOV.U32 R204, RZ, RZ, 0x20 ;  /* 0x00000020ffcc7424 */ /* 0x000fe200078e00ff */
[----:B------:R-:W3:Y:S01]  /*0110*/  S2R R208, SR_CTAID.Z ;  /* 0x0000000000d07919 */ /* 0x000ee20000002700 */
[----:B------:R-:W3:Y:S01]  /*0120*/  LDC.64 R216, c[0x0][0x460] ;  /* 0x00011800ffd87b82 */ /* 0x000ee20000000a00 */
[----:B------:R-:W1:Y:S01]  /*0130*/  LDCU.64 UR8, c[0x0][0x470] ;  /* 0x00008e00ff0877ac */ /* 0x000e620008000a00 */
[----:B------:R-:W-:Y:S01]  /*0140*/  UMOV UR19, URZ ;  /* 0x000000ff00137c82 */ /* 0x000fe20008000000 */
[----:B------:R-:W-:-:S05]  /*0150*/  UMOV UR22, URZ ;  /* 0x000000ff00167c82 */ /* 0x000fca0008000000 */
[----:B------:R-:W3:Y:S01]  /*0160*/  S2UR UR18, SR_CTAID.X ;  /* 0x00000000001279c3 */ /* 0x000ee20000002500 */
[----:B--2---:R-:W-:-:S07]  /*0170*/  ULEA UR6, UR6, UR5, 0x18 ;  /* 0x0000000506067291 */ /* 0x004fce000f8ec0ff */
[----:B------:R-:W2:Y:S01]  /*0180*/  LDC R9, c[0x0][0x438] ;  /* 0x00010e00ff097b82 */ /* 0x000ea20000000800 */
[----:B------:R-:W-:Y:S02]  /*0190*/  UIADD3 UR5, UPT, UPT, UR6, 0x12000, URZ ;  /* 0x0001200006057890 */ /* 0x000fe4000fffe0ff */
[----:B------:R-:W-:Y:S01]  /*01a0*/  UIADD3 UR4, UPT, UPT, UR6, 0x10000, URZ ;  /* 0x0001000006047890 */ /* 0x000fe2000fffe0ff */
[C---:B-1----:R-:W-:Y:S01]  /*01b0*/  IMAD.SHL.U32 R3, R205.reuse, 0x2, RZ ;  /* 0x00000002cd037824 */ /* 0x042fe200078e00ff */
[--C-:B------:R-:W-:Y:S01]  /*01c0*/  SHF.R.U32.HI R7, RZ, 0x1, R205.reuse ;  /* 0x00000001ff077819 */ /* 0x100fe200000116cd */
[C---:B------:R-:W-:Y:S01]  /*01d0*/  IMAD.SHL.U32 R6, R205.reuse, 0x20, RZ ;  /* 0x00000020cd067824 */ /* 0x040fe200078e00ff */
[----:B------:R-:W-:Y:S01]  /*01e0*/  SHF.R.U32.HI R5, RZ, 0x2, R205 ;  /* 0x00000002ff057819 */ /* 0x000fe200000116cd */
[----:B------:R-:W-:Y:S01]  /*01f0*/  IMAD.SHL.U32 R2, R205, 0x40, RZ ;  /* 0x00000040cd027824 */ /* 0x000fe200078e00ff */
[----:B------:R-:W-:Y:S01]  /*0200*/  LOP3.LUT R220, R3, 0x38, RZ, 0xc0, !PT ;  /* 0x0000003803dc7812 */ /* 0x000fe200078ec0ff */
[----:B------:R-:W-:Y:S01]  /*0210*/  IMAD.SHL.U32 R213, R205, 0x8, RZ ;  /* 0x00000008cdd57824 */ /* 0x000fe200078e00ff */
[----:B------:R-:W-:-:S02]  /*0220*/  LOP3.LUT R210, R7, 0x30, RZ, 0xc0, !PT ;  /* 0x0000003007d27812 */ /* 0x000fc400078ec0ff */
[--C-:B------:R-:W-:Y:S02]  /*0230*/  LOP3.LUT R220, R220, 0x20, R5.reuse, 0x78, !PT ;  /* 0x00000020dcdc7812 */ /* 0x100fe400078e7805 */
[----:B------:R-:W-:Y:S01]  /*0240*/  LOP3.LUT R210, R210, 0x7, R5, 0xf8, !PT ;  /* 0x00000007d2d27812 */ /* 0x000fe200078ef805 */
[----:B------:R-:W-:Y:S01]  /*0250*/  IMAD.SHL.U32 R5, R205, 0x10, RZ ;  /* 0x00000010cd057824 */ /* 0x000fe200078e00ff */
[----:B------:R-:W-:Y:S02]  /*0260*/  LOP3.LUT R8, R6, 0x200, RZ, 0xc0, !PT ;  /* 0x0000020006087812 */ /* 0x000fe400078ec0ff */
[----:B------:R-:W-:Y:S02]  /*0270*/  SHF.R.U32.HI R214, RZ, 0x3, R205 ;  /* 0x00000003ffd67819 */ /* 0x000fe400000116cd */
[--C-:B------:R-:W-:Y:S02]  /*0280*/  LOP3.LUT R8, R8, 0x3800, R5.reuse, 0xf8, !PT ;  /* 0x0000380008087812 */ /* 0x100fe400078ef805 */
[----:B------:R-:W-:-:S02]  /*0290*/  LOP3.LUT R220, R220, 0x1c0, R5, 0xf8, !PT ;  /* 0x000001c0dcdc7812 */ /* 0x000fc400078ef805 */
[----:B------:R-:W-:Y:S02]  /*02a0*/  LOP3.LUT R5, R5, 0x1c0, RZ, 0xc0, !PT ;  /* 0x000001c005057812 */ /* 0x000fe400078ec0ff */
[C---:B------:R-:W-:Y:S02]  /*02b0*/  LOP3.LUT R16, R6.reuse, 0xc00, RZ, 0xc0, !PT ;  /* 0x00000c0006107812 */ /* 0x040fe400078ec0ff */
[----:B------:R-:W-:Y:S02]  /*02c0*/  LOP3.LUT R10, R6, 0x400, RZ, 0xc0, !PT ;  /* 0x00000400060a7812 */ /* 0x000fe400078ec0ff */
[----:B------:R-:W-:Y:S02]  /*02d0*/  LOP3.LUT R12, R2, 0x1c0, RZ, 0xc0, !PT ;  /* 0x000001c0020c7812 */ /* 0x000fe400078ec0ff */
[----:B------:R-:W-:Y:S02]  /*02e0*/  LOP3.LUT R14, R5, 0x18, R214, 0xf8, !PT ;  /* 0x00000018050e7812 */ /* 0x000fe400078ef8d6 */
[----:B------:R-:W-:-:S02]  /*02f0*/  LOP3.LUT R0, R213, 0x1f8, RZ, 0xc0, !PT ;  /* 0x000001f8d5007812 */ /* 0x000fc400078ec0ff */
[----:B------:R-:W-:Y:S02]  /*0300*/  LOP3.LUT R4, R7, 0x10, RZ, 0xc0, !PT ;  /* 0x0000001007047812 */ /* 0x000fe400078ec0ff */
[--C-:B------:R-:W-:Y:S02]  /*0310*/  LOP3.LUT R5, R16, 0x6, R3.reuse, 0xf8, !PT ;  /* 0x0000000610057812 */ /* 0x100fe400078ef803 */
[----:B------:R-:W-:Y:S02]  /*0320*/  LOP3.LUT R10, R10, 0x6, R3, 0xf8, !PT ;  /* 0x000000060a0a7812 */ /* 0x000fe400078ef803 */
[----:B------:R-:W-:Y:S02]  /*0330*/  LOP3.LUT R12, R12, 0x38, R213, 0xf8, !PT ;  /* 0x000000380c0c7812 */ /* 0x000fe400078ef8d5 */
[----:B------:R-:W-:Y:S02]  /*0340*/  LOP3.LUT R219, R14, 0x38, R3, 0x78, !PT ;  /* 0x000000380edb7812 */ /* 0x000fe400078e7803 */
[----:B------:R-:W-:-:S02]  /*0350*/  LOP3.LUT R3, R3, 0x20, RZ, 0xc0, !PT ;  /* 0x0000002003037812 */ /* 0x000fc400078ec0ff */
[----:B------:R-:W-:Y:S02]  /*0360*/  R2P PR, R205, 0xe ;  /* 0x0000000ecd007804 */ /* 0x000fe40000000000 */
[--C-:B------:R-:W-:Y:S02]  /*0370*/  LOP3.LUT R203, R4, 0x8, R205.reuse, 0xf8, !PT ;  /* 0x0000000804cb7812 */ /* 0x100fe400078ef8cd */
[--C-:B------:R-:W-:Y:S02]  /*0380*/  LOP3.LUT R0, R0, 0x38, R205.reuse, 0x78, !PT ;  /* 0x0000003800007812 */ /* 0x100fe400078e78cd */
[----:B------:R-:W-:Y:S02]  /*0390*/  LOP3.LUT R201, R2, 0x200, RZ, 0xc0, !PT ;  /* 0x0000020002c97812 */ /* 0x000fe400078ec0ff */
[----:B------:R-:W-:Y:S02]  /*03a0*/  LOP3.LUT R205, R12, 0x8, R205, 0x78, !PT ;  /* 0x000000080ccd7812 */ /* 0x000fe400078e78cd */
[----:B------:R-:W-:-:S02]  /*03b0*/  LOP3.LUT R3, R3, 0x18, R214, 0xf8, !PT ;  /* 0x0000001803037812 */ /* 0x000fc400078ef8d6 */
[----:B------:R-:W-:Y:S02]  /*03c0*/  LOP3.LUT R220, R5, R220, RZ, 0xfc, !PT ;  /* 0x000000dc05dc7212 */ /* 0x000fe400078efcff */
[--C-:B------:R-:W-:Y:S02]  /*03d0*/  LOP3.LUT R209, R201, 0xc00, R6.reuse, 0xf8, !PT ;  /* 0x00000c00c9d17812 */ /* 0x100fe400078ef806 */
[----:B------:R-:W-:Y:S02]  /*03e0*/  LOP3.LUT R4, R12, 0x8, R7, 0x78, !PT ;  /* 0x000000080c047812 */ /* 0x000fe400078e7807 */
[----:B------:R-:W-:Y:S02]  /*03f0*/  LOP3.LUT R203, R203, R12, RZ, 0x3c, !PT ;  /* 0x0000000ccbcb7212 */ /* 0x000fe400078e3cff */
[----:B------:R-:W-:Y:S02]  /*0400*/  LOP3.LUT R205, R8, R205, RZ, 0xfc, !PT ;  /* 0x000000cd08cd7212 */ /* 0x000fe400078efcff */
[----:B------:R-:W-:-:S02]  /*0410*/  LOP3.LUT R201, R201, 0x400, R6, 0xf8, !PT ;  /* 0x00000400c9c97812 */ /* 0x000fc400078ef806 */
[----:B------:R-:W-:Y:S01]  /*0420*/  LOP3.LUT R8, R3, 0x1c0, R2, 0xf8, !PT ;  /* 0x000001c003087812 */ /* 0x000fe200078ef802 */
[----:B------:R-:W-:Y:S01]  /*0430*/  IMAD.MOV.U32 R3, RZ, RZ, 0x10 ;  /* 0x00000010ff037424 */ /* 0x000fe200078e00ff */
[----:B------:R-:W-:Y:S02]  /*0440*/  LEA R220, R220, UR5, 0x1 ;  /* 0x00000005dcdc7c11 */ /* 0x000fe4000f8e08ff */
[----:B------:R-:W-:Y:S02]  /*0450*/  LOP3.LUT R203, R203, 0x200, R6, 0xf8, !PT ;  /* 0x00000200cbcb7812 */ /* 0x000fe400078ef806 */
[----:B------:R-:W-:Y:S01]  /*0460*/  LOP3.LUT R201, R201, R4, RZ, 0xfc, !PT ;  /* 0x00000004c9c97212 */ /* 0x000fe200078efcff */
[----:B------:R-:W-:Y:S01]  /*0470*/  VIADD R222, R220, 0x20 ;  /* 0x00000020dcde7836 */ /* 0x000fe20000000000 */
[----:B------:R-:W-:Y:S01]  /*0480*/  LOP3.LUT R207, R8, 0x38, R213, 0x78, !PT ;  /* 0x0000003808cf7812 */ /* 0x000fe200078e78d5 */
[----:B------:R-:W-:Y:S01]  /*0490*/  @P3 VIADD R222, R220, 0xffffffe0 ;  /* 0xffffffe0dcde3836 */ /* 0x000fe20000000000 */
[----:B------:R-:W-:-:S02]  /*04a0*/  SEL R3, R3, 0xfffffff0, !P2 ;  /* 0xfffffff003037807 */ /* 0x000fc40005000000 */
[----:B------:R-:W-:Y:S02]  /*04b0*/  SEL R206, R206, 0xffffffc0, !P2 ;  /* 0xffffffc0cece7807 */ /* 0x000fe40005000000 */
[----:B------:R-:W-:Y:S01]  /*04c0*/  LEA R203, R203, UR5, 0x1 ;  /* 0x00000005cbcb7c11 */ /* 0x000fe2000f8e08ff */
[----:B------:R-:W-:Y:S01]  /*04d0*/  IMAD.IADD R247, R220, 0x1, R3 ;  /* 0x00000001dcf77824 */ /* 0x000fe200078e0203 */
[----:B------:R-:W-:Y:S01]  /*04e0*/  LEA R201, R201, UR4, 0x1 ;  /* 0x00000004c9c97c11 */ /* 0x000fe2000f8e08ff */
[----:B------:R-:W-:Y:S01]  /*04f0*/  IMAD.IADD R226, R3, 0x1, R222 ;  /* 0x0000000103e27824 */ /* 0x000fe200078e02de */
[----:B------:R-:W-:Y:S01]  /*0500*/  LOP3.LUT R219, R10, R219, RZ, 0xfc, !PT ;  /* 0x000000db0adb7212 */ /* 0x000fe200078efcff */
[C---:B------:R-:W-:Y:S01]  /*0510*/  IMAD.IADD R202, R206.reuse, 0x1, R203 ;  /* 0x00000001ceca7824 */ /* 0x040fe200078e02cb */
[----:B---3--:R-:W-:Y:S01]  /*0520*/  LEA R216, P0, R211, R216, 0x2 ;  /* 0x000000d8d3d87211 */ /* 0x008fe200078010ff */
[----:B------:R-:W-:Y:S01]  /*0530*/  IMAD.IADD R200, R206, 0x1, R201 ;  /* 0x00000001cec87824 */ /* 0x000fe200078e02c9 */
[----:B------:R-:W-:-:S02]  /*0540*/  LOP3.LUT R209, R209, R4, RZ, 0xfc, !PT ;  /* 0x00000004d1d17212 */ /* 0x000fc400078efcff */
[----:B------:R-:W-:Y:S02]  /*0550*/  LOP3.LUT R207, R207, 0x200, R2, 0xf8, !PT ;  /* 0x00000200cfcf7812 */ /* 0x000fe400078ef802 */
[----:B------:R-:W-:Y:S02]  /*0560*/  LOP3.LUT R212, R213, 0x38, RZ, 0xc0, !PT ;  /* 0x00000038d5d47812 */ /* 0x000fe400078ec0ff */
[----:B------:R-:W-:Y:S02]  /*0570*/  LOP3.LUT R221, R0, 0x1e00, R213, 0xf8, !PT ;  /* 0x00001e0000dd7812 */ /* 0x000fe400078ef8d5 */
[----:B------:R-:W-:Y:S02]  /*0580*/  LEA.HI.X R217, R211, R217, RZ, 0x2, P0 ;  /* 0x000000d9d3d97211 */ /* 0x000fe400000f14ff */
[----:B------:R-:W-:Y:S02]  /*0590*/  SEL R204, R204, 0xffffffe0, !P1 ;  /* 0xffffffe0cccc7807 */ /* 0x000fe40004800000 */
[----:B------:R-:W-:-:S02]  /*05a0*/  LOP3.LUT R218, R212, 0x40, RZ, 0xfc, !PT ;  /* 0x00000040d4da7812 */ /* 0x000fc400078efcff */
[----:B------:R-:W-:Y:S02]  /*05b0*/  LEA R221, R221, UR6, 0x1 ;  /* 0x00000006dddd7c11 */ /* 0x000fe4000f8e08ff */
[----:B------:R-:W-:Y:S02]  /*05c0*/  LEA R219, R219, UR6, 0x1 ;  /* 0x00000006dbdb7c11 */ /* 0x000fe4000f8e08ff */
[----:B------:R-:W-:Y:S02]  /*05d0*/  LEA R209, R209, UR6, 0x1 ;  /* 0x00000006d1d17c11 */ /* 0x000fe4000f8e08ff */
[----:B------:R-:W-:Y:S02]  /*05e0*/  LEA R205, R205, UR4, 0x1 ;  /* 0x00000004cdcd7c11 */ /* 0x000fe4000f8e08ff */
[----:B--2-4-:R-:W-:-:S07]  /*05f0*/  LEA R207, R207, UR6, 0x1 ;  /* 0x00000006cfcf7c11 */ /* 0x014fce000f8e08ff */
.L_x_157:
[----:B------:R-:W1:Y:S01]  /*0600*/  LDC.64 R2, c[0x0][0x478] ;  /* 0x00011e00ff027b82 */ /* 0x000e620000000a00 */
[----:B------:R-:W-:Y:S01]  /*0610*/  ISETP.NE.U32.AND P4, PT, RZ, UR8, PT ;  /* 0x00000008ff007c0c */ /* 0x000fe2000bf85070 */
[----:B------:R-:W-:Y:S01]  /*0620*/  IMAD.SHL.U32 R11, R211, 0x4, RZ ;  /* 0x00000004d30b7824 */ /* 0x000fe200078e00ff */
[----:B------:R-:W-:Y:S01]  /*0630*/  SHF.R.U32.HI R8, RZ, 0x1e, R211 ;  /* 0x0000001eff087819 */ /* 0x000fe200000116d3 */
[----:B------:R-:W-:Y:S01]  /*0640*/  IMAD.MOV.U32 R244, RZ, RZ, RZ ;  /* 0x000000fffff47224 */ /* 0x000fe200078e00ff */
[----:B------:R-:W-:-:S03]  /*0650*/  ISETP.NE.AND.EX P4, PT, RZ, UR9, PT, P4 ;  /* 0x00000009ff007c0c */ /* 0x000fc6000bf85340 */
[----:B------:R-:W2:Y:S08]  /*0660*/  LDC.64 R6, c[0x0][0x460] ;  /* 0x00011800ff067b82 */ /* 0x000eb00000000a00 */
[----:B------:R-:W3:Y:S02]  /*0670*/  LDC.U8 R0, c[0x0][0x532] ;  /* 0x00014c80ff007b82 */ /* 0x000ee40000000000 */
[----:B------:R-:W-:-:S04]  /*0680*/  @P4 IADD3 R12, P1, PT, R11, UR8, RZ ;  /* 0x000000080b0c4c10 */ /* 0x000fc8000ff3e0ff */
[----:B------:R-:W-:Y:S02]  /*0690*/  @P4 IADD3.X R13, PT, PT, R8, UR9, RZ, P1, !PT ;  /* 0x00000009080d4c10 */ /* 0x000fe40008ffe4ff */
[----:B-1----:R-:W-:Y:S01]  /*06a0*/  ISETP.NE.U32.AND P3, PT, R2, RZ, PT ;  /* 0x000000ff0200720c */ /* 0x002fe20003f65070 */
[----:B------:R-:W1:Y:S02]  /*06b0*/  LDC.64 R4, c[0x0][0x468] ;  /* 0x00011a00ff047b82 */ /* 0x000e640000000a00 */
[----:B------:R-:W4:Y:S01]  /*06c0*/  @P4 LDG.E R244, desc[UR20][R12.64] ;  /* 0x000000140cf44981 */ /* 0x000f22000c1e1900 */
[----:B------:R-:W-:Y:S02]  /*06d0*/  ISETP.NE.AND.EX P3, PT, R3, RZ, PT, P3 ;  /* 0x000000ff0300720c */ /* 0x000fe40003f65330 */
[C---:B--2---:R-:W-:Y:S02]  /*06e0*/  ISETP.NE.U32.AND P5, PT, R6.reuse, RZ, PT ;  /* 0x000000ff0600720c */ /* 0x044fe40003fa5070 */
[----:B------:R-:W-:-:S02]  /*06f0*/  ISETP.NE.U32.AND P2, PT, R6, RZ, PT ;  /* 0x000000ff0600720c */ /* 0x000fc40003f45070 */
[C---:B------:R-:W-:Y:S02]  /*0700*/  ISETP.NE.AND.EX P5, PT, R7.reuse, RZ, PT, P5 ;  /* 0x000000ff0700720c */ /* 0x040fe40003fa5350 */
[----:B------:R-:W-:-:S05]  /*0710*/  ISETP.NE.AND.EX P2, PT, R7, RZ, PT, P2 ;  /* 0x000000ff0700720c */ /* 0x000fca0003f45320 */
[----:B------:R-:W-:Y:S01]  /*0720*/  @P3 IADD3 R2, P0, PT, R11, R2, RZ ;  /* 0x000000020b023210 */ /* 0x000fe20007f1e0ff */
[----:B------:R-:W-:-:S04]  /*0730*/  IMAD.MOV.U32 R6, RZ, RZ, -0x1 ;  /* 0xffffffffff067424 */ /* 0x000fc800078e00ff */
[----:B------:R-:W-:Y:S02]  /*0740*/  @P3 IMAD.X R3, R8, 0x1, R3, P0 ;  /* 0x0000000108033824 */ /* 0x000fe400000e0603 */
[----:B-----5:R2:W5:Y:S04]  /*0750*/  @P5 LDG.E R6, desc[UR20][R216.64] ;  /* 0x00000014d8065981 */ /* 0x020568000c1e1900 */
[----:B------:R-:W4:Y:S04]  /*0760*/  @P3 LDG.E R243, desc[UR20][R2.64] ;  /* 0x0000001402f33981 */ /* 0x000f28000c1e1900 */
[----:B------:R2:W5:Y:S01]  /*0770*/  @P2 LDG.E R7, desc[UR20][R216.64+0x4] ;  /* 0x00000414d8072981 */ /* 0x000562000c1e1900 */
[----:B---3--:R-:W-:-:S02]  /*0780*/  ISETP.NE.AND P4, PT, R0, RZ, PT ;  /* 0x000000ff0000720c */ /* 0x008fc40003f85270 */
[----:B-1----:R-:W-:Y:S01]  /*0790*/  ISETP.EQ.U32.AND P1, PT, R4, RZ, PT ;  /* 0x000000ff0400720c */ /* 0x002fe20003f22070 */
[----:B------:R-:W-:Y:S01]  /*07a0*/  IMAD.MOV.U32 R245, RZ, RZ, -0x1 ;  /* 0xfffffffffff57424 */ /* 0x000fe200078e00ff */
[----:B------:R-:W-:Y:S01]  /*07b0*/  IADD3 R10, P0, PT, R11, R4, RZ ;  /* 0x000000040b0a7210 */ /* 0x000fe20007f1e0ff */
[----:B------:R-:W1:Y:S01]  /*07c0*/  @!P3 LDC R0, c[0x0][0x43c] ;  /* 0x00010f00ff00bb82 */ /* 0x000e620000000800 */
[----:B------:R-:W-:-:S03]  /*07d0*/  ISETP.EQ.OR.EX P1, PT, R5, RZ, !P4, P1 ;  /* 0x000000ff0500720c */ /* 0x000fc60006722710 */
[----:B------:R-:W-:-:S04]  /*07e0*/  IMAD.X R11, R8, 0x1, R5, P0 ;  /* 0x00000001080b7824 */ /* 0x000fc800000e0605 */
[----:B------:R-:W3:Y:S06]  /*07f0*/  @!P2 LDC R246, c[0x0][0x434] ;  /* 0x00010d00fff6ab82 */ /* 0x000eec0000000800 */
[----:B------:R2:W5:Y:S02]  /*0800*/  @!P1 LDG.E R245, desc[UR20][R10.64] ;  /* 0x000000140af59981 */ /* 0x000564000c1e1900 */
[----:B------:R-:W2:Y:S01]  /*0810*/  @!P3 LDC.64 R2, c[0x0][0x488] ;  /* 0x00012200ff02bb82 */ /* 0x000ea20000000a00 */
[----:B------:R-:W-:-:S04]  /*0820*/  ISETP.NE.U32.AND P1, PT, R4, RZ, PT ;  /* 0x000000ff0400720c */ /* 0x000fc80003f25070 */
[----:B------:R-:W-:Y:S02]  /*0830*/  ISETP.NE.AND.EX P1, PT, R5, RZ, PT, P1 ;  /* 0x000000ff0500720c */ /* 0x000fe40003f25310 */
[----:B--2---:R-:W-:-:S04]  /*0840*/  @!P3 ISETP.NE.U32.AND P0, PT, R2, RZ, PT ;  /* 0x000000ff0200b20c */ /* 0x004fc80003f05070 */
[----:B------:R-:W-:-:S04]  /*0850*/  @!P3 ISETP.NE.AND.EX P0, PT, R3, RZ, PT, P0 ;  /* 0x000000ff0300b20c */ /* 0x000fc80003f05300 */
[----:B-1----:R-:W-:Y:S01]  /*0860*/  @!P3 SEL R0, R0, RZ, P0 ;  /* 0x000000ff0000b207 */ /* 0x002fe20000000000 */
[----:B----4-:R-:W-:Y:S02]  /*0870*/  @P3 IMAD.IADD R243, R243, 0x1, -R244 ;  /* 0x00000001f3f33824 */ /* 0x010fe400078e0af4 */
[----:B---3--:R-:W-:Y:S06]  /*0880*/  @!P1 BRA `(.L_x_98) ;  /* 0x00000000000c9947 */ /* 0x008fec0003800000 */
[----:B------:R-:W2:Y:S02]  /*0890*/  @P4 LDG.E R2, desc[UR20][R10.64+0x4] ;  /* 0x000004140a024981 */ /* 0x000ea4000c1e1900 */
[----:B--2--5:R-:W-:-:S06]  /*08a0*/  @P4 IADD3 R9, PT, PT, R2, -R245, RZ ;  /* 0x800000f502094210 */ /* 0x024fcc0007ffe0ff */
[----:B------:R1:W5:Y:S02]  /*08b0*/  @!P4 LDG.E R9, desc[UR20][R10.64] ;  /* 0x000000140a09c981 */ /* 0x000364000c1e1900 */
.L_x_98:
[----:B------:R-:W-:Y:S01]  /*08c0*/  IMAD.SHL.U32 R225, R215, 0x40, RZ ;  /* 0x00000040d7e17824 */ /* 0x000fe200078e00ff */
[----:B-----5:R-:W-:Y:S01]  /*08d0*/  @!P3 IADD3 R243, PT, PT, R0, R9, -R244 ;  /* 0x0000000900f3b210 */ /* 0x020fe20007ffe8f4 */
[----:B------:R-:W-:-:S03]  /*08e0*/  @P2 IMAD.IADD R246, R7, 0x1, -R6 ;  /* 0x0000000107f62824 */ /* 0x000fc600078e0a06 */
[----:B------:R-:W-:-:S13]  /*08f0*/  ISETP.GT.AND P0, PT, R243, R225, PT ;  /* 0x000000e1f300720c */ /* 0x000fda0003f04270 */
[----:B------:R-:W-:Y:S05]  /*0900*/  @!P0 BRA `(.L_x_99) ;  /* 0x0000005c00c88947 */ /* 0x000fea0003800000 */
[----:B------:R-:W2:Y:S01]  /*0910*/  LDC R9, c[0x0][0x504] ;  /* 0x00014100ff097b82 */ /* 0x000ea20000000800 */
[----:B------:R-:W-:Y:S01]  /*0920*/  ISETP.NE.AND P3, PT, R6, -0x1, PT ;  /* 0xffffffff0600780c */ /* 0x000fe20003f65270 */
[----:B------:R-:W-:Y:S01]  /*0930*/  VIADD R0, R246, 0x3f ;  /* 0x0000003ff6007836 */ /* 0x000fe20000000000 */
[----:B------:R-:W-:Y:S02]  /*0940*/  IADD3 R224, PT, PT, R225, 0x40, R246 ;  /* 0x00000040e1e07810 */ /* 0x000fe40007ffe0f6 */
[----:B------:R-:W-:Y:S02]  /*0950*/  ISETP.NE.AND P2, PT, R245, -0x1, PT ;  /* 0xfffffffff500780c */ /* 0x000fe40003f45270 */
[----:B------:R-:W-:-:S04]  /*0960*/  SHF.R.S32.HI R7, RZ, 0x1f, R0 ;  /* 0x0000001fff077819 */ /* 0x000fc80000011400 */
[----:B------:R-:W-:-:S03]  /*0970*/  LEA.HI R7, R7, R0, RZ, 0x6 ;  /* 0x0000000007077211 */ /* 0x000fc600078f30ff */
[----:B------:R-:W3:Y:S01]  /*0980*/  @!P3 LDC.64 R4, c[0x0][0x398] ;  /* 0x0000e600ff04bb82 */ /* 0x000ee20000000a00 */
[----:B------:R-:W-:-:S07]  /*0990*/  SHF.R.S32.HI R7, RZ, 0x6, R7 ;  /* 0x00000006ff077819 */ /* 0x000fce0000011407 */
[----:B------:R-:W4:Y:S01]  /*09a0*/  @P3 LDC.64 R2, c[0x0][0x3b0] ;  /* 0x0000ec00ff023b82 */ /* 0x000f220000000a00 */
[----:B--2---:R-:W-:-:S05]  /*09b0*/  IADD3 R9, PT, PT, R224, R9, -R243 ;  /* 0x00000009e0097210 */ /* 0x004fca0007ffe8f3 */
[----:B------:R-:W-:-:S05]  /*09c0*/  VIADD R9, R9, 0x3f ;  /* 0x0000003f09097836 */ /* 0x000fca0000000000 */
[----:B------:R-:W-:-:S04]  /*09d0*/  SHF.R.S32.HI R16, RZ, 0x1f, R9 ;  /* 0x0000001fff107819 */ /* 0x000fc80000011409 */
[----:B------:R-:W-:Y:S01]  /*09e0*/  LEA.HI R16, R16, R9, RZ, 0x6 ;  /* 0x0000000910107211 */ /* 0x000fe200078f30ff */
[----:B---3--:R-:W-:-:S03]  /*09f0*/  @!P3 IMAD.WIDE.U32 R20, R211, R4, RZ ;  /* 0x00000004d314b225 */ /* 0x008fc600078e00ff */
[----:B------:R-:W-:Y:S01]  /*0a00*/  SHF.R.S32.HI R16, RZ, 0x6, R16 ;  /* 0x00000006ff107819 */ /* 0x000fe20000011410 */
[----:B------:R-:W-:-:S03]  /*0a10*/  @!P3 IMAD R15, R211, R5, R21 ;  /* 0x00000005d30fb224 */ /* 0x000fc600078e0215 */
[----:B------:R-:W-:Y:S01]  /*0a20*/  VIMNMX R16, PT, PT, R7, R16, PT ;  /* 0x0000001007107248 */ /* 0x000fe20003fe0100 */
[----:B----4-:R-:W-:-:S03]  /*0a30*/  @P3 IMAD.WIDE.U32 R4, R6, R2, RZ ;  /* 0x0000000206043225 */ /* 0x010fc600078e00ff */
[----:B------:R-:W-:Y:S01]  /*0a40*/  LEA R17, R16, 0xffffffc0, 0x6 ;  /* 0xffffffc010117811 */ /* 0x000fe200078e30ff */
[----:B------:R-:W-:Y:S02]  /*0a50*/  @P3 IMAD R15, R6, R3, R5 ;  /* 0x00000003060f3224 */ /* 0x000fe400078e0205 */
[----:B------:R-:W-:Y:S01]  /*0a60*/  @P3 IMAD.MOV.U32 R20, RZ, RZ, R4 ;  /* 0x000000ffff143224 */ /* 0x000fe200078e0004 */
[----:B------:R-:W-:Y:S01]  /*0a70*/  SHF.R.S32.HI R21, RZ, 0x1f, R17 ;  /* 0x0000001fff157819 */ /* 0x000fe20000011411 */
[----:B------:R-:W-:Y:S06]  /*0a80*/  @P2 BRA `(.L_x_100) ;  /* 0x0000000000282947 */ /* 0x000fec0003800000 */
[----:B------:R-:W2:Y:S01]  /*0a90*/  LDCU.64 UR14, c[0x0][0x3b8] ;  /* 0x00007700ff0e77ac */ /* 0x000ea20008000a00 */
[----:B------:R-:W-:Y:S01]  /*0aa0*/  SHF.R.S32.HI R3, RZ, 0x1f, R244 ;  /* 0x0000001fff037819 */ /* 0x000fe200000114f4 */
[----:B------:R-:W3:Y:S04]  /*0ab0*/  LDCU.64 UR4, c[0x0][0x3a0] ;  /* 0x00007400ff0477ac */ /* 0x000ee80008000a00 */
[----:B--2---:R-:W-:Y:S02]  /*0ac0*/  IMAD R3, R3, UR14, RZ ;  /* 0x0000000e03037c24 */ /* 0x004fe4000f8e02ff */
[----:B------:R-:W-:-:S04]  /*0ad0*/  IMAD.WIDE.U32 R4, R244, UR14, RZ ;  /* 0x0000000ef4047c25 */ /* 0x000fc8000f8e00ff */
[----:B------:R-:W-:-:S05]  /*0ae0*/  IMAD R0, R244, UR15, R3 ;  /* 0x0000000ff4007c24 */ /* 0x000fca000f8e0203 */
[----:B------:R-:W-:-:S03]  /*0af0*/  IADD3 R5, PT, PT, R5, R0, RZ ;  /* 0x0000000005057210 */ /* 0x000fc60007ffe0ff */
[----:B---3--:R-:W-:-:S04]  /*0b00*/  IMAD.WIDE.U32 R12, R211, UR4, R4 ;  /* 0x00000004d30c7c25 */ /* 0x008fc8000f8e0004 */
[----:B-1----:R-:W-:Y:S01]  /*0b10*/  IMAD R10, R211, UR5, R13 ;  /* 0x00000005d30a7c24 */ /* 0x002fe2000f8e020d */
[----:B------:R-:W-:Y:S06]  /*0b20*/  BRA `(.L_x_101) ;  /* 0x0000000000147947 */ /* 0x000fec0003800000 */
.L_x_100:
[----:B------:R-:W1:Y:S01]  /*0b30*/  LDCU.64 UR14, c[0x0][0x3b8] ;  /* 0x00007700ff0e77ac */ /* 0x000e620008000a00 */
[----:B------:R-:W-:-:S05]  /*0b40*/  IADD3 R12, PT, PT, R244, R245, RZ ;  /* 0x000000f5f40c7210 */ /* 0x000fca0007ffe0ff */
[C---:B-1----:R-:W-:Y:S02]  /*0b50*/  IMAD R10, R12.reuse, UR15, RZ ;  /* 0x0000000f0c0a7c24 */ /* 0x042fe4000f8e02ff */
[----:B------:R-:W-:-:S05]  /*0b60*/  IMAD.WIDE.U32 R12, R12, UR14, RZ ;  /* 0x0000000e0c0c7c25 */ /* 0x000fca000f8e00ff */
[----:B------:R-:W-:Y:S02]  /*0b70*/  IADD3 R10, PT, PT, R13, R10, RZ ;  /* 0x0000000a0d0a7210 */ /* 0x000fe40007ffe0ff */
.L_x_101:
[----:B------:R-:W1:Y:S01]  /*0b80*/  LDC R3, c[0x0][0x3e8] ;  /* 0x0000fa00ff037b82 */ /* 0x000e620000000800 */
[----:B------:R-:W-:Y:S01]  /*0b90*/  IMAD.MOV.U32 R8, RZ, RZ, RZ ;  /* 0x000000ffff087224 */ /* 0x000fe200078e00ff */
[----:B-1----:R-:W-:-:S04]  /*0ba0*/  IABS R4, R3 ;  /* 0x0000000300047213 */ /* 0x002fc80000000000 */
[----:B------:R-:W1:Y:S08]  /*0bb0*/  I2F.RP R5, R4 ;  /* 0x0000000400057306 */ /* 0x000e700000209400 */
[----:B-1----:R-:W1:Y:S02]  /*0bc0*/  MUFU.RCP R7, R5 ;  /* 0x0000000500077308 */ /* 0x002e640000001000 */
[----:B-1----:R-:W-:-:S06]  /*0bd0*/  VIADD R7, R7, 0xffffffe ;  /* 0x0ffffffe07077836 */ /* 0x002fcc0000000000 */
[----:B------:R-:W1:Y:S02]  /*0be0*/  F2I.FTZ.U32.TRUNC.NTZ R9, R7 ;  /* 0x0000000700097305 */ /* 0x000e64000021f000 */
[----:B-1----:R-:W-:-:S04]  /*0bf0*/  IMAD.MOV R0, RZ, RZ, -R9 ;  /* 0x000000ffff007224 */ /* 0x002fc800078e0a09 */
[----:B------:R-:W-:Y:S01]  /*0c00*/  IMAD R2, R0, R4, RZ ;  /* 0x0000000400027224 */ /* 0x000fe200078e02ff */
[----:B------:R-:W-:-:S03]  /*0c10*/  IABS R0, R208 ;  /* 0x000000d000007213 */ /* 0x000fc60000000000 */
[----:B------:R-:W-:-:S06]  /*0c20*/  IMAD.HI.U32 R9, R9, R2, R8 ;  /* 0x0000000209097227 */ /* 0x000fcc00078e0008 */
[----:B------:R-:W-:Y:S01]  /*0c30*/  IMAD.HI.U32 R8, R9, R0, RZ ;  /* 0x0000000009087227 */ /* 0x000fe200078e00ff */
[----:B------:R-:W-:-:S03]  /*0c40*/  SHF.R.S32.HI R9, RZ, 0x1f, R225 ;  /* 0x0000001fff097819 */ /* 0x000fc600000114e1 */
[----:B------:R-:W-:-:S04]  /*0c50*/  IMAD.MOV R5, RZ, RZ, -R8 ;  /* 0x000000ffff057224 */ /* 0x000fc800078e0a08 */
[----:B------:R-:W-:Y:S01]  /*0c60*/  IMAD R5, R4, R5, R0 ;  /* 0x0000000504057224 */ /* 0x000fe200078e0200 */
[----:B------:R-:W-:-:S04]  /*0c70*/  LOP3.LUT R0, R208, R3, RZ, 0x3c, !PT ;  /* 0x00000003d0007212 */ /* 0x000fc800078e3cff */
[----:B------:R-:W-:Y:S02]  /*0c80*/  ISETP.GT.U32.AND P1, PT, R4, R5, PT ;  /* 0x000000050400720c */ /* 0x000fe40003f24070 */
[----:B------:R-:W-:-:S11]  /*0c90*/  ISETP.GE.AND P0, PT, R0, RZ, PT ;  /* 0x000000ff0000720c */ /* 0x000fd60003f06270 */
[-C--:B------:R-:W-:Y:S01]  /*0ca0*/  @!P1 IADD3 R5, PT, PT, R5, -R4.reuse, RZ ;  /* 0x8000000405059210 */ /* 0x080fe20007ffe0ff */
[----:B------:R-:W-:Y:S01]  /*0cb0*/  @!P1 VIADD R8, R8, 0x1 ;  /* 0x0000000108089836 */ /* 0x000fe20000000000 */
[----:B------:R-:W-:Y:S02]  /*0cc0*/  ISETP.NE.AND P1, PT, R3, RZ, PT ;  /* 0x000000ff0300720c */ /* 0x000fe40003f25270 */
[----:B------:R-:W-:-:S13]  /*0cd0*/  ISETP.GE.U32.AND P4, PT, R5, R4, PT ;  /* 0x000000040500720c */ /* 0x000fda0003f86070 */
[----:B------:R-:W-:-:S05]  /*0ce0*/  @P4 VIADD R8, R8, 0x1 ;  /* 0x0000000108084836 */ /* 0x000fca0000000000 */
[----:B------:R-:W-:Y:S02]  /*0cf0*/  @!P0 IADD3 R8, PT, PT, -R8, RZ, RZ ;  /* 0x000000ff08088210 */ /* 0x000fe40007ffe1ff */
[----:B------:R-:W-:-:S04]  /*0d00*/  @!P1 LOP3.LUT R8, RZ, R3, RZ, 0x33, !PT ;  /* 0x00000003ff089212 */ /* 0x000fc800078e33ff */
[----:B------:R-:W-:Y:S01]  /*0d10*/  SHF.R.S32.HI R0, RZ, 0x1f, R8 ;  /* 0x0000001fff007819 */ /* 0x000fe20000011408 */
[----:B------:R-:W-:Y:S06]  /*0d20*/  @P2 BRA `(.L_x_102) ;  /* 0x00000000002c2947 */ /* 0x000fec0003800000 */
[----:B------:R-:W1:Y:S01]  /*0d30*/  LDCU.64 UR12, c[0x0][0x3c0] ;  /* 0x00007800ff0c77ac */ /* 0x000e620008000a00 */
[----:B------:R-:W-:Y:S01]  /*0d40*/  SHF.R.S32.HI R3, RZ, 0x1f, R244 ;  /* 0x0000001fff037819 */ /* 0x000fe200000114f4 */
[----:B------:R-:W2:Y:S04]  /*0d50*/  LDCU.64 UR4, c[0x0][0x3a8] ;  /* 0x00007500ff0477ac */ /* 0x000ea80008000a00 */
[----:B-1----:R-:W-:Y:S02]  /*0d60*/  IMAD R3, R3, UR12, RZ ;  /* 0x0000000c03037c24 */ /* 0x002fe4000f8e02ff */
[----:B------:R-:W-:-:S04]  /*0d70*/  IMAD.WIDE.U32 R4, R244, UR12, RZ ;  /* 0x0000000cf4047c25 */ /* 0x000fc8000f8e00ff */
[----:B------:R-:W-:-:S05]  /*0d80*/  IMAD R2, R244, UR13, R3 ;  /* 0x0000000df4027c24 */ /* 0x000fca000f8e0203 */
[----:B------:R-:W-:-:S03]  /*0d90*/  IADD3 R5, PT, PT, R5, R2, RZ ;  /* 0x0000000205057210 */ /* 0x000fc60007ffe0ff */
[----:B--2---:R-:W-:-:S04]  /*0da0*/  IMAD.WIDE.U32 R2, R211, UR4, R4 ;  /* 0x00000004d3027c25 */ /* 0x004fc8000f8e0004 */
[----:B------:R-:W-:Y:S01]  /*0db0*/  IMAD R11, R211, UR5, R3 ;  /* 0x00000005d30b7c24 */ /* 0x000fe2000f8e0203 */
[----:B------:R-:W-:Y:S01]  /*0dc0*/  MOV R14, R2 ;  /* 0x00000002000e7202 */ /* 0x000fe20000000f00 */
[----:B------:R-:W-:Y:S06]  /*0dd0*/  BRA `(.L_x_103) ;  /* 0x0000000000187947 */ /* 0x000fec0003800000 */
.L_x_102:
[----:B------:R-:W1:Y:S01]  /*0de0*/  LDCU.64 UR12, c[0x0][0x3c0] ;  /* 0x00007800ff0c77ac */ /* 0x000e620008000a00 */
[----:B------:R-:W-:-:S05]  /*0df0*/  IADD3 R2, PT, PT, R244, R245, RZ ;  /* 0x000000f5f4027210 */ /* 0x000fca0007ffe0ff */
[C---:B-1----:R-:W-:Y:S02]  /*0e00*/  IMAD R11, R2.reuse, UR13, RZ ;  /* 0x0000000d020b7c24 */ /* 0x042fe4000f8e02ff */
[----:B------:R-:W-:-:S05]  /*0e10*/  IMAD.WIDE.U32 R2, R2, UR12, RZ ;  /* 0x0000000c02027c25 */ /* 0x000fca000f8e00ff */
[----:B------:R-:W-:Y:S02]  /*0e20*/  IADD3 R11, PT, PT, R3, R11, RZ ;  /* 0x0000000b030b7210 */ /* 0x000fe40007ffe0ff */
[----:B------:R-:W-:-:S07]  /*0e30*/  MOV R14, R2 ;  /* 0x00000002000e7202 */ /* 0x000fce0000000f00 */
.L_x_103:
[----:B------:R-:W1:Y:S01]  /*0e40*/  @!P3 LDC.64 R4, c[0x0][0x588] ;  /* 0x00016200ff04bb82 */ /* 0x000e620000000a00 */
[----:B------:R-:W2:Y:S07]  /*0e50*/  LDCU UR6, c[0x0][0x3e0] ;  /* 0x00007c00ff0677ac */ /* 0x000eae0008000800 */
[----:B------:R-:W3:Y:S08]  /*0e60*/  @P3 LDC.64 R2, c[0x0][0x590] ;  /* 0x00016400ff023b82 */ /* 0x000ef00000000a00 */
[----:B------:R-:W2:Y:S01]  /*0e70*/  LDC R31, c[0x0][0x44c] ;  /* 0x00011300ff1f7b82 */ /* 0x000ea20000000800 */
[----:B-1----:R-:W-:-:S04]  /*0e80*/  @!P3 IMAD.WIDE.U32 R18, R211, R4, RZ ;  /* 0x00000004d312b225 */ /* 0x002fc800078e00ff */
[----:B------:R-:W-:Y:S01]  /*0e90*/  @!P3 IMAD R25, R211, R5, R19 ;  /* 0x00000005d319b224 */ /* 0x000fe200078e0213 */
[----:B------:R-:W-:Y:S01]  /*0ea0*/  @!P3 MOV R30, R18 ;  /* 0x00000012001eb202 */ /* 0x000fe20000000f00 */
        /* <DEDUP_REMOVED lines=11> */
[----:B------:R-:W-:Y:S01]  /*0f60*/  IADD3 R2, PT, PT, R5, R2, RZ ;  /* 0x0000000205027210 */ /* 0x000fe20007ffe0ff */
[----:B------:R-:W-:-:S04]  /*0f70*/  IMAD.WIDE.U32 R22, R18, R31, RZ ;  /* 0x0000001f12167225 */ /* 0x000fc800078e00ff */
[----:B------:R-:W-:Y:S01]  /*0f80*/  IMAD R3, R2, UR6, RZ ;  /* 0x0000000602037c24 */ /* 0x000fe2000f8e02ff */
[----:B------:R-:W-:-:S03]  /*0f90*/  SHF.R.S32.HI R2, RZ, 0x1f, R31 ;  /* 0x0000001fff027819 */ /* 0x000fc6000001141f */
[----:B------:R-:W-:-:S05]  /*0fa0*/  IMAD R3, R4, UR4, R3 ;  /* 0x0000000404037c24 */ /* 0x000fca000f8e0203 */
[----:B------:R-:W-:-:S05]  /*0fb0*/  IADD3 R4, PT, PT, R19, R3, RZ ;  /* 0x0000000313047210 */ /* 0x000fca0007ffe0ff */
[----:B------:R-:W-:-:S04]  /*0fc0*/  IMAD R19, R4, R31, RZ ;  /* 0x0000001f04137224 */ /* 0x000fc800078e02ff */
[----:B------:R-:W-:-:S05]  /*0fd0*/  IMAD R19, R2, R18, R19 ;  /* 0x0000001202137224 */ /* 0x000fca00078e0213 */
[----:B------:R-:W-:Y:S01]  /*0fe0*/  IADD3 R19, PT, PT, R23, R19, RZ ;  /* 0x0000001317137210 */ /* 0x000fe20007ffe0ff */
[----:B------:R-:W-:Y:S06]  /*0ff0*/  BRA `(.L_x_105) ;  /* 0x00000000000c7947 */ /* 0x000fec0003800000 */
.L_x_104:
[-C--:B------:R-:W-:Y:S02]  /*1000*/  IMAD R19, R27, R6.reuse, RZ ;  /* 0x000000061b137224 */ /* 0x080fe400078e02ff */
[----:B------:R-:W-:-:S05]  /*1010*/  IMAD.WIDE.U32 R22, R26, R6, RZ ;  /* 0x000000061a167225 */ /* 0x000fca00078e00ff */
[----:B------:R-:W-:-:S07]  /*1020*/  IADD3 R19, PT, PT, R23, R19, RZ ;  /* 0x0000001317137210 */ /* 0x000fce0007ffe0ff */
.L_x_105:
[----:B------:R-:W1:Y:S01]  /*1030*/  LDCU.U8 UR4, c[0x0][0x548] ;  /* 0x0000a900ff0477ac */ /* 0x000e620008000000 */
[----:B------:R-:W-:Y:S01]  /*1040*/  SHF.L.U32 R5, R211, 0x7, RZ ;  /* 0x00000007d3057819 */ /* 0x000fe200000006ff */
[----:B------:R-:W2:Y:S03]  /*1050*/  LDCU.U8 UR5, c[0x0][0x5f0] ;  /* 0x0000be00ff0577ac */ /* 0x000ea60008000000 */
[----:B------:R-:W-:-:S04]  /*1060*/  SEL R2, R5, RZ, P5 ;  /* 0x000000ff05027207 */ /* 0x000fc80002800000 */
[----:B------:R-:W-:-:S04]  /*1070*/  IADD3 R2, P0, PT, R17, R2, RZ ;  /* 0x0000000211027210 */ /* 0x000fc80007f1e0ff */
[----:B------:R-:W-:Y:S01]  /*1080*/  IADD3.X R3, PT, PT, RZ, R21, RZ, P0, !PT ;  /* 0x00000015ff037210 */ /* 0x000fe200007fe4ff */
[----:B------:R-:W-:Y:S01]  /*1090*/  IMAD.WIDE.U32 R28, R2, R26, RZ ;  /* 0x0000001a021c7225 */ /* 0x000fe200078e00ff */
[----:B-1----:R-:W-:-:S03]  /*10a0*/  UISETP.NE.AND UP0, UPT, UR4, URZ, UPT ;  /* 0x000000ff0400728c */ /* 0x002fc6000bf05270 */
[----:B------:R-:W-:-:S04]  /*10b0*/  IMAD R3, R3, R26, RZ ;  /* 0x0000001a03037224 */ /* 0x000fc800078e02ff */
[----:B------:R-:W-:Y:S02]  /*10c0*/  IMAD R3, R27, R2, R3 ;  /* 0x000000021b037224 */ /* 0x000fe400078e0203 */
[----:B------:R-:W-:-:S03]  /*10d0*/  IMAD R27, R208, R31, RZ ;  /* 0x0000001fd01b7224 */ /* 0x000fc600078e02ff */
[----:B------:R-:W-:Y:S01]  /*10e0*/  IADD3 R18, PT, PT, R29, R3, RZ ;  /* 0x000000031d127210 */ /* 0x000fe20007ffe0ff */
[----:B--2---:R-:W-:Y:S06]  /*10f0*/  BRA.U !UP0, `(.L_x_106) ;  /* 0x00000001081c7547 */ /* 0x004fec000b800000 */
[----:B------:R-:W1:Y:S01]  /*1100*/  LDC R2, c[0x0][0x434] ;  /* 0x00010d00ff027b82 */ /* 0x000e620000000800 */
[----:B------:R-:W-:-:S07]  /*1110*/  ISETP.NE.AND P0, PT, R6, -0x1, PT ;  /* 0xffffffff0600780c */ /* 0x000fce0003f05270 */
[----:B------:R-:W2:Y:S01]  /*1120*/  LDC R13, c[0x0][0x454] ;  /* 0x00011500ff0d7b82 */ /* 0x000ea20000000800 */
[----:B-1----:R-:W-:-:S05]  /*1130*/  IMAD R3, R211, R2, RZ ;  /* 0x00000002d3037224 */ /* 0x002fca00078e02ff */
[----:B------:R-:W-:-:S05]  /*1140*/  SEL R2, R3, R6, !P0 ;  /* 0x0000000603027207 */ /* 0x000fca0004000000 */
[----:B--2---:R-:W-:Y:S01]  /*1150*/  IMAD R13, R208, R13, R2 ;  /* 0x0000000dd00d7224 */ /* 0x004fe200078e0202 */
[----:B------:R-:W-:Y:S05]  /*1160*/  BRA `(.L_x_107) ;  /* 0x00000000000c7947 */ /* 0x000fea0003800000 */
.L_x_106:
[----:B------:R-:W1:Y:S01]  /*1170*/  LDC R13, c[0x0][0x434] ;  /* 0x00010d00ff0d7b82 */ /* 0x000e620000000800 */
[----:B------:R-:W-:-:S04]  /*1180*/  IMAD R2, R211, UR6, R208 ;  /* 0x00000006d3027c24 */ /* 0x000fc8000f8e02d0 */
[----:B-1----:R-:W-:-:S03]  /*1190*/  IMAD R13, R2, R13, RZ ;  /* 0x0000000d020d7224 */ /* 0x002fc600078e02ff */
.L_x_107:
        /* <DEDUP_REMOVED lines=11> */
.L_x_108:
[----:B------:R-:W1:Y:S01]  /*1250*/  LDC R23, c[0x0][0x444] ;  /* 0x00011100ff177b82 */ /* 0x000e620000000800 */
[----:B------:R-:W-:-:S04]  /*1260*/  IMAD R2, R211, UR6, R208 ;  /* 0x00000006d3027c24 */ /* 0x000fc8000f8e02d0 */
[----:B-1----:R-:W-:-:S07]  /*1270*/  IMAD R23, R2, R23, RZ ;  /* 0x0000001702177224 */ /* 0x002fce00078e02ff */
.L_x_109:
[----:B------:R-:W1:Y:S01]  /*1280*/  S2R R29, SR_TID.X ;  /* 0x00000000001d7919 */ /* 0x000e620000002100 */
[----:B------:R-:W2:Y:S01]  /*1290*/  LDC.64 R6, c[0x0][0x5f8] ;  /* 0x00017e00ff067b82 */ /* 0x000ea20000000a00 */
[----:B------:R-:W-:Y:S01]  /*12a0*/  IMAD R236, R31, UR6, RZ ;  /* 0x000000061fec7c24 */ /* 0x000fe2000f8e02ff */
[----:B------:R-:W-:Y:S01]  /*12b0*/  ISETP.NE.AND P3, PT, RZ, UR5, PT ;  /* 0x00000005ff007c0c */ /* 0x000fe2000bf65270 */
[----:B------:R-:W3:Y:S01]  /*12c0*/  S2R R24, SR_TID.X ;  /* 0x0000000000187919 */ /* 0x000ee20000002100 */
[--C-:B------:R-:W-:Y:S01]  /*12d0*/  IADD3 R22, P1, P0, R28, R22, R27.reuse ;  /* 0x000000161c167210 */ /* 0x100fe2000783e01b */
[----:B------:R-:W4:Y:S01]  /*12e0*/  LDCU.64 UR16, c[0x0][0x3c8] ;  /* 0x00007900ff1077ac */ /* 0x000f220008000a00 */
[----:B------:R-:W-:Y:S01]  /*12f0*/  SHF.R.S32.HI R27, RZ, 0x1f, R27 ;  /* 0x0000001fff1b7819 */ /* 0x000fe2000001141b */
[----:B------:R-:W-:Y:S01]  /*1300*/  IMAD R13, R242, 0x40, R13 ;  /* 0x00000040f20d7824 */ /* 0x000fe200078e020d */
[----:B------:R-:W5:Y:S01]  /*1310*/  LDC.64 R2, c[0x0][0x590] ;  /* 0x00016400ff027b82 */ /* 0x000f620000000a00 */
[----:B------:R-:W4:Y:S01]  /*1320*/  LDCU.64 UR10, c[0x0][0x380] ;  /* 0x00007000ff0a77ac */ /* 0x000f220008000a00 */
[----:B------:R-:W-:Y:S01]  /*1330*/  IADD3.X R18, PT, PT, R18, R19, R27, P1, P0 ;  /* 0x0000001312127210 */ /* 0x000fe20000fe041b */
[----:B------:R-:W-:Y:S01]  /*1340*/  IMAD.MOV.U32 R19, RZ, RZ, RZ ;  /* 0x000000ffff137224 */ /* 0x000fe200078e00ff */
[----:B------:R-:W-:Y:S01]  /*1350*/  LEA R23, R242, R23, 0x6 ;  /* 0x00000017f2177211 */ /* 0x000fe200078e30ff */
[----:B------:R-:W4:Y:S01]  /*1360*/  LDCU.64 UR4, c[0x0][0x570] ;  /* 0x0000ae00ff0477ac */ /* 0x000f220008000a00 */
[----:B------:R-:W-:Y:S02]  /*1370*/  BSSY.RECONVERGENT B1, `(.L_x_99) ;  /* 0x000054b000017945 */ /* 0x000fe40003800200 */
[----:B------:R-:W4:Y:S01]  /*1380*/  LDC.64 R4, c[0x0][0x3b0] ;  /* 0x0000ec00ff047b82 */ /* 0x000f220000000a00 */
[----:B------:R-:W4:Y:S01]  /*1390*/  LDCU.64 UR6, c[0x0][0x550] ;  /* 0x0000aa00ff0677ac */ /* 0x000f220008000a00 */
[----:B--2---:R-:W-:-:S06]  /*13a0*/  IMAD.WIDE.U32 R32, R6, UR18, RZ ;  /* 0x0000001206207c25 */ /* 0x004fcc000f8e00ff */
[----:B------:R-:W2:Y:S01]  /*13b0*/  LDC R241, c[0x0][0x508] ;  /* 0x00014200fff17b82 */ /* 0x000ea20000000800 */
[----:B------:R-:W-:Y:S01]  /*13c0*/  IMAD R7, R7, UR18, R33 ;  /* 0x0000001207077c24 */ /* 0x000fe2000f8e0221 */
[----:B-1----:R-:W-:Y:S01]  /*13d0*/  SHF.R.U32.HI R29, RZ, 0x5, R29 ;  /* 0x00000005ff1d7819 */ /* 0x002fe2000001161d */
[----:B-----5:R-:W-:-:S03]  /*13e0*/  IMAD R28, R21, R2, RZ ;  /* 0x00000002151c7224 */ /* 0x020fc600078e02ff */
[----:B------:R-:W-:Y:S02]  /*13f0*/  SEL R7, R7, RZ, P3 ;  /* 0x000000ff07077207 */ /* 0x000fe40001800000 */
[----:B------:R-:W1:Y:S01]  /*1400*/  LDC.64 R250, c[0x0][0x420] ;  /* 0x00010800fffa7b82 */ /* 0x000e620000000a00 */
[----:B---3--:R-:W-:Y:S02]  /*1410*/  LOP3.LUT R24, R24, 0x1f, RZ, 0xc0, !PT ;  /* 0x0000001f18187812 */ /* 0x008fe400078ec0ff */
[----:B------:R-:W-:-:S03]  /*1420*/  SHF.L.U64.HI R227, R2, 0x5, R3 ;  /* 0x0000000502e37819 */ /* 0x000fc60000010203 */
[----:B------:R-:W-:Y:S01]  /*1430*/  IMAD R29, R29, R236, R24 ;  /* 0x000000ec1d1d7224 */ /* 0x000fe200078e0218 */
[----:B------:R-:W-:Y:S01]  /*1440*/  SEL R24, R32, RZ, P3 ;  /* 0x000000ff20187207 */ /* 0x000fe20001800000 */
[----:B----4-:R-:W-:Y:S02]  /*1450*/  IMAD R26, R21, R4, RZ ;  /* 0x00000004151a7224 */ /* 0x010fe400078e02ff */
[----:B------:R-:W-:Y:S01]  /*1460*/  IMAD R21, R17, R3, R28 ;  /* 0x0000000311157224 */ /* 0x000fe200078e021c */
[----:B------:R-:W-:Y:S01]  /*1470*/  IADD3 R24, P1, P0, R29, R22, R24 ;  /* 0x000000161d187210 */ /* 0x000fe2000783e018 */
[----:B------:R-:W-:Y:S01]  /*1480*/  IMAD R26, R17, R5, R26 ;  /* 0x00000005111a7224 */ /* 0x000fe200078e021a */
[----:B------:R-:W-:Y:S02]  /*1490*/  SHF.R.S32.HI R29, RZ, 0x1f, R29 ;  /* 0x0000001fff1d7819 */ /* 0x000fe4000001141d */
[----:B--2---:R-:W-:Y:S02]  /*14a0*/  IADD3 R241, PT, PT, R224, -R241, -R243 ;  /* 0x800000f1e0f17210 */ /* 0x004fe40007ffe8f3 */
[----:B------:R-:W-:Y:S01]  /*14b0*/  IADD3.X R22, PT, PT, R29, R18, R7, P1, P0 ;  /* 0x000000121d167210 */ /* 0x000fe20000fe0407 */
[----:B------:R-:W-:Y:S01]  /*14c0*/  IMAD.MOV.U32 R18, RZ, RZ, R212 ;  /* 0x000000ffff127224 */ /* 0x000fe200078e00d4 */
[----:B------:R-:W2:Y:S01]  /*14d0*/  LDC.64 R6, c[0x0][0x598] ;  /* 0x00016600ff067b82 */ /* 0x000ea20000000a00 */
[----:B------:R-:W-:Y:S01]  /*14e0*/  IADD3 R30, P0, PT, R212, R30, RZ ;  /* 0x0000001ed41e7210 */ /* 0x000fe20007f1e0ff */
[----:B------:R-:W-:-:S02]  /*14f0*/  VIADD R223, R241, 0xffffffc0 ;  /* 0xffffffc0f1df7836 */ /* 0x000fc40000000000 */
[----:B------:R-:W-:-:S04]  /*1500*/  IMAD.WIDE.U32 R32, R17, R4, R18 ;  /* 0x0000000411207225 */ /* 0x000fc800078e0012 */
[----:B------:R-:W-:Y:S01]  /*1510*/  IMAD.X R31, RZ, RZ, R25, P0 ;  /* 0x000000ffff1f7224 */ /* 0x000fe200000e0619 */
[----:B------:R-:W-:Y:S01]  /*1520*/  IADD3 R20, P1, PT, R20, R32, RZ ;  /* 0x0000002014147210 */ /* 0x000fe20007f3e0ff */
[----:B------:R-:W3:Y:S01]  /*1530*/  LDC.64 R28, c[0x0][0x5e8] ;  /* 0x00017a00ff1c7b82 */ /* 0x000ee20000000a00 */
[----:B------:R-:W-:Y:S02]  /*1540*/  IMAD.SHL.U32 R25, R236, 0x40, RZ ;  /* 0x00000040ec197824 */ /* 0x000fe400078e00ff */
[----:B------:R-:W-:-:S03]  /*1550*/  IMAD.WIDE.U32 R30, R17, R2, R30 ;  /* 0x00000002111e7225 */ /* 0x000fc600078e001e */
[----:B------:R-:W-:Y:S01]  /*1560*/  IADD3 R24, P0, PT, R25, R24, RZ ;  /* 0x0000001819187210 */ /* 0x000fe20007f1e0ff */
[----:B------:R-:W-:Y:S01]  /*1570*/  IMAD.IADD R31, R31, 0x1, R21 ;  /* 0x000000011f1f7824 */ /* 0x000fe200078e0215 */
[----:B------:R-:W-:Y:S01]  /*1580*/  IADD3.X R21, PT, PT, R15, R33, R26, P1, !PT ;  /* 0x000000210f157210 */ /* 0x000fe20000ffe41a */
[----:B-1----:R-:W-:Y:S01]  /*1590*/  IMAD.WIDE R250, R13, 0x4, R250 ;  /* 0x000000040dfa7825 */ /* 0x002fe200078e02fa */
[----:B------:R-:W-:Y:S02]  /*15a0*/  LEA.HI.X.SX32 R25, R25, R22, 0x1, P0 ;  /* 0x0000001619197211 */ /* 0x000fe400000f0eff */
[----:B------:R-:W-:Y:S01]  /*15b0*/  LEA R248, P0, R24, UR4, 0x2 ;  /* 0x0000000418f87c11 */ /* 0x000fe2000f8010ff */
[----:B------:R-:W-:-:S03]  /*15c0*/  IMAD.WIDE.U32 R20, R208, UR16, R20 ;  /* 0x00000010d0147c25 */ /* 0x000fc6000f8e0014 */
[----:B------:R-:W-:Y:S01]  /*15d0*/  LEA.HI.X R249, R24, UR5, R25, 0x2, P0 ;  /* 0x0000000518f97c11 */ /* 0x000fe200080f1419 */
[----:B--2---:R-:W-:Y:S01]  /*15e0*/  IMAD.WIDE.U32 R26, R208, R6, R30 ;  /* 0x00000006d01a7225 */ /* 0x004fe200078e001e */
[----:B------:R-:W-:-:S03]  /*15f0*/  SHF.R.S32.HI R6, RZ, 0x1f, R223 ;  /* 0x0000001fff067819 */ /* 0x000fc600000114df */
[----:B------:R-:W-:Y:S01]  /*1600*/  IMAD R21, R208, UR17, R21 ;  /* 0x00000011d0157c24 */ /* 0x000fe2000f8e0215 */
[----:B------:R-:W-:Y:S01]  /*1610*/  LEA.HI R223, R6, R223, RZ, 0x6 ;  /* 0x000000df06df7211 */ /* 0x000fe200078f30ff */
[----:B------:R-:W-:Y:S02]  /*1620*/  IMAD R27, R208, R7, R27 ;  /* 0x00000007d01b7224 */ /* 0x000fe400078e021b */
[----:B------:R-:W-:Y:S01]  /*1630*/  IMAD.WIDE.U32 R20, R214, R4, R20 ;  /* 0x00000004d6147225 */ /* 0x000fe200078e0014 */
[----:B------:R-:W-:-:S03]  /*1640*/  SHF.R.S32.HI R223, RZ, 0x6, R223 ;  /* 0x00000006ffdf7819 */ /* 0x000fc600000114df */
[----:B------:R-:W-:Y:S01]  /*1650*/  IMAD R233, R214, R5, R21 ;  /* 0x00000005d6e97224 */ /* 0x000fe200078e0215 */
[----:B------:R-:W-:Y:S01]  /*1660*/  LEA R232, P1, R20, UR10, 0x1 ;  /* 0x0000000a14e87c11 */ /* 0x000fe2000f8208ff */
[----:B------:R-:W-:Y:S01]  /*1670*/  IMAD.WIDE.U32 R6, R214, R2, R26 ;  /* 0x00000002d6067225 */ /* 0x000fe200078e001a */
[----:B------:R-:W-:Y:S02]  /*1680*/  VIMNMX R223, PT, PT, RZ, R223, !PT ;  /* 0x000000dfffdf7248 */ /* 0x000fe40007fe0100 */
[----:B------:R-:W-:Y:S01]  /*1690*/  LEA.HI.X R233, R20, UR11, R233, 0x1, P1 ;  /* 0x0000000b14e97c11 */ /* 0x000fe200088f0ce9 */
[----:B------:R-:W-:Y:S01]  /*16a0*/  IMAD R235, R214, R3, R7 ;  /* 0x00000003d6eb7224 */ /* 0x000fe200078e0207 */
[----:B------:R-:W-:Y:S01]  /*16b0*/  ISETP.GT.AND P1, PT, R16, R223, PT ;  /* 0x000000df1000720c */ /* 0x000fe20003f24270 */
[----:B---3--:R-:W-:Y:S01]  /*16c0*/  IMAD.WIDE R228, R23, 0x4, R28 ;  /* 0x0000000417e47825 */ /* 0x008fe200078e021c */
[----:B------:R-:W-:Y:S02]  /*16d0*/  LEA R234, P0, R6, UR6, 0x1 ;  /* 0x0000000606ea7c11 */ /* 0x000fe4000f8008ff */
[----:B------:R-:W-:Y:S01]  /*16e0*/  SHF.L.U64.HI R16, R4, 0x5, R5 ;  /* 0x0000000504107819 */ /* 0x000fe20000010205 */
[----:B------:R-:W-:Y:S01]  /*16f0*/  IMAD.MOV.U32 R230, RZ, RZ, R228 ;  /* 0x000000ffffe67224 */ /* 0x000fe200078e00e4 */
[----:B------:R-:W-:Y:S01]  /*1700*/  LEA.HI.X R235, R6, UR7, R235, 0x1, P0 ;  /* 0x0000000706eb7c11 */ /* 0x000fe200080f0ceb */
[----:B------:R-:W-:Y:S01]  /*1710*/  IMAD.SHL.U32 R5, R4, 0x20, RZ ;  /* 0x0000002004057824 */ /* 0x000fe200078e00ff */
[C---:B------:R-:W-:Y:S01]  /*1720*/  IADD3 R6, P0, PT, R214.reuse, 0x20, RZ ;  /* 0x00000020d6067810 */ /* 0x040fe20007f1e0ff */
[----:B------:R-:W-:Y:S01]  /*1730*/  VIADD R3, R214, 0x20 ;  /* 0x00000020d6037836 */ /* 0x000fe20000000000 */
[----:B------:R-:W-:-:S03]  /*1740*/  SHF.L.U32 R228, R2, 0x5, RZ ;  /* 0x0000000502e47819 */ /* 0x000fc600000006ff */
[----:B------:R-:W-:Y:S01]  /*1750*/  IMAD.X R2, RZ, RZ, RZ, P0 ;  /* 0x000000ffff027224 */ /* 0x000fe200000e06ff */
[----:B------:R-:W-:Y:S07]  /*1760*/  @P1 BRA `(.L_x_110) ;  /* 0x0000000400d41947 */ /* 0x000fee0003800000 */
[----:B------:R-:W-:Y:S05]  /*1770*/  @P2 BRA `(.L_x_111) ;  /* 0x0000000000282947 */ /* 0x000fea0003800000 */
        /* <DEDUP_REMOVED lines=9> */
[----:B------:R-:W-:Y:S05]  /*1810*/  BRA `(.L_x_112) ;  /* 0x0000000000187947 */ /* 0x000fea0003800000 */
.L_x_111:
[----:B------:R-:W1:Y:S01]  /*1820*/  LDCU.64 UR10, c[0x0][0x5c0] ;  /* 0x0000b800ff0a77ac */ /* 0x000e620008000a00 */
[----:B------:R-:W-:-:S05]  /*1830*/  IADD3 R0, PT, PT, R244, R245, RZ ;  /* 0x000000f5f4007210 */ /* 0x000fca0007ffe0ff */
[C---:B-1----:R-:W-:Y:S02]  /*1840*/  IMAD R4, R0.reuse, UR11, RZ ;  /* 0x0000000b00047c24 */ /* 0x042fe4000f8e02ff */
[----:B------:R-:W-:-:S05]  /*1850*/  IMAD.WIDE.U32 R10, R0, UR10, RZ ;  /* 0x0000000a000a7c25 */ /* 0x000fca000f8e00ff */
[----:B------:R-:W-:Y:S02]  /*1860*/  IADD3 R0, PT, PT, R11, R4, RZ ;  /* 0x000000040b007210 */ /* 0x000fe40007ffe0ff */
[----:B------:R-:W-:Y:S02]  /*1870*/  MOV R4, R10 ;  /* 0x0000000a00047202 */ /* 0x000fe40000000f00 */
.L_x_112:
        /* <DEDUP_REMOVED lines=12> */
.L_x_113:
[----:B------:R-:W1:Y:S01]  /*1940*/  LDCU.64 UR6, c[0x0][0x5c8] ;  /* 0x0000b900ff0677ac */ /* 0x000e620008000a00 */
[----:B------:R-:W-:-:S05]  /*1950*/  IADD3 R244, PT, PT, R244, R245, RZ ;  /* 0x000000f5f4f47210 */ /* 0x000fca0007ffe0ff */
[C---:B-1----:R-:W-:Y:S02]  /*1960*/  IMAD R7, R244.reuse, UR7, RZ ;  /* 0x00000007f4077c24 */ /* 0x042fe4000f8e02ff */
[----:B------:R-:W-:-:S05]  /*1970*/  IMAD.WIDE.U32 R244, R244, UR6, RZ ;  /* 0x00000006f4f47c25 */ /* 0x000fca000f8e00ff */
[----:B------:R-:W-:Y:S02]  /*1980*/  IADD3 R7, PT, PT, R245, R7, RZ ;  /* 0x00000007f5077210 */ /* 0x000fe40007ffe0ff */
[----:B------:R-:W-:Y:S02]  /*1990*/  MOV R8, R244 ;  /* 0x000000f400087202 */ /* 0x000fe40000000f00 */
.L_x_114:
[----:B------:R-:W1:Y:S01]  /*19a0*/  LDCU.64 UR4, c[0x0][0x5d8] ;  /* 0x0000bb00ff0477ac */ /* 0x000e620008000a00 */
[----:B------:R-:W-:Y:S01]  /*19b0*/  IMAD R10, R9, UR10, RZ ;  /* 0x0000000a090a7c24 */ /* 0x000fe2000f8e02ff */
[C---:B------:R-:W-:Y:S01]  /*19c0*/  IADD3 R243, PT, PT, -R225.reuse, R243, RZ ;  /* 0x000000f3e1f37210 */ /* 0x040fe20007ffe1ff */
[C---:B------:R-:W-:Y:S01]  /*19d0*/  IMAD.WIDE.U32 R12, R225.reuse, UR10, R18 ;  /* 0x0000000ae10c7c25 */ /* 0x040fe2000f8e0012 */
        /* <DEDUP_REMOVED lines=10> */
[----:B------:R-:W-:Y:S02]  /*1a80*/  IMAD.MOV.U32 R10, RZ, RZ, R4 ;  /* 0x000000ffff0a7224 */ /* 0x000fe400078e0004 */
[----:B------:R-:W-:Y:S01]  /*1a90*/  IMAD.MOV.U32 R11, RZ, RZ, R3 ;  /* 0x000000ffff0b7224 */ /* 0x000fe200078e0003 */
[----:B------:R-:W2:Y:S01]  /*1aa0*/  LDCU.64 UR4, c[0x0][0x560] ;  /* 0x0000ac00ff0477ac */ /* 0x000ea20008000a00 */
[----:B------:R-:W-:-:S04]  /*1ab0*/  IMAD.WIDE.U32 R12, R214, UR10, R10 ;  /* 0x0000000ad60c7c25 */ /* 0x000fc8000f8e000a */
[----:B------:R-:W-:Y:S01]  /*1ac0*/  IMAD R0, R214, UR11, R13 ;  /* 0x0000000bd6007c24 */ /* 0x000fe2000f8e020d */
[----:B-1----:R-:W-:Y:S02]  /*1ad0*/  ISETP.GE.AND P2, PT, R212, UR12, PT ;  /* 0x0000000cd4007c0c */ /* 0x002fe4000bf46270 */
[----:B------:R-:W-:Y:S02]  /*1ae0*/  ISETP.GE.AND P1, PT, R218, UR12, PT ;  /* 0x0000000cda007c0c */ /* 0x000fe4000bf26270 */
[----:B--2---:R-:W-:-:S04]  /*1af0*/  LEA R10, P0, R12, UR4, 0x1 ;  /* 0x000000040c0a7c11 */ /* 0x004fc8000f8008ff */
[----:B------:R-:W-:-:S05]  /*1b00*/  LEA.HI.X R11, R12, UR5, R0, 0x1, P0 ;  /* 0x000000050c0b7c11 */ /* 0x000fca00080f0c00 */
[----:B------:R1:W-:Y:S04]  /*1b10*/  @!P2 STG.E.128 desc[UR20][R10.64], RZ ;  /* 0x000000ff0a00a986 */ /* 0x0003e8000c101d14 */
[----:B------:R1:W-:Y:S02]  /*1b20*/  @!P1 STG.E.128 desc[UR20][R10.64+0x80], RZ ;  /* 0x000080ff0a009986 */ /* 0x0003e4000c101d14 */
.L_x_116:
[----:B------:R-:W-:Y:S05]  /*1b30*/  BSYNC.RECONVERGENT B0 ;  /* 0x0000000000007941 */ /* 0x000fea0003800200 */
.L_x_115:
[----:B------:R-:W-:Y:S04]  /*1b40*/  BSSY.RECONVERGENT B0, `(.L_x_117) ;  /* 0x0000010000007945 */ /* 0x000fe80003800200 */
[----:B------:R-:W-:Y:S05]  /*1b50*/  @P3 BRA `(.L_x_118) ;  /* 0x0000000000383947 */ /* 0x000fea0003800000 */
[----:B------:R-:W2:Y:S01]  /*1b60*/  LDCU UR12, c[0x0][0x440] ;  /* 0x00008800ff0c77ac */ /* 0x000ea20008000800 */
[----:B-1----:R-:W-:Y:S01]  /*1b70*/  MOV R11, R3 ;  /* 0x00000003000b7202 */ /* 0x002fe20000000f00 */
[----:B------:R-:W-:Y:S01]  /*1b80*/  IMAD R5, R2, UR10, RZ ;  /* 0x0000000a02057c24 */ /* 0x000fe2000f8e02ff */
[----:B------:R-:W1:Y:S01]  /*1b90*/  LDCU.64 UR4, c[0x0][0x560] ;  /* 0x0000ac00ff0477ac */ /* 0x000e620008000a00 */
[----:B------:R-:W-:Y:S02]  /*1ba0*/  IMAD.MOV.U32 R10, RZ, RZ, R4 ;  /* 0x000000ffff0a7224 */ /* 0x000fe400078e0004 */
[C---:B------:R-:W-:Y:S02]  /*1bb0*/  IMAD R5, R6.reuse, UR11, R5 ;  /* 0x0000000b06057c24 */ /* 0x040fe4000f8e0205 */
[----:B------:R-:W-:-:S04]  /*1bc0*/  IMAD.WIDE.U32 R10, R6, UR10, R10 ;  /* 0x0000000a060a7c25 */ /* 0x000fc8000f8e000a */
[----:B------:R-:W-:Y:S01]  /*1bd0*/  IMAD.IADD R5, R11, 0x1, R5 ;  /* 0x000000010b057824 */ /* 0x000fe200078e0205 */
[----:B--2---:R-:W-:Y:S02]  /*1be0*/  ISETP.GE.AND P1, PT, R212, UR12, PT ;  /* 0x0000000cd4007c0c */ /* 0x004fe4000bf26270 */
[----:B------:R-:W-:Y:S02]  /*1bf0*/  ISETP.GE.AND P0, PT, R218, UR12, PT ;  /* 0x0000000cda007c0c */ /* 0x000fe4000bf06270 */
[----:B-1----:R-:W-:-:S04]  /*1c00*/  LEA R4, P2, R10, UR4, 0x1 ;  /* 0x000000040a047c11 */ /* 0x002fc8000f8408ff */
[----:B------:R-:W-:-:S05]  /*1c10*/  LEA.HI.X R5, R10, UR5, R5, 0x1, P2 ;  /* 0x000000050a057c11 */ /* 0x000fca00090f0c05 */
[----:B------:R2:W-:Y:S04]  /*1c20*/  @!P1 STG.E.128 desc[UR20][R4.64], RZ ;  /* 0x000000ff04009986 */ /* 0x0005e8000c101d14 */
[----:B------:R2:W-:Y:S02]  /*1c30*/  @!P0 STG.E.128 desc[UR20][R4.64+0x80], RZ ;  /* 0x000080ff04008986 */ /* 0x0005e4000c101d14 */
.L_x_118:
[----:B------:R-:W-:Y:S05]  /*1c40*/  BSYNC.RECONVERGENT B0 ;  /* 0x0000000000007941 */ /* 0x000fea0003800200 */
.L_x_117:
[----:B------:R-:W3:Y:S01]  /*1c50*/  LDCU.64 UR4, c[0x0][0x5e0] ;  /* 0x0000bc00ff0477ac */ /* 0x000ee20008000a00 */
[----:B--2---:R-:W-:Y:S01]  /*1c60*/  IMAD.WIDE.U32 R4, R225, UR6, R18 ;  /* 0x00000006e1047c25 */ /* 0x004fe2000f8e0012 */
        /* <DEDUP_REMOVED lines=9> */
[----:B------:R-:W-:Y:S02]  /*1d00*/  IMAD.MOV.U32 R4, RZ, RZ, R8 ;  /* 0x000000ffff047224 */ /* 0x000fe400078e0008 */
[----:B------:R-:W-:Y:S01]  /*1d10*/  IMAD.MOV.U32 R5, RZ, RZ, R3 ;  /* 0x000000ffff057224 */ /* 0x000fe200078e0003 */
[----:B------:R-:W3:Y:S01]  /*1d20*/  LDCU.64 UR4, c[0x0][0x568] ;  /* 0x0000ad00ff0477ac */ /* 0x000ee20008000a00 */
[----:B-1----:R-:W-:-:S04]  /*1d30*/  IMAD.WIDE.U32 R10, R214, UR6, R4 ;  /* 0x00000006d60a7c25 */ /* 0x002fc8000f8e0004 */
[----:B------:R-:W-:Y:S01]  /*1d40*/  IMAD R0, R214, UR7, R11 ;  /* 0x00000007d6007c24 */ /* 0x000fe2000f8e020b */
[----:B--2---:R-:W-:Y:S02]  /*1d50*/  ISETP.GE.AND P1, PT, R212, UR10, PT ;  /* 0x0000000ad4007c0c */ /* 0x004fe4000bf26270 */
[----:B------:R-:W-:Y:S02]  /*1d60*/  ISETP.GE.AND P0, PT, R218, UR10, PT ;  /* 0x0000000ada007c0c */ /* 0x000fe4000bf06270 */
[----:B---3--:R-:W-:-:S04]  /*1d70*/  LEA R4, P2, R10, UR4, 0x1 ;  /* 0x000000040a047c11 */ /* 0x008fc8000f8408ff */
[----:B------:R-:W-:-:S05]  /*1d80*/  LEA.HI.X R5, R10, UR5, R0, 0x1, P2 ;  /* 0x000000050a057c11 */ /* 0x000fca00090f0c00 */
[----:B------:R2:W-:Y:S04]  /*1d90*/  @!P1 STG.E.128 desc[UR20][R4.64], RZ ;  /* 0x000000ff04009986 */ /* 0x0005e8000c101d14 */
[----:B------:R2:W-:Y:S02]  /*1da0*/  @!P0 STG.E.128 desc[UR20][R4.64+0x80], RZ ;  /* 0x000080ff04008986 */ /* 0x0005e4000c101d14 */
.L_x_120:
[----:B------:R-:W-:Y:S05]  /*1db0*/  BSYNC.RECONVERGENT B0 ;  /* 0x0000000000007941 */ /* 0x000fea0003800200 */
.L_x_119:
[----:B------:R-:W-:Y:S05]  /*1dc0*/  @P3 BRA `(.L_x_121) ;  /* 0x0000004800943947 */ /* 0x000fea0003800000 */
[----:B------:R-:W3:Y:S01]  /*1dd0*/  LDCU UR10, c[0x0][0x440] ;  /* 0x00008800ff0a77ac */ /* 0x000ee20008000800 */
[----:B--2---:R-:W-:Y:S02]  /*1de0*/  IMAD R5, R2, UR6, RZ ;  /* 0x0000000602057c24 */ /* 0x004fe4000f8e02ff */
[----:B------:R-:W-:Y:S01]  /*1df0*/  IMAD.MOV.U32 R2, RZ, RZ, R8 ;  /* 0x000000ffff027224 */ /* 0x000fe200078e0008 */
[----:B------:R-:W2:Y:S01]  /*1e00*/  LDCU.64 UR4, c[0x0][0x568] ;  /* 0x0000ad00ff0477ac */ /* 0x000ea20008000a00 */
[C---:B------:R-:W-:Y:S02]  /*1e10*/  IMAD R5, R6.reuse, UR7, R5 ;  /* 0x0000000706057c24 */ /* 0x040fe4000f8e0205 */
[----:B------:R-:W-:-:S05]  /*1e20*/  IMAD.WIDE.U32 R2, R6, UR6, R2 ;  /* 0x0000000606027c25 */ /* 0x000fca000f8e0002 */
[----:B------:R-:W-:Y:S02]  /*1e30*/  IADD3 R5, PT, PT, R3, R5, RZ ;  /* 0x0000000503057210 */ /* 0x000fe40007ffe0ff */
[----:B---3--:R-:W-:Y:S02]  /*1e40*/  ISETP.GE.AND P0, PT, R212, UR10, PT ;  /* 0x0000000ad4007c0c */ /* 0x008fe4000bf06270 */
[----:B--2---:R-:W-:-:S04]  /*1e50*/  LEA R4, P1, R2, UR4, 0x1 ;  /* 0x0000000402047c11 */ /* 0x004fc8000f8208ff */
[----:B------:R-:W-:-:S07]  /*1e60*/  LEA.HI.X R5, R2, UR5, R5, 0x1, P1 ;  /* 0x0000000502057c11 */ /* 0x000fce00088f0c05 */
[----:B------:R2:W-:Y:S01]  /*1e70*/  @!P0 STG.E.128 desc[UR20][R4.64], RZ ;  /* 0x000000ff04008986 */ /* 0x0005e2000c101d14 */
[----:B------:R-:W-:-:S13]  /*1e80*/  ISETP.GE.AND P0, PT, R218, UR10, PT ;  /* 0x0000000ada007c0c */ /* 0x000fda000bf06270 */
[----:B------:R-:W-:Y:S05]  /*1e90*/  @P0 BRA `(.L_x_121) ;  /* 0x0000004800600947 */ /* 0x000fea0003800000 */
[----:B------:R3:W-:Y:S01]  /*1ea0*/  STG.E.128 desc[UR20][R4.64+0x80], RZ ;  /* 0x000080ff04007986 */ /* 0x0007e2000c101d14 */
[----:B------:R-:W-:Y:S05]  /*1eb0*/  BRA `(.L_x_121) ;  /* 0x0000004800587947 */ /* 0x000fea0003800000 */
.L_x_110:
[----:B------:R-:W-:Y:S01]  /*1ec0*/  IMAD R4, R9, UR12, RZ ;  /* 0x0000000c09047c24 */ /* 0x000fe2000f8e02ff */
[----:B------:R-:W1:Y:S01]  /*1ed0*/  LDCU.64 UR4, c[0x0][0x3d8] ;  /* 0x00007b00ff0477ac */ /* 0x000e620008000a00 */
[C---:B------:R-:W-:Y:S01]  /*1ee0*/  IMAD.WIDE.U32 R20, R225.reuse, UR12, R18 ;  /* 0x0000000ce1147c25 */ /* 0x040fe2000f8e0012 */
[----:B------:R-:W-:Y:S03]  /*1ef0*/  BSSY.RECONVERGENT B0, `(.L_x_122) ;  /* 0x0000026000007945 */ /* 0x000fe60003800200 */
[----:B------:R-:W-:Y:S01]  /*1f00*/  IMAD R4, R225, UR13, R4 ;  /* 0x0000000de1047c24 */ /* 0x000fe2000f8e0204 */
[----:B------:R-:W-:Y:S01]  /*1f10*/  @P3 BAR.SYNC.DEFER_BLOCKING 0x0 ;  /* 0x0000000000003b1d */ /* 0x000fe20000010000 */
[----:B------:R-:W-:-:S04]  /*1f20*/  IADD3 R14, P0, PT, R14, R20, RZ ;  /* 0x000000140e0e7210 */ /* 0x000fc80007f1e0ff */
[----:B------:R-:W-:Y:S02]  /*1f30*/  IADD3.X R15, PT, PT, R11, R21, R4, P0, !PT ;  /* 0x000000150b0f7210 */ /* 0x000fe400007fe404 */
[----:B------:R-:W-:Y:S02]  /*1f40*/  IADD3 R4, PT, PT, -R225, R243, RZ ;  /* 0x000000f3e1047210 */ /* 0x000fe40007ffe1ff */
[----:B------:R-:W-:Y:S02]  /*1f50*/  LOP3.LUT R11, R242, 0x80000001, RZ, 0xc0, !PT ;  /* 0x80000001f20b7812 */ /* 0x000fe400078ec0ff */
[----:B------:R-:W-:Y:S01]  /*1f60*/  ISETP.GE.AND P6, PT, R214, R4, PT ;  /* 0x00000004d600720c */ /* 0x000fe20003fc6270 */
[----:B-1----:R-:W-:Y:S01]  /*1f70*/  IMAD R7, R0, UR4, RZ ;  /* 0x0000000400077c24 */ /* 0x002fe2000f8e02ff */
[----:B------:R-:W-:Y:S01]  /*1f80*/  ISETP.NE.AND P0, PT, R11, 0x1, PT ;  /* 0x000000010b00780c */ /* 0x000fe20003f05270 */
[----:B------:R-:W-:-:S03]  /*1f90*/  IMAD.WIDE.U32 R14, R8, UR4, R14 ;  /* 0x00000004080e7c25 */ /* 0x000fc6000f8e000e */
[----:B------:R-:W-:Y:S01]  /*1fa0*/  SEL R196, RZ, 0x4000, P0 ;  /* 0x00004000ffc47807 */ /* 0x000fe20000000000 */
[----:B------:R-:W-:-:S05]  /*1fb0*/  IMAD R7, R8, UR5, R7 ;  /* 0x0000000508077c24 */ /* 0x000fca000f8e0207 */
[----:B------:R-:W-:Y:S01]  /*1fc0*/  IADD3 R7, PT, PT, R15, R7, RZ ;  /* 0x000000070f077210 */ /* 0x000fe20007ffe0ff */
        /* <DEDUP_REMOVED lines=22> */
.L_x_123:
[----:B------:R2:W-:Y:S04]  /*2130*/  STS.128 [R221+0x10000], RZ ;  /* 0x010000ffdd007388 */ /* 0x0005e80000000c00 */
[----:B------:R2:W-:Y:S02]  /*2140*/  STS.128 [R221+0x12000], RZ ;  /* 0x012000ffdd007388 */ /* 0x0005e40000000c00 */
.L_x_124:
[----:B------:R-:W-:Y:S05]  /*2150*/  BSYNC.RECONVERGENT B0 ;  /* 0x0000000000007941 */ /* 0x000fea0003800200 */
.L_x_122:
[----:B------:R-:W-:Y:S01]  /*2160*/  ISETP.GE.AND P5, PT, R3, R4, PT ;  /* 0x000000040300720c */ /* 0x000fe20003fa6270 */
[----:B------:R-:W-:-:S12]  /*2170*/  BSSY.RECONVERGENT B0, `(.L_x_125) ;  /* 0x0000019000007945 */ /* 0x000fd80003800200 */
[----:B------:R3:W-:Y:S04]  /*2180*/  @P5 STS.128 [R221+0x11000], RZ ;  /* 0x011000ffdd005388 */ /* 0x0007e80000000c00 */
[----:B------:R3:W-:Y:S01]  /*2190*/  @P5 STS.128 [R221+0x13000], RZ ;  /* 0x013000ffdd005388 */ /* 0x0007e20000000c00 */
[----:B------:R-:W-:Y:S05]  /*21a0*/  @P5 BRA `(.L_x_126) ;  /* 0x0000000000545947 */ /* 0x000fea0003800000 */
[----:B------:R-:W4:Y:S01]  /*21b0*/  LDCU UR6, c[0x0][0x440] ;  /* 0x00008800ff0677ac */ /* 0x000f220008000800 */
[----:B------:R-:W-:Y:S02]  /*21c0*/  IMAD R11, R2, UR12, RZ ;  /* 0x0000000c020b7c24 */ /* 0x000fe4000f8e02ff */
[----:B------:R-:W-:Y:S01]  /*21d0*/  IMAD.MOV.U32 R15, RZ, RZ, R7 ;  /* 0x000000ffff0f7224 */ /* 0x000fe200078e0007 */
[----:B------:R-:W1:Y:S01]  /*21e0*/  LDCU.64 UR4, c[0x0][0x390] ;  /* 0x00007200ff0477ac */ /* 0x000e620008000a00 */
[C---:B------:R-:W-:Y:S02]  /*21f0*/  IMAD R11, R6.reuse, UR13, R11 ;  /* 0x0000000d060b7c24 */ /* 0x040fe4000f8e020b */
[----:B------:R-:W-:-:S05]  /*2200*/  IMAD.WIDE.U32 R14, R6, UR12, R14 ;  /* 0x0000000c060e7c25 */ /* 0x000fca000f8e000e */
[----:B------:R-:W-:Y:S02]  /*2210*/  IADD3 R11, PT, PT, R15, R11, RZ ;  /* 0x0000000b0f0b7210 */ /* 0x000fe40007ffe0ff */
[----:B----4-:R-:W-:Y:S02]  /*2220*/  ISETP.GE.AND P1, PT, R212, UR6, PT ;  /* 0x00000006d4007c0c */ /* 0x010fe4000bf26270 */
[----:B------:R-:W-:Y:S02]  /*2230*/  ISETP.GE.AND P0, PT, R218, UR6, PT ;  /* 0x00000006da007c0c */ /* 0x000fe4000bf06270 */
[----:B-1----:R-:W-:-:S04]  /*2240*/  LEA R20, P2, R14, UR4, 0x1 ;  /* 0x000000040e147c11 */ /* 0x002fc8000f8408ff */
        /* <DEDUP_REMOVED lines=11> */
.L_x_126:
[----:B------:R-:W-:Y:S05]  /*2300*/  BSYNC.RECONVERGENT B0 ;  /* 0x0000000000007941 */ /* 0x000fea0003800200 */
.L_x_125:
[----:B------:R-:W-:Y:S01]  /*2310*/  IMAD R7, R242, -0x40, R246 ;  /* 0xffffffc0f2077824 */ /* 0x000fe200078e02f6 */
[----:B------:R-:W0:Y:S01]  /*2320*/  LDGDEPBAR ;  /* 0x00000000000079af */ /* 0x000e220000000000 */
[----:B------:R-:W-:Y:S03]  /*2330*/  BSSY.RECONVERGENT B0, `(.L_x_127) ;  /* 0x0000015000007945 */ /* 0x000fe60003800200 */
[----:B------:R-:W-:-:S13]  /*2340*/  ISETP.GE.AND P4, PT, R214, R7, PT ;  /* 0x00000007d600720c */ /* 0x000fda0003f86270 */
[----:B------:R-:W-:Y:S05]  /*2350*/  @P4 BRA `(.L_x_128) ;  /* 0x0000000000404947 */ /* 0x000fea0003800000 */
[----:B------:R-:W5:Y:S02]  /*2360*/  LDCU UR4, c[0x0][0x440] ;  /* 0x00008800ff0477ac */ /* 0x000f640008000800 */
[----:B-----5:R-:W-:Y:S02]  /*2370*/  ISETP.GE.AND P1, PT, R212, UR4, PT ;  /* 0x00000004d4007c0c */ /* 0x020fe4000bf26270 */
        /* <DEDUP_REMOVED lines=14> */
.L_x_128:
[----:B------:R1:W-:Y:S04]  /*2460*/  STS.128 [R221+0x8000], RZ ;  /* 0x008000ffdd007388 */ /* 0x0003e80000000c00 */
[----:B------:R1:W-:Y:S02]  /*2470*/  STS.128 [R221+0xa000], RZ ;  /* 0x00a000ffdd007388 */ /* 0x0003e40000000c00 */
.L_x_129:
[----:B------:R-:W-:Y:S05]  /*2480*/  BSYNC.RECONVERGENT B0 ;  /* 0x0000000000007941 */ /* 0x000fea0003800200 */
.L_x_127:
[----:B------:R-:W-:Y:S01]  /*2490*/  ISETP.GE.AND P3, PT, R3, R7, PT ;  /* 0x000000070300720c */ /* 0x000fe20003f66270 */
[----:B------:R-:W-:-:S12]  /*24a0*/  BSSY.RECONVERGENT B0, `(.L_x_130) ;  /* 0x0000013000007945 */ /* 0x000fd80003800200 */
[----:B------:R1:W-:Y:S04]  /*24b0*/  @P3 STS.128 [R221+0x9000], RZ ;  /* 0x009000ffdd003388 */ /* 0x0003e80000000c00 */
[----:B------:R1:W-:Y:S01]  /*24c0*/  @P3 STS.128 [R221+0xb000], RZ ;  /* 0x00b000ffdd003388 */ /* 0x0003e20000000c00 */
[----:B------:R-:W-:Y:S05]  /*24d0*/  @P3 BRA `(.L_x_131) ;  /* 0x00000000003c3947 */ /* 0x000fea0003800000 */
[----:B------:R-:W5:Y:S01]  /*24e0*/  LDCU UR4, c[0x0][0x440] ;  /* 0x00008800ff0477ac */ /* 0x000f620008000800 */
[----:B-1----:R-:W-:-:S04]  /*24f0*/  LEA R14, P2, R228, R234, 0x1 ;  /* 0x000000eae40e7211 */ /* 0x002fc800078408ff */
        /* <DEDUP_REMOVED lines=13> */
.L_x_131:
[----:B------:R-:W-:Y:S05]  /*25d0*/  BSYNC.RECONVERGENT B0 ;  /* 0x0000000000007941 */ /* 0x000fea0003800200 */
.L_x_130:
[----:B------:R-:W-:Y:S01]  /*25e0*/  BSSY.RECONVERGENT B0, `(.L_x_132) ;  /* 0x0000015000007945 */ /* 0x000fe20003800200 */
[----:B------:R-:W-:-:S03]  /*25f0*/  IADD3 R240, PT, PT, R221, R196, RZ ;  /* 0x000000c4ddf07210 */ /* 0x000fc60007ffe0ff */
[----:B------:R-:W-:Y:S05]  /*2600*/  @P4 BRA `(.L_x_133) ;  /* 0x0000000000404947 */ /* 0x000fea0003800000 */
[----:B------:R-:W5:Y:S02]  /*2610*/  LDCU UR4, c[0x0][0x440] ;  /* 0x00008800ff0477ac */ /* 0x000f640008000800 */
[----:B-----5:R-:W-:Y:S02]  /*2620*/  ISETP.GE.AND P1, PT, R212, UR4, PT ;  /* 0x00000004d4007c0c */ /* 0x020fe4000bf26270 */
[----:B------:R-:W-:-:S11]  /*2630*/  ISETP.GE.AND P0, PT, R218, UR4, PT ;  /* 0x00000004da007c0c */ /* 0x000fd6000bf06270 */
[----:B-1----:R-:W-:Y:S02]  /*2640*/  @!P1 IMAD.MOV.U32 R14, RZ, RZ, R232 ;  /* 0x000000ffff0e9224 */ /* 0x002fe400078e00e8 */
        /* <DEDUP_REMOVED lines=12> */
.L_x_133:
[----:B------:R1:W-:Y:S04]  /*2710*/  STS.128 [R240], RZ ;  /* 0x000000fff0007388 */ /* 0x0003e80000000c00 */
[----:B------:R1:W-:Y:S02]  /*2720*/  STS.128 [R240+0x2000], RZ ;  /* 0x002000fff0007388 */ /* 0x0003e40000000c00 */
.L_x_134:
[----:B------:R-:W-:Y:S05]  /*2730*/  BSYNC.RECONVERGENT B0 ;  /* 0x0000000000007941 */ /* 0x000fea0003800200 */
.L_x_132:
[C---:B------:R-:W-:Y:S01]  /*2740*/  VIADD R4, R210.reuse, 0x8 ;  /* 0x00000008d2047836 */ /* 0x040fe20000000000 */
[CC--:B------:R-:W-:Y:S01]  /*2750*/  ISETP.GE.AND P1, PT, R210.reuse, R7.reuse, PT ;  /* 0x00000007d200720c */ /* 0x0c0fe20003f26270 */
[----:B------:R-:W-:Y:S01]  /*2760*/  IMAD.MOV.U32 R238, RZ, RZ, 0x7f800000 ;  /* 0x7f800000ffee7424 */ /* 0x000fe200078e00ff */
[----:B------:R-:W-:Y:S01]  /*2770*/  MOV R239, 0x7f800000 ;  /* 0x7f80000000ef7802 */ /* 0x000fe20000000f00 */
[----:B-1----:R-:W-:Y:S01]  /*2780*/  IMAD.WIDE.U32 R14, R210, 0x4, R250 ;  /* 0x00000004d20e7825 */ /* 0x002fe200078e00fa */
[----:B------:R-:W-:-:S09]  /*2790*/  ISETP.GE.AND P0, PT, R4, R7, PT ;  /* 0x000000070400720c */ /* 0x000fd20003f06270 */
[----:B------:R1:W5:Y:S04]  /*27a0*/  @!P1 LDG.E R239, desc[UR20][R14.64] ;  /* 0x000000140eef9981 */ /* 0x000368000c1e1900 */
[----:B------:R1:W5:Y:S01]  /*27b0*/  @!P0 LDG.E R238, desc[UR20][R14.64+0x20] ;  /* 0x000020140eee8981 */ /* 0x000362000c1e1900 */
[----:B------:R-:W-:Y:S03]  /*27c0*/  BSSY.RECONVERGENT B0, `(.L_x_135) ;  /* 0x0000013000007945 */ /* 0x000fe60003800200 */
[----:B------:R1:W-:Y:S04]  /*27d0*/  @P3 STS.128 [R240+0x1000], RZ ;  /* 0x001000fff0003388 */ /* 0x0003e80000000c00 */
[----:B------:R1:W-:Y:S01]  /*27e0*/  @P3 STS.128 [R240+0x3000], RZ ;  /* 0x003000fff0003388 */ /* 0x0003e20000000c00 */
[----:B------:R-:W-:Y:S05]  /*27f0*/  @P3 BRA `(.L_x_136) ;  /* 0x00000000003c3947 */ /* 0x000fea0003800000 */
[----:B------:R-:W2:Y:S01]  /*2800*/  LDCU UR4, c[0x0][0x440] ;  /* 0x00008800ff0477ac */ /* 0x000ea20008000800 */
[----:B------:R-:W-:-:S04]  /*2810*/  LEA R4, P2, R5, R232, 0x1 ;  /* 0x000000e805047211 */ /* 0x000fc800078408ff */
        /* <DEDUP_REMOVED lines=13> */
.L_x_136:
[----:B------:R-:W-:Y:S05]  /*28f0*/  BSYNC.RECONVERGENT B0 ;  /* 0x0000000000007941 */ /* 0x000fea0003800200 */
.L_x_135:
[----:B------:R-:W3:Y:S01]  /*2900*/  LDCU.64 UR4, c[0x0][0x3d0] ;  /* 0x00007a00ff0477ac */ /* 0x000ee20008000a00 */
[----:B-1----:R-:W-:Y:S01]  /*2910*/  IMAD.WIDE.U32 R14, R225, UR14, R18 ;  /* 0x0000000ee10e7c25 */ /* 0x002fe2000f8e0012 */
[----:B------:R-:W-:Y:S03]  /*2920*/  BSSY.RECONVERGENT B0, `(.L_x_137) ;  /* 0x0000021000007945 */ /* 0x000fe60003800200 */
[----:B--2---:R-:W-:-:S04]  /*2930*/  IMAD R4, R9, UR14, RZ ;  /* 0x0000000e09047c24 */ /* 0x004fc8000f8e02ff */
[----:B------:R-:W-:Y:S01]  /*2940*/  IMAD R3, R225, UR15, R4 ;  /* 0x0000000fe1037c24 */ /* 0x000fe2000f8e0204 */
[----:B------:R-:W-:-:S04]  /*2950*/  IADD3 R4, P0, PT, R12, R14, RZ ;  /* 0x0000000e0c047210 */ /* 0x000fc80007f1e0ff */
[----:B------:R-:W-:Y:S01]  /*2960*/  IADD3.X R5, PT, PT, R10, R15, R3, P0, !PT ;  /* 0x0000000f0a057210 */ /* 0x000fe200007fe403 */
[----:B---3--:R-:W-:Y:S02]  /*2970*/  IMAD R3, R0, UR4, RZ ;  /* 0x0000000400037c24 */ /* 0x008fe4000f8e02ff */
[----:B------:R-:W-:-:S04]  /*2980*/  IMAD.WIDE.U32 R4, R8, UR4, R4 ;  /* 0x0000000408047c25 */ /* 0x000fc8000f8e0004 */
        /* <DEDUP_REMOVED lines=24> */
.L_x_138:
[----:B------:R1:W-:Y:S04]  /*2b10*/  STS.128 [R221+0xc000], RZ ;  /* 0x00c000ffdd007388 */ /* 0x0003e80000000c00 */
[----:B------:R1:W-:Y:S02]  /*2b20*/  STS.128 [R221+0xe000], RZ ;  /* 0x00e000ffdd007388 */ /* 0x0003e40000000c00 */
.L_x_139:
[----:B------:R-:W-:Y:S05]  /*2b30*/  BSYNC.RECONVERGENT B0 ;  /* 0x0000000000007941 */ /* 0x000fea0003800200 */
.L_x_137:
[----:B------:R3:W-:Y:S01]  /*2b40*/  @P5 STS.128 [R221+0xd000], RZ ;  /* 0x00d000ffdd005388 */ /* 0x0007e20000000c00 */
[----:B------:R-:W1:Y:S01]  /*2b50*/  LDCU UR6, c[0x0][0x440] ;  /* 0x00008800ff0677ac */ /* 0x000e620008000800 */
[----:B------:R-:W-:Y:S02]  /*2b60*/  BSSY.RECONVERGENT B0, `(.L_x_140) ;  /* 0x000001a000007945 */ /* 0x000fe40003800200 */
[----:B------:R3:W-:Y:S01]  /*2b70*/  @P5 STS.128 [R221+0xf000], RZ ;  /* 0x00f000ffdd005388 */ /* 0x0007e20000000c00 */
[----:B------:R-:W1:Y:S01]  /*2b80*/  LDCU UR7, c[0x0][0x3e0] ;  /* 0x00007c00ff0777ac */ /* 0x000e620008000800 */
[----:B------:R-:W1:Y:S01]  /*2b90*/  LDCU UR11, c[0x0][0x45c] ;  /* 0x00008b80ff0b77ac */ /* 0x000e620008000800 */
[----:B------:R-:W-:Y:S05]  /*2ba0*/  @P5 BRA `(.L_x_141) ;  /* 0x0000000000545947 */ /* 0x000fea0003800000 */
[----:B------:R-:W2:Y:S01]  /*2bb0*/  LDCU UR10, c[0x0][0x440] ;  /* 0x00008800ff0a77ac */ /* 0x000ea20008000800 */
[----:B------:R-:W-:Y:S02]  /*2bc0*/  IMAD R5, R2, UR14, RZ ;  /* 0x0000000e02057c24 */ /* 0x000fe4000f8e02ff */
[----:B------:R-:W-:Y:S01]  /*2bd0*/  IMAD.MOV.U32 R2, RZ, RZ, R4 ;  /* 0x000000ffff027224 */ /* 0x000fe200078e0004 */
[----:B------:R-:W4:Y:S01]  /*2be0*/  LDCU.64 UR4, c[0x0][0x388] ;  /* 0x00007100ff0477ac */ /* 0x000f220008000a00 */
[C---:B------:R-:W-:Y:S02]  /*2bf0*/  IMAD R5, R6.reuse, UR15, R5 ;  /* 0x0000000f06057c24 */ /* 0x040fe4000f8e0205 */
[----:B------:R-:W-:-:S05]  /*2c00*/  IMAD.WIDE.U32 R2, R6, UR14, R2 ;  /* 0x0000000e06027c25 */ /* 0x000fca000f8e0002 */
[----:B------:R-:W-:Y:S02]  /*2c10*/  IADD3 R5, PT, PT, R3, R5, RZ ;  /* 0x0000000503057210 */ /* 0x000fe40007ffe0ff */
[----:B--2---:R-:W-:Y:S02]  /*2c20*/  ISETP.GE.AND P1, PT, R212, UR10, PT ;  /* 0x0000000ad4007c0c */ /* 0x004fe4000bf26270 */
[----:B------:R-:W-:Y:S02]  /*2c30*/  ISETP.GE.AND P0, PT, R218, UR10, PT ;  /* 0x0000000ada007c0c */ /* 0x000fe4000bf06270 */
[----:B----4-:R-:W-:-:S04]  /*2c40*/  LEA R4, P2, R2, UR4, 0x1 ;  /* 0x0000000402047c11 */ /* 0x010fc8000f8408ff */
        /* <DEDUP_REMOVED lines=11> */
.L_x_141:
[----:B-1----:R-:W-:Y:S05]  /*2d00*/  BSYNC.RECONVERGENT B0 ;  /* 0x0000000000007941 */ /* 0x002fea0003800200 */
.L_x_140:
[----:B------:R-:W0:Y:S01]  /*2d10*/  LDGDEPBAR ;  /* 0x00000000000079af */ /* 0x000e220000000000 */
[----:B------:R-:W-:Y:S01]  /*2d20*/  IMAD.IADD R199, R206, 0x1, R205 ;  /* 0x00000001cec77824 */ /* 0x000fe200078e02cd */
[----:B------:R-:W1:Y:S01]  /*2d30*/  LDCU UR4, c[0x0][0x590] ;  /* 0x0000b200ff0477ac */ /* 0x000e620008000800 */
[----:B------:R-:W-:Y:S01]  /*2d40*/  IMAD.IADD R198, R205, 0x1, R204 ;  /* 0x00000001cdc67824 */ /* 0x000fe200078e02cc */
[C---:B------:R-:W-:Y:S01]  /*2d50*/  IADD3 R0, PT, PT, R204.reuse, R205, R206 ;  /* 0x000000cdcc007210 */ /* 0x040fe20007ffe0ce */
[----:B--2---:R-:W-:Y:S01]  /*2d60*/  IMAD.IADD R4, R204, 0x1, R199 ;  /* 0x00000001cc047824 */ /* 0x004fe200078e02c7 */
[----:B------:R-:W-:Y:S01]  /*2d70*/  CS2R R94, SRZ ;  /* 0x00000000005e7805 */ /* 0x000fe2000001ff00 */
[--C-:B------:R-:W-:Y:S01]  /*2d80*/  IMAD.IADD R197, R209, 0x1, R196.reuse ;  /* 0x00000001d1c57824 */ /* 0x100fe200078e02c4 */
[----:B------:R-:W-:Y:S01]  /*2d90*/  CS2R R92, SRZ ;  /* 0x00000000005c7805 */ /* 0x000fe2000001ff00 */
[----:B------:R-:W-:Y:S01]  /*2da0*/  IMAD.SHL.U32 R236, R236, 0x8, RZ ;  /* 0x00000008ecec7824 */ /* 0x000fe200078e00ff */
[----:B------:R-:W-:Y:S01]  /*2db0*/  CS2R R98, SRZ ;  /* 0x0000000000627805 */ /* 0x000fe2000001ff00 */
[----:B------:R-:W-:Y:S01]  /*2dc0*/  IMAD.IADD R196, R207, 0x1, R196 ;  /* 0x00000001cfc47824 */ /* 0x000fe200078e02c4 */
[----:B------:R-:W-:Y:S01]  /*2dd0*/  CS2R R96, SRZ ;  /* 0x0000000000607805 */ /* 0x000fe2000001ff00 */
[----:B------:R-:W-:Y:S01]  /*2de0*/  IMAD.MOV.U32 R237, RZ, RZ, R240 ;  /* 0x000000ffffed7224 */ /* 0x000fe200078e00f0 */
[----:B------:R-:W-:Y:S01]  /*2df0*/  CS2R R90, SRZ ;  /* 0x00000000005a7805 */ /* 0x000fe2000001ff00 */
[C---:B------:R-:W-:Y:S01]  /*2e00*/  IMAD.IADD R3, R204.reuse, 0x1, R200 ;  /* 0x00000001cc037824 */ /* 0x040fe200078e02c8 */
[----:B------:R-:W-:Y:S01]  /*2e10*/  CS2R R88, SRZ ;  /* 0x0000000000587805 */ /* 0x000fe2000001ff00 */
[----:B------:R-:W-:Y:S01]  /*2e20*/  IMAD.IADD R2, R204, 0x1, R201 ;  /* 0x00000001cc027824 */ /* 0x000fe200078e02c9 */
[----:B------:R-:W-:-:S02]  /*2e30*/  CS2R R86, SRZ ;  /* 0x0000000000567805 */ /* 0x000fc4000001ff00 */
[----:B------:R-:W-:Y:S02]  /*2e40*/  CS2R R84, SRZ ;  /* 0x0000000000547805 */ /* 0x000fe4000001ff00 */
[----:B------:R-:W-:Y:S02]  /*2e50*/  CS2R R78, SRZ ;  /* 0x00000000004e7805 */ /* 0x000fe4000001ff00 */
[----:B------:R-:W-:Y:S02]  /*2e60*/  CS2R R76, SRZ ;  /* 0x00000000004c7805 */ /* 0x000fe4000001ff00 */
        /* <DEDUP_REMOVED lines=23> */
[----:B------:R-:W-:Y:S01]  /*2fe0*/  CS2R R36, SRZ ;  /* 0x0000000000247805 */ /* 0x000fe2000001ff00 */
[----:B-1----:R-:W-:Y:S01]  /*2ff0*/  USHF.L.U32 UR4, UR4, 0x6, URZ ;  /* 0x0000000604047899 */ /* 0x002fe200080006ff */
[----:B------:R1:W2:Y:S04]  /*3000*/  LDSM.16.M88.4 R140, [R4] ;  /* 0x00000000048c783b */ /* 0x0002a80000000200 */
[----:B------:R1:W1:Y:S04]  /*3010*/  LDSM.16.M88.4 R144, [R4+0x800] ;  /* 0x000800000490783b */ /* 0x0002680000000200 */
[----:B------:R1:W1:Y:S04]  /*3020*/  LDSM.16.M88.4 R172, [R4+0x2000] ;  /* 0x0020000004ac783b */ /* 0x0002680000000200 */
[----:B------:R1:W1:Y:S04]  /*3030*/  LDSM.16.M88.4 R176, [R4+0x2800] ;  /* 0x0028000004b0783b */ /* 0x0002680000000200 */
        /* <DEDUP_REMOVED lines=11> */
[----:B--2---:R1:W1:Y:S02]  /*30f0*/  LDSM.16.M88.4 R168, [R199+0x2800] ;  /* 0x00280000c7a8783b */ /* 0x0042640000000200 */
.L_x_146:
[----:B------:R-:W0:Y:S01]  /*3100*/  LDGDEPBAR ;  /* 0x00000000000079af */ /* 0x000e220000000000 */
[----:B------:R-:W-:Y:S01]  /*3110*/  IMAD.MOV.U32 R231, RZ, RZ, R229 ;  /* 0x000000ffffe77224 */ /* 0x000fe200078e00e5 */
[----:B------:R-:W-:Y:S01]  /*3120*/  LEA R186, P0, R210, R230, 0x2 ;  /* 0x000000e6d2ba7211 */ /* 0x000fe200078010ff */
[----:B------:R-:W-:Y:S01]  /*3130*/  IMAD.IADD R182, R204, 0x1, R197 ;  /* 0x00000001ccb67824 */ /* 0x000fe200078e02c5 */
[----:B------:R-:W-:Y:S02]  /*3140*/  IADD3 R181, PT, PT, R206, R197, RZ ;  /* 0x000000c5ceb57210 */ /* 0x000fe40007ffe0ff */
[----:B------:R-:W-:Y:S02]  /*3150*/  LEA.HI.X R187, R210, R231, RZ, 0x2, P0 ;  /* 0x000000e7d2bb7211 */ /* 0x000fe400000f14ff */
[----:B------:R-:W-:Y:S01]  /*3160*/  SHF.L.U32 R185, R242, 0x6, RZ ;  /* 0x00000006f2b97819 */ /* 0x000fe200000006ff */
[----:B------:R-:W-:Y:S03]  /*3170*/  IMAD.IADD R180, R204, 0x1, R181 ;  /* 0x00000001ccb47824 */ /* 0x000fe600078e02b5 */
[----:B------:R-:W-:Y:S01]  /*3180*/  ISETP.GE.AND P0, PT, R185, R241, PT ;  /* 0x000000f1b900720c */ /* 0x000fe20003f06270 */
[----:B------:R-:W-:Y:S04]  /*3190*/  DEPBAR.LE SB0, 0x0 ;  /* 0x000080000000791a */ /* 0x000fe80000000000 */
[----:B------:R-:W-:Y:S06]  /*31a0*/  BAR.SYNC.DEFER_BLOCKING 0x0 ;  /* 0x0000000000007b1d */ /* 0x000fec0000010000 */
[----:B----4-:R-:W-:Y:S04]  /*31b0*/  LDSM.16.M88.4 R20, [R197] ;  /* 0x00000000c514783b */ /* 0x010fe80000000200 */
[----:B------:R-:W1:Y:S04]  /*31c0*/  LDSM.16.M88.4 R24, [R205+-0x4000] ;  /* 0xffc00000cd18783b */ /* 0x000e680000000200 */
[----:B-----5:R2:W5:Y:S04]  /*31d0*/  LDG.E R184, desc[UR20][R186.64] ;  /* 0x00000014bab87981 */ /* 0x020568000c1e1900 */
[----:B------:R2:W5:Y:S04]  /*31e0*/  LDG.E R183, desc[UR20][R186.64+0x20] ;  /* 0x00002014bab77981 */ /* 0x000568000c1e1900 */
[----:B------:R-:W4:Y:S04]  /*31f0*/  LDSM.16.M88.4 R28, [R205+-0x3800] ;  /* 0xffc80000cd1c783b */ /* 0x000f280000000200 */
[----:B------:R-:W-:Y:S04]  /*3200*/  LDSM.16.M88.4 R32, [R182] ;  /* 0x00000000b620783b */ /* 0x000fe80000000200 */
[----:B------:R-:W3:Y:S04]  /*3210*/  LDSM.16.M88.4 R100, [R198+-0x4000] ;  /* 0xffc00000c664783b */ /* 0x000ee80000000200 */
[----:B------:R-:W2:Y:S04]  /*3220*/  LDSM.16.M88.4 R104, [R198+-0x3800] ;  /* 0xffc80000c668783b */ /* 0x000ea80000000200 */
[----:B------:R-:W-:Y:S04]  /*3230*/  LDSM.16.M88.4 R108, [R199+-0x4000] ;  /* 0xffc00000c76c783b */ /* 0x000fe80000000200 */
[----:B------:R-:W-:Y:S01]  /*3240*/  LDSM.16.M88.4 R112, [R199+-0x3800] ;  /* 0xffc80000c770783b */ /* 0x000fe20000000200 */
[C---:B-1----:R-:W-:Y:S08]  /*3250*/  HMMA.16816.F32.BF16 R4, R20.reuse, R24, RZ ;  /* 0x000000181404723c */ /* 0x042ff000000418ff */
[C---:B------:R-:W-:Y:S01]  /*3260*/  HMMA.16816.F32.BF16 R8, R20.reuse, R26, RZ ;  /* 0x0000001a1408723c */ /* 0x040fe200000418ff */
[----:B------:R-:W1:Y:S07]  /*3270*/  LDSM.16.M88.4 R24, [R181] ;  /* 0x00000000b518783b */ /* 0x000e6e0000000200 */
[C---:B----4-:R-:W-:Y:S08]  /*3280*/  HMMA.16816.F32.BF16 R12, R20.reuse, R28, RZ ;  /* 0x0000001c140c723c */ /* 0x050ff000000418ff */
[----:B------:R-:W-:Y:S01]  /*3290*/  HMMA.16816.F32.BF16 R16, R20, R30, RZ ;  /* 0x0000001e1410723c */ /* 0x000fe200000418ff */
[----:B------:R-:W-:Y:S04]  /*32a0*/  LDSM.16.M88.4 R20, [R180] ;  /* 0x00000000b414783b */ /* 0x000fe80000000200 */
[----:B------:R-:W4:Y:S03]  /*32b0*/  LDSM.16.M88.4 R28, [R0+-0x4000] ;  /* 0xffc00000001c783b */ /* 0x000f260000000200 */
[C---:B---3--:R-:W-:Y:S08]  /*32c0*/  HMMA.16816.F32.BF16 R4, R32.reuse, R100, R4 ;  /* 0x000000642004723c */ /* 0x048ff00000041804 */
[C---:B------:R-:W-:Y:S01]  /*32d0*/  HMMA.16816.F32.BF16 R8, R32.reuse, R102, R8 ;  /* 0x000000662008723c */ /* 0x040fe20000041808 */
[----:B------:R-:W3:Y:S07]  /*32e0*/  LDSM.16.M88.4 R100, [R0+-0x3800] ;  /* 0xffc800000064783b */ /* 0x000eee0000000200 */
[C---:B--2---:R-:W-:Y:S08]  /*32f0*/  HMMA.16816.F32.BF16 R12, R32.reuse, R104, R12 ;  /* 0x00000068200c723c */ /* 0x044ff0000004180c */
[----:B------:R-:W-:Y:S01]  /*3300*/  HMMA.16816.F32.BF16 R16, R32, R106, R16 ;  /* 0x0000006a2010723c */ /* 0x000fe20000041810 */
[----:B------:R-:W-:Y:S04]  /*3310*/  LDSM.16.M88.4 R32, [R197+0x2000] ;  /* 0x00200000c520783b */ /* 0x000fe80000000200 */
[----:B------:R-:W2:Y:S03]  /*3320*/  LDSM.16.M88.4 R104, [R205+-0x2000] ;  /* 0xffe00000cd68783b */ /* 0x000ea60000000200 */
[C---:B-1----:R-:W-:Y:S08]  /*3330*/  HMMA.16816.F32.BF16 R4, R24.reuse, R108, R4 ;  /* 0x0000006c1804723c */ /* 0x042ff00000041804 */
[C---:B------:R-:W-:Y:S01]  /*3340*/  HMMA.16816.F32.BF16 R8, R24.reuse, R110, R8 ;  /* 0x0000006e1808723c */ /* 0x040fe20000041808 */
[----:B------:R-:W1:Y:S07]  /*3350*/  LDSM.16.M88.4 R108, [R205+-0x1800] ;  /* 0xffe80000cd6c783b */ /* 0x000e6e0000000200 */
[C---:B------:R-:W-:Y:S08]  /*3360*/  HMMA.16816.F32.BF16 R12, R24.reuse, R112, R12 ;  /* 0x00000070180c723c */ /* 0x040ff0000004180c */
[----:B------:R-:W-:Y:S01]  /*3370*/  HMMA.16816.F32.BF16 R16, R24, R114, R16 ;  /* 0x000000721810723c */ /* 0x000fe20000041810 */
[----:B------:R-:W-:Y:S04]  /*3380*/  LDSM.16.M88.4 R24, [R182+0x2000] ;  /* 0x00200000b618783b */ /* 0x000fe80000000200 */
[----:B------:R-:W-:Y:S03]  /*3390*/  LDSM.16.M88.4 R112, [R198+-0x1800] ;  /* 0xffe80000c670783b */ /* 0x000fe60000000200 */
[C---:B----4-:R-:W-:Y:S08]  /*33a0*/  HMMA.16816.F32.BF16 R4, R20.reuse, R28, R4 ;  /* 0x0000001c1404723c */ /* 0x050ff00000041804 */
[C---:B------:R-:W-:Y:S01]  /*33b0*/  HMMA.16816.F32.BF16 R8, R20.reuse, R30, R8 ;  /* 0x0000001e1408723c */ /* 0x040fe20000041808 */
[----:B------:R-:W4:Y:S07]  /*33c0*/  LDSM.16.M88.4 R28, [R198+-0x2000] ;  /* 0xffe00000c61c783b */ /* 0x000f2e0000000200 */
[C---:B---3--:R-:W-:Y:S08]  /*33d0*/  HMMA.16816.F32.BF16 R12, R20.reuse, R100, R12 ;  /* 0x00000064140c723c */ /* 0x048ff0000004180c */
[----:B------:R-:W-:Y:S01]  /*33e0*/  HMMA.16816.F32.BF16 R16, R20, R102, R16 ;  /* 0x000000661410723c */ /* 0x000fe20000041810 */
[----:B------:R-:W-:Y:S04]  /*33f0*/  LDSM.16.M88.4 R20, [R181+0x2000] ;  /* 0x00200000b514783b */ /* 0x000fe80000000200 */
[----:B------:R-:W3:Y:S03]  /*3400*/  LDSM.16.M88.4 R100, [R199+-0x2000] ;  /* 0xffe00000c764783b */ /* 0x000ee60000000200 */
[C---:B--2---:R-:W-:Y:S08]  /*3410*/  HMMA.16816.F32.BF16 R4, R32.reuse, R104, R4 ;  /* 0x000000682004723c */ /* 0x044ff00000041804 */
[C---:B------:R-:W-:Y:S01]  /*3420*/  HMMA.16816.F32.BF16 R8, R32.reuse, R106, R8 ;  /* 0x0000006a2008723c */ /* 0x040fe20000041808 */
[----:B------:R-:W2:Y:S07]  /*3430*/  LDSM.16.M88.4 R104, [R199+-0x1800] ;  /* 0xffe80000c768783b */ /* 0x000eae0000000200 */
[C---:B-1----:R-:W-:Y:S08]  /*3440*/  HMMA.16816.F32.BF16 R12, R32.reuse, R108, R12 ;  /* 0x0000006c200c723c */ /* 0x042ff0000004180c */
[----:B------:R-:W-:Y:S01]  /*3450*/  HMMA.16816.F32.BF16 R16, R32, R110, R16 ;  /* 0x0000006e2010723c */ /* 0x000fe20000041810 */
[----:B------:R-:W-:Y:S04]  /*3460*/  LDSM.16.M88.4 R32, [R0+-0x2000] ;  /* 0xffe000000020783b */ /* 0x000fe80000000200 */
[----:B------:R-:W-:Y:S03]  /*3470*/  LDSM.16.M88.4 R108, [R0+-0x1800] ;  /* 0xffe80000006c783b */ /* 0x000fe60000000200 */
[C---:B----4-:R-:W-:Y:S08]  /*3480*/  HMMA.16816.F32.BF16 R4, R24.reuse, R28, R4 ;  /* 0x0000001c1804723c */ /* 0x050ff00000041804 */
[C---:B------:R-:W-:Y:S01]  /*3490*/  HMMA.16816.F32.BF16 R8, R24.reuse, R30, R8 ;  /* 0x0000001e1808723c */ /* 0x040fe20000041808 */
[----:B------:R-:W1:Y:S07]  /*34a0*/  LDSM.16.M88.4 R28, [R180+0x2000] ;  /* 0x00200000b41c783b */ /* 0x000e6e0000000200 */
[C---:B------:R-:W-:Y:S08]  /*34b0*/  HMMA.16816.F32.BF16 R12, R24.reuse, R112, R12 ;  /* 0x00000070180c723c */ /* 0x040ff0000004180c */
[----:B------:R-:W-:Y:S08]  /*34c0*/  HMMA.16816.F32.BF16 R16, R24, R114, R16 ;  /* 0x000000721810723c */ /* 0x000ff00000041810 */
[C---:B---3--:R-:W-:Y:S08]  /*34d0*/  HMMA.16816.F32.BF16 R4, R20.reuse, R100, R4 ;  /* 0x000000641404723c */ /* 0x048ff00000041804 */
[C---:B------:R-:W-:Y:S08]  /*34e0*/  HMMA.16816.F32.BF16 R8, R20.reuse, R102, R8 ;  /* 0x000000661408723c */ /* 0x040ff00000041808 */
[C---:B--2---:R-:W-:Y:S08]  /*34f0*/  HMMA.16816.F32.BF16 R12, R20.reuse, R104, R12 ;  /* 0x00000068140c723c */ /* 0x044ff0000004180c */
[----:B------:R-:W-:Y:S08]  /*3500*/  HMMA.16816.F32.BF16 R16, R20, R106, R16 ;  /* 0x0000006a1410723c */ /* 0x000ff00000041810 */
[C---:B-1----:R-:W-:Y:S08]  /*3510*/  HMMA.16816.F32.BF16 R4, R28.reuse, R32, R4 ;  /* 0x000000201c04723c */ /* 0x042ff00000041804 */
[C---:B------:R-:W-:Y:S08]  /*3520*/  HMMA.16816.F32.BF16 R8, R28.reuse, R34, R8 ;  /* 0x000000221c08723c */ /* 0x040ff00000041808 */
[C---:B------:R-:W-:Y:S08]  /*3530*/  HMMA.16816.F32.BF16 R12, R28.reuse, R108, R12 ;  /* 0x0000006c1c0c723c */ /* 0x040ff0000004180c */
[----:B------:R-:W-:Y:S01]  /*3540*/  HMMA.16816.F32.BF16 R16, R28, R110, R16 ;  /* 0x0000006e1c10723c */ /* 0x000fe20000041810 */
[----:B------:R-:W-:Y:S08]  /*3550*/  @!UPT UIADD3 URZ, UPT, UPT, URZ, URZ, URZ ;  /* 0x000000fffffff290 */ /* 0x000ff0000fffe0ff */
[----:B------:R-:W-:Y:S11]  /*3560*/  @!P0 BRA `(.L_x_142) ;  /* 0x0000000000248947 */ /* 0x000ff60003800000 */
[----:B------:R-:W-:Y:S01]  /*3570*/  VIADD R22, R225, 0x40 ;  /* 0x00000040e1167836 */ /* 0x000fe20000000000 */
[----:B------:R-:W1:Y:S01]  /*3580*/  LDC R20, c[0x0][0x504] ;  /* 0x00014100ff147b82 */ /* 0x000e620000000800 */
[----:B------:R-:W-:Y:S03]  /*3590*/  VIADD R21, R185, 0x40 ;  /* 0x00000040b9157836 */ /* 0x000fe60000000000 */
[----:B------:R-:W-:Y:S02]  /*35a0*/  ISETP.LT.AND P0, PT, R22, R243, PT ;  /* 0x000000f31600720c */ /* 0x000fe40003f01270 */
[----:B-1----:R-:W-:Y:S05]  /*35b0*/  IADD3 R20, PT, PT, R224, R20, -R243 ;  /* 0x00000014e0147210 */ /* 0x002fea0007ffe8f3 */
[----:B------:R-:W-:Y:S05]  /*35c0*/  VIADD R20, R20, 0xffffffc0 ;  /* 0xffffffc014147836 */ /* 0x000fea0000000000 */
[----:B------:R-:W-:Y:S11]  /*35d0*/  ISETP.GE.AND P1, PT, R21, R20, PT ;  /* 0x000000141500720c */ /* 0x000ff60003f26270 */
[----:B------:R-:W-:Y:S02]  /*35e0*/  @!UPT UIADD3 URZ, UPT, UPT, URZ, URZ, URZ ;  /* 0x000000fffffff290 */ /* 0x000fe4000fffe0ff */
[----:B------:R-:W-:Y:S05]  /*35f0*/  @!P1 BRA P0, `(.L_x_143) ;  /* 0x0000000400609947 */ /* 0x000fea0000000000 */
.L_x_142:
[----:B------:R-:W1:Y:S01]  /*3600*/  LDC R23, c[0x0][0x504] ;  /* 0x00014100ff177b82 */ /* 0x000e620000000800 */
[----:B------:R-:W2:Y:S01]  /*3610*/  S2R R20, SR_TID.X ;  /* 0x0000000000147919 */ /* 0x000ea20000002100 */
[----:B------:R-:W-:Y:S06]  /*3620*/  IMAD.IADD R25, R210, 0x1, R185 ;  /* 0x00000001d2197824 */ /* 0x000fec00078e02b9 */
[----:B------:R-:W3:Y:S01]  /*3630*/  LDC R22, c[0x0][0x508] ;  /* 0x00014200ff167b82 */ /* 0x000ee20000000800 */
[C-C-:B-1----:R-:W-:Y:S02]  /*3640*/  IADD3 R24, PT, PT, R243.reuse, -R23, -R246.reuse ;  /* 0x80000017f3187210 */ /* 0x142fe40007ffe8f6 */
[----:B---3--:R-:W-:Y:S01]  /*3650*/  IADD3 R22, PT, PT, R243, R22, -R246 ;  /* 0x00000016f3167210 */ /* 0x008fe20007ffe8f6 */
[----:B--2---:R-:W-:Y:S01]  /*3660*/  IMAD.SHL.U32 R21, R20, 0x2, RZ ;  /* 0x0000000214157824 */ /* 0x004fe200078e00ff */
[----:B------:R-:W-:Y:S03]  /*3670*/  SHF.R.U32.HI R20, RZ, 0x2, R20 ;  /* 0x00000002ff147819 */ /* 0x000fe60000011614 */
[----:B------:R-:W-:Y:S01]  /*3680*/  IMAD.IADD R22, R25, 0x1, R22 ;  /* 0x0000000119167824 */ /* 0x000fe200078e0216 */
[----:B------:R-:W-:Y:S04]  /*3690*/  LOP3.LUT R21, R21, 0x6, RZ, 0xc0, !PT ;  /* 0x0000000615157812 */ /* 0x000fe800078ec0ff */
[C-C-:B------:R-:W-:Y:S02]  /*36a0*/  VIADDMNMX R103, R22.reuse, 0x1, R243.reuse, PT ;  /* 0x0000000116677846 */ /* 0x140fe400038001f3 */
[----:B------:R-:W-:Y:S01]  /*36b0*/  LOP3.LUT R20, R21, 0xe0, R20, 0xf8, !PT ;  /* 0x000000e015147812 */ /* 0x000fe200078ef814 */
[----:B------:R-:W-:Y:S01]  /*36c0*/  IMAD.IADD R21, R25, 0x1, R24 ;  /* 0x0000000119157824 */ /* 0x000fe200078e0218 */
[----:B------:R-:W-:Y:S03]  /*36d0*/  VIADDMNMX R29, R22, 0x9, R243, PT ;  /* 0x00000009161d7846 */ /* 0x000fe600038001f3 */
[----:B------:R-:W-:Y:S01]  /*36e0*/  IMAD R30, R215, 0x40, R20 ;  /* 0x00000040d71e7824 */ /* 0x000fe200078e0214 */
[----:B------:R-:W-:Y:S02]  /*36f0*/  VIMNMX R23, PT, PT, RZ, R21, !PT ;  /* 0x00000015ff177248 */ /* 0x000fe40007fe0100 */
[----:B------:R-:W-:Y:S01]  /*3700*/  VIADDMNMX R21, R21, 0x8, RZ, !PT ;  /* 0x0000000815157846 */ /* 0x000fe200078001ff */
[C---:B------:R-:W-:Y:S01]  /*3710*/  VIADD R20, R30.reuse, 0x1 ;  /* 0x000000011e147836 */ /* 0x040fe20000000000 */
[C---:B------:R-:W-:Y:S01]  /*3720*/  ISETP.GE.AND P3, PT, R30.reuse, R23, PT ;  /* 0x000000171e00720c */ /* 0x040fe20003f66270 */
[C---:B------:R-:W-:Y:S01]  /*3730*/  VIADD R104, R30.reuse, 0x8 ;  /* 0x000000081e687836 */ /* 0x040fe20000000000 */
[CC--:B------:R-:W-:Y:S01]  /*3740*/  ISETP.GE.AND P1, PT, R30.reuse, R21.reuse, PT ;  /* 0x000000151e00720c */ /* 0x0c0fe20003f26270 */
[----:B------:R-:W-:Y:S01]  /*3750*/  VIADD R102, R30, 0x9 ;  /* 0x000000091e667836 */ /* 0x000fe20000000000 */
[----:B------:R-:W-:Y:S01]  /*3760*/  ISETP.GE.AND P0, PT, R20, R21, PT ;  /* 0x000000151400720c */ /* 0x000fe20003f06270 */
[----:B------:R-:W-:Y:S01]  /*3770*/  VIADD R100, R30, 0x10 ;  /* 0x000000101e647836 */ /* 0x000fe20000000000 */
[----:B------:R-:W-:Y:S01]  /*3780*/  FSEL R28, R6, -INF , P1 ;  /* 0xff800000061c7808 */ /* 0x000fe20000800000 */
[C---:B------:R-:W-:Y:S01]  /*3790*/  VIADD R34, R30.reuse, 0x11 ;  /* 0x000000111e227836 */ /* 0x040fe20000000000 */
[----:B------:R-:W-:Y:S01]  /*37a0*/  FSEL R27, R7, -INF , P0 ;  /* 0xff800000071b7808 */ /* 0x000fe20000000000 */
[----:B------:R-:W-:Y:S01]  /*37b0*/  VIADD R32, R30, 0x18 ;  /* 0x000000181e207836 */ /* 0x000fe20000000000 */
[-C--:B------:R-:W-:Y:S02]  /*37c0*/  ISETP.GE.AND P2, PT, R20, R23.reuse, PT ;  /* 0x000000171400720c */ /* 0x080fe40003f46270 */
[----:B------:R-:W-:Y:S02]  /*37d0*/  ISETP.GE.AND P1, PT, R104, R23, PT ;  /* 0x000000176800720c */ /* 0x000fe40003f26270 */
[----:B------:R-:W-:Y:S02]  /*37e0*/  ISETP.GE.AND P0, PT, R102, R21, PT ;  /* 0x000000156600720c */ /* 0x000fe40003f06270 */
[----:B------:R-:W-:Y:S02]  /*37f0*/  FSEL R33, R4, -INF , P3 ;  /* 0xff80000004217808 */ /* 0x000fe40001800000 */
[----:B------:R-:W-:Y:S02]  /*3800*/  FSEL R31, R5, -INF , P2 ;  /* 0xff800000051f7808 */ /* 0x000fe40001000000 */
[C---:B------:R-:W-:Y:S02]  /*3810*/  ISETP.GE.AND P6, PT, R30.reuse, R103, PT ;  /* 0x000000671e00720c */ /* 0x040fe40003fc6270 */
[C---:B------:R-:W-:Y:S01]  /*3820*/  ISETP.GE.AND P5, PT, R30.reuse, R29, PT ;  /* 0x0000001d1e00720c */ /* 0x040fe20003fa6270 */
[----:B------:R-:W-:Y:S01]  /*3830*/  VIADD R30, R30, 0x19 ;  /* 0x000000191e1e7836 */ /* 0x000fe20000000000 */
[----:B------:R-:W-:Y:S02]  /*3840*/  FSEL R101, R8, -INF , P1 ;  /* 0xff80000008657808 */ /* 0x000fe40000800000 */
[----:B------:R-:W-:Y:S02]  /*3850*/  FSEL R25, R11, -INF , P0 ;  /* 0xff8000000b197808 */ /* 0x000fe40000000000 */
[----:B------:R-:W-:Y:S02]  /*3860*/  ISETP.GE.AND P4, PT, R102, R23, PT ;  /* 0x000000176600720c */ /* 0x000fe40003f86270 */
[----:B------:R-:W-:Y:S02]  /*3870*/  ISETP.GE.AND P3, PT, R104, R21, PT ;  /* 0x000000156800720c */ /* 0x000fe40003f66270 */
[-C--:B------:R-:W-:Y:S02]  /*3880*/  ISETP.GE.AND P2, PT, R100, R23.reuse, PT ;  /* 0x000000176400720c */ /* 0x080fe40003f46270 */
[----:B------:R-:W-:Y:S02]  /*3890*/  ISETP.GE.AND P1, PT, R34, R23, PT ;  /* 0x000000172200720c */ /* 0x000fe40003f26270 */
[----:B------:R-:W-:Y:S02]  /*38a0*/  ISETP.GE.AND P0, PT, R100, R21, PT ;  /* 0x000000156400720c */ /* 0x000fe40003f06270 */
[----:B------:R-:W-:Y:S02]  /*38b0*/  FSEL R35, R9, -INF , P4 ;  /* 0xff80000009237808 */ /* 0x000fe40002000000 */
[----:B------:R-:W-:Y:S02]  /*38c0*/  FSEL R26, R10, -INF , P3 ;  /* 0xff8000000a1a7808 */ /* 0x000fe40001800000 */
[----:B------:R-:W-:Y:S02]  /*38d0*/  FSEL R106, R12, -INF , P2 ;  /* 0xff8000000c6a7808 */ /* 0x000fe40001000000 */
[----:B------:R-:W-:Y:S02]  /*38e0*/  FSEL R105, R13, -INF , P1 ;  /* 0xff8000000d697808 */ /* 0x000fe40000800000 */
[----:B------:R-:W-:Y:S02]  /*38f0*/  FSEL R24, R14, -INF , P0 ;  /* 0xff8000000e187808 */ /* 0x000fe40000000000 */
[-C--:B------:R-:W-:Y:S02]  /*3900*/  ISETP.GE.AND P4, PT, R32, R23.reuse, PT ;  /* 0x000000172000720c */ /* 0x080fe40003f86270 */
[----:B------:R-:W-:Y:S02]  /*3910*/  ISETP.GE.AND P3, PT, R30, R23, PT ;  /* 0x000000171e00720c */ /* 0x000fe40003f66270 */
[-C--:B------:R-:W-:Y:S02]  /*3920*/  ISETP.GE.AND P2, PT, R34, R21.reuse, PT ;  /* 0x000000152200720c */ /* 0x080fe40003f46270 */
[-C--:B------:R-:W-:Y:S02]  /*3930*/  ISETP.GE.AND P1, PT, R32, R21.reuse, PT ;  /* 0x000000152000720c */ /* 0x080fe40003f26270 */
[----:B------:R-:W-:Y:S02]  /*3940*/  ISETP.GE.AND P0, PT, R30, R21, PT ;  /* 0x000000151e00720c */ /* 0x000fe40003f06270 */
[----:B------:R-:W-:Y:S02]  /*3950*/  FSEL R23, R15, -INF , P2 ;  /* 0xff8000000f177808 */ /* 0x000fe40001000000 */
[----:B------:R-:W-:Y:S02]  /*3960*/  FSEL R108, R16, -INF , P4 ;  /* 0xff800000106c7808 */ /* 0x000fe40002000000 */
[----:B------:R-:W-:Y:S02]  /*3970*/  FSEL R107, R17, -INF , P3 ;  /* 0xff800000116b7808 */ /* 0x000fe40001800000 */
[----:B------:R-:W-:Y:S02]  /*3980*/  FSEL R22, R18, -INF , P1 ;  /* 0xff80000012167808 */ /* 0x000fe40000800000 */
[----:B------:R-:W-:Y:S02]  /*3990*/  FSEL R21, R19, -INF , P0 ;  /* 0xff80000013157808 */ /* 0x000fe40000000000 */
[----:B------:R-:W-:Y:S02]  /*39a0*/  FSEL R4, R33, -INF , !P6 ;  /* 0xff80000021047808 */ /* 0x000fe40007000000 */
[----:B------:R-:W-:Y:S02]  /*39b0*/  FSEL R6, R28, -INF , !P5 ;  /* 0xff8000001c067808 */ /* 0x000fe40006800000 */
[-C--:B------:R-:W-:Y:S02]  /*39c0*/  ISETP.GE.AND P4, PT, R20, R103.reuse, PT ;  /* 0x000000671400720c */ /* 0x080fe40003f86270 */
[-C--:B------:R-:W-:Y:S02]  /*39d0*/  ISETP.GE.AND P3, PT, R104, R103.reuse, PT ;  /* 0x000000676800720c */ /* 0x080fe40003f66270 */
[-C--:B------:R-:W-:Y:S02]  /*39e0*/  ISETP.GE.AND P2, PT, R102, R103.reuse, PT ;  /* 0x000000676600720c */ /* 0x080fe40003f46270 */
[-C--:B------:R-:W-:Y:S02]  /*39f0*/  ISETP.GE.AND P1, PT, R100, R103.reuse, PT ;  /* 0x000000676400720c */ /* 0x080fe40003f26270 */
[-C--:B------:R-:W-:Y:S02]  /*3a00*/  ISETP.GE.AND P0, PT, R34, R103.reuse, PT ;  /* 0x000000672200720c */ /* 0x080fe40003f06270 */
[-C--:B------:R-:W-:Y:S02]  /*3a10*/  ISETP.GE.AND P6, PT, R32, R103.reuse, PT ;  /* 0x000000672000720c */ /* 0x080fe40003fc6270 */
[----:B------:R-:W-:Y:S02]  /*3a20*/  ISETP.GE.AND P5, PT, R30, R103, PT ;  /* 0x000000671e00720c */ /* 0x000fe40003fa6270 */
[----:B------:R-:W-:Y:S02]  /*3a30*/  FSEL R5, R31, -INF , !P4 ;  /* 0xff8000001f057808 */ /* 0x000fe40006000000 */
[----:B------:R-:W-:Y:S02]  /*3a40*/  FSEL R8, R101, -INF , !P3 ;  /* 0xff80000065087808 */ /* 0x000fe40005800000 */
[----:B------:R-:W-:Y:S02]  /*3a50*/  FSEL R9, R35, -INF , !P2 ;  /* 0xff80000023097808 */ /* 0x000fe40005000000 */
[----:B------:R-:W-:Y:S02]  /*3a60*/  FSEL R12, R106, -INF , !P1 ;  /* 0xff8000006a0c7808 */ /* 0x000fe40004800000 */
[----:B------:R-:W-:Y:S02]  /*3a70*/  FSEL R13, R105, -INF , !P0 ;  /* 0xff800000690d7808 */ /* 0x000fe40004000000 */
        /* <DEDUP_REMOVED lines=15> */
[----:B------:R-:W-:Y:S07]  /*3b70*/  FSEL R19, R21, -INF , !P5 ;  /* 0xff80000015137808 */ /* 0x000fee0006800000 */
.L_x_143:
[C---:B------:R-:W-:Y:S01]  /*3b80*/  FMUL.FTZ R193, R239.reuse, 1.4426950216293334961 ;  /* 0x3fb8aa3befc17820 */ /* 0x040fe20000410000 */
[C---:B------:R-:W-:Y:S01]  /*3b90*/  FMUL.FTZ R195, R238.reuse, 1.4426950216293334961 ;  /* 0x3fb8aa3beec37820 */ /* 0x040fe20000410000 */
[----:B------:R-:W-:Y:S02]  /*3ba0*/  FSETP.NEU.FTZ.AND P1, PT, R239, -INF , PT ;  /* 0xff800000ef00780b */ /* 0x000fe40003f3d000 */
[----:B------:R-:W-:Y:S02]  /*3bb0*/  FSETP.NEU.FTZ.AND P0, PT, R238, -INF , PT ;  /* 0xff800000ee00780b */ /* 0x000fe40003f1d000 */
[----:B------:R-:W-:Y:S02]  /*3bc0*/  FSEL R193, R193, RZ, P1 ;  /* 0x000000ffc1c17208 */ /* 0x000fe40000800000 */
[----:B------:R-:W-:Y:S02]  /*3bd0*/  FSEL R195, R195, RZ, P0 ;  /* 0x000000ffc3c37208 */ /* 0x000fe40000000000 */
[----:B------:R-:W-:Y:S01]  /*3be0*/  IADD3 R114, PT, PT, R209, R204, RZ ;  /* 0x000000ccd1727210 */ /* 0x000fe20007ffe0ff */
[--C-:B------:R-:W-:Y:S01]  /*3bf0*/  FFMA.FTZ R180, R5, UR11, -R193.reuse ;  /* 0x0000000b05b47c23 */ /* 0x100fe200080108c1 */
[----:B------:R-:W-:Y:S01]  /*3c00*/  FFMA.FTZ R115, R4, UR11, -R193 ;  /* 0x0000000b04737c23 */ /* 0x000fe200080108c1 */
[--C-:B------:R-:W-:Y:S01]  /*3c10*/  FFMA.FTZ R181, R6, UR11, -R195.reuse ;  /* 0x0000000b06b57c23 */ /* 0x100fe200080108c3 */
[----:B------:R-:W-:Y:S01]  /*3c20*/  FFMA.FTZ R182, R7, UR11, -R195 ;  /* 0x0000000b07b67c23 */ /* 0x000fe200080108c3 */
[----:B------:R-:W-:Y:S01]  /*3c30*/  FFMA.FTZ R186, R9, UR11, -R193 ;  /* 0x0000000b09ba7c23 */ /* 0x000fe200080108c1 */
[--C-:B------:R-:W-:Y:S01]  /*3c40*/  FFMA.FTZ R187, R10, UR11, -R195.reuse ;  /* 0x0000000b0abb7c23 */ /* 0x100fe200080108c3 */
[----:B------:R-:W-:Y:S01]  /*3c50*/  FFMA.FTZ R188, R11, UR11, -R195 ;  /* 0x0000000b0bbc7c23 */ /* 0x000fe200080108c3 */
[--C-:B------:R-:W-:Y:S01]  /*3c60*/  FFMA.FTZ R185, R8, UR11, -R193.reuse ;  /* 0x0000000b08b97c23 */ /* 0x100fe200080108c1 */
[----:B------:R-:W-:Y:S01]  /*3c70*/  MUFU.EX2 R115, R115 ;  /* 0x0000007300737308 */ /* 0x000fe20000000800 */
[--C-:B------:R-:W-:Y:S01]  /*3c80*/  FFMA.FTZ R190, R13, UR11, -R193.reuse ;  /* 0x0000000b0dbe7c23 */ /* 0x100fe200080108c1 */
[----:B------:R-:W-:Y:S01]  /*3c90*/  FFMA.FTZ R189, R12, UR11, -R193 ;  /* 0x0000000b0cbd7c23 */ /* 0x000fe200080108c1 */
[--C-:B------:R-:W-:Y:S07]  /*3ca0*/  FFMA.FTZ R191, R14, UR11, -R195.reuse ;  /* 0x0000000b0ebf7c23 */ /* 0x100fee00080108c3 */
[----:B------:R-:W-:Y:S01]  /*3cb0*/  MUFU.EX2 R180, R180 ;  /* 0x000000b400b47308 */ /* 0x000fe20000000800 */
[--C-:B------:R-:W-:Y:S01]  /*3cc0*/  FFMA.FTZ R192, R15, UR11, -R195.reuse ;  /* 0x0000000b0fc07c23 */ /* 0x100fe200080108c3 */
[----:B------:R-:W-:Y:S01]  /*3cd0*/  FFMA.FTZ R252, R18, UR11, -R195 ;  /* 0x0000000b12fc7c23 */ /* 0x000fe200080108c3 */
[----:B------:R-:W-:Y:S07]  /*3ce0*/  FFMA.FTZ R194, R17, UR11, -R193 ;  /* 0x0000000b11c27c23 */ /* 0x000fee00080108c1 */
[----:B------:R-:W-:Y:S01]  /*3cf0*/  MUFU.EX2 R181, R181 ;  /* 0x000000b500b57308 */ /* 0x000fe20000000800 */
[----:B------:R-:W-:Y:S01]  /*3d00*/  FFMA.FTZ R195, R19, UR11, -R195 ;  /* 0x0000000b13c37c23 */ /* 0x000fe200080108c3 */
[----:B------:R-:W-:Y:S01]  /*3d10*/  FFMA.FTZ R231, R16, UR11, -R193 ;  /* 0x0000000b10e77c23 */ /* 0x000fe200080108c1 */
[----:B------:R-:W-:Y:S07]  /*3d20*/  IADD3 R113, PT, PT, R209, R206, RZ ;  /* 0x000000ced1717210 */ /* 0x000fee0007ffe0ff */
[----:B------:R-:W-:Y:S01]  /*3d30*/  MUFU.EX2 R182, R182 ;  /* 0x000000b600b67308 */ /* 0x000fe20000000800 */
[----:B------:R-:W-:Y:S02]  /*3d40*/  ISETP.GT.AND P4, PT, R242, R223, PT ;  /* 0x000000dff200720c */ /* 0x000fe40003f84270 */
[----:B------:R-:W-:Y:S07]  /*3d50*/  IADD3 R112, PT, PT, R113, R204, RZ ;  /* 0x000000cc71707210 */ /* 0x000fee0007ffe0ff */
[----:B------:R-:W-:Y:S10]  /*3d60*/  MUFU.EX2 R185, R185 ;  /* 0x000000b900b97308 */ /* 0x000ff40000000800 */
        /* <DEDUP_REMOVED lines=10> */
[----:B------:R-:W1:Y:S02]  /*3e10*/  MUFU.EX2 R195, R195 ;  /* 0x000000c300c37308 */ /* 0x000e640000000800 */
[----:B-1----:R-:W-:Y:S02]  /*3e20*/  F2FP.BF16.F32.PACK_AB R231, R195, R252 ;  /* 0x000000fcc3e7723e */ /* 0x002fe400000010ff */
[----:B------:R-:W-:Y:S02]  /*3e30*/  F2FP.BF16.F32.PACK_AB R13, R180, R115 ;  /* 0x00000073b40d723e */ /* 0x000fe400000010ff */
[----:B------:R-:W-:Y:S02]  /*3e40*/  F2FP.BF16.F32.PACK_AB R11, R182, R181 ;  /* 0x000000b5b60b723e */ /* 0x000fe400000010ff */
[----:B------:R-:W-:Y:S01]  /*3e50*/  F2FP.BF16.F32.PACK_AB R10, R186, R185 ;  /* 0x000000b9ba0a723e */ /* 0x000fe200000010ff */
[----:B------:R-:W-:Y:S01]  /*3e60*/  STS [R220], R13 ;  /* 0x0000000ddc007388 */ /* 0x000fe20000000800 */
[----:B------:R-:W-:Y:S02]  /*3e70*/  F2FP.BF16.F32.PACK_AB R6, R188, R187 ;  /* 0x000000bbbc06723e */ /* 0x000fe400000010ff */
[----:B------:R-:W-:Y:S01]  /*3e80*/  F2FP.BF16.F32.PACK_AB R9, R190, R189 ;  /* 0x000000bdbe09723e */ /* 0x000fe200000010ff */
[----:B------:R-:W-:Y:S01]  /*3e90*/  STS [R220+0x400], R11 ;  /* 0x0004000bdc007388 */ /* 0x000fe20000000800 */
[----:B------:R-:W-:Y:S02]  /*3ea0*/  F2FP.BF16.F32.PACK_AB R7, R192, R191 ;  /* 0x000000bfc007723e */ /* 0x000fe400000010ff */
[----:B------:R-:W-:Y:S01]  /*3eb0*/  F2FP.BF16.F32.PACK_AB R5, R194, R193 ;  /* 0x000000c1c205723e */ /* 0x000fe200000010ff */
[----:B------:R-:W-:Y:S04]  /*3ec0*/  STS [R247], R10 ;  /* 0x0000000af7007388 */ /* 0x000fe80000000800 */
[----:B------:R-:W-:Y:S04]  /*3ed0*/  STS [R247+0x400], R6 ;  /* 0x00040006f7007388 */ /* 0x000fe80000000800 */
[----:B------:R-:W-:Y:S04]  /*3ee0*/  STS [R222], R9 ;  /* 0x00000009de007388 */ /* 0x000fe80000000800 */
[----:B------:R-:W-:Y:S04]  /*3ef0*/  STS [R222+0x400], R7 ;  /* 0x00040007de007388 */ /* 0x000fe80000000800 */
        /* <DEDUP_REMOVED lines=41> */
[C---:B-----5:R-:W-:Y:S01]  /*4190*/  FADD.FTZ R231, -R184.reuse, R20 ;  /* 0x00000014b8e77221 */ /* 0x060fe20000010100 */
[----:B------:R-:W-:Y:S01]  /*41a0*/  FADD.FTZ R5, -R184, R21 ;  /* 0x00000015b8057221 */ /* 0x000fe20000010100 */
[C---:B------:R-:W-:Y:S01]  /*41b0*/  FADD.FTZ R6, -R183.reuse, R22 ;  /* 0x00000016b7067221 */ /* 0x040fe20000010100 */
[----:B------:R-:W-:Y:S01]  /*41c0*/  FADD.FTZ R7, -R183, R23 ;  /* 0x00000017b7077221 */ /* 0x000fe20000010100 */
[----:B------:R-:W-:Y:S01]  /*41d0*/  FMUL.FTZ R231, R115, R231 ;  /* 0x000000e773e77220 */ /* 0x000fe20000410000 */
[----:B------:R-:W-:Y:S03]  /*41e0*/  HMMA.16816.F32.BF16 R32, R104, R178, R32 ;  /* 0x000000b26820723c */ /* 0x000fe60000041820 */
[----:B------:R-:W-:Y:S01]  /*41f0*/  FMUL.FTZ R180, R180, R5 ;  /* 0x00000005b4b47220 */ /* 0x000fe20000410000 */
[----:B------:R-:W-:Y:S01]  /*4200*/  FMUL.FTZ R181, R181, R6 ;  /* 0x00000006b5b57220 */ /* 0x000fe20000410000 */
[----:B------:R-:W-:Y:S01]  /*4210*/  FMUL.FTZ R182, R182, R7 ;  /* 0x00000007b6b67220 */ /* 0x000fe20000410000 */
[C---:B------:R-:W-:Y:S01]  /*4220*/  FADD.FTZ R115, -R184.reuse, R24 ;  /* 0x00000018b8737221 */ /* 0x040fe20000010100 */
[----:B------:R-:W-:Y:S01]  /*4230*/  FADD.FTZ R5, -R184, R25 ;  /* 0x00000019b8057221 */ /* 0x000fe20000010100 */
[----:B------:R-:W-:Y:S01]  /*4240*/  F2FP.BF16.F32.PACK_AB R231, R180, R231 ;  /* 0x000000e7b4e7723e */ /* 0x000fe200000010ff */
[C---:B------:R-:W-:Y:S01]  /*4250*/  FADD.FTZ R6, -R183.reuse, R26 ;  /* 0x0000001ab7067221 */ /* 0x040fe20000010100 */
[----:B------:R-:W-:Y:S01]  /*4260*/  FADD.FTZ R7, -R183, R27 ;  /* 0x0000001bb7077221 */ /* 0x000fe20000010100 */
[----:B------:R-:W-:Y:S01]  /*4270*/  FMUL.FTZ R115, R185, R115 ;  /* 0x00000073b9737220 */ /* 0x000fe20000410000 */
[----:B------:R-:W-:Y:S01]  /*4280*/  FMUL.FTZ R186, R186, R5 ;  /* 0x00000005baba7220 */ /* 0x000fe20000410000 */
[----:B------:R-:W-:Y:S01]  /*4290*/  FMUL.FTZ R187, R187, R6 ;  /* 0x00000006bbbb7220 */ /* 0x000fe20000410000 */
[----:B------:R-:W-:Y:S01]  /*42a0*/  FMUL.FTZ R188, R188, R7 ;  /* 0x00000007bcbc7220 */ /* 0x000fe20000410000 */
[----:B------:R-:W-:Y:S01]  /*42b0*/  F2FP.BF16.F32.PACK_AB R181, R182, R181 ;  /* 0x000000b5b6b5723e */ /* 0x000fe200000010ff */
[C---:B------:R-:W-:Y:S01]  /*42c0*/  FADD.FTZ R180, -R184.reuse, R28 ;  /* 0x0000001cb8b47221 */ /* 0x040fe20000010100 */
[C---:B------:R-:W-:Y:S01]  /*42d0*/  FADD.FTZ R185, -R184.reuse, R29 ;  /* 0x0000001db8b97221 */ /* 0x040fe20000010100 */
[C---:B------:R-:W-:Y:S01]  /*42e0*/  FADD.FTZ R182, -R183.reuse, R30 ;  /* 0x0000001eb7b67221 */ /* 0x040fe20000010100 */
[C---:B------:R-:W-:Y:S01]  /*42f0*/  FADD.FTZ R5, -R183.reuse, R31 ;  /* 0x0000001fb7057221 */ /* 0x040fe20000010100 */
[----:B------:R-:W-:Y:S01]  /*4300*/  FADD.FTZ R6, -R184, R32 ;  /* 0x00000020b8067221 */ /* 0x000fe20000010100 */
[----:B------:R-:W-:Y:S01]  /*4310*/  F2FP.BF16.F32.PACK_AB R186, R186, R115 ;  /* 0x00000073baba723e */ /* 0x000fe200000010ff */
[C---:B------:R-:W-:Y:S01]  /*4320*/  FADD.FTZ R7, -R183.reuse, R34 ;  /* 0x00000022b7077221 */ /* 0x040fe20000010100 */
[----:B------:R-:W-:Y:S01]  /*4330*/  FADD.FTZ R184, -R184, R33 ;  /* 0x00000021b8b87221 */ /* 0x000fe20000010100 */
[----:B------:R-:W-:Y:S01]  /*4340*/  F2FP.BF16.F32.PACK_AB R188, R188, R187 ;  /* 0x000000bbbcbc723e */ /* 0x000fe200000010ff */
[----:B------:R-:W-:Y:S01]  /*4350*/  FADD.FTZ R183, -R183, R35 ;  /* 0x00000023b7b77221 */ /* 0x000fe20000010100 */
[----:B------:R-:W-:Y:S01]  /*4360*/  FMUL.FTZ R180, R189, R180 ;  /* 0x000000b4bdb47220 */ /* 0x000fe20000410000 */
[----:B------:R-:W-:Y:S01]  /*4370*/  FMUL.FTZ R185, R190, R185 ;  /* 0x000000b9beb97220 */ /* 0x000fe20000410000 */
[----:B------:R-:W-:Y:S01]  /*4380*/  FMUL.FTZ R182, R191, R182 ;  /* 0x000000b6bfb67220 */ /* 0x000fe20000410000 */
[----:B------:R-:W-:Y:S01]  /*4390*/  FMUL.FTZ R189, R192, R5 ;  /* 0x00000005c0bd7220 */ /* 0x000fe20000410000 */
[----:B------:R-:W-:Y:S01]  /*43a0*/  FMUL.FTZ R193, R193, R6 ;  /* 0x00000006c1c17220 */ /* 0x000fe20000410000 */
[----:B------:R-:W-:Y:S01]  /*43b0*/  FMUL.FTZ R184, R194, R184 ;  /* 0x000000b8c2b87220 */ /* 0x000fe20000410000 */
[----:B------:R-:W-:Y:S01]  /*43c0*/  F2FP.BF16.F32.PACK_AB R185, R185, R180 ;  /* 0x000000b4b9b9723e */ /* 0x000fe200000010ff */
[----:B------:R-:W-:Y:S01]  /*43d0*/  FMUL.FTZ R252, R252, R7 ;  /* 0x00000007fcfc7220 */ /* 0x000fe20000410000 */
[----:B------:R-:W-:Y:S01]  /*43e0*/  F2FP.BF16.F32.PACK_AB R189, R189, R182 ;  /* 0x000000b6bdbd723e */ /* 0x000fe200000010ff */
[----:B------:R-:W-:Y:S01]  /*43f0*/  FMUL.FTZ R183, R195, R183 ;  /* 0x000000b7c3b77220 */ /* 0x000fe20000410000 */
[----:B------:R-:W-:Y:S04]  /*4400*/  F2FP.BF16.F32.PACK_AB R193, R184, R193 ;  /* 0x000000c1b8c1723e */ /* 0x000fe800000010ff */
[----:B------:R-:W-:Y:S01]  /*4410*/  F2FP.BF16.F32.PACK_AB R183, R183, R252 ;  /* 0x000000fcb7b7723e */ /* 0x000fe200000010ff */
        /* <DEDUP_REMOVED lines=20> */
[-CC-:B------:R-:W-:Y:S01]  /*4560*/  @!P3 LEA.HI.X R11, R4, R233.reuse, R5.reuse, 0x1, P1 ;  /* 0x000000e9040bb211 */ /* 0x180fe200008f0c05 */
        /* <DEDUP_REMOVED lines=28> */
.L_x_144:
[----:B------:R2:W-:Y:S04]  /*4730*/  STS [R220+-0x2000], R231 ;  /* 0xffe000e7dc007388 */ /* 0x0005e80000000800 */
[----:B------:R-:W-:Y:S04]  /*4740*/  STS [R220+-0x1c00], R181 ;  /* 0xffe400b5dc007388 */ /* 0x000fe80000000800 */
[----:B------:R-:W-:Y:S04]  /*4750*/  STS [R247+-0x2000], R186 ;  /* 0xffe000baf7007388 */ /* 0x000fe80000000800 */
[----:B------:R-:W-:Y:S04]  /*4760*/  STS [R247+-0x1c00], R188 ;  /* 0xffe400bcf7007388 */ /* 0x000fe80000000800 */
[----:B------:R-:W-:Y:S04]  /*4770*/  STS [R222+-0x2000], R185 ;  /* 0xffe000b9de007388 */ /* 0x000fe80000000800 */
[----:B------:R-:W-:Y:S04]  /*4780*/  STS [R222+-0x1c00], R189 ;  /* 0xffe400bdde007388 */ /* 0x000fe80000000800 */
[----:B------:R-:W-:Y:S01]  /*4790*/  STS [R226+-0x2000], R193 ;  /* 0xffe000c1e2007388 */ /* 0x000fe20000000800 */
[----:B--2---:R-:W2:Y:S03]  /*47a0*/  LDC R231, c[0x0][0x44c] ;  /* 0x00011300ffe77b82 */ /* 0x004ea60000000800 */
[----:B------:R-:W-:Y:S05]  /*47b0*/  STS [R226+-0x1c00], R183 ;  /* 0xffe400b7e2007388 */ /* 0x000fea0000000800 */
[----:B------:R-:W-:Y:S01]  /*47c0*/  BAR.SYNC.DEFER_BLOCKING 0x0 ;  /* 0x0000000000007b1d */ /* 0x000fe20000010000 */
[----:B--2---:R-:W-:Y:S05]  /*47d0*/  IMAD R231, R231, UR7, RZ ;  /* 0x00000007e7e77c24 */ /* 0x004fea000f8e02ff */
        /* <DEDUP_REMOVED lines=19> */
[----:B------:R-:W-:Y:S07]  /*4910*/  LDSM.16.MT88.4 R12, [R207+0x9800] ;  /* 0x00980000cf0c783b */ /* 0x000fee0000004200 */
[----:B------:R-:W-:Y:S01]  /*4920*/  HMMA.16816.F32.BF16 R64, R4, R18, R64 ;  /* 0x000000120440723c */ /* 0x000fe20000041840 */
[----:B------:R-:W2:Y:S04]  /*4930*/  LDSM.16.MT88.4 R4, [R203+0x1800] ;  /* 0x00180000cb04783b */ /* 0x000ea80000004200 */
[----:B------:R-:W3:Y:S03]  /*4940*/  LDSM.16.MT88.4 R16, [R202+0x1800] ;  /* 0x00180000ca10783b */ /* 0x000ee60000004200 */
[-C--:B----4-:R-:W-:Y:S08]  /*4950*/  HMMA.16816.F32.BF16 R36, R20, R24.reuse, R36 ;  /* 0x000000181424723c */ /* 0x090ff00000041824 */
[C---:B-----5:R-:W-:Y:S08]  /*4960*/  HMMA.16816.F32.BF16 R40, R28.reuse, R24, R40 ;  /* 0x000000181c28723c */ /* 0x060ff00000041828 */
[-C--:B------:R-:W-:Y:S08]  /*4970*/  HMMA.16816.F32.BF16 R44, R28, R26.reuse, R44 ;  /* 0x0000001a1c2c723c */ /* 0x080ff0000004182c */
[C---:B------:R-:W-:Y:S01]  /*4980*/  HMMA.16816.F32.BF16 R48, R20.reuse, R26, R48 ;  /* 0x0000001a1430723c */ /* 0x040fe20000041830 */
[----:B------:R-:W4:Y:S01]  /*4990*/  LDSM.16.MT88.4 R24, [R207+0xb800] ;  /* 0x00b80000cf18783b */ /* 0x000f220000004200 */
[----:B------:R-:W-:Y:S06]  /*49a0*/  BAR.SYNC.DEFER_BLOCKING 0x0 ;  /* 0x0000000000007b1d */ /* 0x000fec0000010000 */
        /* <DEDUP_REMOVED lines=8> */
[-C--:B------:R-:W-:Y:S08]  /*4a30*/  HMMA.16816.F32.BF16 R52, R8, R108.reuse, R52 ;  /* 0x0000006c0834723c */ /* 0x080ff00000041834 */
[C---:B------:R-:W-:Y:S08]  /*4a40*/  HMMA.16816.F32.BF16 R56, R104.reuse, R108, R56 ;  /* 0x0000006c6838723c */ /* 0x040ff00000041838 */
[-C--:B------:R-:W-:Y:S08]  /*4a50*/  HMMA.16816.F32.BF16 R60, R104, R110.reuse, R60 ;  /* 0x0000006e683c723c */ /* 0x080ff0000004183c */
[----:B------:R-:W-:Y:S08]  /*4a60*/  HMMA.16816.F32.BF16 R64, R8, R110, R64 ;  /* 0x0000006e0840723c */ /* 0x000ff00000041840 */
[-C--:B--2---:R-:W-:Y:S08]  /*4a70*/  HMMA.16816.F32.BF16 R36, R4, R12.reuse, R36 ;  /* 0x0000000c0424723c */ /* 0x084ff00000041824 */
[C---:B---3--:R-:W-:Y:S08]  /*4a80*/  HMMA.16816.F32.BF16 R40, R16.reuse, R12, R40 ;  /* 0x0000000c1028723c */ /* 0x048ff00000041828 */
[-C--:B------:R-:W-:Y:S08]  /*4a90*/  HMMA.16816.F32.BF16 R44, R16, R14.reuse, R44 ;  /* 0x0000000e102c723c */ /* 0x080ff0000004182c */
[C---:B------:R-:W-:Y:S08]  /*4aa0*/  HMMA.16816.F32.BF16 R48, R4.reuse, R14, R48 ;  /* 0x0000000e0430723c */ /* 0x040ff00000041830 */
[-C--:B----4-:R-:W-:Y:S08]  /*4ab0*/  HMMA.16816.F32.BF16 R52, R4, R24.reuse, R52 ;  /* 0x000000180434723c */ /* 0x090ff00000041834 */
[C---:B------:R-:W-:Y:S08]  /*4ac0*/  HMMA.16816.F32.BF16 R56, R16.reuse, R24, R56 ;  /* 0x000000181038723c */ /* 0x040ff00000041838 */
[-C--:B------:R-:W-:Y:S08]  /*4ad0*/  HMMA.16816.F32.BF16 R60, R16, R26.reuse, R60 ;  /* 0x0000001a103c723c */ /* 0x080ff0000004183c */
[----:B------:R-:W-:Y:S04]  /*4ae0*/  HMMA.16816.F32.BF16 R64, R4, R26, R64 ;  /* 0x0000001a0440723c */ /* 0x000fe80000041840 */
[----:B------:R-:W-:Y:S04]  /*4af0*/  LEA R5, -R231, RZ, 0x6 ;  /* 0x000000ffe7057211 */ /* 0x000fe800078e31ff */
        /* <DEDUP_REMOVED lines=35> */
.L_x_145:
[----:B------:R-:W-:Y:S01]  /*4d30*/  LDSM.16.M88.4 R100, [R201] ;  /* 0x00000000c964783b */ /* 0x000fe20000000200 */
[----:B------:R-:W-:Y:S02]  /*4d40*/  ISETP.GT.AND P3, PT, R242, R223, PT ;  /* 0x000000dff200720c */ /* 0x000fe40003f64270 */
        /* <DEDUP_REMOVED lines=9> */
[----:B------:R-:W-:Y:S04]  /*4de0*/  LDSM.16.M88.4 R184, [R200] ;  /* 0x00000000c8b8783b */ /* 0x000fe80000000200 */
[----:B------:R-:W4:Y:S04]  /*4df0*/  LDSM.16.MT88.4 R188, [R207+0xd000] ;  /* 0x00d00000cfbc783b */ /* 0x000f280000004200 */
[----:B------:R-:W4:Y:S01]  /*4e00*/  LDSM.16.M88.4 R192, [R200+0x1000] ;  /* 0x00100000c8c0783b */ /* 0x000f220000000200 */
        /* <DEDUP_REMOVED lines=8> */
[----:B------:R-:W1:Y:S07]  /*4e90*/  LDSM.16.MT88.4 R100, [R207+0xf000] ;  /* 0x00f00000cf64783b */ /* 0x000e6e0000004200 */
[-C--:B----4-:R-:W-:Y:S08]  /*4ea0*/  HMMA.16816.F32.BF16 R4, R104, R108.reuse, R4 ;  /* 0x0000006c6804723c */ /* 0x090ff00000041804 */
[C---:B------:R-:W-:Y:S08]  /*4eb0*/  HMMA.16816.F32.BF16 R8, R112.reuse, R108, R8 ;  /* 0x0000006c7008723c */ /* 0x040ff00000041808 */
[-C--:B------:R-:W-:Y:S08]  /*4ec0*/  HMMA.16816.F32.BF16 R12, R112, R110.reuse, R12 ;  /* 0x0000006e700c723c */ /* 0x080ff0000004180c */
[C---:B------:R-:W-:Y:S01]  /*4ed0*/  HMMA.16816.F32.BF16 R16, R104.reuse, R110, R16 ;  /* 0x0000006e6810723c */ /* 0x040fe20000041810 */
[----:B------:R-:W-:Y:S07]  /*4ee0*/  LDSM.16.MT88.4 R108, [R207+0xd800] ;  /* 0x00d80000cf6c783b */ /* 0x000fee0000004200 */
[-C--:B------:R-:W-:Y:S08]  /*4ef0*/  HMMA.16816.F32.BF16 R20, R104, R180.reuse, R20 ;  /* 0x000000b46814723c */ /* 0x080ff00000041814 */
[C---:B------:R-:W-:Y:S04]  /*4f00*/  HMMA.16816.F32.BF16 R24, R112.reuse, R180, R24 ;  /* 0x000000b47018723c */ /* 0x040fe80000041818 */
[C---:B------:R-:W-:Y:S04]  /*4f10*/  LEA R180, P0, R236.reuse, R248, 0x2 ;  /* 0x000000f8ecb47211 */ /* 0x040fe800078010ff */
[-C--:B------:R-:W-:Y:S01]  /*4f20*/  HMMA.16816.F32.BF16 R28, R112, R182.reuse, R28 ;  /* 0x000000b6701c723c */ /* 0x080fe2000004181c */
[----:B------:R-:W-:Y:S02]  /*4f30*/  LDSM.16.M88.4 R112, [R3+0x1000] ;  /* 0x001000000370783b */ /* 0x000fe40000000200 */
[----:B------:R-:W-:Y:S05]  /*4f40*/  LEA.HI.X.SX32 R181, R236, R249, 0x2, P0 ;  /* 0x000000f9ecb57211 */ /* 0x000fea00000f16ff */
[----:B------:R-:W-:Y:S01]  /*4f50*/  HMMA.16816.F32.BF16 R32, R104, R182, R32 ;  /* 0x000000b66820723c */ /* 0x000fe20000041820 */
[----:B------:R-:W2:Y:S03]  /*4f60*/  LDSM.16.M88.4 R104, [R3] ;  /* 0x000000000368783b */ /* 0x000ea60000000200 */
[C---:B------:R-:W-:Y:S04]  /*4f70*/  LEA R182, P0, R231.reuse, R180, 0x5 ;  /* 0x000000b4e7b67211 */ /* 0x040fe800078028ff */
[-C--:B------:R-:W-:Y:S05]  /*4f80*/  HMMA.16816.F32.BF16 R4, R184, R188.reuse, R4 ;  /* 0x000000bcb804723c */ /* 0x080fea0000041804 */
[C---:B------:R-:W-:Y:S03]  /*4f90*/  LEA.HI.X.SX32 R183, R231.reuse, R181, 0x5, P0 ;  /* 0x000000b5e7b77211 */ /* 0x040fe600000f2eff */
[C---:B------:R-:W-:Y:S04]  /*4fa0*/  HMMA.16816.F32.BF16 R8, R192.reuse, R188, R8 ;  /* 0x000000bcc008723c */ /* 0x040fe80000041808 */
[C---:B------:R-:W-:Y:S04]  /*4fb0*/  LEA R188, P0, R231.reuse, R182, 0x5 ;  /* 0x000000b6e7bc7211 */ /* 0x040fe800078028ff */
[-C--:B------:R-:W-:Y:S03]  /*4fc0*/  HMMA.16816.F32.BF16 R12, R192, R190.reuse, R12 ;  /* 0x000000bec00c723c */ /* 0x080fe6000004180c */
[C---:B------:R-:W-:Y:S05]  /*4fd0*/  LEA.HI.X.SX32 R189, R231.reuse, R183, 0x5, P0 ;  /* 0x000000b7e7bd7211 */ /* 0x040fea00000f2eff */
[C---:B------:R-:W-:Y:S04]  /*4fe0*/  HMMA.16816.F32.BF16 R16, R184.reuse, R190, R16 ;  /* 0x000000beb810723c */ /* 0x040fe80000041810 */
[C---:B------:R-:W-:Y:S04]  /*4ff0*/  LEA R190, P0, R231.reuse, R188, 0x5 ;  /* 0x000000bce7be7211 */ /* 0x040fe800078028ff */
[-C--:B-1----:R-:W-:Y:S03]  /*5000*/  HMMA.16816.F32.BF16 R20, R184, R100.reuse, R20 ;  /* 0x00000064b814723c */ /* 0x082fe60000041814 */
[C---:B------:R-:W-:Y:S05]  /*5010*/  LEA.HI.X.SX32 R191, R231.reuse, R189, 0x5, P0 ;  /* 0x000000bde7bf7211 */ /* 0x040fea00000f2eff */
[C---:B------:R-:W-:Y:S08]  /*5020*/  HMMA.16816.F32.BF16 R24, R192.reuse, R100, R24 ;  /* 0x00000064c018723c */ /* 0x040ff00000041818 */
[-C--:B------:R-:W-:Y:S08]  /*5030*/  HMMA.16816.F32.BF16 R28, R192, R102.reuse, R28 ;  /* 0x00000066c01c723c */ /* 0x080ff0000004181c */
[----:B------:R-:W-:Y:S01]  /*5040*/  HMMA.16816.F32.BF16 R32, R184, R102, R32 ;  /* 0x00000066b820723c */ /* 0x000fe20000041820 */
[----:B------:R-:W1:Y:S03]  /*5050*/  LDSM.16.MT88.4 R100, [R207+0xf800] ;  /* 0x00f80000cf64783b */ /* 0x000e660000004200 */
[C---:B------:R-:W-:Y:S04]  /*5060*/  LEA R186, P0, R231.reuse, R190, 0x5 ;  /* 0x000000bee7ba7211 */ /* 0x040fe800078028ff */
[-C--:B--2---:R-:W-:Y:S05]  /*5070*/  HMMA.16816.F32.BF16 R4, R104, R108.reuse, R4 ;  /* 0x0000006c6804723c */ /* 0x084fea0000041804 */
        /* <DEDUP_REMOVED lines=8> */
[C---:B------:R-:W-:Y:S04]  /*5100*/  IMAD.WIDE R108, R231.reuse, -0xc0, R192 ;  /* 0xffffff40e76c7825 */ /* 0x040fe800078e02c0 */
[-C--:B-1----:R-:W-:Y:S03]  /*5110*/  HMMA.16816.F32.BF16 R20, R104, R100.reuse, R20 ;  /* 0x000000646814723c */ /* 0x082fe60000041814 */
[C---:B------:R-:W-:Y:S04]  /*5120*/  LEA R110, P0, R231.reuse, R108, 0x5 ;  /* 0x0000006ce76e7211 */ /* 0x040fe800078028ff */
[C---:B------:R-:W-:Y:S01]  /*5130*/  LEA.HI.X.SX32 R111, R231.reuse, R109, 0x5, P0 ;  /* 0x0000006de76f7211 */ /* 0x040fe200000f2eff */
[C---:B------:R-:W-:Y:S04]  /*5140*/  HMMA.16816.F32.BF16 R24, R112.reuse, R100, R24 ;  /* 0x000000647018723c */ /* 0x040fe80000041818 */
[C---:B------:R-:W-:Y:S04]  /*5150*/  LEA R194, P0, R231.reuse, R110, 0x5 ;  /* 0x0000006ee7c27211 */ /* 0x040fe800078028ff */
[-C--:B------:R-:W-:Y:S03]  /*5160*/  HMMA.16816.F32.BF16 R28, R112, R102.reuse, R28 ;  /* 0x00000066701c723c */ /* 0x080fe6000004181c */
[C---:B------:R-:W-:Y:S02]  /*5170*/  LEA.HI.X.SX32 R195, R231.reuse, R111, 0x5, P0 ;  /* 0x0000006fe7c37211 */ /* 0x040fe400000f2eff */
[C---:B------:R-:W-:Y:S03]  /*5180*/  LEA R114, P0, R231.reuse, R194, 0x5 ;  /* 0x000000c2e7727211 */ /* 0x040fe600078028ff */
[----:B------:R-:W-:Y:S04]  /*5190*/  HMMA.16816.F32.BF16 R32, R104, R102, R32 ;  /* 0x000000666820723c */ /* 0x000fe80000041820 */
[----:B------:R-:W-:Y:S01]  /*51a0*/  @P4 IMAD.WIDE.U32 R104, R210, 0x4, R250 ;  /* 0x00000004d2684825 */ /* 0x000fe200078e00fa */
[C---:B------:R-:W-:Y:S02]  /*51b0*/  LEA.HI.X.SX32 R115, R231.reuse, R195, 0x5, P0 ;  /* 0x000000c3e7737211 */ /* 0x040fe400000f2eff */
[C---:B------:R-:W-:Y:S02]  /*51c0*/  LEA R112, P0, R231.reuse, R114, 0x5 ;  /* 0x00000072e7707211 */ /* 0x040fe400078028ff */
[----:B------:R-:W5:Y:S02]  /*51d0*/  @P4 LDG.E R239, desc[UR20][R104.64+-0x100] ;  /* 0xffff001468ef4981 */ /* 0x000f64000c1e1900 */
[C---:B------:R-:W-:Y:S02]  /*51e0*/  LEA.HI.X.SX32 R113, R231.reuse, R115, 0x5, P0 ;  /* 0x00000073e7717211 */ /* 0x040fe400000f2eff */
[----:B------:R1:W5:Y:S01]  /*51f0*/  @P4 LDG.E R238, desc[UR20][R104.64+-0xe0] ;  /* 0xffff201468ee4981 */ /* 0x000362000c1e1900 */
[C---:B------:R-:W-:Y:S03]  /*5200*/  LEA R102, P0, R231.reuse, R112, 0x5 ;  /* 0x00000070e7667211 */ /* 0x040fe600078028ff */
[----:B------:R2:W-:Y:S01]  /*5210*/  REDG.E.ADD.F32.FTZ.RN.STRONG.GPU desc[UR20][R248.64], R4 ;  /* 0x00000004f80079a6 */ /* 0x0005e2000c12f314 */
[C---:B------:R-:W-:Y:S02]  /*5220*/  LEA.HI.X.SX32 R103, R231.reuse, R113, 0x5, P0 ;  /* 0x00000071e7677211 */ /* 0x040fe400000f2eff */
[C---:B------:R-:W-:Y:S01]  /*5230*/  LEA R106, P0, R231.reuse, R102, 0x5 ;  /* 0x00000066e76a7211 */ /* 0x040fe200078028ff */
[----:B------:R3:W-:Y:S03]  /*5240*/  REDG.E.ADD.F32.FTZ.RN.STRONG.GPU desc[UR20][R180.64], R5 ;  /* 0x00000005b40079a6 */ /* 0x0007e6000c12f314 */
[C---:B------:R-:W-:Y:S01]  /*5250*/  LEA.HI.X.SX32 R107, R231.reuse, R103, 0x5, P0 ;  /* 0x00000067e76b7211 */ /* 0x040fe200000f2eff */
[----:B------:R4:W-:Y:S04]  /*5260*/  REDG.E.ADD.F32.FTZ.RN.STRONG.GPU desc[UR20][R182.64], R6 ;  /* 0x00000006b60079a6 */ /* 0x0009e8000c12f314 */
[----:B------:R4:W-:Y:S04]  /*5270*/  REDG.E.ADD.F32.FTZ.RN.STRONG.GPU desc[UR20][R188.64], R7 ;  /* 0x00000007bc0079a6 */ /* 0x0009e8000c12f314 */
[----:B------:R4:W-:Y:S04]  /*5280*/  REDG.E.ADD.F32.FTZ.RN.STRONG.GPU desc[UR20][R190.64], R8 ;  /* 0x00000008be0079a6 */ /* 0x0009e8000c12f314 */
[----:B------:R4:W-:Y:S01]  /*5290*/  REDG.E.ADD.F32.FTZ.RN.STRONG.GPU desc[UR20][R186.64], R9 ;  /* 0x00000009ba0079a6 */ /* 0x0009e2000c12f314 */
[C---:B-1----:R-:W-:Y:S03]  /*52a0*/  IMAD.WIDE R104, R231.reuse, -0xc0, R106 ;  /* 0xffffff40e7687825 */ /* 0x042fe600078e026a */
[----:B------:R1:W-:Y:S01]  /*52b0*/  REDG.E.ADD.F32.FTZ.RN.STRONG.GPU desc[UR20][R184.64], R10 ;  /* 0x0000000ab80079a6 */ /* 0x0003e2000c12f314 */
[C---:B--2---:R-:W-:Y:S03]  /*52c0*/  LEA R4, P0, R231.reuse, R104, 0x5 ;  /* 0x00000068e7047211 */ /* 0x044fe600078028ff */
[----:B------:R-:W-:Y:S01]  /*52d0*/  REDG.E.ADD.F32.FTZ.RN.STRONG.GPU desc[UR20][R192.64], R11 ;  /* 0x0000000bc00079a6 */ /* 0x000fe2000c12f314 */
[C---:B---3--:R-:W-:Y:S03]  /*52e0*/  LEA.HI.X.SX32 R5, R231.reuse, R105, 0x5, P0 ;  /* 0x00000069e7057211 */ /* 0x048fe600000f2eff */
[----:B------:R-:W-:Y:S01]  /*52f0*/  REDG.E.ADD.F32.FTZ.RN.STRONG.GPU desc[UR20][R248.64+0x80], R16 ;  /* 0x00008010f80079a6 */ /* 0x000fe2000c12f314 */
[C---:B------:R-:W-:Y:S03]  /*5300*/  LEA R180, P0, R231.reuse, R4, 0x5 ;  /* 0x00000004e7b47211 */ /* 0x040fe600078028ff */
[----:B------:R2:W-:Y:S01]  /*5310*/  REDG.E.ADD.F32.FTZ.RN.STRONG.GPU desc[UR20][R108.64+0x80], R17 ;  /* 0x000080116c0079a6 */ /* 0x0005e2000c12f314 */
[C---:B------:R-:W-:Y:S02]  /*5320*/  LEA.HI.X.SX32 R181, R231.reuse, R5, 0x5, P0 ;  /* 0x00000005e7b57211 */ /* 0x040fe400000f2eff */
[C---:B------:R-:W-:Y:S01]  /*5330*/  LEA R100, P0, R231.reuse, R180, 0x5 ;  /* 0x000000b4e7647211 */ /* 0x040fe200078028ff */
[----:B------:R-:W-:Y:S03]  /*5340*/  REDG.E.ADD.F32.FTZ.RN.STRONG.GPU desc[UR20][R110.64+0x80], R18 ;  /* 0x000080126e0079a6 */ /* 0x000fe6000c12f314 */
[C---:B------:R-:W-:Y:S01]  /*5350*/  LEA.HI.X.SX32 R101, R231.reuse, R181, 0x5, P0 ;  /* 0x000000b5e7657211 */ /* 0x040fe200000f2eff */
[----:B------:R-:W-:Y:S01]  /*5360*/  REDG.E.ADD.F32.FTZ.RN.STRONG.GPU desc[UR20][R194.64+0x80], R19 ;  /* 0x00008013c20079a6 */ /* 0x000fe2000c12f314 */
[C---:B----4-:R-:W-:Y:S03]  /*5370*/  LEA R182, P0, R231.reuse, R100, 0x5 ;  /* 0x00000064e7b67211 */ /* 0x050fe600078028ff */
[----:B------:R-:W-:Y:S01]  /*5380*/  REDG.E.ADD.F32.FTZ.RN.STRONG.GPU desc[UR20][R114.64+0x80], R12 ;  /* 0x0000800c720079a6 */ /* 0x000fe2000c12f314 */
[C---:B------:R-:W-:Y:S02]  /*5390*/  LEA.HI.X.SX32 R183, R231.reuse, R101, 0x5, P0 ;  /* 0x00000065e7b77211 */ /* 0x040fe400000f2eff */
[C---:B------:R-:W-:Y:S01]  /*53a0*/  LEA R188, P0, R231.reuse, R182, 0x5 ;  /* 0x000000b6e7bc7211 */ /* 0x040fe200078028ff */
[----:B------:R-:W-:Y:S03]  /*53b0*/  REDG.E.ADD.F32.FTZ.RN.STRONG.GPU desc[UR20][R112.64+0x80], R13 ;  /* 0x0000800d700079a6 */ /* 0x000fe6000c12f314 */
[C---:B------:R-:W-:Y:S01]  /*53c0*/  LEA.HI.X.SX32 R189, R231.reuse, R183, 0x5, P0 ;  /* 0x000000b7e7bd7211 */ /* 0x040fe200000f2eff */
[----:B------:R-:W-:Y:S01]  /*53d0*/  REDG.E.ADD.F32.FTZ.RN.STRONG.GPU desc[UR20][R102.64+0x80], R14 ;  /* 0x0000800e660079a6 */ /* 0x000fe2000c12f314 */
[C---:B------:R-:W-:Y:S03]  /*53e0*/  LEA R190, P0, R231.reuse, R188, 0x5 ;  /* 0x000000bce7be7211 */ /* 0x040fe600078028ff */
[----:B------:R3:W-:Y:S01]  /*53f0*/  REDG.E.ADD.F32.FTZ.RN.STRONG.GPU desc[UR20][R106.64+0x80], R15 ;  /* 0x0000800f6a0079a6 */ /* 0x0007e2000c12f314 */
[C---:B------:R-:W-:Y:S03]  /*5400*/  LEA.HI.X.SX32 R191, R231.reuse, R189, 0x5, P0 ;  /* 0x000000bde7bf7211 */ /* 0x040fe600000f2eff */
[----:B------:R-:W-:Y:S01]  /*5410*/  REDG.E.ADD.F32.FTZ.RN.STRONG.GPU desc[UR20][R248.64+0x100], R20 ;  /* 0x00010014f80079a6 */ /* 0x000fe2000c12f314 */
[C---:B------:R-:W-:Y:S03]  /*5420*/  IMAD.WIDE R6, R231.reuse, -0xc0, R190 ;  /* 0xffffff40e7067825 */ /* 0x040fe600078e02be */
[----:B------:R-:W-:Y:S01]  /*5430*/  REDG.E.ADD.F32.FTZ.RN.STRONG.GPU desc[UR20][R104.64+0x100], R21 ;  /* 0x00010015680079a6 */ /* 0x000fe2000c12f314 */
[C---:B------:R-:W-:Y:S03]  /*5440*/  LEA R186, P0, R231.reuse, R6, 0x5 ;  /* 0x00000006e7ba7211 */ /* 0x040fe600078028ff */
[----:B------:R-:W-:Y:S01]  /*5450*/  REDG.E.ADD.F32.FTZ.RN.STRONG.GPU desc[UR20][R4.64+0x100], R22 ;  /* 0x00010016040079a6 */ /* 0x000fe2000c12f314 */
[C---:B------:R-:W-:Y:S03]  /*5460*/  LEA.HI.X.SX32 R187, R231.reuse, R7, 0x5, P0 ;  /* 0x00000007e7bb7211 */ /* 0x040fe600000f2eff */
[----:B------:R-:W-:Y:S01]  /*5470*/  REDG.E.ADD.F32.FTZ.RN.STRONG.GPU desc[UR20][R180.64+0x100], R23 ;  /* 0x00010017b40079a6 */ /* 0x000fe2000c12f314 */
[C---:B------:R-:W-:Y:S03]  /*5480*/  LEA R8, P0, R231.reuse, R186, 0x5 ;  /* 0x000000bae7087211 */ /* 0x040fe600078028ff */
[----:B------:R-:W-:Y:S01]  /*5490*/  REDG.E.ADD.F32.FTZ.RN.STRONG.GPU desc[UR20][R100.64+0x100], R24 ;  /* 0x00010018640079a6 */ /* 0x000fe2000c12f314 */
[C---:B------:R-:W-:Y:S02]  /*54a0*/  LEA.HI.X.SX32 R9, R231.reuse, R187, 0x5, P0 ;  /* 0x000000bbe7097211 */ /* 0x040fe400000f2eff */
[C---:B-1----:R-:W-:Y:S01]  /*54b0*/  LEA R184, P0, R231.reuse, R8, 0x5 ;  /* 0x00000008e7b87211 */ /* 0x042fe200078028ff */
[----:B------:R-:W-:Y:S03]  /*54c0*/  REDG.E.ADD.F32.FTZ.RN.STRONG.GPU desc[UR20][R182.64+0x100], R25 ;  /* 0x00010019b60079a6 */ /* 0x000fe6000c12f314 */
[C---:B------:R-:W-:Y:S01]  /*54d0*/  LEA.HI.X.SX32 R185, R231.reuse, R9, 0x5, P0 ;  /* 0x00000009e7b97211 */ /* 0x040fe200000f2eff */
[----:B------:R-:W-:Y:S01]  /*54e0*/  REDG.E.ADD.F32.FTZ.RN.STRONG.GPU desc[UR20][R188.64+0x100], R26 ;  /* 0x0001001abc0079a6 */ /* 0x000fe2000c12f314 */
[C---:B--2---:R-:W-:Y:S03]  /*54f0*/  LEA R108, P0, R231.reuse, R184, 0x5 ;  /* 0x000000b8e76c7211 */ /* 0x044fe600078028ff */
[----:B------:R-:W-:Y:S01]  /*5500*/  REDG.E.ADD.F32.FTZ.RN.STRONG.GPU desc[UR20][R190.64+0x100], R27 ;  /* 0x0001001bbe0079a6 */ /* 0x000fe2000c12f314 */
[C---:B------:R-:W-:Y:S02]  /*5510*/  LEA.HI.X.SX32 R109, R231.reuse, R185, 0x5, P0 ;  /* 0x000000b9e76d7211 */ /* 0x040fe400000f2eff */
[C---:B------:R-:W-:Y:S01]  /*5520*/  LEA R192, P0, R231.reuse, R108, 0x5 ;  /* 0x0000006ce7c07211 */ /* 0x040fe200078028ff */
[----:B------:R-:W-:Y:S03]  /*5530*/  REDG.E.ADD.F32.FTZ.RN.STRONG.GPU desc[UR20][R248.64+0x180], R32 ;  /* 0x00018020f80079a6 */ /* 0x000fe6000c12f314 */
[C---:B------:R-:W-:Y:S01]  /*5540*/  LEA.HI.X.SX32 R193, R231.reuse, R109, 0x5, P0 ;  /* 0x0000006de7c17211 */ /* 0x040fe200000f2eff */
[----:B------:R-:W-:Y:S01]  /*5550*/  REDG.E.ADD.F32.FTZ.RN.STRONG.GPU desc[UR20][R6.64+0x180], R33 ;  /* 0x00018021060079a6 */ /* 0x000fe2000c12f314 */
[C---:B---3--:R-:W-:Y:S03]  /*5560*/  LEA R106, P0, R231.reuse, R192, 0x5 ;  /* 0x000000c0e76a7211 */ /* 0x048fe600078028ff */
[----:B------:R-:W-:Y:S01]  /*5570*/  REDG.E.ADD.F32.FTZ.RN.STRONG.GPU desc[UR20][R186.64+0x180], R34 ;  /* 0x00018022ba0079a6 */ /* 0x000fe2000c12f314 */
[----:B------:R-:W-:Y:S03]  /*5580*/  LEA.HI.X.SX32 R107, R231, R193, 0x5, P0 ;  /* 0x000000c1e76b7211 */ /* 0x000fe600000f2eff */
[----:B------:R-:W-:Y:S04]  /*5590*/  REDG.E.ADD.F32.FTZ.RN.STRONG.GPU desc[UR20][R8.64+0x180], R35 ;  /* 0x00018023080079a6 */ /* 0x000fe8000c12f314 */
[----:B------:R-:W-:Y:S04]  /*55a0*/  REDG.E.ADD.F32.FTZ.RN.STRONG.GPU desc[UR20][R184.64+0x180], R28 ;  /* 0x0001801cb80079a6 */ /* 0x000fe8000c12f314 */
[----:B------:R-:W-:Y:S04]  /*55b0*/  LDSM.16.MT88.4 R4, [R203+-0x2000] ;  /* 0xffe00000cb04783b */ /* 0x000fe80000004200 */
[----:B------:R-:W1:Y:S04]  /*55c0*/  LDSM.16.MT88.4 R8, [R196] ;  /* 0x00000000c408783b */ /* 0x000e680000004200 */
[----:B------:R-:W-:Y:S04]  /*55d0*/  REDG.E.ADD.F32.FTZ.RN.STRONG.GPU desc[UR20][R108.64+0x180], R29 ;  /* 0x0001801d6c0079a6 */ /* 0x000fe8000c12f314 */
        /* <DEDUP_REMOVED lines=166> */
[----:B------:R-:W1:Y:S04]  /*6040*/  LDCU.64 UR4, c[0x0][0x5a8] ;  /* 0x0000b500ff0477ac */ /* 0x000e680008000a00 */
[----:B--2---:R-:W-:Y:S02]  /*6050*/  IMAD R3, R3, UR10, RZ ;  /* 0x0000000a03037c24 */ /* 0x004fe4000f8e02ff */
[----:B------:R-:W-:-:S04]  /*6060*/  IMAD.WIDE.U32 R4, R244, UR10, RZ ;  /* 0x0000000af4047c25 */ /* 0x000fc8000f8e00ff */
[----:B------:R-:W-:-:S05]  /*6070*/  IMAD R0, R244, UR11, R3 ;  /* 0x0000000bf4007c24 */ /* 0x000fca000f8e0203 */
[----:B------:R-:W-:-:S03]  /*6080*/  IADD3 R5, PT, PT, R5, R0, RZ ;  /* 0x0000000005057210 */ /* 0x000fc60007ffe0ff */
[----:B-1----:R-:W-:-:S04]  /*6090*/  IMAD.WIDE.U32 R30, R211, UR4, R4 ;  /* 0x00000004d31e7c25 */ /* 0x002fc8000f8e0004 */
[----:B------:R-:W-:Y:S01]  /*60a0*/  IMAD R28, R211, UR5, R31 ;  /* 0x00000005d31c7c24 */ /* 0x000fe2000f8e021f */
[----:B------:R-:W-:Y:S05]  /*60b0*/  BRA `(.L_x_148) ;  /* 0x0000000000147947 */ /* 0x000fea0003800000 */
.L_x_147:
[----:B------:R-:W2:Y:S01]  /*60c0*/  LDCU.64 UR10, c[0x0][0x5c0] ;  /* 0x0000b800ff0a77ac */ /* 0x000ea20008000a00 */
[----:B------:R-:W-:-:S05]  /*60d0*/  IADD3 R30, PT, PT, R244, R245, RZ ;  /* 0x000000f5f41e7210 */ /* 0x000fca0007ffe0ff */
[C---:B--2---:R-:W-:Y:S02]  /*60e0*/  IMAD R28, R30.reuse, UR11, RZ ;  /* 0x0000000b1e1c7c24 */ /* 0x044fe4000f8e02ff */
[----:B------:R-:W-:-:S05]  /*60f0*/  IMAD.WIDE.U32 R30, R30, UR10, RZ ;  /* 0x0000000a1e1e7c25 */ /* 0x000fca000f8e00ff */
[----:B------:R-:W-:Y:S02]  /*6100*/  IADD3 R28, PT, PT, R31, R28, RZ ;  /* 0x0000001c1f1c7210 */ /* 0x000fe40007ffe0ff */
.L_x_148:
        /* <DEDUP_REMOVED lines=10> */
[----:B------:R-:W-:Y:S06]  /*61b0*/  BRA `(.L_x_150) ;  /* 0x0000000000147947 */ /* 0x000fec0003800000 */
.L_x_149:
[----:B------:R-:W2:Y:S01]  /*61c0*/  LDCU.64 UR6, c[0x0][0x5c8] ;  /* 0x0000b900ff0677ac */ /* 0x000ea20008000a00 */
[----:B-1----:R-:W-:-:S05]  /*61d0*/  IADD3 R36, PT, PT, R244, R245, RZ ;  /* 0x000000f5f4247210 */ /* 0x002fca0007ffe0ff */
[C---:B--2---:R-:W-:Y:S02]  /*61e0*/  IMAD R3, R36.reuse, UR7, RZ ;  /* 0x0000000724037c24 */ /* 0x044fe4000f8e02ff */
[----:B------:R-:W-:-:S05]  /*61f0*/  IMAD.WIDE.U32 R36, R36, UR6, RZ ;  /* 0x0000000624247c25 */ /* 0x000fca000f8e00ff */
[----:B------:R-:W-:-:S07]  /*6200*/  IADD3 R3, PT, PT, R37, R3, RZ ;  /* 0x0000000325037210 */ /* 0x000fce0007ffe0ff */
.L_x_150:
[----:B------:R-:W-:Y:S01]  /*6210*/  BAR.SYNC.DEFER_BLOCKING 0x0 ;  /* 0x0000000000007b1d */ /* 0x000fe20000010000 */
[----:B------:R-:W-:-:S04]  /*6220*/  IMAD.SHL.U32 R0, R215, 0x40, RZ ;  /* 0x00000040d7007824 */ /* 0x000fc800078e00ff */
[----:B------:R-:W-:Y:S01]  /*6230*/  IMAD.WIDE.U32 R32, R0, UR10, RZ ;  /* 0x0000000a00207c25 */ /* 0x000fe2000f8e00ff */
[----:B------:R-:W-:Y:S01]  /*6240*/  SHF.R.S32.HI R2, RZ, 0x1f, R0 ;  /* 0x0000001fff027819 */ /* 0x000fe20000011400 */
[----:B------:R-:W1:Y:S01]  /*6250*/  LDCU.64 UR4, c[0x0][0x5d8] ;  /* 0x0000bb00ff0477ac */ /* 0x000e620008000a00 */
[----:B------:R-:W-:Y:S01]  /*6260*/  BSSY.RECONVERGENT B0, `(.L_x_151) ;  /* 0x0000024000007945 */ /* 0x000fe20003800200 */
[----:B------:R-:W-:Y:S02]  /*6270*/  LOP3.LUT R31, R32, 0x38, R213, 0xf8, !PT ;  /* 0x00000038201f7812 */ /* 0x000fe400078ef8d5 */
[----:B------:R-:W-:Y:S01]  /*6280*/  IMAD R29, R2, UR10, RZ ;  /* 0x0000000a021d7c24 */ /* 0x000fe2000f8e02ff */
[----:B------:R-:W-:Y:S02]  /*6290*/  SHF.L.U32 R32, R215, 0x6, RZ ;  /* 0x00000006d7207819 */ /* 0x000fe400000006ff */
[----:B------:R-:W-:Y:S01]  /*62a0*/  IADD3 R42, P0, PT, R30, R31, RZ ;  /* 0x0000001f1e2a7210 */ /* 0x000fe20007f1e0ff */
[----:B------:R-:W-:Y:S01]  /*62b0*/  IMAD R29, R0, UR11, R29 ;  /* 0x0000000b001d7c24 */ /* 0x000fe2000f8e021d */
[----:B------:R-:W-:Y:S01]  /*62c0*/  IADD3 R30, PT, PT, R214, 0x20, RZ ;  /* 0x00000020d61e7810 */ /* 0x000fe20007ffe0ff */
[----:B------:R-:W-:-:S03]  /*62d0*/  IMAD.IADD R243, R243, 0x1, -R32 ;  /* 0x00000001f3f37824 */ /* 0x000fc600078e0a20 */
[----:B------:R-:W-:Y:S02]  /*62e0*/  IADD3.X R43, PT, PT, R28, R33, R29, P0, !PT ;  /* 0x000000211c2b7210 */ /* 0x000fe400007fe41d */
[-C--:B------:R-:W-:Y:S01]  /*62f0*/  ISETP.GE.AND P2, PT, R214, R243.reuse, PT ;  /* 0x000000f3d600720c */ /* 0x080fe20003f46270 */
[----:B------:R2:W3:Y:S01]  /*6300*/  LDS.128 R24, [R221+0xd000] ;  /* 0x00d00000dd187984 */ /* 0x0004e20000000c00 */
[----:B-1----:R-:W-:Y:S01]  /*6310*/  IMAD.WIDE.U32 R42, R208, UR4, R42 ;  /* 0x00000004d02a7c25 */ /* 0x002fe2000f8e002a */
[----:B------:R-:W-:Y:S02]  /*6320*/  IADD3 R38, P0, PT, R214, 0x20, RZ ;  /* 0x00000020d6267810 */ /* 0x000fe40007f1e0ff */
[----:B------:R2:W1:Y:S01]  /*6330*/  LDS.128 R20, [R221+0xf000] ;  /* 0x00f00000dd147984 */ /* 0x0004620000000c00 */
[----:B------:R-:W-:Y:S01]  /*6340*/  IMAD R39, R208, UR5, R43 ;  /* 0x00000005d0277c24 */ /* 0x000fe2000f8e022b */
[----:B------:R-:W-:Y:S01]  /*6350*/  ISETP.GE.AND P4, PT, R30, R243, PT ;  /* 0x000000f31e00720c */ /* 0x000fe20003f86270 */
[----:B------:R-:W-:Y:S01]  /*6360*/  IMAD.X R37, RZ, RZ, RZ, P0 ;  /* 0x000000ffff257224 */ /* 0x000fe200000e06ff */
[----:B------:R2:W4:Y:S04]  /*6370*/  LDS.128 R16, [R221+0x10000] ;  /* 0x01000000dd107984 */ /* 0x0005280000000c00 */
        /* <DEDUP_REMOVED lines=9> */
[----:B------:R-:W-:-:S04]  /*6410*/  IMAD.WIDE.U32 R46, R214, UR10, R40 ;  /* 0x0000000ad62e7c25 */ /* 0x000fc8000f8e0028 */
[----:B------:R-:W-:Y:S01]  /*6420*/  IMAD R40, R214, UR11, R47 ;  /* 0x0000000bd6287c24 */ /* 0x000fe2000f8e022f */
[----:B---3--:R-:W-:Y:S02]  /*6430*/  ISETP.GE.AND P1, PT, R212, UR12, PT ;  /* 0x0000000cd4007c0c */ /* 0x008fe4000bf26270 */
[----:B------:R-:W-:Y:S02]  /*6440*/  ISETP.GE.AND P0, PT, R218, UR12, PT ;  /* 0x0000000cda007c0c */ /* 0x000fe4000bf06270 */
[----:B----4-:R-:W-:-:S04]  /*6450*/  LEA R44, P3, R46, UR4, 0x1 ;  /* 0x000000042e2c7c11 */ /* 0x010fc8000f8608ff */
[----:B------:R-:W-:-:S05]  /*6460*/  LEA.HI.X R45, R46, UR5, R40, 0x1, P3 ;  /* 0x000000052e2d7c11 */ /* 0x000fca00098f0c28 */
[----:B------:R-:W3:Y:S04]  /*6470*/  @!P1 LDS.128 R28, [R221+0xc000] ;  /* 0x00c00000dd1c9984 */ /* 0x000ee80000000c00 */
[----:B--2---:R2:W-:Y:S04]  /*6480*/  @!P0 STG.E.128 desc[UR20][R44.64+0x80], R32 ;  /* 0x000080202c008986 */ /* 0x0045e8000c101d14 */
[----:B---3--:R2:W-:Y:S02]  /*6490*/  @!P1 STG.E.128 desc[UR20][R44.64], R28 ;  /* 0x0000001c2c009986 */ /* 0x0085e4000c101d14 */
.L_x_152:
[----:B------:R-:W-:Y:S05]  /*64a0*/  BSYNC.RECONVERGENT B0 ;  /* 0x0000000000007941 */ /* 0x000fea0003800200 */
.L_x_151:
[----:B------:R-:W-:Y:S04]  /*64b0*/  BSSY.RECONVERGENT B0, `(.L_x_153) ;  /* 0x0000010000007945 */ /* 0x000fe80003800200 */
[----:B------:R-:W-:Y:S05]  /*64c0*/  @P4 BRA `(.L_x_154) ;  /* 0x0000000000384947 */ /* 0x000fea0003800000 */
[----:B------:R-:W3:Y:S01]  /*64d0*/  LDCU UR12, c[0x0][0x440] ;  /* 0x00008800ff0c77ac */ /* 0x000ee20008000800 */
[----:B--2---:R-:W-:Y:S01]  /*64e0*/  MOV R31, R39 ;  /* 0x00000027001f7202 */ /* 0x004fe20000000f00 */
[----:B------:R-:W-:Y:S01]  /*64f0*/  IMAD R29, R37, UR10, RZ ;  /* 0x0000000a251d7c24 */ /* 0x000fe2000f8e02ff */
[----:B------:R-:W2:Y:S01]  /*6500*/  LDCU.64 UR4, c[0x0][0x560] ;  /* 0x0000ac00ff0477ac */ /* 0x000ea20008000a00 */
[----:B------:R-:W-:Y:S02]  /*6510*/  IMAD.MOV.U32 R30, RZ, RZ, R42 ;  /* 0x000000ffff1e7224 */ /* 0x000fe400078e002a */
[C---:B------:R-:W-:Y:S02]  /*6520*/  IMAD R29, R38.reuse, UR11, R29 ;  /* 0x0000000b261d7c24 */ /* 0x040fe4000f8e021d */
[----:B------:R-:W-:-:S04]  /*6530*/  IMAD.WIDE.U32 R30, R38, UR10, R30 ;  /* 0x0000000a261e7c25 */ /* 0x000fc8000f8e001e */
[----:B------:R-:W-:Y:S01]  /*6540*/  IMAD.IADD R29, R29, 0x1, R31 ;  /* 0x000000011d1d7824 */ /* 0x000fe200078e021f */
[----:B---3--:R-:W-:Y:S02]  /*6550*/  ISETP.GE.AND P1, PT, R212, UR12, PT ;  /* 0x0000000cd4007c0c */ /* 0x008fe4000bf26270 */
[----:B------:R-:W-:Y:S02]  /*6560*/  ISETP.GE.AND P0, PT, R218, UR12, PT ;  /* 0x0000000cda007c0c */ /* 0x000fe4000bf06270 */
[----:B--2---:R-:W-:-:S04]  /*6570*/  LEA R28, P3, R30, UR4, 0x1 ;  /* 0x000000041e1c7c11 */ /* 0x004fc8000f8608ff */
[----:B------:R-:W-:-:S05]  /*6580*/  LEA.HI.X R29, R30, UR5, R29, 0x1, P3 ;  /* 0x000000051e1d7c11 */ /* 0x000fca00098f0c1d */
[----:B------:R2:W-:Y:S04]  /*6590*/  @!P1 STG.E.128 desc[UR20][R28.64], R24 ;  /* 0x000000181c009986 */ /* 0x0005e8000c101d14 */
[----:B-1----:R2:W-:Y:S02]  /*65a0*/  @!P0 STG.E.128 desc[UR20][R28.64+0x80], R20 ;  /* 0x000080141c008986 */ /* 0x0025e4000c101d14 */
.L_x_154:
[----:B------:R-:W-:Y:S05]  /*65b0*/  BSYNC.RECONVERGENT B0 ;  /* 0x0000000000007941 */ /* 0x000fea0003800200 */
.L_x_153:
[----:B-12---:R-:W-:Y:S01]  /*65c0*/  MOV R20, R212 ;  /* 0x000000d400147202 */ /* 0x006fe20000000f00 */
[----:B------:R-:W1:Y:S01]  /*65d0*/  LDCU.64 UR4, c[0x0][0x5e0] ;  /* 0x0000bc00ff0477ac */ /* 0x000e620008000a00 */
[----:B------:R-:W-:Y:S01]  /*65e0*/  MOV R21, RZ ;  /* 0x000000ff00157202 */ /* 0x000fe20000000f00 */
[----:B------:R-:W-:Y:S02]  /*65f0*/  BSSY.RECONVERGENT B0, `(.L_x_155) ;  /* 0x0000014000007945 */ /* 0x000fe40003800200 */
[----:B------:R-:W-:-:S04]  /*6600*/  IMAD.WIDE.U32 R22, R0, UR6, R20 ;  /* 0x0000000600167c25 */ /* 0x000fc8000f8e0014 */
[----:B------:R-:W-:Y:S01]  /*6610*/  IMAD R21, R2, UR6, RZ ;  /* 0x0000000602157c24 */ /* 0x000fe2000f8e02ff */
[----:B------:R-:W-:-:S03]  /*6620*/  IADD3 R22, P0, PT, R36, R22, RZ ;  /* 0x0000001624167210 */ /* 0x000fc60007f1e0ff */
[----:B------:R-:W-:-:S05]  /*6630*/  IMAD R0, R0, UR7, R21 ;  /* 0x0000000700007c24 */ /* 0x000fca000f8e0215 */
[----:B------:R-:W-:-:S03]  /*6640*/  IADD3.X R23, PT, PT, R3, R23, R0, P0, !PT ;  /* 0x0000001703177210 */ /* 0x000fc600007fe400 */
[----:B-1----:R-:W-:-:S04]  /*6650*/  IMAD.WIDE.U32 R22, R208, UR4, R22 ;  /* 0x00000004d0167c25 */ /* 0x002fc8000f8e0016 */
[----:B------:R-:W-:Y:S01]  /*6660*/  IMAD R3, R208, UR5, R23 ;  /* 0x00000005d0037c24 */ /* 0x000fe2000f8e0217 */
[----:B------:R-:W-:Y:S06]  /*6670*/  @P2 BRA `(.L_x_156) ;  /* 0x00000000002c2947 */ /* 0x000fec0003800000 */
[----:B------:R-:W1:Y:S01]  /*6680*/  LDCU UR10, c[0x0][0x440] ;  /* 0x00008800ff0a77ac */ /* 0x000e620008000800 */
[----:B------:R-:W-:Y:S01]  /*6690*/  IMAD.MOV.U32 R2, RZ, RZ, R22 ;  /* 0x000000ffff027224 */ /* 0x000fe200078e0016 */
[----:B------:R-:W2:Y:S03]  /*66a0*/  LDCU.64 UR4, c[0x0][0x568] ;  /* 0x0000ad00ff0477ac */ /* 0x000ea60008000a00 */
[----:B---3--:R-:W-:-:S04]  /*66b0*/  IMAD.WIDE.U32 R24, R214, UR6, R2 ;  /* 0x00000006d6187c25 */ /* 0x008fc8000f8e0002 */
[----:B------:R-:W-:Y:S01]  /*66c0*/  IMAD R0, R214, UR7, R25 ;  /* 0x00000007d6007c24 */ /* 0x000fe2000f8e0219 */
[----:B-1----:R-:W-:Y:S02]  /*66d0*/  ISETP.GE.AND P1, PT, R212, UR10, PT ;  /* 0x0000000ad4007c0c */ /* 0x002fe4000bf26270 */
[----:B------:R-:W-:Y:S02]  /*66e0*/  ISETP.GE.AND P0, PT, R218, UR10, PT ;  /* 0x0000000ada007c0c */ /* 0x000fe4000bf06270 */
[----:B--2---:R-:W-:-:S04]  /*66f0*/  LEA R20, P2, R24, UR4, 0x1 ;  /* 0x0000000418147c11 */ /* 0x004fc8000f8408ff */
[----:B------:R-:W-:-:S05]  /*6700*/  LEA.HI.X R21, R24, UR5, R0, 0x1, P2 ;  /* 0x0000000518157c11 */ /* 0x000fca00090f0c00 */
[----:B----4-:R1:W-:Y:S04]  /*6710*/  @!P1 STG.E.128 desc[UR20][R20.64], R16 ;  /* 0x0000001014009986 */ /* 0x0103e8000c101d14 */
[----:B------:R1:W-:Y:S02]  /*6720*/  @!P0 STG.E.128 desc[UR20][R20.64+0x80], R8 ;  /* 0x0000800814008986 */ /* 0x0003e4000c101d14 */
.L_x_156:
[----:B------:R-:W-:Y:S05]  /*6730*/  BSYNC.RECONVERGENT B0 ;  /* 0x0000000000007941 */ /* 0x000fea0003800200 */
.L_x_155:
[----:B------:R-:W-:Y:S05]  /*6740*/  @P4 BRA `(.L_x_121) ;  /* 0x0000000000344947 */ /* 0x000fea0003800000 */
[----:B------:R-:W2:Y:S01]  /*6750*/  LDCU UR10, c[0x0][0x440] ;  /* 0x00008800ff0a77ac */ /* 0x000ea20008000800 */
[----:B------:R-:W-:Y:S02]  /*6760*/  IMAD R37, R37, UR6, RZ ;  /* 0x0000000625257c24 */ /* 0x000fe4000f8e02ff */
[----:B------:R-:W-:Y:S01]  /*6770*/  IMAD.MOV.U32 R2, RZ, RZ, R22 ;  /* 0x000000ffff027224 */ /* 0x000fe200078e0016 */
[----:B------:R-:W1:Y:S01]  /*6780*/  LDCU.64 UR4, c[0x0][0x568] ;  /* 0x0000ad00ff0477ac */ /* 0x000e620008000a00 */
[C---:B------:R-:W-:Y:S02]  /*6790*/  IMAD R37, R38.reuse, UR7, R37 ;  /* 0x0000000726257c24 */ /* 0x040fe4000f8e0225 */
[----:B------:R-:W-:-:S05]  /*67a0*/  IMAD.WIDE.U32 R2, R38, UR6, R2 ;  /* 0x0000000626027c25 */ /* 0x000fca000f8e0002 */
[----:B------:R-:W-:Y:S02]  /*67b0*/  IADD3 R37, PT, PT, R37, R3, RZ ;  /* 0x0000000325257210 */ /* 0x000fe40007ffe0ff */
[----:B--2---:R-:W-:Y:S02]  /*67c0*/  ISETP.GE.AND P1, PT, R212, UR10, PT ;  /* 0x0000000ad4007c0c */ /* 0x004fe4000bf26270 */
[----:B------:R-:W-:Y:S02]  /*67d0*/  ISETP.GE.AND P0, PT, R218, UR10, PT ;  /* 0x0000000ada007c0c */ /* 0x000fe4000bf06270 */
[----:B-1----:R-:W-:-:S04]  /*67e0*/  LEA R8, P2, R2, UR4, 0x1 ;  /* 0x0000000402087c11 */ /* 0x002fc8000f8408ff */
[----:B------:R-:W-:-:S05]  /*67f0*/  LEA.HI.X R9, R2, UR5, R37, 0x1, P2 ;  /* 0x0000000502097c11 */ /* 0x000fca00090f0c25 */
[----:B------:R2:W-:Y:S04]  /*6800*/  @!P1 STG.E.128 desc[UR20][R8.64], R12 ;  /* 0x0000000c08009986 */ /* 0x0005e8000c101d14 */
[----:B------:R2:W-:Y:S02]  /*6810*/  @!P0 STG.E.128 desc[UR20][R8.64+0x80], R4 ;  /* 0x0000800408008986 */ /* 0x0005e4000c101d14 */
.L_x_121:
[----:B------:R-:W-:Y:S05]  /*6820*/  BSYNC.RECONVERGENT B1 ;  /* 0x0000000000017941 */ /* 0x000fea0003800200 */
.L_x_99:
[----:B------:R-:W4:Y:S01]  /*6830*/  LDCU UR5, c[0x0][0x438] ;  /* 0x00008700ff0577ac */ /* 0x000f220008000800 */
[----:B------:R-:W3:Y:S08]  /*6840*/  LDC R0, c[0x0][0x370] ;  /* 0x0000dc00ff007b82 */ /* 0x000ef00000000800 */
[----:B-12---:R-:W1:Y:S01]  /*6850*/  LDC R9, c[0x0][0x438] ;  /* 0x00010e00ff097b82 */ /* 0x006e620000000800 */
[----:B----4-:R-:W-:-:S04]  /*6860*/  UIADD3 UR5, UPT, UPT, UR5, 0x3f, URZ ;  /* 0x0000003f05057890 */ /* 0x010fc8000fffe0ff */
[----:B------:R-:W-:Y:S01]  /*6870*/  USHF.R.S32.HI UR4, URZ, 0x1f, UR5 ;  /* 0x0000001fff047899 */ /* 0x000fe20008011405 */
[----:B---3--:R-:W-:-:S03]  /*6880*/  IADD3 R215, PT, PT, R0, R215, RZ ;  /* 0x000000d700d77210 */ /* 0x008fc60007ffe0ff */
[----:B------:R-:W-:-:S04]  /*6890*/  ULEA.HI UR4, UR4, UR5, URZ, 0x6 ;  /* 0x0000000504047291 */ /* 0x000fc8000f8f30ff */
[----:B------:R-:W-:-:S06]  /*68a0*/  USHF.R.S32.HI UR4, URZ, 0x6, UR4 ;  /* 0x00000006ff047899 */ /* 0x000fcc0008011404 */
[----:B------:R-:W-:-:S13]  /*68b0*/  ISETP.GE.AND P0, PT, R215, UR4, PT ;  /* 0x00000004d7007c0c */ /* 0x000fda000bf06270 */
[----:B-1----:R-:W-:Y:S05]  /*68c0*/  @!P0 BRA `(.L_x_157) ;  /* 0xffffff9c004c8947 */ /* 0x002fea000383ffff */
[----:B------:R-:W-:Y:S05]  /*68d0*/  EXIT ;  /* 0x000000000000794d */ /* 0x000fea0003800000 */
.L_x_158:
        /* <DEDUP_REMOVED lines=10> */
.L_x_2413:


//--------------------- .text._ZN5flash44flash_bwd_dq_dk_dv_loop_seqk_parallel_kernelI23Flash_bwd_kernel_traitsILi128ELi64ELi64ELi8ELi4ELi2ELi2ELb1ELb0EN7cutlass10bfloat16_tE19Flash_kernel_traitsILi128ELi64ELi64ELi8ES3_EELb0ELb0ELb0ELb0ELb1ELb1ELb0EEEvNS_16Flash_bwd_paramsE --------------------------
	.section	.text._ZN5flash44flash_bwd_dq_dk_dv_loop_seqk_parallel_kernelI23Flash_bwd_kernel_traitsILi128ELi64ELi64ELi8ELi4ELi2ELi2ELb1ELb0EN7cutlass10bfloat16_tE19Flash_kernel_traitsILi128ELi64ELi64ELi8ES3_EELb0ELb0ELb0ELb0ELb1ELb1ELb0EEEvNS_16Flash_bwd_paramsE,"ax",@progbits
	.align	128
        .global         _ZN5flash44flash_bwd_dq_dk_dv_loop_seqk_parallel_kernelI23Flash_bwd_kernel_traitsILi128ELi64ELi64ELi8ELi4ELi2ELi2ELb1ELb0EN7cutlass10bfloat16_tE19Flash_kernel_traitsILi128ELi64ELi64ELi8ES3_EELb0ELb0ELb0ELb0ELb1ELb1ELb0EEEvNS_16Flash_bwd_paramsE
        .type           _ZN5flash44flash_bwd_dq_dk_dv_loop_seqk_parallel_kernelI23Flash_bwd_kernel_traitsILi128ELi64ELi64ELi8ELi4ELi2ELi2ELb1ELb0EN7cutlass10bfloat16_tE19Flash_kernel_traitsILi128ELi64ELi64ELi8ES3_EELb0ELb0ELb0ELb0ELb1ELb1ELb0EEEvNS_16Flash_bwd_paramsE,@function
        .size           _ZN5flash44flash_bwd_dq_dk_dv_loop_seqk_parallel_kernelI23Flash_bwd_kernel_traitsILi128ELi64ELi64ELi8ELi4ELi2ELi2ELb1ELb0EN7cutlass10bfloat16_tE19Flash_kernel_traitsILi128ELi64ELi64ELi8ES3_EELb0ELb0ELb0ELb0ELb1ELb1ELb0EEEvNS_16Flash_bwd_paramsE,(.L_x_2414 - _ZN5flash44flash_bwd_dq_dk_dv_loop_seqk_parallel_kernelI23Flash_bwd_kernel_traitsILi128ELi64ELi64ELi8ELi4ELi2ELi2ELb1ELb0EN7cutlass10bfloat16_tE19Flash_kernel_traitsILi128ELi64ELi64ELi8ES3_EELb0ELb0ELb0ELb0ELb1ELb1ELb0EEEvNS_16Flash_bwd_paramsE)
        .other          _ZN5flash44flash_bwd_dq_dk_dv_loop_seqk_parallel_kernelI23Flash_bwd_kernel_traitsILi128ELi64ELi64ELi8ELi4ELi2ELi2ELb1ELb0EN7cutlass10bfloat16_tE19Flash_kernel_traitsILi128ELi64ELi64ELi8ES3_EELb0ELb0ELb0ELb0ELb1ELb1ELb0EEEvNS_16Flash_bwd_paramsE,@"STO_CUDA_ENTRY STV_DEFAULT"
_ZN5flash44flash_bwd_dq_dk_dv_loop_seqk_parallel_kernelI23Flash_bwd_kernel_traitsILi128ELi64ELi64ELi8ELi4ELi2ELi2ELb1ELb0EN7cutlass10bfloat16_tE19Flash_kernel_traitsILi128ELi64ELi64ELi8ES3_EELb0ELb0ELb0ELb0ELb1ELb1ELb0EEEvNS_16Flash_bwd_paramsE:
.text._ZN5flash44flash_bwd_dq_dk_dv_loop_seqk_parallel_kernelI23Flash_bwd_kernel_traitsILi128ELi64ELi64ELi8ELi4ELi2ELi2ELb1ELb0EN7cutlass10bfloat16_tE19Flash_kernel_traitsILi128ELi64ELi64ELi8ES3_EELb0ELb0ELb0ELb0ELb1ELb1ELb0EEEvNS_16Flash_bwd_paramsE:
        /* <DEDUP_REMOVED lines=12> */
[----:B------:R-:W-:Y:S01]  /*00c0*/  IMAD.MOV.U32 R198, RZ, RZ, 0x40 ;  /* 0x00000040ffc67424 */ /* 0x000fe200078e00ff */
[----:B------:R-:W3:Y:S01]  /*00d0*/  S2R R205, SR_CTAID.Y ;  /* 0x0000000000cd7919 */ /* 0x000ee20000002600 */
[----:B------:R-:W-:Y:S01]  /*00e0*/  IMAD.MOV.U32 R215, RZ, RZ, 0x10 ;  /* 0x00000010ffd77424 */ /* 0x000fe200078e00ff */
[----:B------:R-:W4:Y:S01]  /*00f0*/  LDCU.64 UR26, c[0x0][0x358] ;  /* 0x00006b00ff1a77ac */ /* 0x000f220008000a00 */
[----:B------:R-:W-:Y:S01]  /*0100*/  IMAD.MOV.U32 R200, RZ, RZ, 0x20 ;  /* 0x00000020ffc87424 */ /* 0x000fe200078e00ff */
[----:B------:R-:W3:Y:S01]  /*0110*/  S2R R204, SR_CTAID.Z ;  /* 0x0000000000cc7919 */ /* 0x000ee20000002700 */
[----:B------:R-:W-:Y:S01]  /*0120*/  UMOV UR31, URZ ;  /* 0x000000ff001f7c82 */ /* 0x000fe20008000000 */
[----:B------:R-:W-:Y:S01]  /*0130*/  UMOV UR32, URZ ;  /* 0x000000ff00207c82 */ /* 0x000fe20008000000 */
[----:B--2---:R-:W-:-:S04]  /*0140*/  ULEA UR6, UR6, UR4, 0x18 ;  /* 0x0000000406067291 */ /* 0x004fc8000f8ec0ff */
[----:B------:R-:W-:Y:S02]  /*0150*/  UIADD3 UR5, UPT, UPT, UR6, 0x12000, URZ ;  /* 0x0001200006057890 */ /* 0x000fe4000fffe0ff */
        /* <DEDUP_REMOVED lines=8> */
[----:B------:R-:W-:Y:S01]  /*01e0*/  LOP3.LUT R206, R3, 0x30, RZ, 0xc0, !PT ;  /* 0x0000003003ce7812 */ /* 0x000fe200078ec0ff */
[----:B------:R-:W-:Y:S01]  /*01f0*/  IMAD.SHL.U32 R208, R207, 0x8, RZ ;  /* 0x00000008cfd07824 */ /* 0x000fe200078e00ff */
[----:B------:R-:W-:-:S02]  /*0200*/  LOP3.LUT R211, R0, 0x20, R5, 0x78, !PT ;  /* 0x0000002000d37812 */ /* 0x000fc400078e7805 */
[----:B------:R-:W-:Y:S02]  /*0210*/  LOP3.LUT R206, R206, 0x7, R5, 0xf8, !PT ;  /* 0x00000007cece7812 */ /* 0x000fe400078ef805 */
[C---:B------:R-:W-:Y:S02]  /*0220*/  LOP3.LUT R5, R2.reuse, 0x200, RZ, 0xc0, !PT ;  /* 0x0000020002057812 */ /* 0x040fe400078ec0ff */
[----:B------:R-:W-:Y:S02]  /*0230*/  LOP3.LUT R7, R2, 0xc00, RZ, 0xc0, !PT ;  /* 0x00000c0002077812 */ /* 0x000fe400078ec0ff */
[--C-:B------:R-:W-:Y:S02]  /*0240*/  LOP3.LUT R211, R211, 0x1c0, R8.reuse, 0xf8, !PT ;  /* 0x000001c0d3d37812 */ /* 0x100fe400078ef808 */
[----:B------:R-:W-:Y:S02]  /*0250*/  LOP3.LUT R4, R5, 0x3800, R8, 0xf8, !PT ;  /* 0x0000380005047812 */ /* 0x000fe400078ef808 */
[----:B------:R-:W-:-:S02]  /*0260*/  SHF.R.U32.HI R209, RZ, 0x3, R207 ;  /* 0x00000003ffd17819 */ /* 0x000fc400000116cf */
[----:B------:R-:W-:Y:S02]  /*0270*/  LOP3.LUT R8, R8, 0x1c0, RZ, 0xc0, !PT ;  /* 0x000001c008087812 */ /* 0x000fe400078ec0ff */
[----:B------:R-:W-:Y:S02]  /*0280*/  LOP3.LUT R0, R7, 0x6, R6, 0xf8, !PT ;  /* 0x0000000607007812 */ /* 0x000fe400078ef806 */
[----:B------:R-:W-:Y:S02]  /*0290*/  LOP3.LUT R5, R2, 0x400, RZ, 0xc0, !PT ;  /* 0x0000040002057812 */ /* 0x000fe400078ec0ff */
[----:B------:R-:W-:Y:S02]  /*02a0*/  LOP3.LUT R9, R202, 0x1c0, RZ, 0xc0, !PT ;  /* 0x000001c0ca097812 */ /* 0x000fe400078ec0ff */
[----:B------:R-:W-:Y:S02]  /*02b0*/  LOP3.LUT R7, R8, 0x18, R209, 0xf8, !PT ;  /* 0x0000001808077812 */ /* 0x000fe400078ef8d1 */
[----:B------:R-:W-:-:S02]  /*02c0*/  LOP3.LUT R211, R0, R211, RZ, 0xfc, !PT ;  /* 0x000000d300d37212 */ /* 0x000fc400078efcff */
[----:B------:R-:W-:Y:S02]  /*02d0*/  LOP3.LUT R0, R3, 0x10, RZ, 0xc0, !PT ;  /* 0x0000001003007812 */ /* 0x000fe400078ec0ff */
[----:B------:R-:W-:Y:S02]  /*02e0*/  LOP3.LUT R5, R5, 0x6, R6, 0xf8, !PT ;  /* 0x0000000605057812 */ /* 0x000fe400078ef806 */
[----:B------:R-:W-:Y:S02]  /*02f0*/  LOP3.LUT R8, R9, 0x38, R208, 0xf8, !PT ;  /* 0x0000003809087812 */ /* 0x000fe400078ef8d0 */
[----:B------:R-:W-:Y:S02]  /*0300*/  LOP3.LUT R210, R7, 0x38, R6, 0x78, !PT ;  /* 0x0000003807d27812 */ /* 0x000fe400078e7806 */
[----:B------:R-:W-:Y:S02]  /*0310*/  LOP3.LUT R6, R6, 0x20, RZ, 0xc0, !PT ;  /* 0x0000002006067812 */ /* 0x000fe400078ec0ff */
[----:B------:R-:W-:-:S02]  /*0320*/  LOP3.LUT R195, R0, 0x8, R207, 0xf8, !PT ;  /* 0x0000000800c37812 */ /* 0x000fc400078ef8cf */
[----:B------:R-:W-:Y:S02]  /*0330*/  LOP3.LUT R0, R8, 0x8, R3, 0x78, !PT ;  /* 0x0000000808007812 */ /* 0x000fe400078e7803 */
[----:B------:R-:W-:Y:S02]  /*0340*/  LOP3.LUT R193, R202, 0x200, RZ, 0xc0, !PT ;  /* 0x00000200cac17812 */ /* 0x000fe400078ec0ff */
[----:B------:R-:W-:Y:S02]  /*0350*/  LOP3.LUT R3, R6, 0x18, R209, 0xf8, !PT ;  /* 0x0000001806037812 */ /* 0x000fe400078ef8d1 */
[----:B------:R-:W-:Y:S02]  /*0360*/  LOP3.LUT R203, R193, 0xc00, R2, 0xf8, !PT ;  /* 0x00000c00c1cb7812 */ /* 0x000fe400078ef802 */
[----:B------:R-:W-:Y:S02]  /*0370*/  LOP3.LUT R201, R8, 0x8, R207, 0x78, !PT ;  /* 0x0000000808c97812 */ /* 0x000fe400078e78cf */
[----:B------:R-:W-:-:S02]  /*0380*/  LOP3.LUT R3, R3, 0x1c0, R202, 0xf8, !PT ;  /* 0x000001c003037812 */ /* 0x000fc400078ef8ca */
[----:B------:R-:W-:Y:S02]  /*0390*/  LOP3.LUT R193, R193, 0x400, R2, 0xf8, !PT ;  /* 0x00000400c1c17812 */ /* 0x000fe400078ef802 */
[----:B------:R-:W-:Y:S02]  /*03a0*/  R2P PR, R207, 0xe ;  /* 0x0000000ecf007804 */ /* 0x000fe40000000000 */
[----:B------:R-:W-:Y:S02]  /*03b0*/  LOP3.LUT R195, R195, R8, RZ, 0x3c, !PT ;  /* 0x00000008c3c37212 */ /* 0x000fe400078e3cff */
[----:B------:R-:W-:Y:S02]  /*03c0*/  LOP3.LUT R201, R4, R201, RZ, 0xfc, !PT ;  /* 0x000000c904c97212 */ /* 0x000fe400078efcff */
[----:B------:R-:W-:Y:S02]  /*03d0*/  LOP3.LUT R3, R3, 0x38, R208, 0x78, !PT ;  /* 0x0000003803037812 */ /* 0x000fe400078e78d0 */
[----:B------:R-:W-:-:S02]  /*03e0*/  LOP3.LUT R203, R203, R0, RZ, 0xfc, !PT ;  /* 0x00000000cbcb7212 */ /* 0x000fc400078efcff */
[----:B------:R-:W-:Y:S02]  /*03f0*/  LOP3.LUT R193, R193, R0, RZ, 0xfc, !PT ;  /* 0x00000000c1c17212 */ /* 0x000fe400078efcff */
[----:B------:R-:W-:Y:S02]  /*0400*/  LOP3.LUT R0, R208, 0x1f8, RZ, 0xc0, !PT ;  /* 0x000001f8d0007812 */ /* 0x000fe400078ec0ff */
[----:B------:R-:W-:Y:S02]  /*0410*/  LEA R211, R211, UR5, 0x1 ;  /* 0x00000005d3d37c11 */ /* 0x000fe4000f8e08ff */
[----:B------:R-:W-:Y:S02]  /*0420*/  LOP3.LUT R210, R5, R210, RZ, 0xfc, !PT ;  /* 0x000000d205d27212 */ /* 0x000fe400078efcff */
[----:B------:R-:W-:Y:S01]  /*0430*/  LOP3.LUT R195, R195, 0x200, R2, 0xf8, !PT ;  /* 0x00000200c3c37812 */ /* 0x000fe200078ef802 */
[----:B------:R-:W-:Y:S01]  /*0440*/  VIADD R226, R211, 0x20 ;  /* 0x00000020d3e27836 */ /* 0x000fe20000000000 */
[----:B------:R-:W-:Y:S01]  /*0450*/  LOP3.LUT R202, R3, 0x200, R202, 0xf8, !PT ;  /* 0x0000020003ca7812 */ /* 0x000fe200078ef8ca */
[----:B------:R-:W-:Y:S01]  /*0460*/  @P3 VIADD R226, R211, 0xffffffe0 ;  /* 0xffffffe0d3e23836 */ /* 0x000fe20000000000 */
[----:B------:R-:W-:-:S02]  /*0470*/  SEL R198, R198, 0xffffffc0, !P2 ;  /* 0xffffffc0c6c67807 */ /* 0x000fc40005000000 */
[----:B------:R-:W-:Y:S02]  /*0480*/  LEA R203, R203, UR6, 0x1 ;  /* 0x00000006cbcb7c11 */ /* 0x000fe4000f8e08ff */
[----:B------:R-:W-:Y:S02]  /*0490*/  LEA R201, R201, UR4, 0x1 ;  /* 0x00000004c9c97c11 */ /* 0x000fe4000f8e08ff */
[----:B------:R-:W-:Y:S01]  /*04a0*/  LEA R193, R193, UR4, 0x1 ;  /* 0x00000004c1c17c11 */ /* 0x000fe2000f8e08ff */
[--C-:B------:R-:W-:Y:S01]  /*04b0*/  IMAD.IADD R2, R203, 0x1, R198.reuse ;  /* 0x00000001cb027824 */ /* 0x100fe200078e02c6 */
[----:B------:R-:W-:Y:S01]  /*04c0*/  LOP3.LUT R3, R0, 0x38, R207, 0x78, !PT ;  /* 0x0000003800037812 */ /* 0x000fe200078e78cf */
[----:B------:R-:W-:Y:S01]  /*04d0*/  IMAD.IADD R197, R201, 0x1, R198 ;  /* 0x00000001c9c57824 */ /* 0x000fe200078e02c6 */
[----:B------:R-:W-:Y:S01]  /*04e0*/  SEL R215, R215, 0xfffffff0, !P2 ;  /* 0xfffffff0d7d77807 */ /* 0x000fe20005000000 */
[----:B------:R-:W-:Y:S01]  /*04f0*/  IMAD.IADD R191, R198, 0x1, R193 ;  /* 0x00000001c6bf7824 */ /* 0x000fe200078e02c1 */
[----:B------:R-:W-:-:S02]  /*0500*/  SEL R200, R200, 0xffffffe0, !P1 ;  /* 0xffffffe0c8c87807 */ /* 0x000fc40004800000 */
[----:B------:R-:W-:Y:S01]  /*0510*/  LEA R210, R210, UR6, 0x1 ;  /* 0x00000006d2d27c11 */ /* 0x000fe2000f8e08ff */
[----:B------:R-:W-:Y:S01]  /*0520*/  IMAD.IADD R227, R211, 0x1, R215 ;  /* 0x00000001d3e37824 */ /* 0x000fe200078e02d7 */
[----:B------:R-:W-:Y:S01]  /*0530*/  LEA R195, R195, UR5, 0x1 ;  /* 0x00000005c3c37c11 */ /* 0x000fe2000f8e08ff */
[----:B------:R-:W-:Y:S01]  /*0540*/  IMAD.IADD R199, R201, 0x1, R200 ;  /* 0x00000001c9c77824 */ /* 0x000fe200078e02c8 */
[----:B------:R-:W-:Y:S01]  /*0550*/  LOP3.LUT R212, R3, 0x1e00, R208, 0xf8, !PT ;  /* 0x00001e0003d47812 */ /* 0x000fe200078ef8d0 */
[----:B------:R-:W-:Y:S01]  /*0560*/  VIADD R228, R210, 0xc000 ;  /* 0x0000c000d2e47836 */ /* 0x000fe20000000000 */
[----:B------:R-:W-:Y:S01]  /*0570*/  SHF.R.U32.HI R207, RZ, 0x5, R207 ;  /* 0x00000005ffcf7819 */ /* 0x000fe200000116cf */
[----:B------:R-:W-:Y:S01]  /*0580*/  IMAD.IADD R3, R203, 0x1, R200 ;  /* 0x00000001cb037824 */ /* 0x000fe200078e02c8 */
[----:B------:R-:W-:Y:S01]  /*0590*/  LOP3.LUT R214, R208, 0x38, RZ, 0xc0, !PT ;  /* 0x00000038d0d67812 */ /* 0x000fe200078ec0ff */
[----:B------:R-:W-:Y:S01]  /*05a0*/  IMAD.IADD R194, R198, 0x1, R195 ;  /* 0x00000001c6c27824 */ /* 0x000fe200078e02c3 */
[----:B------:R-:W-:Y:S01]  /*05b0*/  LEA R212, R212, UR6, 0x1 ;  /* 0x00000006d4d47c11 */ /* 0x000fe2000f8e08ff */
[----:B------:R-:W-:Y:S01]  /*05c0*/  IMAD.IADD R192, R200, 0x1, R193 ;  /* 0x00000001c8c07824 */ /* 0x000fe200078e02c1 */
[----:B------:R-:W-:Y:S01]  /*05d0*/  LEA R202, R202, UR6, 0x1 ;  /* 0x00000006caca7c11 */ /* 0x000fe2000f8e08ff */
[----:B------:R-:W-:-:S02]  /*05e0*/  IMAD.IADD R196, R200, 0x1, R197 ;  /* 0x00000001c8c47824 */ /* 0x000fc400078e02c5 */
[C---:B------:R-:W-:Y:S02]  /*05f0*/  IMAD.IADD R0, R200.reuse, 0x1, R2 ;  /* 0x00000001c8007824 */ /* 0x040fe400078e0202 */
[----:B------:R-:W-:Y:S02]  /*0600*/  IMAD.IADD R190, R200, 0x1, R191 ;  /* 0x00000001c8be7824 */ /* 0x000fe400078e02bf */
[----:B---34-:R-:W-:-:S07]  /*0610*/  IMAD.IADD R215, R215, 0x1, R226 ;  /* 0x00000001d7d77824 */ /* 0x018fce00078e02e2 */
.L_x_166:
[----:B--2---:R-:W1:Y:S08]  /*0620*/  LDC.64 R6, c[0x0][0x470] ;  /* 0x00011c00ff067b82 */ /* 0x004e700000000a00 */
[----:B------:R-:W2:Y:S01]  /*0630*/  LDC.64 R4, c[0x0][0x478] ;  /* 0x00011e00ff047b82 */ /* 0x000ea20000000a00 */
[----:B-1----:R-:W-:-:S04]  /*0640*/  ISETP.NE.U32.AND P2, PT, R6, RZ, PT ;  /* 0x000000ff0600720c */ /* 0x002fc80003f45070 */
[----:B------:R-:W-:Y:S02]  /*0650*/  ISETP.NE.AND.EX P2, PT, R7, RZ, PT, P2 ;  /* 0x000000ff0700720c */ /* 0x000fe40003f45320 */
[----:B--2---:R-:W-:-:S04]  /*0660*/  ISETP.NE.U32.AND P1, PT, R4, RZ, PT ;  /* 0x000000ff0400720c */ /* 0x004fc80003f25070 */
[----:B------:R-:W-:-:S07]  /*0670*/  ISETP.NE.AND.EX P1, PT, R5, RZ, PT, P1 ;  /* 0x000000ff0500720c */ /* 0x000fce0003f25310 */
[----:B------:R-:W-:-:S04]  /*0680*/  @P2 LEA R10, P0, R205, R6, 0x2 ;  /* 0x00000006cd0a2211 */ /* 0x000fc800078010ff */
[C---:B------:R-:W-:Y:S02]  /*0690*/  @P2 LEA.HI.X R11, R205.reuse, R7, RZ, 0x2, P0 ;  /* 0x00000007cd0b2211 */ /* 0x040fe400000f14ff */
[----:B------:R-:W1:Y:S03]  /*06a0*/  @!P1 LDC.64 R6, c[0x0][0x488] ;  /* 0x00012200ff069b82 */ /* 0x000e660000000a00 */
[----:B------:R-:W2:Y:S01]  /*06b0*/  @P2 LDG.E R8, desc[UR26][R10.64] ;  /* 0x0000001a0a082981 */ /* 0x000ea2000c1e1900 */
[----:B------:R-:W-:-:S04]  /*06c0*/  @P1 LEA R12, P0, R205, R4, 0x2 ;  /* 0x00000004cd0c1211 */ /* 0x000fc800078010ff */
[----:B------:R-:W-:Y:S02]  /*06d0*/  @P1 LEA.HI.X R13, R205, R5, RZ, 0x2, P0 ;  /* 0x00000005cd0d1211 */ /* 0x000fe400000f14ff */
[----:B------:R-:W3:Y:S03]  /*06e0*/  @!P1 LDC.64 R4, c[0x0][0x438] ;  /* 0x00010e00ff049b82 */ /* 0x000ee60000000a00 */
[----:B------:R-:W4:Y:S01]  /*06f0*/  @P1 LDG.E R9, desc[UR26][R12.64] ;  /* 0x0000001a0c091981 */ /* 0x000f22000c1e1900 */
[----:B------:R-:W-:Y:S01]  /*0700*/  UMOV UR28, URZ ;  /* 0x000000ff001c7c82 */ /* 0x000fe20008000000 */
[----:B------:R-:W-:Y:S01]  /*0710*/  USHF.L.U32 UR25, UR24, 0x6, URZ ;  /* 0x0000000618197899 */ /* 0x000fe200080006ff */
[----:B-1----:R-:W-:-:S04]  /*0720*/  @!P1 ISETP.NE.U32.AND P0, PT, R6, RZ, PT ;  /* 0x000000ff0600920c */ /* 0x002fc80003f05070 */
[----:B------:R-:W-:-:S04]  /*0730*/  @!P1 ISETP.NE.AND.EX P0, PT, R7, RZ, PT, P0 ;  /* 0x000000ff0700920c */ /* 0x000fc80003f05300 */
[----:B---3--:R-:W-:Y:S02]  /*0740*/  @!P1 SEL R5, R5, RZ, P0 ;  /* 0x000000ff05059207 */ /* 0x008fe40000000000 */
[----:B--2---:R-:W-:-:S13]  /*0750*/  @P2 R2UR UR28, R8 ;  /* 0x00000000081c22ca */ /* 0x004fda00000e0000 */
[----:B----4-:R-:W-:Y:S01]  /*0760*/  @P1 VIADD R9, R9, -UR28 ;  /* 0x8000001c09091c36 */ /* 0x010fe20008000000 */
[----:B------:R-:W-:-:S04]  /*0770*/  @!P1 IADD3 R9, PT, PT, R5, -UR28, R4 ;  /* 0x8000001c05099c10 */ /* 0x000fc8000fffe004 */
[----:B------:R-:W-:-:S13]  /*0780*/  ISETP.LE.AND P0, PT, R9, UR25, PT ;  /* 0x0000001909007c0c */ /* 0x000fda000bf03270 */
[----:B-----5:R-:W-:Y:S05]  /*0790*/  @P0 BRA `(.L_x_159) ;  /* 0x0000003c003c0947 */ /* 0x020fea0003800000 */
[----:B------:R-:W1:Y:S01]  /*07a0*/  LDC R5, c[0x0][0x3e8] ;  /* 0x0000fa00ff057b82 */ /* 0x000e620000000800 */
[----:B------:R-:W2:Y:S01]  /*07b0*/  LDCU.U8 UR4, c[0x0][0x548] ;  /* 0x0000a900ff0477ac */ /* 0x000ea20008000000 */
[----:B------:R-:W-:Y:S01]  /*07c0*/  SHF.L.U32 R12, R205, 0x7, RZ ;  /* 0x00000007cd0c7819 */ /* 0x000fe200000006ff */
[----:B------:R-:W3:Y:S01]  /*07d0*/  LDCU UR30, c[0x0][0x434] ;  /* 0x00008680ff1e77ac */ /* 0x000ee20008000800 */
[----:B------:R-:W4:Y:S01]  /*07e0*/  LDCU.U8 UR29, c[0x0][0x5f0] ;  /* 0x0000be00ff1d77ac */ /* 0x000f220008000000 */
[----:B--2---:R-:W-:Y:S01]  /*07f0*/  ISETP.NE.AND P0, PT, RZ, UR4, PT ;  /* 0x00000004ff007c0c */ /* 0x004fe2000bf05270 */
[----:B---3--:R-:W-:Y:S01]  /*0800*/  UIADD3 UR4, UPT, UPT, UR30, 0x3f, URZ ;  /* 0x0000003f1e047890 */ /* 0x008fe2000fffe0ff */
[----:B-1----:R-:W-:-:S03]  /*0810*/  IABS R6, R5 ;  /* 0x0000000500067213 */ /* 0x002fc60000000000 */
[----:B------:R-:W-:Y:S01]  /*0820*/  USHF.R.S32.HI UR34, URZ, 0x1f, UR4 ;  /* 0x0000001fff227899 */ /* 0x000fe20008011404 */
[----:B------:R-:W1:Y:S03]  /*0830*/  I2F.RP R10, R6 ;  /* 0x00000006000a7306 */ /* 0x000e660000209400 */
[----:B------:R-:W-:-:S04]  /*0840*/  ULEA.HI UR34, UR34, UR4, URZ, 0x6 ;  /* 0x0000000422227291 */ /* 0x000fc8000f8f30ff */
[----:B------:R-:W-:-:S04]  /*0850*/  USHF.R.S32.HI UR34, URZ, 0x6, UR34 ;  /* 0x00000006ff227899 */ /* 0x000fc80008011422 */
[----:B------:R-:W-:Y:S01]  /*0860*/  UIADD3 UR4, UPT, UPT, UR34, -0x1, URZ ;  /* 0xffffffff22047890 */ /* 0x000fe2000fffe0ff */
[----:B-1----:R-:W1:Y:S05]  /*0870*/  MUFU.RCP R8, R10 ;  /* 0x0000000a00087308 */ /* 0x002e6a0000001000 */
[----:B------:R-:W-:Y:S02]  /*0880*/  IMAD.U32 R224, RZ, RZ, UR4 ;  /* 0x00000004ffe07e24 */ /* 0x000fe4000f8e00ff */
[----:B-1----:R-:W-:-:S04]  /*0890*/  VIADD R8, R8, 0xffffffe ;  /* 0x0ffffffe08087836 */ /* 0x002fc80000000000 */
[----:B------:R-:W1:Y:S02]  /*08a0*/  F2I.FTZ.U32.TRUNC.NTZ R9, R8 ;  /* 0x0000000800097305 */ /* 0x000e64000021f000 */
[----:B-1----:R-:W-:Y:S01]  /*08b0*/  IMAD.MOV R4, RZ, RZ, -R9 ;  /* 0x000000ffff047224 */ /* 0x002fe200078e0a09 */
[----:B------:R-:W-:-:S03]  /*08c0*/  MOV R8, RZ ;  /* 0x000000ff00087202 */ /* 0x000fc60000000f00 */
[----:B------:R-:W-:Y:S01]  /*08d0*/  IMAD R7, R4, R6, RZ ;  /* 0x0000000604077224 */ /* 0x000fe200078e02ff */
[----:B------:R-:W-:-:S03]  /*08e0*/  IABS R4, R204 ;  /* 0x000000cc00047213 */ /* 0x000fc60000000000 */
[----:B------:R-:W-:-:S06]  /*08f0*/  IMAD.HI.U32 R7, R9, R7, R8 ;  /* 0x0000000709077227 */ /* 0x000fcc00078e0008 */
[----:B------:R-:W-:Y:S02]  /*0900*/  IMAD.HI.U32 R18, R7, R4, RZ ;  /* 0x0000000407127227 */ /* 0x000fe400078e00ff */
[----:B------:R-:W1:Y:S02]  /*0910*/  @P0 LDC R7, c[0x0][0x454] ;  /* 0x00011500ff070b82 */ /* 0x000e640000000800 */
[----:B------:R-:W-:-:S04]  /*0920*/  IMAD.MOV R9, RZ, RZ, -R18 ;  /* 0x000000ffff097224 */ /* 0x000fc800078e0a12 */
[C---:B------:R-:W-:Y:S02]  /*0930*/  IMAD R9, R6.reuse, R9, R4 ;  /* 0x0000000906097224 */ /* 0x040fe400078e0204 */
[----:B------:R-:W2:Y:S03]  /*0940*/  @!P0 LDC R4, c[0x0][0x3e0] ;  /* 0x0000f800ff048b82 */ /* 0x000ea60000000800 */
[----:B------:R-:W-:-:S13]  /*0950*/  ISETP.GT.U32.AND P2, PT, R6, R9, PT ;  /* 0x000000090600720c */ /* 0x000fda0003f44070 */
[-C--:B------:R-:W-:Y:S01]  /*0960*/  @!P2 IADD3 R9, PT, PT, R9, -R6.reuse, RZ ;  /* 0x800000060909a210 */ /* 0x080fe20007ffe0ff */
[----:B------:R-:W-:Y:S01]  /*0970*/  @!P2 VIADD R18, R18, 0x1 ;  /* 0x000000011212a836 */ /* 0x000fe20000000000 */
[----:B------:R-:W-:Y:S02]  /*0980*/  ISETP.NE.AND P2, PT, R5, RZ, PT ;  /* 0x000000ff0500720c */ /* 0x000fe40003f45270 */
[----:B------:R-:W-:Y:S02]  /*0990*/  ISETP.GE.U32.AND P3, PT, R9, R6, PT ;  /* 0x000000060900720c */ /* 0x000fe40003f66070 */
[----:B------:R-:W-:Y:S01]  /*09a0*/  LOP3.LUT R6, R204, R5, RZ, 0x3c, !PT ;  /* 0x00000005cc067212 */ /* 0x000fe200078e3cff */
[----:B--2---:R-:W-:-:S03]  /*09b0*/  @!P0 IMAD R4, R205, R4, R204 ;  /* 0x00000004cd048224 */ /* 0x004fc600078e02cc */
[----:B------:R-:W-:Y:S01]  /*09c0*/  ISETP.GE.AND P1, PT, R6, RZ, PT ;  /* 0x000000ff0600720c */ /* 0x000fe20003f26270 */
[----:B-1----:R-:W-:-:S04]  /*09d0*/  @P0 IMAD R6, R204, R7, RZ ;  /* 0x00000007cc060224 */ /* 0x002fc800078e02ff */
[----:B------:R-:W-:Y:S02]  /*09e0*/  @P0 IMAD R9, R205, UR30, R6 ;  /* 0x0000001ecd090c24 */ /* 0x000fe4000f8e0206 */
[----:B------:R-:W-:Y:S01]  /*09f0*/  @P3 IADD3 R18, PT, PT, R18, 0x1, RZ ;  /* 0x0000000112123810 */ /* 0x000fe20007ffe0ff */
[----:B------:R-:W-:-:S05]  /*0a00*/  @!P0 IMAD R9, R4, UR30, RZ ;  /* 0x0000001e04098c24 */ /* 0x000fca000f8e02ff */
[----:B------:R-:W-:Y:S01]  /*0a10*/  @!P1 IMAD.MOV R18, RZ, RZ, -R18 ;  /* 0x000000ffff129224 */ /* 0x000fe200078e0a12 */
[----:B------:R-:W-:-:S04]  /*0a20*/  @!P2 LOP3.LUT R18, RZ, R5, RZ, 0x33, !PT ;  /* 0x00000005ff12a212 */ /* 0x000fc800078e33ff */
[----:B------:R-:W-:Y:S01]  /*0a30*/  SHF.R.S32.HI R7, RZ, 0x1f, R18 ;  /* 0x0000001fff077819 */ /* 0x000fe20000011412 */
[----:B----4-:R-:W-:Y:S06]  /*0a40*/  @!P0 BRA `(.L_x_160) ;  /* 0x00000000001c8947 */ /* 0x010fec0003800000 */
[----:B------:R-:W1:Y:S01]  /*0a50*/  LDC R4, c[0x0][0x444] ;  /* 0x00011100ff047b82 */ /* 0x000e620000000800 */
[----:B------:R-:W2:Y:S01]  /*0a60*/  LDCU UR5, c[0x0][0x430] ;  /* 0x00008600ff0577ac */ /* 0x000ea20008000800 */
[----:B------:R-:W2:Y:S02]  /*0a70*/  LDCU UR4, c[0x0][0x454] ;  /* 0x00008a80ff0477ac */ /* 0x000ea40008000800 */
[----:B--2---:R-:W-:Y:S01]  /*0a80*/  ULEA UR4, UR5, UR4, 0x7 ;  /* 0x0000000405047291 */ /* 0x004fe2000f8e38ff */
[----:B-1----:R-:W-:-:S05]  /*0a90*/  IMAD R13, R205, R4, R12 ;  /* 0x00000004cd0d7224 */ /* 0x002fca00078e020c */
[----:B------:R-:W-:Y:S01]  /*0aa0*/  IMAD R13, R204, UR4, R13 ;  /* 0x00000004cc0d7c24 */ /* 0x000fe2000f8e020d */
[----:B------:R-:W-:Y:S06]  /*0ab0*/  BRA `(.L_x_161) ;  /* 0x0000000000107947 */ /* 0x000fec0003800000 */
.L_x_160:
[----:B------:R-:W1:Y:S01]  /*0ac0*/  LDC R4, c[0x0][0x444] ;  /* 0x00011100ff047b82 */ /* 0x000e620000000800 */
[----:B------:R-:W2:Y:S02]  /*0ad0*/  LDCU UR4, c[0x0][0x3e0] ;  /* 0x00007c00ff0477ac */ /* 0x000ea40008000800 */
[----:B--2---:R-:W-:-:S04]  /*0ae0*/  IMAD R13, R205, UR4, R204 ;  /* 0x00000004cd0d7c24 */ /* 0x004fc8000f8e02cc */
[----:B-1----:R-:W-:-:S07]  /*0af0*/  IMAD R13, R13, R4, RZ ;  /* 0x000000040d0d7224 */ /* 0x002fce00078e02ff */
.L_x_161:
[----:B------:R-:W1:Y:S01]  /*0b00*/  LDCU.64 UR8, c[0x0][0x588] ;  /* 0x0000b100ff0877ac */ /* 0x000e620008000a00 */
[----:B------:R-:W-:Y:S01]  /*0b10*/  IMAD.MOV.U32 R16, RZ, RZ, R214 ;  /* 0x000000ffff107224 */ /* 0x000fe200078e00d6 */
[----:B------:R-:W-:Y:S01]  /*0b20*/  ISETP.NE.AND P5, PT, RZ, UR29, PT ;  /* 0x0000001dff007c0c */ /* 0x000fe2000bfa5270 */
[----:B------:R-:W-:Y:S01]  /*0b30*/  IMAD.MOV.U32 R17, RZ, RZ, RZ ;  /* 0x000000ffff117224 */ /* 0x000fe200078e00ff */
[----:B------:R-:W2:Y:S01]  /*0b40*/  LDCU.64 UR18, c[0x0][0x3c0] ;  /* 0x00007800ff1277ac */ /* 0x000ea20008000a00 */
[C---:B------:R-:W-:Y:S01]  /*0b50*/  LOP3.LUT R5, R224.reuse, 0x80000001, RZ, 0xc0, !PT ;  /* 0x80000001e0057812 */ /* 0x040fe200078ec0ff */
[----:B------:R-:W3:Y:S01]  /*0b60*/  LDC.64 R232, c[0x0][0x420] ;  /* 0x00010800ffe87b82 */ /* 0x000ee20000000a00 */
[----:B------:R-:W-:Y:S01]  /*0b70*/  IMAD R9, R224, 0x40, R9 ;  /* 0x00000040e0097824 */ /* 0x000fe200078e0209 */
[----:B------:R-:W4:Y:S01]  /*0b80*/  LDCU.64 UR12, c[0x0][0x3b8] ;  /* 0x00007700ff0c77ac */ /* 0x000f220008000a00 */
[----:B------:R-:W-:Y:S01]  /*0b90*/  ISETP.NE.AND P4, PT, R5, 0x1, PT ;  /* 0x000000010500780c */ /* 0x000fe20003f85270 */
[----:B------:R-:W3:Y:S04]  /*0ba0*/  LDCU.64 UR22, c[0x0][0x3b0] ;  /* 0x00007600ff1677ac */ /* 0x000ee80008000a00 */
[----:B------:R-:W3:Y:S01]  /*0bb0*/  LDC.64 R216, c[0x0][0x5e8] ;  /* 0x00017a00ffd87b82 */ /* 0x000ee20000000a00 */
[----:B------:R-:W-:-:S02]  /*0bc0*/  USHF.R.S32.HI UR35, URZ, 0x1f, UR28 ;  /* 0x0000001fff237899 */ /* 0x000fc4000801141c */
[----:B------:R-:W-:Y:S01]  /*0bd0*/  UIADD3 UR28, UP0, UPT, UR25, UR28, URZ ;  /* 0x0000001c191c7290 */ /* 0x000fe2000ff1e0ff */
[C---:B-1----:R-:W-:Y:S01]  /*0be0*/  IMAD.WIDE.U32 R10, R205.reuse, UR8, R16 ;  /* 0x00000008cd0a7c25 */ /* 0x042fe2000f8e0010 */
[----:B------:R-:W-:Y:S01]  /*0bf0*/  ULEA UR34, UR34, 0xffffffc0, 0x6 ;  /* 0xffffffc022227891 */ /* 0x000fe2000f8e30ff */
[----:B------:R-:W1:Y:S02]  /*0c00*/  LDCU.128 UR4, c[0x0][0x590] ;  /* 0x0000b200ff0477ac */ /* 0x000e640008000c00 */
[----:B------:R-:W-:Y:S02]  /*0c10*/  IMAD R11, R205, UR9, R11 ;  /* 0x00000009cd0b7c24 */ /* 0x000fe4000f8e020b */
[----:B--2---:R-:W-:Y:S01]  /*0c20*/  IMAD.U32 R20, RZ, RZ, UR18 ;  /* 0x00000012ff147e24 */ /* 0x004fe2000f8e00ff */
[----:B------:R-:W-:Y:S01]  /*0c30*/  ULEA.HI.X.SX32 UR25, UR25, UR35, 0x1, UP0 ;  /* 0x0000002319197291 */ /* 0x000fe200080f0eff */
[----:B----4-:R-:W-:Y:S01]  /*0c40*/  IMAD.U32 R14, RZ, RZ, UR12 ;  /* 0x0000000cff0e7e24 */ /* 0x010fe2000f8e00ff */
[----:B------:R-:W-:Y:S01]  /*0c50*/  USHF.R.S32.HI UR33, URZ, 0x1f, UR34 ;  /* 0x0000001fff217899 */ /* 0x000fe20008011422 */
[----:B------:R-:W-:Y:S01]  /*0c60*/  IMAD.WIDE.U32 R20, R20, UR28, R16 ;  /* 0x0000001c14147c25 */ /* 0x000fe2000f8e0010 */
[----:B------:R-:W-:-:S02]  /*0c70*/  UIMAD UR37, UR25, UR18, URZ ;  /* 0x00000012192572a4 */ /* 0x000fc4000f8e02ff */
[----:B------:R-:W-:Y:S01]  /*0c80*/  UIMAD UR8, UR25, UR12, URZ ;  /* 0x0000000c190872a4 */ /* 0x000fe2000f8e02ff */
[----:B------:R-:W-:Y:S01]  /*0c90*/  IMAD.WIDE.U32 R14, R14, UR28, R16 ;  /* 0x0000001c0e0e7c25 */ /* 0x000fe2000f8e0010 */
[----:B------:R-:W2:Y:S03]  /*0ca0*/  LDCU.64 UR10, c[0x0][0x3a0] ;  /* 0x00007400ff0a77ac */ /* 0x000ea60008000a00 */
[----:B------:R-:W-:Y:S01]  /*0cb0*/  IMAD R5, R209, UR19, RZ ;  /* 0x00000013d1057c24 */ /* 0x000fe2000f8e02ff */
[----:B------:R-:W4:Y:S01]  /*0cc0*/  LDCU.64 UR20, c[0x0][0x398] ;  /* 0x00007300ff1477ac */ /* 0x000f220008000a00 */
[----:B---3--:R-:W-:Y:S01]  /*0cd0*/  IMAD.WIDE R232, R9, 0x4, R232 ;  /* 0x0000000409e87825 */ /* 0x008fe200078e02e8 */
[----:B------:R-:W-:-:S03]  /*0ce0*/  UIMAD UR36, UR33, UR22, URZ ;  /* 0x00000016212472a4 */ /* 0x000fc6000f8e02ff */
[----:B-1----:R-:W-:Y:S01]  /*0cf0*/  IMAD.U32 R24, RZ, RZ, UR4 ;  /* 0x00000004ff187e24 */ /* 0x002fe2000f8e00ff */
[----:B------:R-:W-:Y:S02]  /*0d00*/  UIMAD UR9, UR28, UR19, UR37 ;  /* 0x000000131c0972a4 */ /* 0x000fe4000f8e0225 */
[----:B------:R-:W-:Y:S01]  /*0d10*/  UIMAD UR8, UR28, UR13, UR8 ;  /* 0x0000000d1c0872a4 */ /* 0x000fe2000f8e0208 */
[----:B------:R-:W-:Y:S01]  /*0d20*/  IMAD.WIDE.U32 R24, R24, UR34, R10 ;  /* 0x0000002218187c25 */ /* 0x000fe2000f8e000a */
[----:B------:R-:W1:Y:S03]  /*0d30*/  LDCU.64 UR16, c[0x0][0x3a8] ;  /* 0x00007500ff1077ac */ /* 0x000e660008000a00 */
[----:B------:R-:W-:Y:S01]  /*0d40*/  VIADD R21, R21, UR9 ;  /* 0x0000000915157c36 */ /* 0x000fe20008000000 */
[----:B------:R-:W-:Y:S01]  /*0d50*/  UIMAD.WIDE.U32 UR38, UR34, UR22, URZ ;  /* 0x00000016222672a5 */ /* 0x000fe2000f8e00ff */
[----:B------:R-:W-:Y:S01]  /*0d60*/  VIADD R15, R15, UR8 ;  /* 0x000000080f0f7c36 */ /* 0x000fe20008000000 */
[----:B------:R-:W-:Y:S01]  /*0d70*/  UIMAD UR36, UR34, UR23, UR36 ;  /* 0x00000017222472a4 */ /* 0x000fe2000f8e0224 */
[----:B------:R-:W3:Y:S01]  /*0d80*/  LDCU.64 UR14, c[0x0][0x3d8] ;  /* 0x00007b00ff0e77ac */ /* 0x000ee20008000a00 */
[----:B--2---:R-:W-:-:S02]  /*0d90*/  IMAD.WIDE.U32 R14, R205, UR10, R14 ;  /* 0x0000000acd0e7c25 */ /* 0x004fc4000f8e000e */
[----:B------:R-:W-:Y:S02]  /*0da0*/  UIADD3 UR36, UPT, UPT, UR39, UR36, URZ ;  /* 0x0000002427247290 */ /* 0x000fe4000fffe0ff */
[----:B------:R-:W-:Y:S01]  /*0db0*/  IMAD.U32 R22, RZ, RZ, UR38 ;  /* 0x00000026ff167e24 */ /* 0x000fe2000f8e00ff */
[----:B------:R-:W-:Y:S01]  /*0dc0*/  UIMAD UR35, UR33, UR4, URZ ;  /* 0x00000004212372a4 */ /* 0x000fe2000f8e02ff */
[----:B------:R-:W-:Y:S01]  /*0dd0*/  IMAD.U32 R23, RZ, RZ, UR39 ;  /* 0x00000027ff177e24 */ /* 0x000fe2000f8e00ff */
[----:B------:R-:W2:Y:S01]  /*0de0*/  LDCU.64 UR8, c[0x0][0x3d0] ;  /* 0x00007a00ff0877ac */ /* 0x000ea20008000a00 */
[C---:B------:R-:W-:Y:S01]  /*0df0*/  IMAD R15, R205.reuse, UR11, R15 ;  /* 0x0000000bcd0f7c24 */ /* 0x040fe2000f8e020f */
[----:B------:R-:W-:Y:S01]  /*0e00*/  LOP3.LUT R22, R22, 0x38, R208, 0xf8, !PT ;  /* 0x0000003816167812 */ /* 0x000fe200078ef8d0 */
[----:B------:R-:W-:Y:S01]  /*0e10*/  IMAD.U32 R23, RZ, RZ, UR36 ;  /* 0x00000024ff177e24 */ /* 0x000fe2000f8e00ff */
[----:B------:R-:W-:Y:S01]  /*0e20*/  UIMAD UR35, UR34, UR5, UR35 ;  /* 0x00000005222372a4 */ /* 0x000fe2000f8e0223 */
[C---:B-1----:R-:W-:Y:S01]  /*0e30*/  IMAD.WIDE.U32 R20, R205.reuse, UR16, R20 ;  /* 0x00000010cd147c25 */ /* 0x042fe2000f8e0014 */
[----:B------:R-:W1:Y:S03]  /*0e40*/  LDCU.64 UR10, c[0x0][0x3c8] ;  /* 0x00007900ff0a77ac */ /* 0x000e660008000a00 */
[----:B----4-:R-:W-:Y:S01]  /*0e50*/  IMAD.WIDE.U32 R22, R205, UR20, R22 ;  /* 0x00000014cd167c25 */ /* 0x010fe2000f8e0016 */
[----:B------:R-:W-:Y:S01]  /*0e60*/  IADD3 R25, PT, PT, R25, UR35, RZ ;  /* 0x0000002319197c10 */ /* 0x000fe2000fffe0ff */
[----:B------:R-:W-:-:S02]  /*0e70*/  USHF.L.U32 UR35, UR18, 0x5, URZ ;  /* 0x0000000512237899 */ /* 0x000fc400080006ff */
[C---:B------:R-:W-:Y:S01]  /*0e80*/  IMAD R23, R205.reuse, UR21, R23 ;  /* 0x00000015cd177c24 */ /* 0x040fe2000f8e0217 */
[----:B------:R-:W-:Y:S01]  /*0e90*/  USHF.L.U64.HI UR21, UR18, 0x5, UR19 ;  /* 0x0000000512157899 */ /* 0x000fe20008010213 */
[----:B------:R-:W-:Y:S01]  /*0ea0*/  IMAD R21, R205, UR17, R21 ;  /* 0x00000011cd157c24 */ /* 0x000fe2000f8e0215 */
[----:B------:R-:W4:Y:S01]  /*0eb0*/  LDCU.64 UR16, c[0x0][0x550] ;  /* 0x0000aa00ff1077ac */ /* 0x000f220008000a00 */
[----:B------:R-:W-:Y:S01]  /*0ec0*/  IMAD.WIDE.U32 R24, R204, UR6, R24 ;  /* 0x00000006cc187c25 */ /* 0x000fe2000f8e0018 */
[----:B------:R-:W-:-:S03]  /*0ed0*/  USHF.L.U64.HI UR20, UR12, 0x5, UR13 ;  /* 0x000000050c147899 */ /* 0x000fc6000801020d */
[----:B---3--:R-:W-:Y:S02]  /*0ee0*/  IMAD R11, R7, UR14, RZ ;  /* 0x0000000e070b7c24 */ /* 0x008fe4000f8e02ff */
[----:B------:R-:W-:Y:S01]  /*0ef0*/  IMAD.WIDE.U32 R20, R18, UR14, R20 ;  /* 0x0000000e12147c25 */ /* 0x000fe2000f8e0014 */
[----:B------:R-:W-:-:S03]  /*0f00*/  USHF.L.U32 UR14, UR12, 0x5, URZ ;  /* 0x000000050c0e7899 */ /* 0x000fc600080006ff */
[----:B--2---:R-:W-:Y:S02]  /*0f10*/  IMAD R7, R7, UR8, RZ ;  /* 0x0000000807077c24 */ /* 0x004fe4000f8e02ff */
[----:B------:R-:W-:Y:S01]  /*0f20*/  IMAD R25, R204, UR7, R25 ;  /* 0x00000007cc197c24 */ /* 0x000fe2000f8e0219 */
[----:B------:R-:W2:Y:S01]  /*0f30*/  LDCU.64 UR6, c[0x0][0x390] ;  /* 0x00007200ff0677ac */ /* 0x000ea20008000a00 */
[----:B------:R-:W-:Y:S02]  /*0f40*/  IMAD.U32 R26, RZ, RZ, UR35 ;  /* 0x00000023ff1a7e24 */ /* 0x000fe4000f8e00ff */
[----:B------:R-:W-:Y:S02]  /*0f50*/  IMAD.U32 R27, RZ, RZ, UR21 ;  /* 0x00000015ff1b7e24 */ /* 0x000fe4000f8e00ff */
[C---:B------:R-:W-:Y:S02]  /*0f60*/  IMAD R11, R18.reuse, UR15, R11 ;  /* 0x0000000f120b7c24 */ /* 0x040fe4000f8e020b */
[----:B------:R-:W-:-:S02]  /*0f70*/  IMAD R7, R18, UR9, R7 ;  /* 0x0000000912077c24 */ /* 0x000fc4000f8e0207 */
[----:B------:R-:W-:-:S04]  /*0f80*/  IMAD.WIDE.U32 R26, R209, UR18, R26 ;  /* 0x00000012d11a7c25 */ /* 0x000fc8000f8e001a */
[----:B------:R-:W-:Y:S01]  /*0f90*/  IMAD.WIDE.U32 R18, R18, UR8, R14 ;  /* 0x0000000812127c25 */ /* 0x000fe2000f8e000e */
[----:B------:R-:W3:Y:S01]  /*0fa0*/  LDCU.64 UR8, c[0x0][0x388] ;  /* 0x00007100ff0877ac */ /* 0x000ee20008000a00 */
[----:B------:R-:W-:Y:S02]  /*0fb0*/  IADD3 R15, P0, PT, R20, R26, RZ ;  /* 0x0000001a140f7210 */ /* 0x000fe40007f1e0ff */
[----:B------:R-:W-:Y:S01]  /*0fc0*/  IMAD.U32 R16, RZ, RZ, UR14 ;  /* 0x0000000eff107e24 */ /* 0x000fe2000f8e00ff */
[----:B------:R-:W-:Y:S01]  /*0fd0*/  USHF.L.U64.HI UR14, UR4, 0x5, UR5 ;  /* 0x00000005040e7899 */ /* 0x000fe20008010205 */
[----:B------:R-:W-:Y:S01]  /*0fe0*/  IMAD.U32 R17, RZ, RZ, UR20 ;  /* 0x00000014ff117e24 */ /* 0x000fe2000f8e00ff */
[----:B------:R-:W-:Y:S01]  /*0ff0*/  IADD3 R19, PT, PT, R19, R7, RZ ;  /* 0x0000000713137210 */ /* 0x000fe20007ffe0ff */
[----:B------:R-:W-:-:S04]  /*1000*/  IMAD.WIDE.U32 R24, R209, UR4, R24 ;  /* 0x00000004d1187c25 */ /* 0x000fc8000f8e0018 */
[----:B------:R-:W-:Y:S01]  /*1010*/  IMAD.IADD R21, R21, 0x1, R11 ;  /* 0x0000000115157824 */ /* 0x000fe200078e020b */
[----:B----4-:R-:W-:Y:S01]  /*1020*/  LEA R220, P1, R24, UR16, 0x1 ;  /* 0x0000001018dc7c11 */ /* 0x010fe2000f8208ff */
[----:B------:R-:W-:-:S03]  /*1030*/  IMAD.WIDE.U32 R16, R209, UR12, R16 ;  /* 0x0000000cd1107c25 */ /* 0x000fc6000f8e0010 */
[----:B------:R-:W-:Y:S01]  /*1040*/  IADD3.X R6, PT, PT, R21, R5, R27, P0, !PT ;  /* 0x0000000515067210 */ /* 0x000fe200007fe41b */
[C---:B------:R-:W-:Y:S01]  /*1050*/  IMAD R11, R209.reuse, UR13, RZ ;  /* 0x0000000dd10b7c24 */ /* 0x040fe2000f8e02ff */
[----:B------:R-:W-:Y:S01]  /*1060*/  USHF.L.U32 UR13, UR4, 0x5, URZ ;  /* 0x00000005040d7899 */ /* 0x000fe200080006ff */
[----:B-1----:R-:W-:Y:S01]  /*1070*/  IMAD.WIDE.U32 R22, R204, UR10, R22 ;  /* 0x0000000acc167c25 */ /* 0x002fe2000f8e0016 */
[----:B------:R-:W-:Y:S02]  /*1080*/  IADD3 R14, P0, PT, R18, R16, RZ ;  /* 0x00000010120e7210 */ /* 0x000fe40007f1e0ff */
[----:B------:R-:W-:Y:S01]  /*1090*/  USHF.L.U64.HI UR14, UR13, 0x1, UR14 ;  /* 0x000000010d0e7899 */ /* 0x000fe2000801020e */
[----:B------:R-:W-:Y:S01]  /*10a0*/  IMAD R221, R209, UR5, R25 ;  /* 0x00000005d1dd7c24 */ /* 0x000fe2000f8e0219 */
[----:B------:R-:W1:Y:S01]  /*10b0*/  LDCU.64 UR4, c[0x0][0x380] ;  /* 0x00007000ff0477ac */ /* 0x000e620008000a00 */
[----:B------:R-:W-:Y:S01]  /*10c0*/  IMAD R23, R204, UR11, R23 ;  /* 0x0000000bcc177c24 */ /* 0x000fe2000f8e0217 */
[----:B------:R-:W-:Y:S01]  /*10d0*/  IADD3.X R7, PT, PT, R19, R11, R17, P0, !PT ;  /* 0x0000000b13077210 */ /* 0x000fe200007fe411 */
[----:B------:R-:W-:Y:S01]  /*10e0*/  IMAD.WIDE.U32 R20, R209, UR18, R20 ;  /* 0x00000012d1147c25 */ /* 0x000fe2000f8e0014 */
[----:B--2---:R-:W-:-:S02]  /*10f0*/  LEA R16, P0, R15, UR6, 0x1 ;  /* 0x000000060f107c11 */ /* 0x004fc4000f8008ff */
[----:B------:R-:W-:Y:S01]  /*1100*/  LEA.HI.X R221, R24, UR17, R221, 0x1, P1 ;  /* 0x0000001118dd7c11 */ /* 0x000fe200088f0cdd */
[----:B------:R-:W-:Y:S01]  /*1110*/  IMAD.WIDE.U32 R22, R209, UR22, R22 ;  /* 0x00000016d1167c25 */ /* 0x000fe2000f8e0016 */
[----:B------:R-:W-:Y:S01]  /*1120*/  LEA R24, P2, R20, UR6, 0x1 ;  /* 0x0000000614187c11 */ /* 0x000fe2000f8408ff */
[----:B------:R-:W-:Y:S01]  /*1130*/  USHF.L.U32 UR6, UR13, 0x1, URZ ;  /* 0x000000010d067899 */ /* 0x000fe200080006ff */
[----:B------:R-:W-:Y:S01]  /*1140*/  LEA.HI.X R17, R15, UR7, R6, 0x1, P0 ;  /* 0x000000070f117c11 */ /* 0x000fe200080f0c06 */
[----:B------:R-:W-:Y:S01]  /*1150*/  IMAD.IADD R5, R21, 0x1, R5 ;  /* 0x0000000115057824 */ /* 0x000fe200078e0205 */
[----:B---3--:R-:W-:Y:S01]  /*1160*/  LEA R6, P0, R14, UR8, 0x1 ;  /* 0x000000080e067c11 */ /* 0x008fe2000f8008ff */
[C---:B------:R-:W-:Y:S01]  /*1170*/  IMAD R219, R209.reuse, UR23, R23 ;  /* 0x00000017d1db7c24 */ /* 0x040fe2000f8e0217 */
[----:B------:R-:W-:Y:S01]  /*1180*/  USHF.L.U64.HI UR23, UR22, 0x5, UR23 ;  /* 0x0000000516177899 */ /* 0x000fe20008010217 */
[----:B------:R-:W-:Y:S01]  /*1190*/  IMAD.WIDE.U32 R18, R209, UR12, R18 ;  /* 0x0000000cd1127c25 */ /* 0x000fe2000f8e0012 */
[----:B------:R-:W-:Y:S01]  /*11a0*/  USHF.L.U32 UR22, UR22, 0x5, URZ ;  /* 0x0000000516167899 */ /* 0x000fe200080006ff */
[----:B------:R-:W-:Y:S01]  /*11b0*/  LEA.HI.X R25, R20, UR7, R5, 0x1, P2 ;  /* 0x0000000714197c11 */ /* 0x000fe200090f0c05 */
[----:B------:R-:W-:Y:S01]  /*11c0*/  @P5 BAR.SYNC.DEFER_BLOCKING 0x0 ;  /* 0x0000000000005b1d */ /* 0x000fe20000010000 */
[----:B------:R-:W-:Y:S01]  /*11d0*/  LEA.HI.X R7, R14, UR9, R7, 0x1, P0 ;  /* 0x000000090e077c11 */ /* 0x000fe200080f0c07 */
[----:B------:R-:W-:Y:S01]  /*11e0*/  USHF.L.U32 UR7, UR22, 0x1, URZ ;  /* 0x0000000116077899 */ /* 0x000fe200080006ff */
[----:B------:R-:W-:Y:S01]  /*11f0*/  IADD3 R14, P0, PT, R220, UR6, RZ ;  /* 0x00000006dc0e7c10 */ /* 0x000fe2000ff1e0ff */
[----:B------:R-:W-:Y:S01]  /*1200*/  USHF.L.U64.HI UR23, UR22, 0x1, UR23 ;  /* 0x0000000116177899 */ /* 0x000fe20008010217 */
[----:B-1----:R-:W-:Y:S01]  /*1210*/  LEA R218, P3, R22, UR4, 0x1 ;  /* 0x0000000416da7c11 */ /* 0x002fe2000f8608ff */
[----:B------:R-:W-:Y:S01]  /*1220*/  IMAD.IADD R8, R19, 0x1, R11 ;  /* 0x0000000113087824 */ /* 0x000fe200078e020b */
[----:B------:R-:W-:Y:S01]  /*1230*/  SEL R5, RZ, 0x4000, P4 ;  /* 0x00004000ff057807 */ /* 0x000fe20002000000 */
[----:B------:R-:W1:Y:S01]  /*1240*/  LDCU UR4, c[0x0][0x3e0] ;  /* 0x00007c00ff0477ac */ /* 0x000e620008000800 */
[----:B------:R-:W-:-:S02]  /*1250*/  IADD3.X R15, PT, PT, R221, UR14, RZ, P0, !PT ;  /* 0x0000000edd0f7c10 */ /* 0x000fc400087fe4ff */
[----:B------:R-:W-:Y:S01]  /*1260*/  LEA.HI.X R219, R22, UR5, R219, 0x1, P3 ;  /* 0x0000000516db7c11 */ /* 0x000fe200098f0cdb */
[----:B------:R-:W-:Y:S01]  /*1270*/  IMAD.IADD R225, R212, 0x1, R5 ;  /* 0x00000001d4e17824 */ /* 0x000fe200078e0205 */
[C---:B------:R-:W-:Y:S01]  /*1280*/  LEA R10, P1, R18.reuse, UR8, 0x1 ;  /* 0x00000008120a7c11 */ /* 0x040fe2000f8208ff */
[----:B------:R-:W2:Y:S03]  /*1290*/  LDCU UR5, c[0x0][0x44c] ;  /* 0x00008980ff0577ac */ /* 0x000ea60008000800 */
[----:B------:R-:W-:Y:S01]  /*12a0*/  LEA.HI.X R11, R18, UR9, R8, 0x1, P1 ;  /* 0x00000009120b7c11 */ /* 0x000fe200088f0c08 */
[----:B------:R-:W-:Y:S01]  /*12b0*/  IMAD.WIDE.U32 R18, R206, 0x4, R232 ;  /* 0x00000004ce127825 */ /* 0x000fe200078e00e8 */
[----:B------:R-:W3:Y:S01]  /*12c0*/  LDC.64 R8, c[0x0][0x460] ;  /* 0x00011800ff087b82 */ /* 0x000ee20000000a00 */
[----:B------:R-:W-:Y:S01]  /*12d0*/  @!PT LDS RZ, [RZ] ;  /* 0x00000000fffff984 */ /* 0x000fe20000000800 */
[----:B------:R-:W-:Y:S01]  /*12e0*/  @!PT LDS RZ, [RZ] ;  /* 0x00000000fffff984 */ /* 0x000fe20000000800 */
[----:B------:R-:W-:Y:S01]  /*12f0*/  @!PT LDS RZ, [RZ] ;  /* 0x00000000fffff984 */ /* 0x000fe20000000800 */
[----:B------:R-:W-:Y:S04]  /*1300*/  LDGSTS.E.BYPASS.LTC128B.128 [R212+0x10000], desc[UR26][R24.64] ;  /* 0x1000000018d47fae */ /* 0x000fe8000b981a1a */
[----:B------:R-:W-:Y:S04]  /*1310*/  LDGSTS.E.BYPASS.LTC128B.128 [R212+0x12000], desc[UR26][R24.64+0x80] ;  /* 0x1200008018d47fae */ /* 0x000fe8000b981a1a */
[----:B------:R-:W-:Y:S04]  /*1320*/  LDGSTS.E.BYPASS.LTC128B.128 [R212+0x11000], desc[UR26][R16.64] ;  /* 0x1100000010d47fae */ /* 0x000fe8000b981a1a */
[----:B------:R4:W-:Y:S04]  /*1330*/  LDGSTS.E.BYPASS.LTC128B.128 [R212+0x13000], desc[UR26][R16.64+0x80] ;  /* 0x1300008010d47fae */ /* 0x0009e8000b981a1a */
[----:B------:R-:W0:Y:S04]  /*1340*/  LDGDEPBAR ;  /* 0x00000000000079af */ /* 0x000e280000000000 */
[----:B------:R-:W-:Y:S04]  /*1350*/  LDGSTS.E.BYPASS.LTC128B.128 [R212+0x8000], desc[UR26][R220.64] ;  /* 0x08000000dcd47fae */ /* 0x000fe8000b981a1a */
[----:B------:R-:W-:Y:S04]  /*1360*/  LDGSTS.E.BYPASS.LTC128B.128 [R212+0xa000], desc[UR26][R220.64+0x80] ;  /* 0x0a000080dcd47fae */ /* 0x000fe8000b981a1a */
[----:B------:R-:W-:Y:S04]  /*1370*/  LDGSTS.E.BYPASS.LTC128B.128 [R212+0x9000], desc[UR26][R14.64] ;  /* 0x090000000ed47fae */ /* 0x000fe8000b981a1a */
[----:B------:R1:W-:Y:S04]  /*1380*/  LDGSTS.E.BYPASS.LTC128B.128 [R212+0xb000], desc[UR26][R14.64+0x80] ;  /* 0x0b0000800ed47fae */ /* 0x0003e8000b981a1a */
[----:B------:R-:W-:Y:S01]  /*1390*/  LDGSTS.E.BYPASS.LTC128B.128 [R225], desc[UR26][R218.64] ;  /* 0x00000000dae17fae */ /* 0x000fe2000b981a1a */
[----:B----4-:R-:W-:-:S03]  /*13a0*/  IADD3 R16, P0, PT, R218, UR7, RZ ;  /* 0x00000007da107c10 */ /* 0x010fc6000ff1e0ff */
[----:B------:R-:W-:Y:S01]  /*13b0*/  LDGSTS.E.BYPASS.LTC128B.128 [R225+0x2000], desc[UR26][R218.64+0x80] ;  /* 0x02000080dae17fae */ /* 0x000fe2000b981a1a */
[----:B------:R-:W-:-:S03]  /*13c0*/  IADD3.X R17, PT, PT, R219, UR23, RZ, P0, !PT ;  /* 0x00000017db117c10 */ /* 0x000fc600087fe4ff */
[----:B------:R-:W5:Y:S04]  /*13d0*/  LDG.E R223, desc[UR26][R18.64] ;  /* 0x0000001a12df7981 */ /* 0x000f68000c1e1900 */
[----:B------:R-:W-:Y:S04]  /*13e0*/  LDGSTS.E.BYPASS.LTC128B.128 [R225+0x1000], desc[UR26][R16.64] ;  /* 0x0100000010e17fae */ /* 0x000fe8000b981a1a */
[----:B------:R4:W-:Y:S04]  /*13f0*/  LDGSTS.E.BYPASS.LTC128B.128 [R225+0x3000], desc[UR26][R16.64+0x80] ;  /* 0x0300008010e17fae */ /* 0x0009e8000b981a1a */
[----:B------:R-:W-:Y:S04]  /*1400*/  LDGSTS.E.BYPASS.LTC128B.128 [R212+0xc000], desc[UR26][R10.64] ;  /* 0x0c0000000ad47fae */ /* 0x000fe8000b981a1a */
[----:B------:R2:W-:Y:S04]  /*1410*/  LDGSTS.E.BYPASS.LTC128B.128 [R212+0xe000], desc[UR26][R10.64+0x80] ;  /* 0x0e0000800ad47fae */ /* 0x0005e8000b981a1a */
[----:B------:R-:W-:Y:S04]  /*1420*/  LDGSTS.E.BYPASS.LTC128B.128 [R212+0xd000], desc[UR26][R6.64] ;  /* 0x0d00000006d47fae */ /* 0x000fe8000b981a1a */
[----:B------:R3:W-:Y:S04]  /*1430*/  LDGSTS.E.BYPASS.LTC128B.128 [R212+0xf000], desc[UR26][R6.64+0x80] ;  /* 0x0f00008006d47fae */ /* 0x0007e8000b981a1a */
[----:B------:R-:W0:Y:S01]  /*1440*/  LDGDEPBAR ;  /* 0x00000000000079af */ /* 0x000e220000000000 */
[----:B-1----:R-:W-:-:S03]  /*1450*/  SHF.R.S32.HI R14, RZ, 0x1f, R4 ;  /* 0x0000001fff0e7819 */ /* 0x002fc60000011404 */
[----:B------:R1:W5:Y:S01]  /*1460*/  LDG.E R222, desc[UR26][R18.64+0x20] ;  /* 0x0000201a12de7981 */ /* 0x000362000c1e1900 */
[----:B----4-:R-:W-:Y:S02]  /*1470*/  IMAD.WIDE.U32 R16, R205, R4, RZ ;  /* 0x00000004cd107225 */ /* 0x010fe400078e00ff */
[----:B------:R-:W4:Y:S02]  /*1480*/  S2R R4, SR_CTAID.X ;  /* 0x0000000000047919 */ /* 0x000f240000002500 */
[----:B--2---:R-:W-:Y:S01]  /*1490*/  IMAD R11, R14, R205, RZ ;  /* 0x000000cd0e0b7224 */ /* 0x004fe200078e02ff */
[----:B------:R-:W2:Y:S01]  /*14a0*/  S2R R10, SR_TID.X ;  /* 0x00000000000a7919 */ /* 0x000ea20000002100 */
[----:B------:R-:W-:Y:S01]  /*14b0*/  USHF.R.S32.HI UR8, URZ, 0x1f, UR4 ;  /* 0x0000001fff087899 */ /* 0x000fe20008011404 */
[----:B---3--:R-:W-:Y:S01]  /*14c0*/  ISETP.NE.U32.AND P0, PT, R8, RZ, PT ;  /* 0x000000ff0800720c */ /* 0x008fe20003f05070 */
[----:B------:R-:W4:Y:S01]  /*14d0*/  LDC.64 R6, c[0x0][0x5f8] ;  /* 0x00017e00ff067b82 */ /* 0x000f220000000a00 */
[----:B------:R-:W-:-:S07]  /*14e0*/  DEPBAR.LE SB0, 0x1 ;  /* 0x000080400000791a */ /* 0x000fce0000000000 */
[----:B------:R-:W-:Y:S01]  /*14f0*/  BAR.SYNC.DEFER_BLOCKING 0x0 ;  /* 0x0000000000007b1d */ /* 0x000fe20000010000 */
[----:B------:R-:W-:-:S04]  /*1500*/  IMAD.IADD R11, R17, 0x1, R11 ;  /* 0x00000001110b7824 */ /* 0x000fc800078e020b */
[----:B------:R-:W-:-:S04]  /*1510*/  IMAD R11, R11, UR4, RZ ;  /* 0x000000040b0b7c24 */ /* 0x000fc8000f8e02ff */
[C---:B------:R-:W-:Y:S02]  /*1520*/  IMAD R11, R16.reuse, UR8, R11 ;  /* 0x00000008100b7c24 */ /* 0x040fe4000f8e020b */
[----:B------:R-:W-:Y:S01]  /*1530*/  IMAD.WIDE.U32 R16, R16, UR4, RZ ;  /* 0x0000000410107c25 */ /* 0x000fe2000f8e00ff */
[----:B------:R-:W-:Y:S01]  /*1540*/  USHF.R.S32.HI UR8, URZ, 0x1f, UR5 ;  /* 0x0000001fff087899 */ /* 0x000fe20008011405 */
[----:B------:R-:W-:Y:S02]  /*1550*/  ISETP.NE.AND.EX P0, PT, R9, RZ, PT, P0 ;  /* 0x000000ff0900720c */ /* 0x000fe40003f05300 */
[----:B------:R-:W-:Y:S02]  /*1560*/  IMAD.IADD R11, R17, 0x1, R11 ;  /* 0x00000001110b7824 */ /* 0x000fe400078e020b */
[----:B------:R-:W-:Y:S02]  /*1570*/  IMAD R14, R204, UR5, RZ ;  /* 0x00000005cc0e7c24 */ /* 0x000fe4000f8e02ff */
[----:B------:R-:W-:Y:S01]  /*1580*/  IMAD R11, R11, UR5, RZ ;  /* 0x000000050b0b7c24 */ /* 0x000fe2000f8e02ff */
[----:B------:R-:W-:-:S02]  /*1590*/  SEL R12, R12, RZ, P0 ;  /* 0x000000ff0c0c7207 */ /* 0x000fc40000000000 */
[----:B------:R-:W-:Y:S01]  /*15a0*/  SHF.R.S32.HI R15, RZ, 0x1f, R14 ;  /* 0x0000001fff0f7819 */ /* 0x000fe2000001140e */
[----:B------:R1:W3:Y:S01]  /*15b0*/  LDSM.16.M88.4 R116, [R201] ;  /* 0x00000000c974783b */ /* 0x0002e20000000200 */
[----:B------:R-:W-:-:S03]  /*15c0*/  IMAD R11, R16, UR8, R11 ;  /* 0x00000008100b7c24 */ /* 0x000fc6000f8e020b */
[----:B------:R1:W1:Y:S01]  /*15d0*/  LDSM.16.M88.4 R120, [R201+0x800] ;  /* 0x00080000c978783b */ /* 0x0002620000000200 */
[----:B------:R-:W-:-:S03]  /*15e0*/  UIMAD.WIDE UR8, UR4, UR5, URZ ;  /* 0x00000005040872a5 */ /* 0x000fc6000f8e02ff */
        /* <DEDUP_REMOVED lines=13> */
[----:B------:R1:W1:Y:S01]  /*16c0*/  LDSM.16.M88.4 R176, [R196+0x2800] ;  /* 0x00280000c4b0783b */ /* 0x0002620000000200 */
[----:B------:R-:W-:Y:S01]  /*16d0*/  IADD3 R12, P0, PT, R12, UR34, RZ ;  /* 0x000000220c0c7c10 */ /* 0x000fe2000ff1e0ff */
[----:B------:R-:W-:Y:S01]  /*16e0*/  IMAD.WIDE.U32 R14, R16, UR5, R14 ;  /* 0x00000005100e7c25 */ /* 0x000fe2000f8e000e */
[----:B--2---:R-:W-:-:S03]  /*16f0*/  LOP3.LUT R10, R10, 0x1f, RZ, 0xc0, !PT ;  /* 0x0000001f0a0a7812 */ /* 0x004fc600078ec0ff */
[----:B------:R-:W-:Y:S01]  /*1700*/  IMAD R8, R12, UR9, RZ ;  /* 0x000000090c087c24 */ /* 0x000fe2000f8e02ff */
[----:B------:R-:W-:Y:S01]  /*1710*/  UIMAD UR9, UR4, UR5, URZ ;  /* 0x00000005040972a4 */ /* 0x000fe2000f8e02ff */
[----:B------:R-:W-:Y:S01]  /*1720*/  IADD3 R15, PT, PT, R15, R11, RZ ;  /* 0x0000000b0f0f7210 */ /* 0x000fe20007ffe0ff */
[----:B------:R-:W-:Y:S01]  /*1730*/  IMAD.X R9, RZ, RZ, UR33, P0 ;  /* 0x00000021ff097e24 */ /* 0x000fe200080e06ff */
[----:B------:R-:W2:Y:S01]  /*1740*/  LDCU.64 UR4, c[0x0][0x570] ;  /* 0x0000ae00ff0477ac */ /* 0x000ea20008000a00 */
[----:B----4-:R-:W-:-:S04]  /*1750*/  IMAD.WIDE.U32 R16, R4, R6, RZ ;  /* 0x0000000604107225 */ /* 0x010fc800078e00ff */
[----:B------:R-:W-:Y:S01]  /*1760*/  IMAD R8, R9, UR8, R8 ;  /* 0x0000000809087c24 */ /* 0x000fe2000f8e0208 */
[----:B------:R-:W-:Y:S01]  /*1770*/  SEL R6, R16, RZ, P5 ;  /* 0x000000ff10067207 */ /* 0x000fe20002800000 */
[----:B------:R-:W-:-:S04]  /*1780*/  IMAD.WIDE.U32 R14, R12, UR8, R14 ;  /* 0x000000080c0e7c25 */ /* 0x000fc8000f8e000e */
[----:B------:R-:W-:Y:S02]  /*1790*/  IMAD R9, R207, UR9, R10 ;  /* 0x00000009cf097c24 */ /* 0x000fe4000f8e020a */
[----:B------:R-:W-:Y:S01]  /*17a0*/  IMAD R7, R4, R7, R17 ;  /* 0x0000000704077224 */ /* 0x000fe200078e0211 */
[----:B------:R-:W-:Y:S01]  /*17b0*/  USHF.L.U32 UR8, UR9, 0x6, URZ ;  /* 0x0000000609087899 */ /* 0x000fe200080006ff */
[----:B------:R-:W-:Y:S01]  /*17c0*/  IMAD.IADD R8, R15, 0x1, R8 ;  /* 0x000000010f087824 */ /* 0x000fe200078e0208 */
[----:B------:R-:W-:Y:S02]  /*17d0*/  IADD3 R6, P1, P0, R9, R14, R6 ;  /* 0x0000000e09067210 */ /* 0x000fe4000783e006 */
[----:B------:R-:W-:Y:S02]  /*17e0*/  SHF.R.S32.HI R9, RZ, 0x1f, R9 ;  /* 0x0000001fff097819 */ /* 0x000fe40000011409 */
[----:B------:R-:W-:Y:S01]  /*17f0*/  SEL R7, R7, RZ, P5 ;  /* 0x000000ff07077207 */ /* 0x000fe20002800000 */
[----:B------:R-:W-:Y:S01]  /*1800*/  UISETP.GE.AND UP0, UPT, UR30, 0x1, UPT ;  /* 0x000000011e00788c */ /* 0x000fe2000bf06270 */
[----:B------:R-:W-:-:S02]  /*1810*/  IMAD.U32 R4, RZ, RZ, UR8 ;  /* 0x00000008ff047e24 */ /* 0x000fc4000f8e00ff */
[----:B------:R-:W-:Y:S02]  /*1820*/  IADD3.X R7, PT, PT, R9, R8, R7, P1, P0 ;  /* 0x0000000809077210 */ /* 0x000fe40000fe0407 */
[----:B------:R-:W-:Y:S01]  /*1830*/  IADD3 R6, P0, PT, R6, UR8, RZ ;  /* 0x0000000806067c10 */ /* 0x000fe2000ff1e0ff */
[----:B------:R-:W-:-:S03]  /*1840*/  IMAD R13, R224, 0x40, R13 ;  /* 0x00000040e00d7824 */ /* 0x000fc600078e020d */
[----:B------:R-:W-:Y:S02]  /*1850*/  LEA.HI.X.SX32 R7, R4, R7, 0x1, P0 ;  /* 0x0000000704077211 */ /* 0x000fe400000f0eff */
[C---:B--2---:R-:W-:Y:S01]  /*1860*/  LEA R230, P0, R6.reuse, UR4, 0x2 ;  /* 0x0000000406e67c11 */ /* 0x044fe2000f8010ff */
[----:B------:R-:W-:Y:S01]  /*1870*/  IMAD.WIDE R216, R13, 0x4, R216 ;  /* 0x000000040dd87825 */ /* 0x000fe200078e02d8 */
[----:B------:R-:W-:Y:S02]  /*1880*/  CS2R R94, SRZ ;  /* 0x00000000005e7805 */ /* 0x000fe4000001ff00 */
[----:B------:R-:W-:Y:S02]  /*1890*/  CS2R R92, SRZ ;  /* 0x00000000005c7805 */ /* 0x000fe4000001ff00 */
[----:B------:R-:W-:Y:S02]  /*18a0*/  LEA.HI.X R231, R6, UR5, R7, 0x2, P0 ;  /* 0x0000000506e77c11 */ /* 0x000fe400080f1407 */
        /* <DEDUP_REMOVED lines=29> */
[----:B------:R-:W-:Y:S01]  /*1a80*/  CS2R R20, SRZ ;  /* 0x0000000000147805 */ /* 0x000fe2000001ff00 */
[----:B-1-3--:R-:W-:Y:S06]  /*1a90*/  BRA.U !UP0, `(.L_x_162) ;  /* 0x0000002108047547 */ /* 0x00afec000b800000 */
[----:B------:R-:W1:Y:S01]  /*1aa0*/  LDC R213, c[0x0][0x44c] ;  /* 0x00011300ffd57b82 */ /* 0x000e620000000800 */
[----:B------:R-:W2:Y:S01]  /*1ab0*/  LDCU UR5, c[0x0][0x3b0] ;  /* 0x00007600ff0577ac */ /* 0x000ea20008000800 */
[-C--:B------:R-:W-:Y:S01]  /*1ac0*/  IADD3 R189, PT, PT, R203, R5.reuse, RZ ;  /* 0x00000005cbbd7210 */ /* 0x080fe20007ffe0ff */
[----:B------:R-:W3:Y:S01]  /*1ad0*/  LDCU UR4, c[0x0][0x590] ;  /* 0x0000b200ff0477ac */ /* 0x000ee20008000800 */
[----:B------:R-:W4:Y:S01]  /*1ae0*/  LDCU UR8, c[0x0][0x3e0] ;  /* 0x00007c00ff0877ac */ /* 0x000f220008000800 */
[----:B------:R-:W1:Y:S01]  /*1af0*/  LDCU UR10, c[0x0][0x45c] ;  /* 0x00008b80ff0a77ac */ /* 0x000e620008000800 */
[----:B------:R-:W-:Y:S02]  /*1b00*/  USHF.L.U32 UR9, UR9, 0x3, URZ ;  /* 0x0000000309097899 */ /* 0x000fe400080006ff */
[----:B--2---:R-:W-:Y:S02]  /*1b10*/  USHF.L.U32 UR5, UR5, 0x6, URZ ;  /* 0x0000000605057899 */ /* 0x004fe400080006ff */
[----:B---3--:R-:W-:Y:S01]  /*1b20*/  USHF.L.U32 UR4, UR4, 0x6, URZ ;  /* 0x0000000604047899 */ /* 0x008fe200080006ff */
[----:B------:R-:W-:-:S02]  /*1b30*/  IADD3 R188, PT, PT, R202, R5, RZ ;  /* 0x00000005cabc7210 */ /* 0x000fc40007ffe0ff */
[----:B----4-:R-:W-:-:S09]  /*1b40*/  MOV R95, RZ ;  /* 0x000000ff005f7202 */ /* 0x010fd20000000f00 */
.L_x_165:
[----:B------:R-:W0:Y:S01]  /*1b50*/  LDGDEPBAR ;  /* 0x00000000000079af */ /* 0x000e220000000000 */
[-C--:B------:R-:W-:Y:S01]  /*1b60*/  IADD3 R182, PT, PT, R200, R189.reuse, RZ ;  /* 0x000000bdc8b67210 */ /* 0x080fe20007ffe0ff */
[C---:B-----5:R-:W-:Y:S01]  /*1b70*/  FMUL.FTZ R241, R223.reuse, 1.4426950216293334961 ;  /* 0x3fb8aa3bdff17820 */ /* 0x060fe20000410000 */
[----:B------:R-:W-:Y:S01]  /*1b80*/  IADD3 R181, PT, PT, R198, R189, RZ ;  /* 0x000000bdc6b57210 */ /* 0x000fe20007ffe0ff */
[----:B------:R-:W-:Y:S01]  /*1b90*/  FMUL.FTZ R243, R222, 1.4426950216293334961 ;  /* 0x3fb8aa3bdef37820 */ /* 0x000fe20000410000 */
[----:B------:R-:W-:Y:S02]  /*1ba0*/  LEA R186, P0, R206, R216, 0x2 ;  /* 0x000000d8ceba7211 */ /* 0x000fe400078010ff */
[----:B------:R-:W-:Y:S02]  /*1bb0*/  IADD3 R180, PT, PT, R200, R181, RZ ;  /* 0x000000b5c8b47210 */ /* 0x000fe40007ffe0ff */
[----:B------:R-:W-:Y:S02]  /*1bc0*/  LEA.HI.X R187, R206, R217, RZ, 0x2, P0 ;  /* 0x000000d9cebb7211 */ /* 0x000fe400000f14ff */
[----:B------:R-:W-:Y:S02]  /*1bd0*/  FSETP.NEU.FTZ.AND P1, PT, R223, -INF , PT ;  /* 0xff800000df00780b */ /* 0x000fe40003f3d000 */
[----:B------:R-:W-:Y:S02]  /*1be0*/  FSETP.NEU.FTZ.AND P0, PT, R222, -INF , PT ;  /* 0xff800000de00780b */ /* 0x000fe40003f1d000 */
[----:B------:R-:W-:Y:S02]  /*1bf0*/  FSEL R241, R241, RZ, P1 ;  /* 0x000000fff1f17208 */ /* 0x000fe40000800000 */
[----:B------:R-:W-:Y:S01]  /*1c00*/  FSEL R243, R243, RZ, P0 ;  /* 0x000000fff3f37208 */ /* 0x000fe20000000000 */
[----:B------:R-:W-:Y:S04]  /*1c10*/  DEPBAR.LE SB0, 0x0 ;  /* 0x000080000000791a */ /* 0x000fe80000000000 */
[----:B------:R-:W-:Y:S06]  /*1c20*/  BAR.SYNC.DEFER_BLOCKING 0x0 ;  /* 0x0000000000007b1d */ /* 0x000fec0000010000 */
[----:B------:R-:W-:Y:S06]  /*1c30*/  LDSM.16.M88.4 R52, [R189] ;  /* 0x00000000bd34783b */ /* 0x000fec0000000200 */
[----:B------:R-:W2:Y:S06]  /*1c40*/  LDSM.16.M88.4 R56, [R201+-0x4000] ;  /* 0xffc00000c938783b */ /* 0x000eac0000000200 */
[----:B------:R-:W3:Y:S06]  /*1c50*/  LDSM.16.M88.4 R60, [R201+-0x3800] ;  /* 0xffc80000c93c783b */ /* 0x000eec0000000200 */
[----:B------:R-:W-:Y:S06]  /*1c60*/  LDSM.16.M88.4 R64, [R182] ;  /* 0x00000000b640783b */ /* 0x000fec0000000200 */
[----:B------:R-:W4:Y:S06]  /*1c70*/  LDSM.16.M88.4 R100, [R199+-0x4000] ;  /* 0xffc00000c764783b */ /* 0x000f2c0000000200 */
[----:B------:R-:W4:Y:S06]  /*1c80*/  LDG.E R183, desc[UR26][R186.64] ;  /* 0x0000001abab77981 */ /* 0x000f2c000c1e1900 */
[----:B------:R-:W1:Y:S06]  /*1c90*/  LDSM.16.M88.4 R104, [R199+-0x3800] ;  /* 0xffc80000c768783b */ /* 0x000e6c0000000200 */
[----:B------:R1:W4:Y:S06]  /*1ca0*/  LDG.E R184, desc[UR26][R186.64+0x20] ;  /* 0x0000201abab87981 */ /* 0x00032c000c1e1900 */
[----:B------:R-:W-:Y:S01]  /*1cb0*/  LDSM.16.M88.4 R108, [R197+-0x4000] ;  /* 0xffc00000c56c783b */ /* 0x000fe20000000200 */
[C---:B--2---:R-:W-:Y:S05]  /*1cc0*/  HMMA.16816.F32.BF16 R4, R52.reuse, R56, RZ ;  /* 0x000000383404723c */ /* 0x044fea00000418ff */
[----:B------:R-:W-:Y:S03]  /*1cd0*/  LDSM.16.M88.4 R112, [R197+-0x3800] ;  /* 0xffc80000c570783b */ /* 0x000fe60000000200 */
[C---:B------:R-:W-:Y:S03]  /*1ce0*/  HMMA.16816.F32.BF16 R8, R52.reuse, R58, RZ ;  /* 0x0000003a3408723c */ /* 0x040fe600000418ff */
[----:B------:R-:W2:Y:S05]  /*1cf0*/  LDSM.16.M88.4 R56, [R181] ;  /* 0x00000000b538783b */ /* 0x000eaa0000000200 */
[C---:B---3--:R-:W-:Y:S08]  /*1d00*/  HMMA.16816.F32.BF16 R12, R52.reuse, R60, RZ ;  /* 0x0000003c340c723c */ /* 0x048ff000000418ff */
[----:B------:R-:W-:Y:S01]  /*1d10*/  HMMA.16816.F32.BF16 R16, R52, R62, RZ ;  /* 0x0000003e3410723c */ /* 0x000fe200000418ff */
[----:B------:R-:W-:Y:S06]  /*1d20*/  LDSM.16.M88.4 R52, [R180] ;  /* 0x00000000b434783b */ /* 0x000fec0000000200 */
[----:B------:R-:W3:Y:S01]  /*1d30*/  LDSM.16.M88.4 R60, [R196+-0x4000] ;  /* 0xffc00000c43c783b */ /* 0x000ee20000000200 */
[C---:B----4-:R-:W-:Y:S08]  /*1d40*/  HMMA.16816.F32.BF16 R4, R64.reuse, R100, R4 ;  /* 0x000000644004723c */ /* 0x050ff00000041804 */
[C---:B------:R-:W-:Y:S01]  /*1d50*/  HMMA.16816.F32.BF16 R8, R64.reuse, R102, R8 ;  /* 0x000000664008723c */ /* 0x040fe20000041808 */
[----:B------:R-:W4:Y:S07]  /*1d60*/  LDSM.16.M88.4 R100, [R196+-0x3800] ;  /* 0xffc80000c464783b */ /* 0x000f2e0000000200 */
[C---:B-1----:R-:W-:Y:S08]  /*1d70*/  HMMA.16816.F32.BF16 R12, R64.reuse, R104, R12 ;  /* 0x00000068400c723c */ /* 0x042ff0000004180c */
[----:B------:R-:W-:Y:S01]  /*1d80*/  HMMA.16816.F32.BF16 R16, R64, R106, R16 ;  /* 0x0000006a4010723c */ /* 0x000fe20000041810 */
[----:B------:R-:W-:Y:S06]  /*1d90*/  LDSM.16.M88.4 R64, [R189+0x2000] ;  /* 0x00200000bd40783b */ /* 0x000fec0000000200 */
[----:B------:R-:W1:Y:S01]  /*1da0*/  LDSM.16.M88.4 R104, [R201+-0x2000] ;  /* 0xffe00000c968783b */ /* 0x000e620000000200 */
[C---:B--2---:R-:W-:Y:S08]  /*1db0*/  HMMA.16816.F32.BF16 R4, R56.reuse, R108, R4 ;  /* 0x0000006c3804723c */ /* 0x044ff00000041804 */
[C---:B------:R-:W-:Y:S01]  /*1dc0*/  HMMA.16816.F32.BF16 R8, R56.reuse, R110, R8 ;  /* 0x0000006e3808723c */ /* 0x040fe20000041808 */
[----:B------:R-:W2:Y:S07]  /*1dd0*/  LDSM.16.M88.4 R108, [R201+-0x1800] ;  /* 0xffe80000c96c783b */ /* 0x000eae0000000200 */
[C---:B------:R-:W-:Y:S08]  /*1de0*/  HMMA.16816.F32.BF16 R12, R56.reuse, R112, R12 ;  /* 0x00000070380c723c */ /* 0x040ff0000004180c */
[----:B------:R-:W-:Y:S01]  /*1df0*/  HMMA.16816.F32.BF16 R16, R56, R114, R16 ;  /* 0x000000723810723c */ /* 0x000fe20000041810 */
[----:B------:R-:W-:Y:S06]  /*1e00*/  LDSM.16.M88.4 R56, [R182+0x2000] ;  /* 0x00200000b638783b */ /* 0x000fec0000000200 */
[----:B------:R-:W-:Y:S01]  /*1e10*/  LDSM.16.M88.4 R112, [R199+-0x1800] ;  /* 0xffe80000c770783b */ /* 0x000fe20000000200 */
[C---:B---3--:R-:W-:Y:S08]  /*1e20*/  HMMA.16816.F32.BF16 R4, R52.reuse, R60, R4 ;  /* 0x0000003c3404723c */ /* 0x048ff00000041804 */
[C---:B------:R-:W-:Y:S01]  /*1e30*/  HMMA.16816.F32.BF16 R8, R52.reuse, R62, R8 ;  /* 0x0000003e3408723c */ /* 0x040fe20000041808 */
[----:B------:R-:W3:Y:S07]  /*1e40*/  LDSM.16.M88.4 R60, [R199+-0x2000] ;  /* 0xffe00000c73c783b */ /* 0x000eee0000000200 */
[C---:B----4-:R-:W-:Y:S08]  /*1e50*/  HMMA.16816.F32.BF16 R12, R52.reuse, R100, R12 ;  /* 0x00000064340c723c */ /* 0x050ff0000004180c */
[----:B------:R-:W-:Y:S01]  /*1e60*/  HMMA.16816.F32.BF16 R16, R52, R102, R16 ;  /* 0x000000663410723c */ /* 0x000fe20000041810 */
[----:B------:R-:W-:Y:S06]  /*1e70*/  LDSM.16.M88.4 R52, [R181+0x2000] ;  /* 0x00200000b534783b */ /* 0x000fec0000000200 */
[----:B------:R-:W4:Y:S01]  /*1e80*/  LDSM.16.M88.4 R100, [R197+-0x2000] ;  /* 0xffe00000c564783b */ /* 0x000f220000000200 */
[C---:B-1----:R-:W-:Y:S08]  /*1e90*/  HMMA.16816.F32.BF16 R4, R64.reuse, R104, R4 ;  /* 0x000000684004723c */ /* 0x042ff00000041804 */
[C---:B------:R-:W-:Y:S01]  /*1ea0*/  HMMA.16816.F32.BF16 R8, R64.reuse, R106, R8 ;  /* 0x0000006a4008723c */ /* 0x040fe20000041808 */
[----:B------:R-:W-:Y:S07]  /*1eb0*/  LDSM.16.M88.4 R104, [R196+-0x2000] ;  /* 0xffe00000c468783b */ /* 0x000fee0000000200 */
[C---:B--2---:R-:W-:Y:S08]  /*1ec0*/  HMMA.16816.F32.BF16 R12, R64.reuse, R108, R12 ;  /* 0x0000006c400c723c */ /* 0x044ff0000004180c */
[----:B------:R-:W-:Y:S01]  /*1ed0*/  HMMA.16816.F32.BF16 R16, R64, R110, R16 ;  /* 0x0000006e4010723c */ /* 0x000fe20000041810 */
[----:B------:R-:W-:Y:S07]  /*1ee0*/  LDSM.16.M88.4 R64, [R180+0x2000] ;  /* 0x00200000b440783b */ /* 0x000fee0000000200 */
[C---:B---3--:R-:W-:Y:S08]  /*1ef0*/  HMMA.16816.F32.BF16 R4, R56.reuse, R60, R4 ;  /* 0x0000003c3804723c */ /* 0x048ff00000041804 */
[C---:B------:R-:W-:Y:S01]  /*1f00*/  HMMA.16816.F32.BF16 R8, R56.reuse, R62, R8 ;  /* 0x0000003e3808723c */ /* 0x040fe20000041808 */
[----:B------:R-:W1:Y:S07]  /*1f10*/  LDSM.16.M88.4 R60, [R197+-0x1800] ;  /* 0xffe80000c53c783b */ /* 0x000e6e0000000200 */
[C---:B------:R-:W-:Y:S08]  /*1f20*/  HMMA.16816.F32.BF16 R12, R56.reuse, R112, R12 ;  /* 0x00000070380c723c */ /* 0x040ff0000004180c */
[----:B------:R-:W-:Y:S01]  /*1f30*/  HMMA.16816.F32.BF16 R16, R56, R114, R16 ;  /* 0x000000723810723c */ /* 0x000fe20000041810 */
[----:B------:R-:W2:Y:S07]  /*1f40*/  LDSM.16.M88.4 R56, [R196+-0x1800] ;  /* 0xffe80000c438783b */ /* 0x000eae0000000200 */
[C---:B----4-:R-:W-:Y:S08]  /*1f50*/  HMMA.16816.F32.BF16 R4, R52.reuse, R100, R4 ;  /* 0x000000643404723c */ /* 0x050ff00000041804 */
[C---:B------:R-:W-:Y:S08]  /*1f60*/  HMMA.16816.F32.BF16 R8, R52.reuse, R102, R8 ;  /* 0x000000663408723c */ /* 0x040ff00000041808 */
[C---:B-1----:R-:W-:Y:S08]  /*1f70*/  HMMA.16816.F32.BF16 R12, R52.reuse, R60, R12 ;  /* 0x0000003c340c723c */ /* 0x042ff0000004180c */
[----:B------:R-:W-:Y:S08]  /*1f80*/  HMMA.16816.F32.BF16 R16, R52, R62, R16 ;  /* 0x0000003e3410723c */ /* 0x000ff00000041810 */
[C---:B------:R-:W-:Y:S08]  /*1f90*/  HMMA.16816.F32.BF16 R4, R64.reuse, R104, R4 ;  /* 0x000000684004723c */ /* 0x040ff00000041804 */
[C---:B------:R-:W-:Y:S08]  /*1fa0*/  HMMA.16816.F32.BF16 R8, R64.reuse, R106, R8 ;  /* 0x0000006a4008723c */ /* 0x040ff00000041808 */
[C---:B--2---:R-:W-:Y:S03]  /*1fb0*/  HMMA.16816.F32.BF16 R12, R64.reuse, R56, R12 ;  /* 0x00000038400c723c */ /* 0x044fe6000004180c */
[--C-:B------:R-:W-:Y:S01]  /*1fc0*/  FFMA.FTZ R235, R5, UR10, -R241.reuse ;  /* 0x0000000a05eb7c23 */ /* 0x100fe200080108f1 */
[----:B------:R-:W-:Y:S01]  /*1fd0*/  FFMA.FTZ R185, R4, UR10, -R241 ;  /* 0x0000000a04b97c23 */ /* 0x000fe200080108f1 */
[--C-:B------:R-:W-:Y:S01]  /*1fe0*/  FFMA.FTZ R187, R6, UR10, -R243.reuse ;  /* 0x0000000a06bb7c23 */ /* 0x100fe200080108f3 */
[--C-:B------:R-:W-:Y:S01]  /*1ff0*/  FFMA.FTZ R234, R7, UR10, -R243.reuse ;  /* 0x0000000a07ea7c23 */ /* 0x100fe200080108f3 */
[----:B------:R-:W-:Y:S01]  /*2000*/  MUFU.EX2 R186, R235 ;  /* 0x000000eb00ba7308 */ /* 0x000fe20000000800 */
[----:B------:R-:W-:Y:S03]  /*2010*/  HMMA.16816.F32.BF16 R16, R64, R58, R16 ;  /* 0x0000003a4010723c */ /* 0x000fe60000041810 */
[----:B------:R-:W-:Y:S01]  /*2020*/  FFMA.FTZ R244, R10, UR10, -R243 ;  /* 0x0000000a0af47c23 */ /* 0x000fe200080108f3 */
[--C-:B------:R-:W-:Y:S01]  /*2030*/  FFMA.FTZ R229, R8, UR10, -R241.reuse ;  /* 0x0000000a08e57c23 */ /* 0x100fe200080108f1 */
[----:B------:R-:W-:Y:S01]  /*2040*/  FFMA.FTZ R236, R9, UR10, -R241 ;  /* 0x0000000a09ec7c23 */ /* 0x000fe200080108f1 */
[----:B------:R-:W-:Y:S03]  /*2050*/  FFMA.FTZ R238, R11, UR10, -R243 ;  /* 0x0000000a0bee7c23 */ /* 0x000fe600080108f3 */
[----:B------:R1:W-:Y:S10]  /*2060*/  MUFU.EX2 R235, R244 ;  /* 0x000000f400eb7308 */ /* 0x0003f40000000800 */
[----:B------:R-:W2:Y:S01]  /*2070*/  MUFU.EX2 R185, R185 ;  /* 0x000000b900b97308 */ /* 0x000ea20000000800 */
[--C-:B------:R-:W-:Y:S01]  /*2080*/  FFMA.FTZ R237, R12, UR10, -R241.reuse ;  /* 0x0000000a0ced7c23 */ /* 0x100fe200080108f1 */
[----:B------:R-:W-:Y:S01]  /*2090*/  FFMA.FTZ R240, R13, UR10, -R241 ;  /* 0x0000000a0df07c23 */ /* 0x000fe200080108f1 */
[--C-:B------:R-:W-:Y:S07]  /*20a0*/  FFMA.FTZ R239, R14, UR10, -R243.reuse ;  /* 0x0000000a0eef7c23 */ /* 0x100fee00080108f3 */
[----:B------:R-:W-:Y:S01]  /*20b0*/  MUFU.EX2 R187, R187 ;  /* 0x000000bb00bb7308 */ /* 0x000fe20000000800 */
[----:B------:R-:W-:Y:S09]  /*20c0*/  FFMA.FTZ R242, R15, UR10, -R243 ;  /* 0x0000000a0ff27c23 */ /* 0x000ff200080108f3 */
[----:B------:R-:W3:Y:S01]  /*20d0*/  MUFU.EX2 R234, R234 ;  /* 0x000000ea00ea7308 */ /* 0x000ee20000000800 */
[----:B------:R-:W-:Y:S01]  /*20e0*/  FFMA.FTZ R245, R16, UR10, -R241 ;  /* 0x0000000a10f57c23 */ /* 0x000fe200080108f1 */
[----:B------:R-:W-:Y:S01]  /*20f0*/  FFMA.FTZ R246, R18, UR10, -R243 ;  /* 0x0000000a12f67c23 */ /* 0x000fe200080108f3 */
[----:B-1----:R-:W-:Y:S07]  /*2100*/  FFMA.FTZ R244, R17, UR10, -R241 ;  /* 0x0000000a11f47c23 */ /* 0x002fee00080108f1 */
[----:B------:R-:W-:Y:S01]  /*2110*/  MUFU.EX2 R229, R229 ;  /* 0x000000e500e57308 */ /* 0x000fe20000000800 */
[----:B------:R-:W-:Y:S01]  /*2120*/  FFMA.FTZ R243, R19, UR10, -R243 ;  /* 0x0000000a13f37c23 */ /* 0x000fe200080108f3 */
[----:B--2---:R-:W-:Y:S08]  /*2130*/  F2FP.BF16.F32.PACK_AB R180, R186, R185 ;  /* 0x000000b9bab4723e */ /* 0x004ff000000010ff */
[----:B------:R-:W1:Y:S01]  /*2140*/  MUFU.EX2 R236, R236 ;  /* 0x000000ec00ec7308 */ /* 0x000e620000000800 */
[----:B------:R-:W-:Y:S09]  /*2150*/  STS [R211], R180 ;  /* 0x000000b4d3007388 */ /* 0x000ff20000000800 */
[----:B------:R-:W2:Y:S01]  /*2160*/  MUFU.EX2 R238, R238 ;  /* 0x000000ee00ee7308 */ /* 0x000ea20000000800 */
[----:B---3--:R-:W-:Y:S09]  /*2170*/  F2FP.BF16.F32.PACK_AB R251, R234, R187 ;  /* 0x000000bbeafb723e */ /* 0x008ff200000010ff */
[----:B------:R-:W-:Y:S01]  /*2180*/  MUFU.EX2 R237, R237 ;  /* 0x000000ed00ed7308 */ /* 0x000fe20000000800 */
[----:B------:R-:W-:Y:S09]  /*2190*/  STS [R211+0x400], R251 ;  /* 0x000400fbd3007388 */ /* 0x000ff20000000800 */
[----:B------:R-:W3:Y:S01]  /*21a0*/  MUFU.EX2 R240, R240 ;  /* 0x000000f000f07308 */ /* 0x000ee20000000800 */
[----:B-1----:R-:W-:Y:S09]  /*21b0*/  F2FP.BF16.F32.PACK_AB R249, R236, R229 ;  /* 0x000000e5ecf9723e */ /* 0x002ff200000010ff */
[----:B------:R-:W-:Y:S01]  /*21c0*/  MUFU.EX2 R239, R239 ;  /* 0x000000ef00ef7308 */ /* 0x000fe20000000800 */
[----:B--2---:R-:W-:Y:S01]  /*21d0*/  F2FP.BF16.F32.PACK_AB R252, R238, R235 ;  /* 0x000000ebeefc723e */ /* 0x004fe200000010ff */
[----:B------:R-:W-:Y:S08]  /*21e0*/  STS [R227], R249 ;  /* 0x000000f9e3007388 */ /* 0x000ff00000000800 */
[----:B------:R-:W1:Y:S01]  /*21f0*/  MUFU.EX2 R242, R242 ;  /* 0x000000f200f27308 */ /* 0x000e620000000800 */
[----:B------:R-:W-:Y:S09]  /*2200*/  STS [R227+0x400], R252 ;  /* 0x000400fce3007388 */ /* 0x000ff20000000800 */
[----:B------:R1:W-:Y:S01]  /*2210*/  MUFU.EX2 R241, R245 ;  /* 0x000000f500f17308 */ /* 0x0003e20000000800 */
[----:B---3--:R-:W-:Y:S09]  /*2220*/  F2FP.BF16.F32.PACK_AB R247, R240, R237 ;  /* 0x000000edf0f7723e */ /* 0x008ff200000010ff */
[----:B------:R-:W2:Y:S01]  /*2230*/  MUFU.EX2 R244, R244 ;  /* 0x000000f400f47308 */ /* 0x000ea20000000800 */
[----:B------:R-:W-:Y:S09]  /*2240*/  STS [R226], R247 ;  /* 0x000000f7e2007388 */ /* 0x000ff20000000800 */
[----:B------:R-:W-:Y:S10]  /*2250*/  MUFU.EX2 R246, R246 ;  /* 0x000000f600f67308 */ /* 0x000ff40000000800 */
[----:B------:R-:W3:Y:S01]  /*2260*/  MUFU.EX2 R243, R243 ;  /* 0x000000f300f37308 */ /* 0x000ee20000000800 */
[----:B-1----:R-:W-:Y:S02]  /*2270*/  F2FP.BF16.F32.PACK_AB R245, R242, R239 ;  /* 0x000000eff2f5723e */ /* 0x002fe400000010ff */
[----:B--2---:R-:W-:Y:S03]  /*2280*/  F2FP.BF16.F32.PACK_AB R250, R244, R241 ;  /* 0x000000f1f4fa723e */ /* 0x004fe600000010ff */
[----:B------:R-:W-:Y:S06]  /*2290*/  STS [R226+0x400], R245 ;  /* 0x000400f5e2007388 */ /* 0x000fec0000000800 */
[----:B------:R-:W-:Y:S01]  /*22a0*/  STS [R215], R250 ;  /* 0x000000fad7007388 */ /* 0x000fe20000000800 */
[----:B---3--:R-:W-:Y:S05]  /*22b0*/  F2FP.BF16.F32.PACK_AB R248, R243, R246 ;  /* 0x000000f6f3f8723e */ /* 0x008fea00000010ff */
[----:B------:R-:W-:Y:S06]  /*22c0*/  STS [R215+0x400], R248 ;  /* 0x000400f8d7007388 */ /* 0x000fec0000000800 */
[----:B------:R-:W1:Y:S06]  /*22d0*/  LDSM.16.M88.4 R52, [R203+0x8000] ;  /* 0x00800000cb34783b */ /* 0x000e6c0000000200 */
[----:B------:R-:W2:Y:S06]  /*22e0*/  LDSM.16.M88.4 R56, [R3+0x8000] ;  /* 0x008000000338783b */ /* 0x000eac0000000200 */
        /* <DEDUP_REMOVED lines=41> */
[----:B------:R-:W-:Y:S01]  /*2580*/  IADD3 R185, PT, PT, R224, 0x1, RZ ;  /* 0x00000001e0b97810 */ /* 0x000fe20007ffe0ff */
[----:B------:R-:W-:Y:S01]  /*2590*/  FMUL.FTZ R245, R186, R245 ;  /* 0x000000f5baf57220 */ /* 0x000fe20000410000 */
[C---:B------:R-:W-:Y:S01]  /*25a0*/  FADD.FTZ R247, -R183.reuse, R9 ;  /* 0x00000009b7f77221 */ /* 0x040fe20000010100 */
[----:B------:R-:W-:Y:S01]  /*25b0*/  FADD.FTZ R186, -R183, R8 ;  /* 0x00000008b7ba7221 */ /* 0x000fe20000010100 */
[----:B------:R-:W-:Y:S02]  /*25c0*/  ISETP.NE.AND P1, PT, R185, 0x1, PT ;  /* 0x00000001b900780c */ /* 0x000fe40003f25270 */
[----:B------:R-:W-:Y:S01]  /*25d0*/  FMUL.FTZ R247, R236, R247 ;  /* 0x000000f7ecf77220 */ /* 0x000fe20000410000 */
[----:B------:R-:W-:Y:S01]  /*25e0*/  FMUL.FTZ R186, R229, R186 ;  /* 0x000000bae5ba7220 */ /* 0x000fe20000410000 */
[C---:B------:R-:W-:Y:S01]  /*25f0*/  FADD.FTZ R185, -R183.reuse, R13 ;  /* 0x0000000db7b97221 */ /* 0x040fe20000010100 */
[----:B------:R-:W-:Y:S01]  /*2600*/  FADD.FTZ R236, -R183, R12 ;  /* 0x0000000cb7ec7221 */ /* 0x000fe20000010100 */
[----:B------:R-:W-:Y:S01]  /*2610*/  FADD.FTZ R229, -R184, R7 ;  /* 0x00000007b8e57221 */ /* 0x000fe20000010100 */
[----:B------:R-:W-:Y:S01]  /*2620*/  F2FP.BF16.F32.PACK_AB R248, R245, R248 ;  /* 0x000000f8f5f8723e */ /* 0x000fe200000010ff */
[----:B------:R-:W-:Y:S01]  /*2630*/  FMUL.FTZ R185, R240, R185 ;  /* 0x000000b9f0b97220 */ /* 0x000fe20000410000 */
[----:B------:R-:W-:Y:S01]  /*2640*/  FADD.FTZ R240, -R184, R6 ;  /* 0x00000006b8f07221 */ /* 0x000fe20000010100 */
[----:B------:R-:W-:Y:S01]  /*2650*/  FMUL.FTZ R236, R237, R236 ;  /* 0x000000ecedec7220 */ /* 0x000fe20000410000 */
[----:B------:R-:W-:Y:S01]  /*2660*/  FMUL.FTZ R229, R234, R229 ;  /* 0x000000e5eae57220 */ /* 0x000fe20000410000 */
[C---:B------:R-:W-:Y:S01]  /*2670*/  FADD.FTZ R250, -R183.reuse, R16 ;  /* 0x00000010b7fa7221 */ /* 0x040fe20000010100 */
[----:B------:R-:W-:Y:S01]  /*2680*/  FADD.FTZ R183, -R183, R17 ;  /* 0x00000011b7b77221 */ /* 0x000fe20000010100 */
[----:B------:R-:W-:Y:S01]  /*2690*/  FMUL.FTZ R240, R187, R240 ;  /* 0x000000f0bbf07220 */ /* 0x000fe20000410000 */
[----:B------:R-:W-:Y:S01]  /*26a0*/  F2FP.BF16.F32.PACK_AB R185, R185, R236 ;  /* 0x000000ecb9b9723e */ /* 0x000fe200000010ff */
[----:B------:R-:W-:Y:S01]  /*26b0*/  FMUL.FTZ R250, R241, R250 ;  /* 0x000000faf1fa7220 */ /* 0x000fe20000410000 */
[----:B------:R-:W-:Y:S01]  /*26c0*/  FMUL.FTZ R183, R244, R183 ;  /* 0x000000b7f4b77220 */ /* 0x000fe20000410000 */
[C---:B------:R-:W-:Y:S01]  /*26d0*/  FADD.FTZ R234, -R184.reuse, R10 ;  /* 0x0000000ab8ea7221 */ /* 0x040fe20000010100 */
[----:B------:R-:W-:Y:S01]  /*26e0*/  F2FP.BF16.F32.PACK_AB R240, R229, R240 ;  /* 0x000000f0e5f0723e */ /* 0x000fe200000010ff */
[C---:B------:R-:W-:Y:S01]  /*26f0*/  FADD.FTZ R187, -R184.reuse, R11 ;  /* 0x0000000bb8bb7221 */ /* 0x040fe20000010100 */
[C---:B------:R-:W-:Y:S01]  /*2700*/  FADD.FTZ R236, -R184.reuse, R14 ;  /* 0x0000000eb8ec7221 */ /* 0x040fe20000010100 */
[----:B------:R-:W-:Y:S01]  /*2710*/  F2FP.BF16.F32.PACK_AB R250, R183, R250 ;  /* 0x000000fab7fa723e */ /* 0x000fe200000010ff */
        /* <DEDUP_REMOVED lines=8> */
[----:B------:R-:W-:Y:S01]  /*27a0*/  FMUL.FTZ R229, R246, R229 ;  /* 0x000000e5f6e57220 */ /* 0x000fe20000410000 */
[----:B------:R-:W-:Y:S01]  /*27b0*/  FMUL.FTZ R184, R243, R184 ;  /* 0x000000b8f3b87220 */ /* 0x000fe20000410000 */
[----:B------:R-:W-:Y:S06]  /*27c0*/  @!P1 BRA `(.L_x_163) ;  /* 0x0000000000549947 */ /* 0x000fec0003800000 */
[----:B------:R-:W-:Y:S01]  /*27d0*/  IADD3 R7, P0, PT, RZ, -UR31, RZ ;  /* 0x8000001fff077c10 */ /* 0x000fe2000ff1e0ff */
[----:B------:R-:W-:Y:S01]  /*27e0*/  IMAD.MOV.U32 R4, RZ, RZ, -0x4000 ;  /* 0xffffc000ff047424 */ /* 0x000fe200078e00ff */
[----:B------:R-:W-:Y:S03]  /*27f0*/  LOP3.LUT R5, R224, 0x1, RZ, 0xc0, !PT ;  /* 0x00000001e0057812 */ /* 0x000fe600078ec0ff */
[----:B------:R-:W-:Y:S01]  /*2800*/  IMAD.X R6, RZ, RZ, ~UR5, P0 ;  /* 0x80000005ff067e24 */ /* 0x000fe200080e06ff */
[----:B------:R-:W-:Y:S04]  /*2810*/  ISETP.NE.U32.AND P2, PT, R5, 0x1, PT ;  /* 0x000000010500780c */ /* 0x000fe80003f45070 */
[----:B------:R-:W-:Y:S02]  /*2820*/  SHF.R.S64 R7, R7, 0x1f, R6 ;  /* 0x0000001f07077819 */ /* 0x000fe40000001006 */
[----:B------:R-:W-:Y:S02]  /*2830*/  SEL R4, R4, 0x4000, !P2 ;  /* 0x0000400004047807 */ /* 0x000fe40005000000 */
[----:B------:R-:W-:Y:S03]  /*2840*/  IADD3 R218, P0, PT, R7, R218, RZ ;  /* 0x000000da07da7210 */ /* 0x000fe60007f1e0ff */
[--C-:B------:R-:W-:Y:S01]  /*2850*/  IMAD.IADD R225, R225, 0x1, R4.reuse ;  /* 0x00000001e1e17824 */ /* 0x100fe200078e0204 */
[----:B------:R-:W-:Y:S01]  /*2860*/  LEA.HI.X.SX32 R219, R6, R219, 0x1, P0 ;  /* 0x000000db06db7211 */ /* 0x000fe200000f0eff */
[----:B------:R-:W-:Y:S01]  /*2870*/  IMAD.IADD R189, R189, 0x1, R4 ;  /* 0x00000001bdbd7824 */ /* 0x000fe200078e0204 */
[----:B------:R-:W-:Y:S03]  /*2880*/  IADD3 R6, P0, PT, R218, UR7, RZ ;  /* 0x00000007da067c10 */ /* 0x000fe6000ff1e0ff */
[----:B------:R-:W-:Y:S01]  /*2890*/  @!PT LDS RZ, [RZ] ;  /* 0x00000000fffff984 */ /* 0x000fe20000000800 */
[----:B------:R-:W-:Y:S01]  /*28a0*/  @!PT LDS RZ, [RZ] ;  /* 0x00000000fffff984 */ /* 0x000fe20000000800 */
[----:B------:R-:W-:Y:S01]  /*28b0*/  @!PT LDS RZ, [RZ] ;  /* 0x00000000fffff984 */ /* 0x000fe20000000800 */
[----:B------:R1:W-:Y:S01]  /*28c0*/  LDGSTS.E.BYPASS.LTC128B.128 [R225], desc[UR26][R218.64] ;  /* 0x00000000dae17fae */ /* 0x0003e2000b981a1a */
[----:B------:R-:W-:Y:S03]  /*28d0*/  IADD3.X R7, PT, PT, R219, UR23, RZ, P0, !PT ;  /* 0x00000017db077c10 */ /* 0x000fe600087fe4ff */
[----:B------:R1:W-:Y:S04]  /*28e0*/  LDGSTS.E.BYPASS.LTC128B.128 [R225+0x2000], desc[UR26][R218.64+0x80] ;  /* 0x02000080dae17fae */ /* 0x0003e8000b981a1a */
[----:B------:R1:W-:Y:S04]  /*28f0*/  LDGSTS.E.BYPASS.LTC128B.128 [R225+0x1000], desc[UR26][R6.64] ;  /* 0x0100000006e17fae */ /* 0x0003e8000b981a1a */
[----:B------:R1:W-:Y:S04]  /*2900*/  LDGSTS.E.BYPASS.LTC128B.128 [R225+0x3000], desc[UR26][R6.64+0x80] ;  /* 0x0300008006e17fae */ /* 0x0003e8000b981a1a */
[----:B------:R-:W0:Y:S02]  /*2910*/  LDGDEPBAR ;  /* 0x00000000000079af */ /* 0x000e240000000000 */
.L_x_163:
[----:B------:R-:W-:Y:S01]  /*2920*/  F2FP.BF16.F32.PACK_AB R234, R187, R234 ;  /* 0x000000eabbea723e */ /* 0x000fe200000010ff */
[----:B------:R-:W-:Y:S01]  /*2930*/  STS [R211+-0x2000], R248 ;  /* 0xffe000f8d3007388 */ /* 0x000fe20000000800 */
[----:B------:R-:W-:Y:S02]  /*2940*/  F2FP.BF16.F32.PACK_AB R183, R183, R236 ;  /* 0x000000ecb7b7723e */ /* 0x000fe400000010ff */
[----:B------:R-:W-:Y:S01]  /*2950*/  F2FP.BF16.F32.PACK_AB R184, R184, R229 ;  /* 0x000000e5b8b8723e */ /* 0x000fe200000010ff */
[----:B------:R-:W-:Y:S01]  /*2960*/  STS [R211+-0x1c00], R240 ;  /* 0xffe400f0d3007388 */ /* 0x000fe20000000800 */
[----:B------:R-:W-:Y:S03]  /*2970*/  IMAD R229, R213, UR8, RZ ;  /* 0x00000008d5e57c24 */ /* 0x000fe6000f8e02ff */
[----:B------:R-:W-:Y:S04]  /*2980*/  STS [R227+-0x2000], R186 ;  /* 0xffe000bae3007388 */ /* 0x000fe80000000800 */
[----:B------:R-:W-:Y:S04]  /*2990*/  STS [R227+-0x1c00], R234 ;  /* 0xffe400eae3007388 */ /* 0x000fe80000000800 */
[----:B------:R-:W-:Y:S04]  /*29a0*/  STS [R226+-0x2000], R185 ;  /* 0xffe000b9e2007388 */ /* 0x000fe80000000800 */
[----:B------:R-:W-:Y:S04]  /*29b0*/  STS [R226+-0x1c00], R183 ;  /* 0xffe400b7e2007388 */ /* 0x000fe80000000800 */
[----:B------:R-:W-:Y:S04]  /*29c0*/  STS [R215+-0x2000], R250 ;  /* 0xffe000fad7007388 */ /* 0x000fe80000000800 */
[----:B------:R-:W-:Y:S01]  /*29d0*/  STS [R215+-0x1c00], R184 ;  /* 0xffe400b8d7007388 */ /* 0x000fe20000000800 */
[----:B------:R-:W-:Y:S06]  /*29e0*/  BAR.SYNC.DEFER_BLOCKING 0x0 ;  /* 0x0000000000007b1d */ /* 0x000fec0000010000 */
[----:B-1----:R-:W-:Y:S04]  /*29f0*/  LDSM.16.MT88.4 R4, [R195] ;  /* 0x00000000c304783b */ /* 0x002fe80000004200 */
[----:B------:R-:W1:Y:S04]  /*2a00*/  LDSM.16.MT88.4 R8, [R202+0x8000] ;  /* 0x00800000ca08783b */ /* 0x000e680000004200 */
        /* <DEDUP_REMOVED lines=56> */
[----:B------:R-:W-:Y:S03]  /*2d90*/  IADD3 R6, P0, PT, R220, UR6, RZ ;  /* 0x00000006dc067c10 */ /* 0x000fe6000ff1e0ff */
[----:B------:R-:W-:Y:S01]  /*2da0*/  @!PT LDS RZ, [RZ] ;  /* 0x00000000fffff984 */ /* 0x000fe20000000800 */
[----:B------:R-:W-:Y:S01]  /*2db0*/  @!PT LDS RZ, [RZ] ;  /* 0x00000000fffff984 */ /* 0x000fe20000000800 */
[----:B------:R-:W-:Y:S01]  /*2dc0*/  @!PT LDS RZ, [RZ] ;  /* 0x00000000fffff984 */ /* 0x000fe20000000800 */
[----:B------:R1:W-:Y:S01]  /*2dd0*/  LDGSTS.E.BYPASS.LTC128B.128 [R212+0x8000], desc[UR26][R220.64] ;  /* 0x08000000dcd47fae */ /* 0x0003e2000b981a1a */
[----:B------:R-:W-:Y:S03]  /*2de0*/  IADD3.X R7, PT, PT, R221, UR14, RZ, P0, !PT ;  /* 0x0000000edd077c10 */ /* 0x000fe600087fe4ff */
[----:B------:R1:W-:Y:S04]  /*2df0*/  LDGSTS.E.BYPASS.LTC128B.128 [R212+0xa000], desc[UR26][R220.64+0x80] ;  /* 0x0a000080dcd47fae */ /* 0x0003e8000b981a1a */
[----:B------:R1:W-:Y:S04]  /*2e00*/  LDGSTS.E.BYPASS.LTC128B.128 [R212+0x9000], desc[UR26][R6.64] ;  /* 0x0900000006d47fae */ /* 0x0003e8000b981a1a */
[----:B------:R1:W-:Y:S04]  /*2e10*/  LDGSTS.E.BYPASS.LTC128B.128 [R212+0xb000], desc[UR26][R6.64+0x80] ;  /* 0x0b00008006d47fae */ /* 0x0003e8000b981a1a */
[----:B------:R-:W0:Y:S02]  /*2e20*/  LDGDEPBAR ;  /* 0x00000000000079af */ /* 0x000e240000000000 */
.L_x_164:
[----:B------:R-:W-:Y:S01]  /*2e30*/  LDSM.16.M88.4 R100, [R193] ;  /* 0x00000000c164783b */ /* 0x000fe20000000200 */
[----:B------:R-:W-:Y:S01]  /*2e40*/  IMAD.U32 R235, RZ, RZ, UR9 ;  /* 0x00000009ffeb7e24 */ /* 0x000fe2000f8e00ff */
[----:B------:R-:W-:Y:S02]  /*2e50*/  ISETP.GT.AND P4, PT, R224, RZ, PT ;  /* 0x000000ffe000720c */ /* 0x000fe40003f84270 */
[----:B------:R-:W1:Y:S01]  /*2e60*/  LDSM.16.MT88.4 R16, [R202+0xc000] ;  /* 0x00c00000ca10783b */ /* 0x000e620000004200 */
[----:B------:R-:W-:Y:S02]  /*2e70*/  @P1 IADD3 R216, P2, PT, R216, -0x100, RZ ;  /* 0xffffff00d8d81810 */ /* 0x000fe40007f5e0ff */
[----:B------:R-:W-:Y:S01]  /*2e80*/  LEA R234, P0, R235, R230, 0x2 ;  /* 0x000000e6ebea7211 */ /* 0x000fe200078010ff */
[----:B------:R-:W2:Y:S01]  /*2e90*/  LDSM.16.M88.4 R60, [R193+0x1000] ;  /* 0x00100000c13c783b */ /* 0x000ea20000000200 */
[----:B------:R-:W-:Y:S03]  /*2ea0*/  @P1 IADD3.X R217, PT, PT, R217, -0x1, RZ, P2, !PT ;  /* 0xffffffffd9d91810 */ /* 0x000fe600017fe4ff */
        /* <DEDUP_REMOVED lines=21> */
[C---:B------:R-:W-:Y:S01]  /*3000*/  HMMA.16816.F32.BF16 R56, R112.reuse, R180, R56 ;  /* 0x000000b47038723c */ /* 0x040fe20000041838 */
[----:B------:R-:W-:Y:S05]  /*3010*/  IMAD.U32 R181, RZ, RZ, UR9 ;  /* 0x00000009ffb57e24 */ /* 0x000fea000f8e00ff */
[----:B------:R-:W-:Y:S02]  /*3020*/  LEA.HI.X.SX32 R235, R181, R231, 0x2, P0 ;  /* 0x000000e7b5eb7211 */ /* 0x000fe400000f16ff */
[-C--:B------:R-:W-:Y:S01]  /*3030*/  HMMA.16816.F32.BF16 R60, R112, R182.reuse, R60 ;  /* 0x000000b6703c723c */ /* 0x080fe2000004183c */
[----:B------:R-:W2:Y:S02]  /*3040*/  LDSM.16.MT88.4 R112, [R202+0xf000] ;  /* 0x00f00000ca70783b */ /* 0x000ea40000004200 */
[C---:B------:R-:W-:Y:S04]  /*3050*/  LEA R236, P0, R229.reuse, R234, 0x5 ;  /* 0x000000eae5ec7211 */ /* 0x040fe800078028ff */
[C---:B------:R-:W-:Y:S01]  /*3060*/  LEA.HI.X.SX32 R237, R229.reuse, R235, 0x5, P0 ;  /* 0x000000ebe5ed7211 */ /* 0x040fe200000f2eff */
[----:B------:R-:W-:Y:S01]  /*3070*/  HMMA.16816.F32.BF16 R64, R104, R182, R64 ;  /* 0x000000b66840723c */ /* 0x000fe20000041840 */
[----:B------:R-:W-:Y:S03]  /*3080*/  LDSM.16.M88.4 R104, [R190] ;  /* 0x00000000be68783b */ /* 0x000fe60000000200 */
[C---:B------:R-:W-:Y:S01]  /*3090*/  LEA R238, P0, R229.reuse, R236, 0x5 ;  /* 0x000000ece5ee7211 */ /* 0x040fe200078028ff */
[----:B------:R-:W-:Y:S03]  /*30a0*/  LDSM.16.M88.4 R180, [R190+0x1000] ;  /* 0x00100000beb4783b */ /* 0x000fe60000000200 */
[C---:B------:R-:W-:Y:S01]  /*30b0*/  LEA.HI.X.SX32 R239, R229.reuse, R237, 0x5, P0 ;  /* 0x000000ede5ef7211 */ /* 0x040fe200000f2eff */
[-C--:B-1----:R-:W-:Y:S05]  /*30c0*/  HMMA.16816.F32.BF16 R4, R100, R108.reuse, R4 ;  /* 0x0000006c6404723c */ /* 0x082fea0000041804 */
[C---:B------:R-:W-:Y:S03]  /*30d0*/  LEA R240, P0, R229.reuse, R238, 0x5 ;  /* 0x000000eee5f07211 */ /* 0x040fe600078028ff */
[C---:B------:R-:W-:Y:S04]  /*30e0*/  HMMA.16816.F32.BF16 R8, R184.reuse, R108, R8 ;  /* 0x0000006cb808723c */ /* 0x040fe80000041808 */
[C---:B------:R-:W-:Y:S02]  /*30f0*/  LEA.HI.X.SX32 R241, R229.reuse, R239, 0x5, P0 ;  /* 0x000000efe5f17211 */ /* 0x040fe400000f2eff */
[C---:B------:R-:W-:Y:S02]  /*3100*/  LEA R242, P0, R229.reuse, R240, 0x5 ;  /* 0x000000f0e5f27211 */ /* 0x040fe400078028ff */
[-C--:B------:R-:W-:Y:S03]  /*3110*/  HMMA.16816.F32.BF16 R12, R184, R110.reuse, R12 ;  /* 0x0000006eb80c723c */ /* 0x080fe6000004180c */
[C---:B------:R-:W-:Y:S02]  /*3120*/  LEA.HI.X.SX32 R243, R229.reuse, R241, 0x5, P0 ;  /* 0x000000f1e5f37211 */ /* 0x040fe400000f2eff */
[C---:B------:R-:W-:Y:S03]  /*3130*/  LEA R244, P0, R229.reuse, R242, 0x5 ;  /* 0x000000f2e5f47211 */ /* 0x040fe600078028ff */
[C---:B------:R-:W-:Y:S01]  /*3140*/  HMMA.16816.F32.BF16 R16, R100.reuse, R110, R16 ;  /* 0x0000006e6410723c */ /* 0x040fe20000041810 */
[----:B------:R-:W1:Y:S03]  /*3150*/  LDSM.16.MT88.4 R108, [R202+0xd800] ;  /* 0x00d80000ca6c783b */ /* 0x000e660000004200 */
[C---:B------:R-:W-:Y:S04]  /*3160*/  LEA.HI.X.SX32 R245, R229.reuse, R243, 0x5, P0 ;  /* 0x000000f3e5f57211 */ /* 0x040fe800000f2eff */
[-C--:B--2---:R-:W-:Y:S08]  /*3170*/  HMMA.16816.F32.BF16 R52, R100, R112.reuse, R52 ;  /* 0x000000706434723c */ /* 0x084ff00000041834 */
[C---:B------:R-:W-:Y:S04]  /*3180*/  HMMA.16816.F32.BF16 R56, R184.reuse, R112, R56 ;  /* 0x00000070b838723c */ /* 0x040fe80000041838 */
[C---:B------:R-:W-:Y:S04]  /*3190*/  LEA R112, P0, R229.reuse, R244, 0x5 ;  /* 0x000000f4e5707211 */ /* 0x040fe800078028ff */
[-C--:B------:R-:W-:Y:S03]  /*31a0*/  HMMA.16816.F32.BF16 R60, R184, R114.reuse, R60 ;  /* 0x00000072b83c723c */ /* 0x080fe6000004183c */
[C---:B------:R-:W-:Y:S05]  /*31b0*/  LEA.HI.X.SX32 R113, R229.reuse, R245, 0x5, P0 ;  /* 0x000000f5e5717211 */ /* 0x040fea00000f2eff */
[----:B------:R-:W-:Y:S01]  /*31c0*/  HMMA.16816.F32.BF16 R64, R100, R114, R64 ;  /* 0x000000726440723c */ /* 0x000fe20000041840 */
[----:B------:R-:W2:Y:S03]  /*31d0*/  LDSM.16.MT88.4 R100, [R202+0xf800] ;  /* 0x00f80000ca64783b */ /* 0x000ea60000004200 */
[C---:B------:R-:W-:Y:S04]  /*31e0*/  IMAD.WIDE R186, R229.reuse, -0xc0, R112 ;  /* 0xffffff40e5ba7825 */ /* 0x040fe800078e0270 */
        /* <DEDUP_REMOVED lines=8> */
[C---:B------:R-:W-:Y:S04]  /*3270*/  HMMA.16816.F32.BF16 R16, R104.reuse, R110, R16 ;  /* 0x0000006e6810723c */ /* 0x040fe80000041810 */
[C---:B------:R-:W-:Y:S02]  /*3280*/  LEA.HI.X.SX32 R109, R229.reuse, R115, 0x5, P0 ;  /* 0x00000073e56d7211 */ /* 0x040fe400000f2eff */
[C---:B------:R-:W-:Y:S02]  /*3290*/  LEA R246, P0, R229.reuse, R108, 0x5 ;  /* 0x0000006ce5f67211 */ /* 0x040fe400078028ff */
[-C--:B--2---:R-:W-:Y:S03]  /*32a0*/  HMMA.16816.F32.BF16 R52, R104, R100.reuse, R52 ;  /* 0x000000646834723c */ /* 0x084fe60000041834 */
[C---:B------:R-:W-:Y:S02]  /*32b0*/  LEA.HI.X.SX32 R247, R229.reuse, R109, 0x5, P0 ;  /* 0x0000006de5f77211 */ /* 0x040fe400000f2eff */
[C---:B------:R-:W-:Y:S03]  /*32c0*/  LEA R110, P0, R229.reuse, R246, 0x5 ;  /* 0x000000f6e56e7211 */ /* 0x040fe600078028ff */
[C---:B------:R-:W-:Y:S04]  /*32d0*/  HMMA.16816.F32.BF16 R56, R180.reuse, R100, R56 ;  /* 0x00000064b438723c */ /* 0x040fe80000041838 */
[C---:B------:R-:W-:Y:S02]  /*32e0*/  LEA.HI.X.SX32 R111, R229.reuse, R247, 0x5, P0 ;  /* 0x000000f7e56f7211 */ /* 0x040fe400000f2eff */
[C---:B------:R-:W-:Y:S02]  /*32f0*/  LEA R248, P0, R229.reuse, R110, 0x5 ;  /* 0x0000006ee5f87211 */ /* 0x040fe400078028ff */
[-C--:B------:R-:W-:Y:S03]  /*3300*/  HMMA.16816.F32.BF16 R60, R180, R102.reuse, R60 ;  /* 0x00000066b43c723c */ /* 0x080fe6000004183c */
[----:B------:R-:W-:Y:S01]  /*3310*/  @P1 IMAD.WIDE.U32 R180, R206, 0x4, R232 ;  /* 0x00000004ceb41825 */ /* 0x000fe200078e00e8 */
[C---:B------:R-:W-:Y:S04]  /*3320*/  LEA.HI.X.SX32 R249, R229.reuse, R111, 0x5, P0 ;  /* 0x0000006fe5f97211 */ /* 0x040fe800000f2eff */
[----:B------:R-:W-:Y:S01]  /*3330*/  HMMA.16816.F32.BF16 R64, R104, R102, R64 ;  /* 0x000000666840723c */ /* 0x000fe20000041840 */
[----:B------:R-:W5:Y:S03]  /*3340*/  @P1 LDG.E R223, desc[UR26][R180.64+-0x100] ;  /* 0xffff001ab4df1981 */ /* 0x000f66000c1e1900 */
[C---:B------:R-:W-:Y:S01]  /*3350*/  IMAD.WIDE R250, R229.reuse, -0xc0, R248 ;  /* 0xffffff40e5fa7825 */ /* 0x040fe200078e02f8 */
[----:B------:R1:W5:Y:S04]  /*3360*/  @P1 LDG.E R222, desc[UR26][R180.64+-0xe0] ;  /* 0xffff201ab4de1981 */ /* 0x000368000c1e1900 */
        /* <DEDUP_REMOVED lines=9> */
[----:B------:R-:W-:Y:S01]  /*3400*/  REDG.E.ADD.F32.FTZ.RN.STRONG.GPU desc[UR26][R244.64], R10 ;  /* 0x0000000af40079a6 */ /* 0x000fe2000c12f31a */
[C---:B------:R-:W-:Y:S02]  /*3410*/  LEA.HI.X.SX32 R181, R229.reuse, R183, 0x5, P0 ;  /* 0x000000b7e5b57211 */ /* 0x040fe400000f2eff */
[C---:B--2---:R-:W-:Y:S01]  /*3420*/  LEA R4, P0, R229.reuse, R180, 0x5 ;  /* 0x000000b4e5047211 */ /* 0x044fe200078028ff */
[----:B------:R-:W-:Y:S03]  /*3430*/  REDG.E.ADD.F32.FTZ.RN.STRONG.GPU desc[UR26][R112.64], R11 ;  /* 0x0000000b700079a6 */ /* 0x000fe6000c12f31a */
[C---:B---3--:R-:W-:Y:S01]  /*3440*/  LEA.HI.X.SX32 R5, R229.reuse, R181, 0x5, P0 ;  /* 0x000000b5e5057211 */ /* 0x048fe200000f2eff */
        /* <DEDUP_REMOVED lines=8> */
[C---:B----4-:R-:W-:Y:S03]  /*34d0*/  LEA R236, P0, R229.reuse, R100, 0x5 ;  /* 0x00000064e5ec7211 */ /* 0x050fe600078028ff */
        /* <DEDUP_REMOVED lines=25> */
[----:B------:R-:W-:Y:S03]  /*3670*/  LEA.HI.X.SX32 R109, R229, R107, 0x5, P0 ;  /* 0x0000006be56d7211 */ /* 0x000fe600000f2eff */
[----:B------:R-:W-:Y:S04]  /*3680*/  REDG.E.ADD.F32.FTZ.RN.STRONG.GPU desc[UR26][R230.64+0x180], R64 ;  /* 0x00018040e60079a6 */ /* 0x000fe8000c12f31a */
[----:B------:R-:W-:Y:S04]  /*3690*/  REDG.E.ADD.F32.FTZ.RN.STRONG.GPU desc[UR26][R238.64+0x180], R65 ;  /* 0x00018041ee0079a6 */ /* 0x000fe8000c12f31a */
[----:B------:R-:W-:Y:S04]  /*36a0*/  REDG.E.ADD.F32.FTZ.RN.STRONG.GPU desc[UR26][R6.64+0x180], R66 ;  /* 0x00018042060079a6 */ /* 0x000fe8000c12f31a */
        /* <DEDUP_REMOVED lines=64> */
.L_x_162:
[----:B------:R-:W1:Y:S01]  /*3ab0*/  S2R R4, SR_TID.X ;  /* 0x0000000000047919 */ /* 0x000e620000002100 */
[----:B------:R-:W2:Y:S01]  /*3ac0*/  LDCU UR4, c[0x0][0x500] ;  /* 0x0000a000ff0477ac */ /* 0x000ea20008000800 */
[----:B------:R-:W-:Y:S01]  /*3ad0*/  IADD3 R9, PT, PT, R210, 0xc040, RZ ;  /* 0x0000c040d2097810 */ /* 0x000fe20007ffe0ff */
[----:B------:R-:W3:Y:S01]  /*3ae0*/  LDC.64 R6, c[0x0][0x5c0] ;  /* 0x00017000ff067b82 */ /* 0x000ee20000000a00 */
[----:B------:R-:W-:Y:S01]  /*3af0*/  F2FP.BF16.F32.PACK_AB R21, R21, R20 ;  /* 0x000000141515723e */ /* 0x000fe200000010ff */
[----:B------:R-:W4:Y:S01]  /*3b00*/  LDCU.64 UR8, c[0x0][0x5b0] ;  /* 0x0000b600ff0877ac */ /* 0x000f220008000a00 */
[----:B------:R-:W-:Y:S02]  /*3b10*/  F2FP.BF16.F32.PACK_AB R23, R23, R22 ;  /* 0x000000161717723e */ /* 0x000fe400000010ff */
[----:B------:R-:W-:Y:S01]  /*3b20*/  F2FP.BF16.F32.PACK_AB R32, R33, R32 ;  /* 0x000000202120723e */ /* 0x000fe200000010ff */
[----:B------:R-:W4:Y:S01]  /*3b30*/  LDCU.64 UR10, c[0x0][0x5d8] ;  /* 0x0000bb00ff0a77ac */ /* 0x000f220008000a00 */
[----:B------:R-:W-:-:S02]  /*3b40*/  F2FP.BF16.F32.PACK_AB R34, R35, R34 ;  /* 0x000000222322723e */ /* 0x000fc400000010ff */
[----:B------:R-:W-:Y:S01]  /*3b50*/  F2FP.BF16.F32.PACK_AB R25, R25, R24 ;  /* 0x000000181919723e */ /* 0x000fe200000010ff */
[----:B------:R-:W4:Y:S01]  /*3b60*/  LDCU.64 UR12, c[0x0][0x5e0] ;  /* 0x0000bc00ff0c77ac */ /* 0x000f220008000a00 */
        /* <DEDUP_REMOVED lines=39> */
[----:B------:R-:W-:Y:S01]  /*3de0*/  @P0 IADD3 R9, PT, PT, R228, -0x40, RZ ;  /* 0xffffffc0e4090810 */ /* 0x000fe20007ffe0ff */
[----:B------:R-:W-:Y:S01]  /*3df0*/  FMUL.FTZ R94, R94, UR4 ;  /* 0x000000045e5e7c20 */ /* 0x000fe20008410000 */
[----:B------:R-:W-:Y:S01]  /*3e00*/  FMUL.FTZ R95, R95, UR4 ;  /* 0x000000045f5f7c20 */ /* 0x000fe20008410000 */
[----:B------:R-:W-:Y:S01]  /*3e10*/  F2FP.BF16.F32.PACK_AB R73, R73, R72 ;  /* 0x000000484949723e */ /* 0x000fe200000010ff */
[----:B------:R-:W1:Y:S01]  /*3e20*/  LDC.64 R4, c[0x0][0x5c8] ;  /* 0x00017200ff047b82 */ /* 0x000e620000000a00 */
[----:B------:R-:W-:Y:S01]  /*3e30*/  F2FP.BF16.F32.PACK_AB R75, R75, R74 ;  /* 0x0000004a4b4b723e */ /* 0x000fe200000010ff */
[----:B------:R-:W2:Y:S01]  /*3e40*/  LDCU.64 UR4, c[0x0][0x5a8] ;  /* 0x0000b500ff0477ac */ /* 0x000ea20008000a00 */
[----:B------:R-:W-:Y:S01]  /*3e50*/  F2FP.BF16.F32.PACK_AB R76, R77, R76 ;  /* 0x0000004c4d4c723e */ /* 0x000fe200000010ff */
[----:B---3--:R-:W-:Y:S01]  /*3e60*/  IMAD R8, R6, UR25, RZ ;  /* 0x0000001906087c24 */ /* 0x008fe2000f8e02ff */
[----:B------:R-:W-:-:S02]  /*3e70*/  F2FP.BF16.F32.PACK_AB R78, R79, R78 ;  /* 0x0000004e4f4e723e */ /* 0x000fc400000010ff */
[----:B------:R-:W-:Y:S01]  /*3e80*/  F2FP.BF16.F32.PACK_AB R85, R85, R84 ;  /* 0x000000545555723e */ /* 0x000fe200000010ff */
[----:B------:R-:W-:Y:S01]  /*3e90*/  IMAD R8, R7, UR28, R8 ;  /* 0x0000001c07087c24 */ /* 0x000fe2000f8e0208 */
[----:B------:R-:W-:Y:S01]  /*3ea0*/  F2FP.BF16.F32.PACK_AB R87, R87, R86 ;  /* 0x000000565757723e */ /* 0x000fe200000010ff */
[----:B------:R-:W-:Y:S01]  /*3eb0*/  STS [R210+0xc000], R69 ;  /* 0x00c00045d2007388 */ /* 0x000fe20000000800 */
[----:B------:R-:W-:Y:S02]  /*3ec0*/  F2FP.BF16.F32.PACK_AB R96, R97, R96 ;  /* 0x000000606160723e */ /* 0x000fe400000010ff */
[----:B------:R-:W-:Y:S01]  /*3ed0*/  F2FP.BF16.F32.PACK_AB R98, R99, R98 ;  /* 0x000000626362723e */ /* 0x000fe200000010ff */
[----:B------:R-:W-:Y:S01]  /*3ee0*/  STS [R210+0xc400], R71 ;  /* 0x00c40047d2007388 */ /* 0x000fe20000000800 */
[----:B------:R-:W-:Y:S02]  /*3ef0*/  F2FP.BF16.F32.PACK_AB R89, R89, R88 ;  /* 0x000000585959723e */ /* 0x000fe400000010ff */
[----:B------:R-:W-:Y:S01]  /*3f00*/  F2FP.BF16.F32.PACK_AB R91, R91, R90 ;  /* 0x0000005a5b5b723e */ /* 0x000fe200000010ff */
[----:B------:R-:W-:Y:S01]  /*3f10*/  STS [R9], R80 ;  /* 0x0000005009007388 */ /* 0x000fe20000000800 */
[----:B------:R-:W-:-:S02]  /*3f20*/  F2FP.BF16.F32.PACK_AB R92, R93, R92 ;  /* 0x0000005c5d5c723e */ /* 0x000fc400000010ff */
[----:B------:R-:W-:Y:S01]  /*3f30*/  F2FP.BF16.F32.PACK_AB R94, R95, R94 ;  /* 0x0000005e5f5e723e */ /* 0x000fe200000010ff */
[----:B------:R-:W-:Y:S01]  /*3f40*/  STS [R9+0x400], R82 ;  /* 0x0004005209007388 */ /* 0x000fe20000000800 */
[----:B------:R-:W-:Y:S02]  /*3f50*/  F2FP.BF16.F32.PACK_AB R37, R37, R36 ;  /* 0x000000242525723e */ /* 0x000fe400000010ff */
[----:B------:R-:W-:Y:S01]  /*3f60*/  F2FP.BF16.F32.PACK_AB R39, R39, R38 ;  /* 0x000000262727723e */ /* 0x000fe200000010ff */
[----:B------:R-:W-:Y:S01]  /*3f70*/  STS [R210+0xd000], R73 ;  /* 0x00d00049d2007388 */ /* 0x000fe20000000800 */
[----:B------:R-:W-:Y:S02]  /*3f80*/  F2FP.BF16.F32.PACK_AB R48, R49, R48 ;  /* 0x000000303130723e */ /* 0x000fe400000010ff */
[----:B------:R-:W-:Y:S01]  /*3f90*/  F2FP.BF16.F32.PACK_AB R50, R51, R50 ;  /* 0x000000323332723e */ /* 0x000fe200000010ff */
[----:B------:R-:W-:Y:S01]  /*3fa0*/  STS [R210+0xd400], R75 ;  /* 0x00d4004bd2007388 */ /* 0x000fe20000000800 */
[----:B------:R-:W-:Y:S01]  /*3fb0*/  F2FP.BF16.F32.PACK_AB R41, R41, R40 ;  /* 0x000000282929723e */ /* 0x000fe200000010ff */
[----:B-1----:R-:W-:Y:S01]  /*3fc0*/  IMAD R40, R4, UR25, RZ ;  /* 0x0000001904287c24 */ /* 0x002fe2000f8e02ff */
[----:B------:R-:W-:Y:S01]  /*3fd0*/  F2FP.BF16.F32.PACK_AB R43, R43, R42 ;  /* 0x0000002a2b2b723e */ /* 0x000fe200000010ff */
[----:B------:R-:W-:Y:S01]  /*3fe0*/  STS [R9+0x1000], R76 ;  /* 0x0010004c09007388 */ /* 0x000fe20000000800 */
[----:B------:R-:W-:Y:S01]  /*3ff0*/  F2FP.BF16.F32.PACK_AB R44, R45, R44 ;  /* 0x0000002c2d2c723e */ /* 0x000fe200000010ff */
[----:B------:R-:W-:Y:S01]  /*4000*/  IMAD R40, R5, UR28, R40 ;  /* 0x0000001c05287c24 */ /* 0x000fe2000f8e0228 */
[----:B------:R-:W-:Y:S01]  /*4010*/  F2FP.BF16.F32.PACK_AB R46, R47, R46 ;  /* 0x0000002e2f2e723e */ /* 0x000fe200000010ff */
[----:B------:R-:W-:Y:S01]  /*4020*/  STS [R9+0x1400], R78 ;  /* 0x0014004e09007388 */ /* 0x000fe20000000800 */
[----:B------:R-:W-:-:S02]  /*4030*/  MOV R10, R214 ;  /* 0x000000d6000a7202 */ /* 0x000fc40000000f00 */
[----:B------:R-:W-:Y:S01]  /*4040*/  MOV R11, RZ ;  /* 0x000000ff000b7202 */ /* 0x000fe20000000f00 */
[----:B------:R-:W-:Y:S04]  /*4050*/  STS [R210+0xe000], R85 ;  /* 0x00e00055d2007388 */ /* 0x000fe80000000800 */
[----:B------:R-:W-:Y:S01]  /*4060*/  STS [R210+0xe400], R87 ;  /* 0x00e40057d2007388 */ /* 0x000fe20000000800 */
[----:B------:R-:W-:-:S03]  /*4070*/  IMAD.WIDE.U32 R12, R6, UR28, R10 ;  /* 0x0000001c060c7c25 */ /* 0x000fc6000f8e000a */
[----:B------:R-:W-:Y:S01]  /*4080*/  STS [R9+0x2000], R96 ;  /* 0x0020006009007388 */ /* 0x000fe20000000800 */
[----:B------:R-:W-:Y:S01]  /*4090*/  IMAD.WIDE.U32 R10, R4, UR28, R10 ;  /* 0x0000001c040a7c25 */ /* 0x000fe2000f8e000a */
[----:B------:R-:W-:Y:S02]  /*40a0*/  IADD3 R13, PT, PT, R13, R8, RZ ;  /* 0x000000080d0d7210 */ /* 0x000fe40007ffe0ff */
[----:B------:R-:W-:Y:S01]  /*40b0*/  STS [R9+0x2400], R98 ;  /* 0x0024006209007388 */ /* 0x000fe20000000800 */
[----:B--2---:R-:W-:-:S03]  /*40c0*/  IMAD.WIDE.U32 R12, R205, UR4, R12 ;  /* 0x00000004cd0c7c25 */ /* 0x004fc6000f8e000c */
[----:B------:R-:W-:Y:S01]  /*40d0*/  STS [R210+0xf000], R89 ;  /* 0x00f00059d2007388 */ /* 0x000fe20000000800 */
[----:B------:R-:W-:-:S03]  /*40e0*/  IMAD R47, R205, UR5, R13 ;  /* 0x00000005cd2f7c24 */ /* 0x000fc6000f8e020d */
[----:B------:R-:W-:Y:S01]  /*40f0*/  STS [R210+0xf400], R91 ;  /* 0x00f4005bd2007388 */ /* 0x000fe20000000800 */
[----:B------:R-:W1:Y:S03]  /*4100*/  LDCU.128 UR4, c[0x0][0x560] ;  /* 0x0000ac00ff0477ac */ /* 0x000e660008000c00 */
[----:B------:R-:W-:Y:S04]  /*4110*/  STS [R9+0x3000], R92 ;  /* 0x0030005c09007388 */ /* 0x000fe80000000800 */
        /* <DEDUP_REMOVED lines=13> */
[----:B------:R2:W-:Y:S04]  /*41f0*/  STS [R210+0x13000], R41 ;  /* 0x01300029d2007388 */ /* 0x0005e80000000800 */
[----:B------:R-:W-:Y:S04]  /*4200*/  STS [R210+0x13400], R43 ;  /* 0x0134002bd2007388 */ /* 0x000fe80000000800 */
[----:B------:R-:W-:Y:S04]  /*4210*/  STS [R9+0x7000], R44 ;  /* 0x0070002c09007388 */ /* 0x000fe80000000800 */
[----:B------:R3:W-:Y:S01]  /*4220*/  STS [R9+0x7400], R46 ;  /* 0x0074002e09007388 */ /* 0x0007e20000000800 */
[----:B------:R-:W-:Y:S01]  /*4230*/  BAR.SYNC.DEFER_BLOCKING 0x0 ;  /* 0x0000000000007b1d */ /* 0x000fe20000010000 */
[----:B--2---:R-:W-:-:S02]  /*4240*/  IADD3 R41, PT, PT, R11, R40, RZ ;  /* 0x000000280b297210 */ /* 0x004fc40007ffe0ff */
[----:B------:R-:W-:-:S05]  /*4250*/  MOV R40, R10 ;  /* 0x0000000a00287202 */ /* 0x000fca0000000f00 */
[----:B----4-:R-:W-:-:S04]  /*4260*/  IMAD.WIDE.U32 R40, R205, UR8, R40 ;  /* 0x00000008cd287c25 */ /* 0x010fc8000f8e0028 */
[----:B------:R-:W-:Y:S01]  /*4270*/  IMAD R41, R205, UR9, R41 ;  /* 0x00000009cd297c24 */ /* 0x000fe2000f8e0229 */
[----:B---3--:R-:W-:Y:S01]  /*4280*/  MOV R46, R12 ;  /* 0x0000000c002e7202 */ /* 0x008fe20000000f00 */
[----:B------:R-:W2:Y:S01]  /*4290*/  LDS.128 R36, [R212+0xc000] ;  /* 0x00c00000d4247984 */ /* 0x000ea20000000c00 */
[----:B------:R-:W-:-:S03]  /*42a0*/  IMAD.WIDE.U32 R42, R204, UR12, R40 ;  /* 0x0000000ccc2a7c25 */ /* 0x000fc6000f8e0028 */
[----:B------:R-:W3:Y:S01]  /*42b0*/  LDS.128 R28, [R212+0xe000] ;  /* 0x00e00000d41c7984 */ /* 0x000ee20000000c00 */
[----:B------:R-:W-:-:S03]  /*42c0*/  IMAD.WIDE.U32 R46, R204, UR10, R46 ;  /* 0x0000000acc2e7c25 */ /* 0x000fc6000f8e002e */
[----:B------:R-:W4:Y:S01]  /*42d0*/  LDS.128 R32, [R212+0xd000] ;  /* 0x00d00000d4207984 */ /* 0x000f220000000c00 */
[C---:B------:R-:W-:Y:S02]  /*42e0*/  IMAD R47, R204.reuse, UR11, R47 ;  /* 0x0000000bcc2f7c24 */ /* 0x040fe4000f8e022f */
[----:B------:R-:W-:Y:S01]  /*42f0*/  IMAD R43, R204, UR13, R43 ;  /* 0x0000000dcc2b7c24 */ /* 0x000fe2000f8e022b */
[----:B------:R-:W4:Y:S01]  /*4300*/  LDS.128 R24, [R212+0xf000] ;  /* 0x00f00000d4187984 */ /* 0x000f220000000c00 */
[----:B------:R-:W-:-:S03]  /*4310*/  IMAD.WIDE.U32 R46, R209, R6, R46 ;  /* 0x00000006d12e7225 */ /* 0x000fc600078e002e */
[----:B------:R-:W4:Y:S01]  /*4320*/  LDS.128 R20, [R212+0x10000] ;  /* 0x01000000d4147984 */ /* 0x000f220000000c00 */
[C---:B------:R-:W-:Y:S01]  /*4330*/  IMAD R40, R209.reuse, R7, R47 ;  /* 0x00000007d1287224 */ /* 0x040fe200078e022f */
[C---:B-1----:R-:W-:Y:S01]  /*4340*/  LEA R44, P0, R46.reuse, UR4, 0x1 ;  /* 0x000000042e2c7c11 */ /* 0x042fe2000f8008ff */
[C---:B------:R-:W-:Y:S01]  /*4350*/  IMAD.WIDE.U32 R42, R209.reuse, R4, R42 ;  /* 0x00000004d12a7225 */ /* 0x040fe200078e002a */
[----:B------:R-:W1:Y:S02]  /*4360*/  LDS.128 R12, [R212+0x12000] ;  /* 0x01200000d40c7984 */ /* 0x000e640000000c00 */
[----:B------:R-:W-:Y:S01]  /*4370*/  LEA.HI.X R45, R46, UR5, R40, 0x1, P0 ;  /* 0x000000052e2d7c11 */ /* 0x000fe200080f0c28 */
[----:B------:R-:W-:Y:S01]  /*4380*/  IMAD R40, R209, R5, R43 ;  /* 0x00000005d1287224 */ /* 0x000fe200078e022b */
[----:B------:R-:W1:Y:S01]  /*4390*/  LDS.128 R16, [R212+0x11000] ;  /* 0x01100000d4107984 */ /* 0x000e620000000c00 */
[----:B------:R-:W-:Y:S02]  /*43a0*/  LEA R48, P1, R6, R44, 0x6 ;  /* 0x0000002c06307211 */ /* 0x000fe400078230ff */
[----:B------:R-:W-:Y:S01]  /*43b0*/  LEA R46, P0, R42, UR6, 0x1 ;  /* 0x000000062a2e7c11 */ /* 0x000fe2000f8008ff */
[----:B------:R-:W1:Y:S01]  /*43c0*/  LDS.128 R8, [R212+0x13000] ;  /* 0x01300000d4087984 */ /* 0x000e620000000c00 */
[----:B------:R-:W-:-:S02]  /*43d0*/  LEA.HI.X R49, R6, R45, R7, 0x6, P1 ;  /* 0x0000002d06317211 */ /* 0x000fc400008f3407 */
[----:B------:R-:W-:Y:S02]  /*43e0*/  LEA.HI.X R47, R42, UR7, R40, 0x1, P0 ;  /* 0x000000072a2f7c11 */ /* 0x000fe400080f0c28 */
[----:B------:R-:W-:-:S04]  /*43f0*/  LEA R6, P0, R4, R46, 0x6 ;  /* 0x0000002e04067211 */ /* 0x000fc800078030ff */
[----:B------:R-:W-:Y:S01]  /*4400*/  LEA.HI.X R7, R4, R47, R5, 0x6, P0 ;  /* 0x0000002f04077211 */ /* 0x000fe200000f3405 */
[----:B--2---:R2:W-:Y:S04]  /*4410*/  STG.E.128 desc[UR26][R44.64], R36 ;  /* 0x000000242c007986 */ /* 0x0045e8000c101d1a */
[----:B---3--:R2:W-:Y:S04]  /*4420*/  STG.E.128 desc[UR26][R44.64+0x80], R28 ;  /* 0x0000801c2c007986 */ /* 0x0085e8000c101d1a */
[----:B----4-:R2:W-:Y:S04]  /*4430*/  STG.E.128 desc[UR26][R48.64], R32 ;  /* 0x0000002030007986 */ /* 0x0105e8000c101d1a */
[----:B------:R2:W-:Y:S04]  /*4440*/  STG.E.128 desc[UR26][R48.64+0x80], R24 ;  /* 0x0000801830007986 */ /* 0x0005e8000c101d1a */
[----:B------:R2:W-:Y:S04]  /*4450*/  STG.E.128 desc[UR26][R46.64], R20 ;  /* 0x000000142e007986 */ /* 0x0005e8000c101d1a */
[----:B-1----:R2:W-:Y:S04]  /*4460*/  STG.E.128 desc[UR26][R46.64+0x80], R12 ;  /* 0x0000800c2e007986 */ /* 0x0025e8000c101d1a */
[----:B------:R2:W-:Y:S04]  /*4470*/  STG.E.128 desc[UR26][R6.64], R16 ;  /* 0x0000001006007986 */ /* 0x0005e8000c101d1a */
[----:B------:R2:W-:Y:S02]  /*4480*/  STG.E.128 desc[UR26][R6.64+0x80], R8 ;  /* 0x0000800806007986 */ /* 0x0005e4000c101d1a */
.L_x_159:
[----:B------:R-:W1:Y:S01]  /*4490*/  LDCU UR5, c[0x0][0x438] ;  /* 0x00008700ff0577ac */ /* 0x000e620008000800 */
[----:B------:R-:W3:Y:S01]  /*44a0*/  LDCU UR6, c[0x0][0x370] ;  /* 0x00006e00ff0677ac */ /* 0x000ee20008000800 */
[----:B-1----:R-:W-:-:S04]  /*44b0*/  UIADD3 UR5, UPT, UPT, UR5, 0x3f, URZ ;  /* 0x0000003f05057890 */ /* 0x002fc8000fffe0ff */
[----:B------:R-:W-:Y:S02]  /*44c0*/  USHF.R.S32.HI UR4, URZ, 0x1f, UR5 ;  /* 0x0000001fff047899 */ /* 0x000fe40008011405 */
[----:B---3--:R-:W-:Y:S02]  /*44d0*/  UIADD3 UR24, UPT, UPT, UR6, UR24, URZ ;  /* 0x0000001806187290 */ /* 0x008fe4000fffe0ff */
[----:B------:R-:W-:-:S04]  /*44e0*/  ULEA.HI UR4, UR4, UR5, URZ, 0x6 ;  /* 0x0000000504047291 */ /* 0x000fc8000f8f30ff */
[----:B------:R-:W-:-:S04]  /*44f0*/  USHF.R.S32.HI UR4, URZ, 0x6, UR4 ;  /* 0x00000006ff047899 */ /* 0x000fc80008011404 */
[----:B------:R-:W-:-:S09]  /*4500*/  UISETP.GE.AND UP0, UPT, UR24, UR4, UPT ;  /* 0x000000041800728c */ /* 0x000fd2000bf06270 */
[----:B------:R-:W-:Y:S05]  /*4510*/  BRA.U !UP0, `(.L_x_166) ;  /* 0xffffffc108407547 */ /* 0x000fea000b83ffff */
[----:B------:R-:W-:Y:S05]  /*4520*/  EXIT ;  /* 0x000000000000794d */ /* 0x000fea0003800000 */
.L_x_167:
        /* <DEDUP_REMOVED lines=13> */
.L_x_2414:


//--------------------- .text._ZN5flash44flash_bwd_dq_dk_dv_loop_seqk_parallel_kernelI23Flash_bwd_kernel_traitsILi128ELi64ELi64ELi8ELi4ELi2ELi2ELb1ELb0EN7cutlass10bfloat16_tE19Flash_kernel_traitsILi128ELi64ELi64ELi8ES3_EELb0ELb0ELb0ELb1ELb0ELb0ELb0EEEvNS_16Flash_bwd_paramsE --------------------------
	.section	.text._ZN5flash44flash_bwd_dq_dk_dv_loop_seqk_parallel_kernelI23Flash_bwd_kernel_traitsILi128ELi64ELi64ELi8ELi4ELi2ELi2ELb1ELb0EN7cutlass10bfloat16_tE19Flash_kernel_traitsILi128ELi64ELi64ELi8ES3_EELb0ELb0ELb0ELb1ELb0ELb0ELb0EEEvNS_16Flash_bwd_paramsE,"ax",@progbits
	.align	128
        .global         _ZN5flash44flash_bwd_dq_dk_dv_loop_seqk_parallel_kernelI23Flash_bwd_kernel_traitsILi128ELi64ELi64ELi8ELi4ELi2ELi2ELb1ELb0EN7cutlass10bfloat16_tE19Flash_kernel_traitsILi128ELi64ELi64ELi8ES3_EELb0ELb0ELb0ELb1ELb0ELb0ELb0EEEvNS_16Flash_bwd_paramsE
        .type           _ZN5flash44flash_bwd_dq_dk_dv_loop_seqk_parallel_kernelI23Flash_bwd_kernel_traitsILi128ELi64ELi64ELi8ELi4ELi2ELi2ELb1ELb0EN7cutlass10bfloat16_tE19Flash_kernel_traitsILi128ELi64ELi64ELi8ES3_EELb0ELb0ELb0ELb1ELb0ELb0ELb0EEEvNS_16Flash_bwd_paramsE,@function
        .size           _ZN5flash44flash_bwd_dq_dk_dv_loop_seqk_parallel_kernelI23Flash_bwd_kernel_traitsILi128ELi64ELi64ELi8ELi4ELi2ELi2ELb1ELb0EN7cutlass10bfloat16_tE19Flash_kernel_traitsILi128ELi64ELi64ELi8ES3_EELb0ELb0ELb0ELb1ELb0ELb0ELb0EEEvNS_16Flash_bwd_paramsE,(.L_x_2415 - _ZN5flash44flash_bwd_dq_dk_dv_loop_seqk_parallel_kernelI23Flash_bwd_kernel_traitsILi128ELi64ELi64ELi8ELi4ELi2ELi2ELb1ELb0EN7cutlass10bfloat16_tE19Flash_kernel_traitsILi128ELi64ELi64ELi8ES3_EELb0ELb0ELb0ELb1ELb0ELb0ELb0EEEvNS_16Flash_bwd_paramsE)
        .other          _ZN5flash44flash_bwd_dq_dk_dv_loop_seqk_parallel_kernelI23Flash_bwd_kernel_traitsILi128ELi64ELi64ELi8ELi4ELi2ELi2ELb1ELb0EN7cutlass10bfloat16_tE19Flash_kernel_traitsILi128ELi64ELi64ELi8ES3_EELb0ELb0ELb0ELb1ELb0ELb0ELb0EEEvNS_16Flash_bwd_paramsE,@"STO_CUDA_ENTRY STV_DEFAULT"
_ZN5flash44flash_bwd_dq_dk_dv_loop_seqk_parallel_kernelI23Flash_bwd_kernel_traitsILi128ELi64ELi64ELi8ELi4ELi2ELi2ELb1ELb0EN7cutlass10bfloat16_tE19Flash_kernel_traitsILi128ELi64ELi64ELi8ES3_EELb0ELb0ELb0ELb1ELb0ELb0ELb0EEEvNS_16Flash_bwd_paramsE:
.text._ZN5flash44flash_bwd_dq_dk_dv_loop_seqk_parallel_kernelI23Flash_bwd_kernel_traitsILi128ELi64ELi64ELi8ELi4ELi2ELi2ELb1ELb0EN7cutlass10bfloat16_tE19Flash_kernel_traitsILi128ELi64ELi64ELi8ES3_EELb0ELb0ELb0ELb1ELb0ELb0ELb0EEEvNS_16Flash_bwd_paramsE:
        /* <DEDUP_REMOVED lines=18> */
[----:B------:R-:W4:Y:S01]  /*0120*/  LDC.64 R218, c[0x0][0x460] ;  /* 0x00011800ffda7b82 */ /* 0x000f220000000a00 */
[----:B------:R-:W1:Y:S01]  /*0130*/  LDCU.64 UR8, c[0x0][0x470] ;  /* 0x00008e00ff0877ac */ /* 0x000e620008000a00 */
[----:B------:R-:W-:Y:S01]  /*0140*/  UMOV UR26, URZ ;  /* 0x000000ff001a7c82 */ /* 0x000fe20008000000 */
[----:B------:R-:W-:-:S05]  /*0150*/  UMOV UR27, URZ ;  /* 0x000000ff001b7c82 */ /* 0x000fca0008000000 */
[----:B------:R-:W3:Y:S01]  /*0160*/  S2UR UR20, SR_CTAID.X ;  /* 0x00000000001479c3 */ /* 0x000ee20000002500 */
        /* <DEDUP_REMOVED lines=26> */
[--C-:B------:R-:W-:Y:S02]  /*0310*/  LOP3.LUT R5, R5, 0x6, R4.reuse, 0xf8, !PT ;  /* 0x0000000605057812 */ /* 0x100fe400078ef804 */
[--C-:B------:R-:W-:Y:S01]  /*0320*/  LOP3.LUT R10, R7, 0x6, R4.reuse, 0xf8, !PT ;  /* 0x00000006070a7812 */ /* 0x100fe200078ef804 */
[----:B---3--:R-:W-:Y:S01]  /*0330*/  IMAD.U32 R7, RZ, RZ, UR4 ;  /* 0x00000004ff077e24 */ /* 0x008fe2000f8e00ff */
[----:B------:R-:W-:Y:S01]  /*0340*/  LOP3.LUT R221, R221, 0x38, R4, 0x78, !PT ;  /* 0x00000038dddd7812 */ /* 0x000fe200078e7804 */
[----:B------:R-:W-:Y:S01]  /*0350*/  UIADD3 UR4, UPT, UPT, UR6, 0x10000, URZ ;  /* 0x0001000006047890 */ /* 0x000fe2000fffe0ff */
[----:B------:R-:W-:-:S02]  /*0360*/  LOP3.LUT R4, R4, 0x20, RZ, 0xc0, !PT ;  /* 0x0000002004047812 */ /* 0x000fc400078ec0ff */
[----:B------:R-:W-:Y:S02]  /*0370*/  LOP3.LUT R0, R215, 0x1f8, RZ, 0xc0, !PT ;  /* 0x000001f8d7007812 */ /* 0x000fe400078ec0ff */
[----:B------:R-:W-:Y:S02]  /*0380*/  LOP3.LUT R4, R4, 0x18, R217, 0xf8, !PT ;  /* 0x0000001804047812 */ /* 0x000fe400078ef8d9 */
[----:B------:R-:W-:Y:S02]  /*0390*/  R2P PR, R207, 0xe ;  /* 0x0000000ecf007804 */ /* 0x000fe40000000000 */
[----:B------:R-:W-:Y:S02]  /*03a0*/  LOP3.LUT R4, R4, 0x1c0, R3, 0xf8, !PT ;  /* 0x000001c004047812 */ /* 0x000fe400078ef803 */
[----:B------:R-:W-:Y:S02]  /*03b0*/  LOP3.LUT R0, R0, 0x38, R207, 0x78, !PT ;  /* 0x0000003800007812 */ /* 0x000fe400078e78cf */
[----:B------:R-:W-:-:S02]  /*03c0*/  LOP3.LUT R201, R3, 0x200, RZ, 0xc0, !PT ;  /* 0x0000020003c97812 */ /* 0x000fc400078ec0ff */
[----:B------:R-:W-:Y:S02]  /*03d0*/  LOP3.LUT R207, R12, 0x8, R207, 0x78, !PT ;  /* 0x000000080ccf7812 */ /* 0x000fe400078e78cf */
[----:B------:R-:W-:Y:S02]  /*03e0*/  LOP3.LUT R210, R4, 0x38, R215, 0x78, !PT ;  /* 0x0000003804d27812 */ /* 0x000fe400078e78d7 */
[----:B------:R-:W-:Y:S02]  /*03f0*/  LOP3.LUT R222, R5, R222, RZ, 0xfc, !PT ;  /* 0x000000de05de7212 */ /* 0x000fe400078efcff */
[----:B------:R-:W-:Y:S02]  /*0400*/  LOP3.LUT R211, R201, 0xc00, R6, 0xf8, !PT ;  /* 0x00000c00c9d37812 */ /* 0x000fe400078ef806 */
[----:B------:R-:W-:Y:S02]  /*0410*/  LOP3.LUT R203, R203, R12, RZ, 0x3c, !PT ;  /* 0x0000000ccbcb7212 */ /* 0x000fe400078e3cff */
[----:B------:R-:W-:-:S02]  /*0420*/  LOP3.LUT R207, R8, R207, RZ, 0xfc, !PT ;  /* 0x000000cf08cf7212 */ /* 0x000fc400078efcff */
[--C-:B------:R-:W-:Y:S02]  /*0430*/  LOP3.LUT R201, R201, 0x400, R6.reuse, 0xf8, !PT ;  /* 0x00000400c9c97812 */ /* 0x100fe400078ef806 */
[----:B------:R-:W-:Y:S01]  /*0440*/  LOP3.LUT R210, R210, 0x200, R3, 0xf8, !PT ;  /* 0x00000200d2d27812 */ /* 0x000fe200078ef803 */
[----:B------:R-:W-:Y:S01]  /*0450*/  IMAD.MOV.U32 R3, RZ, RZ, 0x10 ;  /* 0x00000010ff037424 */ /* 0x000fe200078e00ff */
[----:B------:R-:W-:Y:S02]  /*0460*/  LEA R222, R222, UR5, 0x1 ;  /* 0x00000005dede7c11 */ /* 0x000fe4000f8e08ff */
[----:B------:R-:W-:Y:S02]  /*0470*/  LOP3.LUT R203, R203, 0x200, R6, 0xf8, !PT ;  /* 0x00000200cbcb7812 */ /* 0x000fe400078ef806 */
[-C--:B------:R-:W-:Y:S01]  /*0480*/  LOP3.LUT R211, R211, R2.reuse, RZ, 0xfc, !PT ;  /* 0x00000002d3d37212 */ /* 0x080fe200078efcff */
[C---:B------:R-:W-:Y:S01]  /*0490*/  VIADD R242, R222.reuse, 0x20 ;  /* 0x00000020def27836 */ /* 0x040fe20000000000 */
[----:B------:R-:W-:Y:S01]  /*04a0*/  LOP3.LUT R201, R201, R2, RZ, 0xfc, !PT ;  /* 0x00000002c9c97212 */ /* 0x000fe200078efcff */
[----:B------:R-:W-:Y:S01]  /*04b0*/  @P3 VIADD R242, R222, 0xffffffe0 ;  /* 0xffffffe0def23836 */ /* 0x000fe20000000000 */
[----:B------:R-:W-:-:S02]  /*04c0*/  SEL R208, R208, 0xffffffc0, !P2 ;  /* 0xffffffc0d0d07807 */ /* 0x000fc40005000000 */
[----:B------:R-:W-:Y:S02]  /*04d0*/  LEA R207, R207, UR4, 0x1 ;  /* 0x00000004cfcf7c11 */ /* 0x000fe4000f8e08ff */
[----:B------:R-:W-:Y:S02]  /*04e0*/  SEL R3, R3, 0xfffffff0, !P2 ;  /* 0xfffffff003037807 */ /* 0x000fe40005000000 */
[----:B------:R-:W-:Y:S01]  /*04f0*/  SEL R206, R206, 0xffffffe0, !P1 ;  /* 0xffffffe0cece7807 */ /* 0x000fe20004800000 */
[----:B------:R-:W-:Y:S01]  /*0500*/  IMAD.IADD R205, R208, 0x1, R207 ;  /* 0x00000001d0cd7824 */ /* 0x000fe200078e02cf */
        /* <DEDUP_REMOVED lines=18> */
.L_x_225:
[----:B-1----:R-:W1:Y:S01]  /*0630*/  LDCU.64 UR4, c[0x0][0x478] ;  /* 0x00008f00ff0477ac */ /* 0x002e620008000a00 */
[----:B------:R-:W2:Y:S01]  /*0640*/  LDC.64 R2, c[0x0][0x460] ;  /* 0x00011800ff027b82 */ /* 0x000ea20000000a00 */
        /* <DEDUP_REMOVED lines=43> */
.L_x_168:
        /* <DEDUP_REMOVED lines=10> */
[----:B------:R-:W-:-:S04]  /*09a0*/  SHF.R.S32.HI R6, RZ, 0x6, R6 ;  /* 0x00000006ff067819 */ /* 0x000fc80000011406 */
[----:B------:R-:W-:-:S03]  /*09b0*/  LEA R15, R6, 0xffffffc0, 0x6 ;  /* 0xffffffc0060f7811 */ /* 0x000fc600078e30ff */
[----:B------:R-:W3:Y:S01]  /*09c0*/  @P3 LDC.64 R2, c[0x0][0x3b0] ;  /* 0x0000ec00ff023b82 */ /* 0x000ee20000000a00 */
[----:B------:R-:W-:Y:S01]  /*09d0*/  SHF.R.S32.HI R19, RZ, 0x1f, R15 ;  /* 0x0000001fff137819 */ /* 0x000fe2000001140f */
[----:B--2---:R-:W-:-:S04]  /*09e0*/  @!P3 IMAD.WIDE.U32 R20, R213, R4, RZ ;  /* 0x00000004d514b225 */ /* 0x004fc800078e00ff */
[----:B-1----:R-:W-:Y:S02]  /*09f0*/  @!P3 IMAD R13, R213, R5, R21 ;  /* 0x00000005d50db224 */ /* 0x002fe400078e0215 */
[----:B---3--:R-:W-:-:S04]  /*0a00*/  @P3 IMAD.WIDE.U32 R4, R11, R2, RZ ;  /* 0x000000020b043225 */ /* 0x008fc800078e00ff */
[----:B------:R-:W-:Y:S02]  /*0a10*/  @P3 IMAD R13, R11, R3, R5 ;  /* 0x000000030b0d3224 */ /* 0x000fe400078e0205 */
[----:B------:R-:W-:Y:S01]  /*0a20*/  @P3 IMAD.MOV.U32 R20, RZ, RZ, R4 ;  /* 0x000000ffff143224 */ /* 0x000fe200078e0004 */
        /* <DEDUP_REMOVED lines=12> */
.L_x_170:
[----:B------:R-:W1:Y:S01]  /*0af0*/  LDCU.64 UR14, c[0x0][0x3b8] ;  /* 0x00007700ff0e77ac */ /* 0x000e620008000a00 */
[----:B------:R-:W-:-:S05]  /*0b00*/  IADD3 R2, PT, PT, R240, R243, RZ ;  /* 0x000000f3f0027210 */ /* 0x000fca0007ffe0ff */
[C---:B-1----:R-:W-:Y:S02]  /*0b10*/  IMAD R9, R2.reuse, UR15, RZ ;  /* 0x0000000f02097c24 */ /* 0x042fe4000f8e02ff */
[----:B------:R-:W-:-:S05]  /*0b20*/  IMAD.WIDE.U32 R2, R2, UR14, RZ ;  /* 0x0000000e02027c25 */ /* 0x000fca000f8e00ff */
[----:B------:R-:W-:Y:S02]  /*0b30*/  IADD3 R9, PT, PT, R3, R9, RZ ;  /* 0x0000000903097210 */ /* 0x000fe40007ffe0ff */
[----:B------:R-:W-:-:S07]  /*0b40*/  MOV R10, R2 ;  /* 0x00000002000a7202 */ /* 0x000fce0000000f00 */
.L_x_171:
[----:B------:R-:W1:Y:S01]  /*0b50*/  LDC R3, c[0x0][0x3e8] ;  /* 0x0000fa00ff037b82 */ /* 0x000e620000000800 */
[----:B------:R-:W-:Y:S01]  /*0b60*/  USHF.R.S32.HI UR24, URZ, 0x1f, UR25 ;  /* 0x0000001fff187899 */ /* 0x000fe20008011419 */
[----:B-1----:R-:W-:-:S04]  /*0b70*/  IABS R5, R3 ;  /* 0x0000000300057213 */ /* 0x002fc80000000000 */
[----:B------:R-:W1:Y:S08]  /*0b80*/  I2F.RP R7, R5 ;  /* 0x0000000500077306 */ /* 0x000e700000209400 */
        /* <DEDUP_REMOVED lines=35> */
.L_x_172:
[----:B------:R-:W1:Y:S01]  /*0dc0*/  LDCU.64 UR12, c[0x0][0x3c0] ;  /* 0x00007800ff0c77ac */ /* 0x000e620008000a00 */
[----:B------:R-:W-:-:S05]  /*0dd0*/  IADD3 R2, PT, PT, R240, R243, RZ ;  /* 0x000000f3f0027210 */ /* 0x000fca0007ffe0ff */
[C---:B-1----:R-:W-:Y:S02]  /*0de0*/  IMAD R12, R2.reuse, UR13, RZ ;  /* 0x0000000d020c7c24 */ /* 0x042fe4000f8e02ff */
[----:B------:R-:W-:-:S05]  /*0df0*/  IMAD.WIDE.U32 R2, R2, UR12, RZ ;  /* 0x0000000c02027c25 */ /* 0x000fca000f8e00ff */
[----:B------:R-:W-:Y:S02]  /*0e00*/  IADD3 R12, PT, PT, R3, R12, RZ ;  /* 0x0000000c030c7210 */ /* 0x000fe40007ffe0ff */
[----:B------:R-:W-:-:S07]  /*0e10*/  MOV R14, R2 ;  /* 0x00000002000e7202 */ /* 0x000fce0000000f00 */
.L_x_173:
[----:B------:R-:W1:Y:S01]  /*0e20*/  @!P3 LDC.64 R4, c[0x0][0x588] ;  /* 0x00016200ff04bb82 */ /* 0x000e620000000a00 */
[----:B------:R-:W2:Y:S01]  /*0e30*/  LDCU UR10, c[0x0][0x3e0] ;  /* 0x00007c00ff0a77ac */ /* 0x000ea20008000800 */
[----:B------:R-:W2:Y:S06]  /*0e40*/  LDCU UR28, c[0x0][0x44c] ;  /* 0x00008980ff1c77ac */ /* 0x000eac0008000800 */
[----:B------:R-:W3:Y:S01]  /*0e50*/  @P3 LDC.64 R2, c[0x0][0x590] ;  /* 0x00016400ff023b82 */ /* 0x000ee20000000a00 */
[----:B--2---:R-:W-:Y:S01]  /*0e60*/  UIMAD.WIDE UR6, UR10, UR28, URZ ;  /* 0x0000001c0a0672a5 */ /* 0x004fe2000f8e02ff */
[----:B-1----:R-:W-:-:S04]  /*0e70*/  @!P3 IMAD.WIDE.U32 R28, R213, R4, RZ ;  /* 0x00000004d51cb225 */ /* 0x002fc800078e00ff */
[----:B------:R-:W-:Y:S02]  /*0e80*/  @!P3 IMAD R5, R213, R5, R29 ;  /* 0x00000005d505b224 */ /* 0x000fe400078e021d */
[----:B---3--:R-:W-:-:S04]  /*0e90*/  @P3 IMAD.WIDE.U32 R16, R11, R2, RZ ;  /* 0x000000020b103225 */ /* 0x008fc800078e00ff */
[----:B------:R-:W-:Y:S01]  /*0ea0*/  @P3 IMAD R5, R11, R3, R17 ;  /* 0x000000030b053224 */ /* 0x000fe200078e0211 */
[----:B------:R-:W-:Y:S01]  /*0eb0*/  @P3 MOV R28, R16 ;  /* 0x00000010001c3202 */ /* 0x000fe20000000f00 */
        /* <DEDUP_REMOVED lines=8> */
[----:B------:R-:W-:-:S04]  /*0f40*/  IMAD.WIDE.U32 R24, R16, UR28, RZ ;  /* 0x0000001c10187c25 */ /* 0x000fc8000f8e00ff */
[----:B------:R-:W-:-:S04]  /*0f50*/  IMAD R2, R2, UR10, RZ ;  /* 0x0000000a02027c24 */ /* 0x000fc8000f8e02ff */
[----:B------:R-:W-:Y:S01]  /*0f60*/  IMAD R2, R22, UR4, R2 ;  /* 0x0000000416027c24 */ /* 0x000fe2000f8e0202 */
[----:B------:R-:W-:-:S04]  /*0f70*/  USHF.R.S32.HI UR4, URZ, 0x1f, UR28 ;  /* 0x0000001fff047899 */ /* 0x000fc8000801141c */
[----:B------:R-:W-:-:S05]  /*0f80*/  IADD3 R2, PT, PT, R17, R2, RZ ;  /* 0x0000000211027210 */ /* 0x000fca0007ffe0ff */
[----:B------:R-:W-:-:S04]  /*0f90*/  IMAD R23, R2, UR28, RZ ;  /* 0x0000001c02177c24 */ /* 0x000fc8000f8e02ff */
[----:B------:R-:W-:-:S05]  /*0fa0*/  IMAD R23, R16, UR4, R23 ;  /* 0x0000000410177c24 */ /* 0x000fca000f8e0217 */
[----:B------:R-:W-:Y:S01]  /*0fb0*/  IADD3 R23, PT, PT, R25, R23, RZ ;  /* 0x0000001719177210 */ /* 0x000fe20007ffe0ff */
[----:B------:R-:W-:Y:S06]  /*0fc0*/  BRA `(.L_x_175) ;  /* 0x00000000000c7947 */ /* 0x000fec0003800000 */
.L_x_174:
[C---:B------:R-:W-:Y:S02]  /*0fd0*/  IMAD R23, R11.reuse, UR7, RZ ;  /* 0x000000070b177c24 */ /* 0x040fe4000f8e02ff */
[----:B------:R-:W-:-:S05]  /*0fe0*/  IMAD.WIDE.U32 R24, R11, UR6, RZ ;  /* 0x000000060b187c25 */ /* 0x000fca000f8e00ff */
[----:B------:R-:W-:-:S07]  /*0ff0*/  IADD3 R23, PT, PT, R25, R23, RZ ;  /* 0x0000001719177210 */ /* 0x000fce0007ffe0ff */
.L_x_175:
[----:B------:R-:W1:Y:S01]  /*1000*/  LDCU.U8 UR4, c[0x0][0x548] ;  /* 0x0000a900ff0477ac */ /* 0x000e620008000000 */
[----:B------:R-:W-:Y:S01]  /*1010*/  SHF.L.U32 R26, R213, 0x7, RZ ;  /* 0x00000007d51a7819 */ /* 0x000fe200000006ff */
[----:B------:R-:W-:Y:S01]  /*1020*/  IMAD R25, R212, UR28, RZ ;  /* 0x0000001cd4197c24 */ /* 0x000fe2000f8e02ff */
[----:B------:R-:W2:Y:S02]  /*1030*/  LDCU.U8 UR16, c[0x0][0x5f0] ;  /* 0x0000be00ff1077ac */ /* 0x000ea40008000000 */
[----:B------:R-:W-:-:S04]  /*1040*/  SEL R16, R26, RZ, P5 ;  /* 0x000000ff1a107207 */ /* 0x000fc80002800000 */
[----:B------:R-:W-:-:S04]  /*1050*/  IADD3 R16, P0, PT, R15, R16, RZ ;  /* 0x000000100f107210 */ /* 0x000fc80007f1e0ff */
[----:B------:R-:W-:Y:S01]  /*1060*/  IADD3.X R3, PT, PT, RZ, R19, RZ, P0, !PT ;  /* 0x00000013ff037210 */ /* 0x000fe200007fe4ff */
[----:B-1----:R-:W-:-:S04]  /*1070*/  UISETP.NE.AND UP0, UPT, UR4, URZ, UPT ;  /* 0x000000ff0400728c */ /* 0x002fc8000bf05270 */
[----:B------:R-:W-:-:S04]  /*1080*/  IMAD R3, R3, UR6, RZ ;  /* 0x0000000603037c24 */ /* 0x000fc8000f8e02ff */
[C---:B------:R-:W-:Y:S02]  /*1090*/  IMAD R3, R16.reuse, UR7, R3 ;  /* 0x0000000710037c24 */ /* 0x040fe4000f8e0203 */
[----:B------:R-:W-:-:S05]  /*10a0*/  IMAD.WIDE.U32 R16, R16, UR6, RZ ;  /* 0x0000000610107c25 */ /* 0x000fca000f8e00ff */
        /* <DEDUP_REMOVED lines=9> */
.L_x_176:
[----:B------:R-:W1:Y:S01]  /*1140*/  LDC R18, c[0x0][0x434] ;  /* 0x00010d00ff127b82 */ /* 0x000e620000000800 */
[----:B------:R-:W-:-:S04]  /*1150*/  IMAD R3, R213, UR10, R212 ;  /* 0x0000000ad5037c24 */ /* 0x000fc8000f8e02d4 */
[----:B-1----:R-:W-:-:S03]  /*1160*/  IMAD R18, R3, R18, RZ ;  /* 0x0000001203127224 */ /* 0x002fc600078e02ff */
.L_x_177:
        /* <DEDUP_REMOVED lines=11> */
.L_x_178:
[----:B------:R-:W1:Y:S01]  /*1220*/  LDC R26, c[0x0][0x444] ;  /* 0x00011100ff1a7b82 */ /* 0x000e620000000800 */
[----:B------:R-:W-:-:S04]  /*1230*/  IMAD R3, R213, UR10, R212 ;  /* 0x0000000ad5037c24 */ /* 0x000fc8000f8e02d4 */
[----:B-1----:R-:W-:-:S07]  /*1240*/  IMAD R26, R3, R26, RZ ;  /* 0x0000001a031a7224 */ /* 0x002fce00078e02ff */
.L_x_179:
[----:B------:R-:W1:Y:S01]  /*1250*/  LDCU.128 UR4, c[0x0][0x590] ;  /* 0x0000b200ff0477ac */ /* 0x000e620008000c00 */
[----:B------:R-:W2:Y:S01]  /*1260*/  LDC.64 R2, c[0x0][0x3b0] ;  /* 0x0000ec00ff027b82 */ /* 0x000ea20000000a00 */
[----:B------:R-:W3:Y:S01]  /*1270*/  S2R R21, SR_TID.X ;  /* 0x0000000000157919 */ /* 0x000ee20000002100 */
[----:B------:R-:W-:Y:S01]  /*1280*/  IADD3 R28, P0, PT, R216, R28, RZ ;  /* 0x0000001cd81c7210 */ /* 0x000fe20007f1e0ff */
[----:B------:R-:W-:Y:S01]  /*1290*/  IMAD.MOV.U32 R17, RZ, RZ, RZ ;  /* 0x000000ffff117224 */ /* 0x000fe200078e00ff */
[----:B------:R-:W-:Y:S01]  /*12a0*/  UIMAD UR28, UR10, UR28, URZ ;  /* 0x0000001c0a1c72a4 */ /* 0x000fe2000f8e02ff */
[----:B------:R-:W4:Y:S01]  /*12b0*/  S2R R11, SR_TID.X ;  /* 0x00000000000b7919 */ /* 0x000f220000002100 */
[----:B------:R-:W5:Y:S01]  /*12c0*/  LDCU.64 UR10, c[0x0][0x3c8] ;  /* 0x00007900ff0a77ac */ /* 0x000f620008000a00 */
[----:B------:R-:W-:Y:S01]  /*12d0*/  IMAD.X R29, RZ, RZ, R5, P0 ;  /* 0x000000ffff1d7224 */ /* 0x000fe200000e0605 */
[--C-:B------:R-:W-:Y:S01]  /*12e0*/  IADD3 R24, P1, P0, R16, R24, R25.reuse ;  /* 0x0000001810187210 */ /* 0x100fe2000783e019 */
[----:B------:R-:W5:Y:S01]  /*12f0*/  LDC.64 R4, c[0x0][0x5f8] ;  /* 0x00017e00ff047b82 */ /* 0x000f620000000a00 */
[----:B------:R-:W-:Y:S01]  /*1300*/  MOV R16, R216 ;  /* 0x000000d800107202 */ /* 0x000fe20000000f00 */
[----:B------:R-:W5:Y:S01]  /*1310*/  LDCU.64 UR18, c[0x0][0x570] ;  /* 0x0000ae00ff1277ac */ /* 0x000f620008000a00 */
[----:B------:R-:W-:Y:S01]  /*1320*/  ISETP.NE.AND P4, PT, RZ, UR16, PT ;  /* 0x00000010ff007c0c */ /* 0x000fe2000bf85270 */
[----:B------:R-:W-:Y:S01]  /*1330*/  IMAD R26, R239, 0x40, R26 ;  /* 0x00000040ef1a7824 */ /* 0x000fe200078e021a */
[----:B------:R-:W-:Y:S01]  /*1340*/  SHF.R.S32.HI R25, RZ, 0x1f, R25 ;  /* 0x0000001fff197819 */ /* 0x000fe20000011419 */
[----:B------:R-:W5:Y:S01]  /*1350*/  LDCU.64 UR16, c[0x0][0x380] ;  /* 0x00007000ff1077ac */ /* 0x000f620008000a00 */
[----:B------:R-:W-:Y:S01]  /*1360*/  BSSY.RECONVERGENT B1, `(.L_x_169) ;  /* 0x000055b000017945 */ /* 0x000fe20003800200 */
[----:B-1----:R-:W-:Y:S01]  /*1370*/  IMAD R32, R19, UR4, RZ ;  /* 0x0000000413207c24 */ /* 0x002fe2000f8e02ff */
[----:B------:R-:W-:Y:S01]  /*1380*/  IADD3.X R22, PT, PT, R22, R23, R25, P1, P0 ;  /* 0x0000001716167210 */ /* 0x000fe20000fe0419 */
[C---:B------:R-:W-:Y:S01]  /*1390*/  IMAD.WIDE.U32 R28, R15.reuse, UR4, R28 ;  /* 0x000000040f1c7c25 */ /* 0x040fe2000f8e001c */
[----:B------:R-:W1:Y:S03]  /*13a0*/  LDC.64 R248, c[0x0][0x420] ;  /* 0x00010800fff87b82 */ /* 0x000e660000000a00 */
[----:B------:R-:W-:-:S02]  /*13b0*/  IMAD R32, R15, UR5, R32 ;  /* 0x000000050f207c24 */ /* 0x000fc4000f8e0220 */
[----:B--2---:R-:W-:-:S04]  /*13c0*/  IMAD.WIDE.U32 R34, R15, R2, R16 ;  /* 0x000000020f227225 */ /* 0x004fc800078e0010 */
[----:B------:R-:W-:Y:S01]  /*13d0*/  IMAD.IADD R33, R29, 0x1, R32 ;  /* 0x000000011d217824 */ /* 0x000fe200078e0220 */
[----:B------:R-:W-:Y:S01]  /*13e0*/  IADD3 R34, P3, PT, R20, R34, RZ ;  /* 0x0000002214227210 */ /* 0x000fe20007f7e0ff */
[----:B------:R-:W-:Y:S02]  /*13f0*/  IMAD.MOV.U32 R32, RZ, RZ, R28 ;  /* 0x000000ffff207224 */ /* 0x000fe400078e001c */
[----:B------:R-:W-:Y:S01]  /*1400*/  IMAD R28, R19, R2, RZ ;  /* 0x00000002131c7224 */ /* 0x000fe200078e02ff */
[----:B---3--:R-:W-:Y:S01]  /*1410*/  SHF.R.U32.HI R21, RZ, 0x5, R21 ;  /* 0x00000005ff157819 */ /* 0x008fe20000011615 */
[----:B------:R-:W-:Y:S01]  /*1420*/  IMAD.WIDE.U32 R32, R212, UR6, R32 ;  /* 0x00000006d4207c25 */ /* 0x000fe2000f8e0020 */
[----:B----4-:R-:W-:-:S03]  /*1430*/  LOP3.LUT R30, R11, 0x1f, RZ, 0xc0, !PT ;  /* 0x0000001f0b1e7812 */ /* 0x010fc600078ec0ff */
[----:B------:R-:W-:Y:S02]  /*1440*/  IMAD R28, R15, R3, R28 ;  /* 0x000000030f1c7224 */ /* 0x000fe400078e021c */
[----:B------:R-:W-:Y:S01]  /*1450*/  IMAD R33, R212, UR7, R33 ;  /* 0x00000007d4217c24 */ /* 0x000fe2000f8e0221 */
[----:B------:R-:W2:Y:S01]  /*1460*/  LDCU.64 UR6, c[0x0][0x550] ;  /* 0x0000aa00ff0677ac */ /* 0x000ea20008000a00 */
[----:B------:R-:W-:Y:S01]  /*1470*/  IMAD R21, R21, UR28, R30 ;  /* 0x0000001c15157c24 */ /* 0x000fe2000f8e021e */
[----:B------:R-:W-:Y:S01]  /*1480*/  IADD3.X R35, PT, PT, R13, R35, R28, P3, !PT ;  /* 0x000000230d237210 */ /* 0x000fe20001ffe41c */
[----:B-----5:R-:W-:-:S04]  /*1490*/  IMAD.WIDE.U32 R28, R4, UR20, RZ ;  /* 0x00000014041c7c25 */ /* 0x020fc8000f8e00ff */
[----:B------:R-:W-:Y:S01]  /*14a0*/  IMAD R4, R5, UR20, R29 ;  /* 0x0000001405047c24 */ /* 0x000fe2000f8e021d */
[----:B------:R-:W-:Y:S01]  /*14b0*/  SEL R5, R28, RZ, P4 ;  /* 0x000000ff1c057207 */ /* 0x000fe20002000000 */
[----:B------:R-:W-:Y:S01]  /*14c0*/  IMAD.WIDE.U32 R30, R212, UR10, R34 ;  /* 0x0000000ad41e7c25 */ /* 0x000fe2000f8e0022 */
[----:B------:R-:W-:Y:S02]  /*14d0*/  USHF.L.U64.HI UR10, UR4, 0x5, UR5 ;  /* 0x00000005040a7899 */ /* 0x000fe40008010205 */
[----:B------:R-:W-:Y:S01]  /*14e0*/  IADD3 R5, P1, P0, R21, R24, R5 ;  /* 0x0000001815057210 */ /* 0x000fe2000783e005 */
[C---:B------:R-:W-:Y:S01]  /*14f0*/  IMAD.WIDE.U32 R28, R217.reuse, UR4, R32 ;  /* 0x00000004d91c7c25 */ /* 0x040fe2000f8e0020 */
[----:B------:R-:W3:Y:S01]  /*1500*/  LDC.64 R24, c[0x0][0x5e8] ;  /* 0x00017a00ff187b82 */ /* 0x000ee20000000a00 */
[----:B------:R-:W-:Y:S02]  /*1510*/  SHF.R.S32.HI R21, RZ, 0x1f, R21 ;  /* 0x0000001fff157819 */ /* 0x000fe40000011415 */
[----:B------:R-:W-:Y:S01]  /*1520*/  SEL R4, R4, RZ, P4 ;  /* 0x000000ff04047207 */ /* 0x000fe20002000000 */
[----:B------:R-:W-:Y:S01]  /*1530*/  IMAD R31, R212, UR11, R31 ;  /* 0x0000000bd41f7c24 */ /* 0x000fe2000f8e021f */
[----:B------:R-:W-:Y:S01]  /*1540*/  USHF.L.U32 UR11, UR4, 0x5, URZ ;  /* 0x00000005040b7899 */ /* 0x000fe200080006ff */
[----:B------:R-:W-:Y:S01]  /*1550*/  IMAD R233, R217, UR5, R29 ;  /* 0x00000005d9e97c24 */ /* 0x000fe2000f8e021d */
[----:B------:R-:W-:Y:S01]  /*1560*/  IADD3.X R4, PT, PT, R21, R22, R4, P1, P0 ;  /* 0x0000001615047210 */ /* 0x000fe20000fe0404 */
[----:B------:R-:W-:Y:S01]  /*1570*/  USHF.L.U32 UR4, UR28, 0x6, URZ ;  /* 0x000000061c047899 */ /* 0x000fe200080006ff */
[----:B--2---:R-:W-:Y:S01]  /*1580*/  LEA R232, P1, R28, UR6, 0x1 ;  /* 0x000000061ce87c11 */ /* 0x004fe2000f8208ff */
[----:B------:R-:W-:-:S03]  /*1590*/  IMAD.WIDE.U32 R20, R217, R2, R30 ;  /* 0x00000002d9147225 */ /* 0x000fc600078e001e */
[----:B------:R-:W-:Y:S01]  /*15a0*/  LEA.HI.X R233, R28, UR7, R233, 0x1, P1 ;  /* 0x000000071ce97c11 */ /* 0x000fe200088f0ce9 */
[----:B------:R-:W-:Y:S01]  /*15b0*/  IMAD R231, R217, R3, R21 ;  /* 0x00000003d9e77224 */ /* 0x000fe200078e0215 */
[----:B------:R-:W-:Y:S02]  /*15c0*/  ISETP.GT.AND P1, PT, R0, RZ, PT ;  /* 0x000000ff0000720c */ /* 0x000fe40003f24270 */
[----:B------:R-:W-:Y:S02]  /*15d0*/  MOV R13, UR4 ;  /* 0x00000004000d7c02 */ /* 0x000fe40008000f00 */
[----:B------:R-:W-:Y:S02]  /*15e0*/  IADD3 R5, P0, PT, R5, UR4, RZ ;  /* 0x0000000405057c10 */ /* 0x000fe4000ff1e0ff */
[----:B------:R-:W-:Y:S02]  /*15f0*/  LEA R230, P3, R20, UR16, 0x1 ;  /* 0x0000001014e67c11 */ /* 0x000fe4000f8608ff */
[----:B------:R-:W-:Y:S01]  /*1600*/  LEA.HI.X.SX32 R4, R13, R4, 0x1, P0 ;  /* 0x000000040d047211 */ /* 0x000fe200000f0eff */
[----:B------:R-:W-:Y:S01]  /*1610*/  IMAD R13, R239, 0x40, R18 ;  /* 0x00000040ef0d7824 */ /* 0x000fe200078e0212 */
[----:B------:R-:W-:Y:S01]  /*1620*/  LEA R246, P0, R5, UR18, 0x2 ;  /* 0x0000001205f67c11 */ /* 0x000fe2000f8010ff */
[----:B---3--:R-:W-:Y:S01]  /*1630*/  IMAD.WIDE R228, R26, 0x4, R24 ;  /* 0x000000041ae47825 */ /* 0x008fe200078e0218 */
[----:B------:R-:W-:-:S02]  /*1640*/  LEA.HI.X R231, R20, UR17, R231, 0x1, P3 ;  /* 0x0000001114e77c11 */ /* 0x000fc400098f0ce7 */
[----:B------:R-:W-:Y:S01]  /*1650*/  LEA.HI.X R247, R5, UR19, R4, 0x2, P0 ;  /* 0x0000001305f77c11 */ /* 0x000fe200080f1404 */
[----:B-1----:R-:W-:Y:S01]  /*1660*/  IMAD.WIDE R248, R13, 0x4, R248 ;  /* 0x000000040df87825 */ /* 0x002fe200078e02f8 */
[C---:B------:R-:W-:Y:S02]  /*1670*/  IADD3 R5, P0, PT, R217.reuse, 0x20, RZ ;  /* 0x00000020d9057810 */ /* 0x040fe40007f1e0ff */
[C---:B------:R-:W-:Y:S01]  /*1680*/  SHF.L.U64.HI R18, R2.reuse, 0x5, R3 ;  /* 0x0000000502127819 */ /* 0x040fe20000010203 */
[----:B------:R-:W-:Y:S01]  /*1690*/  IMAD.MOV.U32 R227, RZ, RZ, R229 ;  /* 0x000000ffffe37224 */ /* 0x000fe200078e00e5 */
[----:B------:R-:W-:Y:S01]  /*16a0*/  SHF.L.U32 R3, R2, 0x5, RZ ;  /* 0x0000000502037819 */ /* 0x000fe200000006ff */
[----:B------:R-:W-:Y:S01]  /*16b0*/  VIADD R13, R217, 0x20 ;  /* 0x00000020d90d7836 */ /* 0x000fe20000000000 */
[----:B------:R-:W-:Y:S01]  /*16c0*/  IADD3.X R2, PT, PT, RZ, RZ, RZ, P0, !PT ;  /* 0x000000ffff027210 */ /* 0x000fe200007fe4ff */
[----:B------:R-:W-:Y:S06]  /*16d0*/  @P1 BRA `(.L_x_180) ;  /* 0x0000000400d81947 */ /* 0x000fec0003800000 */
        /* <DEDUP_REMOVED lines=11> */
[----:B------:R-:W-:Y:S05]  /*1790*/  BRA `(.L_x_182) ;  /* 0x0000000000187947 */ /* 0x000fea0003800000 */
.L_x_181:
[----:B------:R-:W1:Y:S01]  /*17a0*/  LDCU.64 UR10, c[0x0][0x5c0] ;  /* 0x0000b800ff0a77ac */ /* 0x000e620008000a00 */
[----:B------:R-:W-:-:S05]  /*17b0*/  IADD3 R0, PT, PT, R240, R243, RZ ;  /* 0x000000f3f0007210 */ /* 0x000fca0007ffe0ff */
[C---:B-1----:R-:W-:Y:S02]  /*17c0*/  IMAD R3, R0.reuse, UR11, RZ ;  /* 0x0000000b00037c24 */ /* 0x042fe4000f8e02ff */
[----:B------:R-:W-:-:S05]  /*17d0*/  IMAD.WIDE.U32 R6, R0, UR10, RZ ;  /* 0x0000000a00067c25 */ /* 0x000fca000f8e00ff */
[----:B------:R-:W-:Y:S02]  /*17e0*/  IADD3 R0, PT, PT, R7, R3, RZ ;  /* 0x0000000307007210 */ /* 0x000fe40007ffe0ff */
[----:B------:R-:W-:Y:S02]  /*17f0*/  MOV R4, R6 ;  /* 0x0000000600047202 */ /* 0x000fe40000000f00 */
.L_x_182:
        /* <DEDUP_REMOVED lines=10> */
[----:B------:R-:W-:Y:S06]  /*18a0*/  BRA `(.L_x_184) ;  /* 0x0000000000147947 */ /* 0x000fec0003800000 */
.L_x_183:
[----:B------:R-:W1:Y:S01]  /*18b0*/  LDCU.64 UR6, c[0x0][0x5c8] ;  /* 0x0000b900ff0677ac */ /* 0x000e620008000a00 */
[----:B------:R-:W-:-:S05]  /*18c0*/  IADD3 R240, PT, PT, R240, R243, RZ ;  /* 0x000000f3f0f07210 */ /* 0x000fca0007ffe0ff */
[C---:B-1----:R-:W-:Y:S02]  /*18d0*/  IMAD R6, R240.reuse, UR7, RZ ;  /* 0x00000007f0067c24 */ /* 0x042fe4000f8e02ff */
[----:B------:R-:W-:-:S05]  /*18e0*/  IMAD.WIDE.U32 R8, R240, UR6, RZ ;  /* 0x00000006f0087c25 */ /* 0x000fca000f8e00ff */
[----:B------:R-:W-:Y:S02]  /*18f0*/  IADD3 R6, PT, PT, R9, R6, RZ ;  /* 0x0000000609067210 */ /* 0x000fe40007ffe0ff */
.L_x_184:
[----:B------:R-:W-:Y:S01]  /*1900*/  IMAD.U32 R3, RZ, RZ, UR10 ;  /* 0x0000000aff037e24 */ /* 0x000fe2000f8e00ff */
[----:B------:R-:W1:Y:S01]  /*1910*/  LDCU.64 UR4, c[0x0][0x5d8] ;  /* 0x0000bb00ff0477ac */ /* 0x000e620008000a00 */
[----:B------:R-:W-:Y:S02]  /*1920*/  BSSY.RECONVERGENT B0, `(.L_x_185) ;  /* 0x0000019000007945 */ /* 0x000fe40003800200 */
[----:B------:R-:W-:Y:S01]  /*1930*/  IMAD.WIDE.U32 R10, R3, UR25, R16 ;  /* 0x00000019030a7c25 */ /* 0x000fe2000f8e0010 */
[----:B------:R-:W-:-:S03]  /*1940*/  UIMAD UR12, UR24, UR10, URZ ;  /* 0x0000000a180c72a4 */ /* 0x000fc6000f8e02ff */
[----:B------:R-:W-:Y:S01]  /*1950*/  IMAD.U32 R3, RZ, RZ, UR6 ;  /* 0x00000006ff037e24 */ /* 0x000fe2000f8e00ff */
[----:B------:R-:W-:Y:S01]  /*1960*/  IADD3 R10, P0, PT, R4, R10, RZ ;  /* 0x0000000a040a7210 */ /* 0x000fe20007f1e0ff */
[----:B------:R-:W-:Y:S01]  /*1970*/  UIMAD UR12, UR25, UR11, UR12 ;  /* 0x0000000b190c72a4 */ /* 0x000fe2000f8e020c */
[----:B------:R-:W-:-:S04]  /*1980*/  IADD3 R4, PT, PT, R241, -UR25, RZ ;  /* 0x80000019f1047c10 */ /* 0x000fc8000fffe0ff */
[-C--:B------:R-:W-:Y:S02]  /*1990*/  ISETP.GE.AND P4, PT, R217, R4.reuse, PT ;  /* 0x00000004d900720c */ /* 0x080fe40003f86270 */
[----:B------:R-:W-:Y:S02]  /*19a0*/  IADD3.X R11, PT, PT, R0, UR12, R11, P0, !PT ;  /* 0x0000000c000b7c10 */ /* 0x000fe400087fe40b */
[----:B------:R-:W-:Y:S01]  /*19b0*/  ISETP.GE.AND P3, PT, R13, R4, PT ;  /* 0x000000040d00720c */ /* 0x000fe20003f66270 */
[----:B-1----:R-:W-:-:S04]  /*19c0*/  IMAD.WIDE.U32 R10, R212, UR4, R10 ;  /* 0x00000004d40a7c25 */ /* 0x002fc8000f8e000a */
[----:B------:R-:W-:-:S04]  /*19d0*/  IMAD R7, R212, UR5, R11 ;  /* 0x00000005d4077c24 */ /* 0x000fc8000f8e020b */
[----:B------:R-:W-:Y:S05]  /*19e0*/  @P4 BRA `(.L_x_186) ;  /* 0x0000000000304947 */ /* 0x000fea0003800000 */
        /* <DEDUP_REMOVED lines=12> */
.L_x_186:
[----:B------:R-:W-:Y:S05]  /*1ab0*/  BSYNC.RECONVERGENT B0 ;  /* 0x0000000000007941 */ /* 0x000fea0003800200 */
.L_x_185:
[----:B------:R-:W-:Y:S04]  /*1ac0*/  BSSY.RECONVERGENT B0, `(.L_x_187) ;  /* 0x000000f000007945 */ /* 0x000fe80003800200 */
        /* <DEDUP_REMOVED lines=12> */
[----:B------:R2:W-:Y:S04]  /*1b90*/  @!P1 STG.E.128 desc[UR22][R12.64], RZ ;  /* 0x000000ff0c009986 */ /* 0x0005e8000c101d16 */
[----:B------:R2:W-:Y:S02]  /*1ba0*/  @!P0 STG.E.128 desc[UR22][R12.64+0x80], RZ ;  /* 0x000080ff0c008986 */ /* 0x0005e4000c101d16 */
.L_x_188:
[----:B------:R-:W-:Y:S05]  /*1bb0*/  BSYNC.RECONVERGENT B0 ;  /* 0x0000000000007941 */ /* 0x000fea0003800200 */
.L_x_187:
[----:B------:R-:W3:Y:S01]  /*1bc0*/  LDCU.64 UR4, c[0x0][0x5e0] ;  /* 0x0000bc00ff0477ac */ /* 0x000ee20008000a00 */
[----:B------:R-:W-:Y:S01]  /*1bd0*/  IMAD.WIDE.U32 R10, R3, UR25, R16 ;  /* 0x00000019030a7c25 */ /* 0x000fe2000f8e0010 */
[----:B------:R-:W-:Y:S01]  /*1be0*/  BSSY.RECONVERGENT B0, `(.L_x_189) ;  /* 0x0000014000007945 */ /* 0x000fe20003800200 */
[----:B------:R-:W-:Y:S01]  /*1bf0*/  UIMAD UR24, UR24, UR6, URZ ;  /* 0x00000006181872a4 */ /* 0x000fe2000f8e02ff */
[----:B------:R-:W-:-:S03]  /*1c00*/  IADD3 R8, P0, PT, R8, R10, RZ ;  /* 0x0000000a08087210 */ /* 0x000fc60007f1e0ff */
[----:B------:R-:W-:-:S06]  /*1c10*/  UIMAD UR24, UR25, UR7, UR24 ;  /* 0x00000007191872a4 */ /* 0x000fcc000f8e0218 */
[----:B------:R-:W-:-:S03]  /*1c20*/  IADD3.X R9, PT, PT, R6, UR24, R11, P0, !PT ;  /* 0x0000001806097c10 */ /* 0x000fc600087fe40b */
[----:B---3--:R-:W-:-:S04]  /*1c30*/  IMAD.WIDE.U32 R8, R212, UR4, R8 ;  /* 0x00000004d4087c25 */ /* 0x008fc8000f8e0008 */
[----:B------:R-:W-:Y:S01]  /*1c40*/  IMAD R3, R212, UR5, R9 ;  /* 0x00000005d4037c24 */ /* 0x000fe2000f8e0209 */
[----:B------:R-:W-:Y:S06]  /*1c50*/  @P4 BRA `(.L_x_190) ;  /* 0x0000000000304947 */ /* 0x000fec0003800000 */
[----:B------:R-:W3:Y:S01]  /*1c60*/  LDCU UR10, c[0x0][0x440] ;  /* 0x00008800ff0a77ac */ /* 0x000ee20008000800 */
[----:B------:R-:W-:Y:S02]  /*1c70*/  IMAD.MOV.U32 R6, RZ, RZ, R8 ;  /* 0x000000ffff067224 */ /* 0x000fe400078e0008 */
[----:B------:R-:W-:Y:S01]  /*1c80*/  IMAD.MOV.U32 R7, RZ, RZ, R3 ;  /* 0x000000ffff077224 */ /* 0x000fe200078e0003 */
[----:B------:R-:W4:Y:S01]  /*1c90*/  LDCU.64 UR4, c[0x0][0x568] ;  /* 0x0000ad00ff0477ac */ /* 0x000f220008000a00 */
[----:B------:R-:W-:-:S04]  /*1ca0*/  IMAD.WIDE.U32 R10, R217, UR6, R6 ;  /* 0x00000006d90a7c25 */ /* 0x000fc8000f8e0006 */
[----:B------:R-:W-:Y:S01]  /*1cb0*/  IMAD R0, R217, UR7, R11 ;  /* 0x00000007d9007c24 */ /* 0x000fe2000f8e020b */
[----:B---3--:R-:W-:Y:S02]  /*1cc0*/  ISETP.GE.AND P1, PT, R216, UR10, PT ;  /* 0x0000000ad8007c0c */ /* 0x008fe4000bf26270 */
[----:B------:R-:W-:Y:S02]  /*1cd0*/  ISETP.GE.AND P0, PT, R220, UR10, PT ;  /* 0x0000000adc007c0c */ /* 0x000fe4000bf06270 */
[----:B----4-:R-:W-:-:S04]  /*1ce0*/  LEA R6, P2, R10, UR4, 0x1 ;  /* 0x000000040a067c11 */ /* 0x010fc8000f8408ff */
[----:B------:R-:W-:-:S05]  /*1cf0*/  LEA.HI.X R7, R10, UR5, R0, 0x1, P2 ;  /* 0x000000050a077c11 */ /* 0x000fca00090f0c00 */
[----:B------:R3:W-:Y:S04]  /*1d00*/  @!P1 STG.E.128 desc[UR22][R6.64], RZ ;  /* 0x000000ff06009986 */ /* 0x0007e8000c101d16 */
[----:B------:R3:W-:Y:S02]  /*1d10*/  @!P0 STG.E.128 desc[UR22][R6.64+0x80], RZ ;  /* 0x000080ff06008986 */ /* 0x0007e4000c101d16 */
.L_x_190:
[----:B------:R-:W-:Y:S05]  /*1d20*/  BSYNC.RECONVERGENT B0 ;  /* 0x0000000000007941 */ /* 0x000fea0003800200 */
.L_x_189:
[----:B------:R-:W-:Y:S05]  /*1d30*/  @P3 BRA `(.L_x_191) ;  /* 0x0000004800f43947 */ /* 0x000fea0003800000 */
[----:B------:R-:W4:Y:S01]  /*1d40*/  LDCU UR10, c[0x0][0x440] ;  /* 0x00008800ff0a77ac */ /* 0x000f220008000800 */
[----:B---3--:R-:W-:Y:S01]  /*1d50*/  MOV R7, R3 ;  /* 0x0000000300077202 */ /* 0x008fe20000000f00 */
[----:B------:R-:W-:Y:S01]  /*1d60*/  IMAD R2, R2, UR6, RZ ;  /* 0x0000000602027c24 */ /* 0x000fe2000f8e02ff */
[----:B------:R-:W3:Y:S01]  /*1d70*/  LDCU.64 UR4, c[0x0][0x568] ;  /* 0x0000ad00ff0477ac */ /* 0x000ee20008000a00 */
[----:B------:R-:W-:Y:S02]  /*1d80*/  IMAD.MOV.U32 R6, RZ, RZ, R8 ;  /* 0x000000ffff067224 */ /* 0x000fe400078e0008 */
[C---:B------:R-:W-:Y:S02]  /*1d90*/  IMAD R2, R5.reuse, UR7, R2 ;  /* 0x0000000705027c24 */ /* 0x040fe4000f8e0202 */
[----:B------:R-:W-:-:S04]  /*1da0*/  IMAD.WIDE.U32 R6, R5, UR6, R6 ;  /* 0x0000000605067c25 */ /* 0x000fc8000f8e0006 */
[----:B------:R-:W-:Y:S01]  /*1db0*/  IMAD.IADD R3, R7, 0x1, R2 ;  /* 0x0000000107037824 */ /* 0x000fe200078e0202 */
[----:B----4-:R-:W-:Y:S02]  /*1dc0*/  ISETP.GE.AND P0, PT, R216, UR10, PT ;  /* 0x0000000ad8007c0c */ /* 0x010fe4000bf06270 */
[----:B---3--:R-:W-:-:S04]  /*1dd0*/  LEA R2, P1, R6, UR4, 0x1 ;  /* 0x0000000406027c11 */ /* 0x008fc8000f8208ff */
[----:B------:R-:W-:-:S07]  /*1de0*/  LEA.HI.X R3, R6, UR5, R3, 0x1, P1 ;  /* 0x0000000506037c11 */ /* 0x000fce00088f0c03 */
[----:B------:R3:W-:Y:S01]  /*1df0*/  @!P0 STG.E.128 desc[UR22][R2.64], RZ ;  /* 0x000000ff02008986 */ /* 0x0007e2000c101d16 */
[----:B------:R-:W-:-:S13]  /*1e00*/  ISETP.GE.AND P0, PT, R220, UR10, PT ;  /* 0x0000000adc007c0c */ /* 0x000fda000bf06270 */
[----:B------:R-:W-:Y:S05]  /*1e10*/  @P0 BRA `(.L_x_191) ;  /* 0x0000004800bc0947 */ /* 0x000fea0003800000 */
[----:B------:R4:W-:Y:S01]  /*1e20*/  STG.E.128 desc[UR22][R2.64+0x80], RZ ;  /* 0x000080ff02007986 */ /* 0x0009e2000c101d16 */
[----:B------:R-:W-:Y:S05]  /*1e30*/  BRA `(.L_x_191) ;  /* 0x0000004800b47947 */ /* 0x000fea0003800000 */
.L_x_180:
[----:B------:R-:W-:Y:S01]  /*1e40*/  IMAD.U32 R15, RZ, RZ, UR12 ;  /* 0x0000000cff0f7e24 */ /* 0x000fe2000f8e00ff */
[----:B------:R-:W-:Y:S01]  /*1e50*/  UIMAD UR6, UR24, UR12, URZ ;  /* 0x0000000c180672a4 */ /* 0x000fe2000f8e02ff */
[----:B------:R-:W-:Y:S01]  /*1e60*/  LOP3.LUT R4, R239, 0x80000001, RZ, 0xc0, !PT ;  /* 0x80000001ef047812 */ /* 0x000fe200078ec0ff */
[----:B------:R-:W1:Y:S01]  /*1e70*/  LDCU.64 UR4, c[0x0][0x3d8] ;  /* 0x00007b00ff0477ac */ /* 0x000e620008000a00 */
[----:B------:R-:W-:Y:S01]  /*1e80*/  IMAD.WIDE.U32 R20, R15, UR25, R16 ;  /* 0x000000190f147c25 */ /* 0x000fe2000f8e0010 */
[----:B------:R-:W-:Y:S01]  /*1e90*/  BSSY.RECONVERGENT B0, `(.L_x_192) ;  /* 0x0000024000007945 */ /* 0x000fe20003800200 */
[----:B------:R-:W-:Y:S01]  /*1ea0*/  UIMAD UR6, UR25, UR13, UR6 ;  /* 0x0000000d190672a4 */ /* 0x000fe2000f8e0206 */
[----:B------:R-:W-:Y:S01]  /*1eb0*/  @P4 BAR.SYNC.DEFER_BLOCKING 0x0 ;  /* 0x0000000000004b1d */ /* 0x000fe20000010000 */
[----:B------:R-:W-:-:S04]  /*1ec0*/  IADD3 R20, P0, PT, R14, R20, RZ ;  /* 0x000000140e147210 */ /* 0x000fc80007f1e0ff */
[----:B------:R-:W-:Y:S02]  /*1ed0*/  IADD3.X R21, PT, PT, R12, UR6, R21, P0, !PT ;  /* 0x000000060c157c10 */ /* 0x000fe400087fe415 */
[----:B------:R-:W-:Y:S02]  /*1ee0*/  IADD3 R12, PT, PT, R241, -UR25, RZ ;  /* 0x80000019f10c7c10 */ /* 0x000fe4000fffe0ff */
[----:B------:R-:W-:Y:S02]  /*1ef0*/  ISETP.NE.AND P0, PT, R4, 0x1, PT ;  /* 0x000000010400780c */ /* 0x000fe40003f05270 */
[----:B------:R-:W-:Y:S01]  /*1f00*/  ISETP.GE.AND P6, PT, R217, R12, PT ;  /* 0x0000000cd900720c */ /* 0x000fe20003fc6270 */
[----:B-1----:R-:W-:Y:S01]  /*1f10*/  IMAD R15, R7, UR4, RZ ;  /* 0x00000004070f7c24 */ /* 0x002fe2000f8e02ff */
[----:B------:R-:W-:Y:S01]  /*1f20*/  SEL R4, RZ, 0x4000, P0 ;  /* 0x00004000ff047807 */ /* 0x000fe20000000000 */
[----:B------:R-:W-:-:S04]  /*1f30*/  IMAD.WIDE.U32 R20, R8, UR4, R20 ;  /* 0x0000000408147c25 */ /* 0x000fc8000f8e0014 */
[----:B------:R-:W-:-:S04]  /*1f40*/  IMAD R15, R8, UR5, R15 ;  /* 0x00000005080f7c24 */ /* 0x000fc8000f8e020f */
[----:B------:R-:W-:Y:S02]  /*1f50*/  IMAD.IADD R15, R21, 0x1, R15 ;  /* 0x00000001150f7824 */ /* 0x000fe400078e020f */
[----:B------:R-:W-:Y:S05]  /*1f60*/  @P6 BRA `(.L_x_193) ;  /* 0x0000000000506947 */ /* 0x000fea0003800000 */
[----:B------:R-:W1:Y:S01]  /*1f70*/  LDCU UR6, c[0x0][0x440] ;  /* 0x00008800ff0677ac */ /* 0x000e620008000800 */
[----:B------:R-:W-:Y:S01]  /*1f80*/  IMAD.MOV.U32 R14, RZ, RZ, R20 ;  /* 0x000000ffff0e7224 */ /* 0x000fe200078e0014 */
[----:B------:R-:W2:Y:S03]  /*1f90*/  LDCU.64 UR4, c[0x0][0x390] ;  /* 0x00007200ff0477ac */ /* 0x000ea60008000a00 */
        /* <DEDUP_REMOVED lines=17> */
.L_x_193:
[----:B------:R2:W-:Y:S04]  /*20b0*/  STS.128 [R223+0x10000], RZ ;  /* 0x010000ffdf007388 */ /* 0x0005e80000000c00 */
[----:B------:R2:W-:Y:S02]  /*20c0*/  STS.128 [R223+0x12000], RZ ;  /* 0x012000ffdf007388 */ /* 0x0005e40000000c00 */
.L_x_194:
[----:B------:R-:W-:Y:S05]  /*20d0*/  BSYNC.RECONVERGENT B0 ;  /* 0x0000000000007941 */ /* 0x000fea0003800200 */
.L_x_192:
        /* <DEDUP_REMOVED lines=8> */
[----:B------:R-:W5:Y:S01]  /*2160*/  LDCU.64 UR4, c[0x0][0x390] ;  /* 0x00007200ff0477ac */ /* 0x000f620008000a00 */
[C---:B------:R-:W-:Y:S02]  /*2170*/  IMAD R12, R5.reuse, UR13, R12 ;  /* 0x0000000d050c7c24 */ /* 0x040fe4000f8e020c */
[----:B------:R-:W-:-:S05]  /*2180*/  IMAD.WIDE.U32 R14, R5, UR12, R14 ;  /* 0x0000000c050e7c25 */ /* 0x000fca000f8e000e */
        /* <DEDUP_REMOVED lines=15> */
.L_x_196:
[----:B------:R-:W-:Y:S05]  /*2280*/  BSYNC.RECONVERGENT B0 ;  /* 0x0000000000007941 */ /* 0x000fea0003800200 */
.L_x_195:
        /* <DEDUP_REMOVED lines=21> */
.L_x_198:
[----:B------:R1:W-:Y:S04]  /*23e0*/  STS.128 [R223+0x8000], RZ ;  /* 0x008000ffdf007388 */ /* 0x0003e80000000c00 */
[----:B------:R1:W-:Y:S02]  /*23f0*/  STS.128 [R223+0xa000], RZ ;  /* 0x00a000ffdf007388 */ /* 0x0003e40000000c00 */
.L_x_199:
[----:B------:R-:W-:Y:S05]  /*2400*/  BSYNC.RECONVERGENT B0 ;  /* 0x0000000000007941 */ /* 0x000fea0003800200 */
.L_x_197:
[----:B------:R-:W-:Y:S01]  /*2410*/  ISETP.GE.AND P3, PT, R13, R12, PT ;  /* 0x0000000c0d00720c */ /* 0x000fe20003f66270 */
[----:B------:R-:W-:-:S12]  /*2420*/  BSSY.RECONVERGENT B0, `(.L_x_200) ;  /* 0x0000016000007945 */ /* 0x000fd80003800200 */
[----:B------:R1:W-:Y:S04]  /*2430*/  @P3 STS.128 [R223+0x9000], RZ ;  /* 0x009000ffdf003388 */ /* 0x0003e80000000c00 */
[----:B------:R1:W-:Y:S01]  /*2440*/  @P3 STS.128 [R223+0xb000], RZ ;  /* 0x00b000ffdf003388 */ /* 0x0003e20000000c00 */
[----:B------:R-:W-:Y:S05]  /*2450*/  @P3 BRA `(.L_x_201) ;  /* 0x0000000000483947 */ /* 0x000fea0003800000 */
[----:B------:R-:W5:Y:S01]  /*2460*/  LDCU UR4, c[0x0][0x440] ;  /* 0x00008800ff0477ac */ /* 0x000f620008000800 */
[----:B-1----:R-:W-:Y:S02]  /*2470*/  IMAD.U32 R15, RZ, RZ, UR11 ;  /* 0x0000000bff0f7e24 */ /* 0x002fe4000f8e00ff */
[----:B------:R-:W-:Y:S02]  /*2480*/  IMAD.U32 R13, RZ, RZ, UR11 ;  /* 0x0000000bff0d7e24 */ /* 0x000fe4000f8e00ff */
[----:B------:R-:W-:Y:S01]  /*2490*/  IMAD.U32 R14, RZ, RZ, UR10 ;  /* 0x0000000aff0e7e24 */ /* 0x000fe2000f8e00ff */
        /* <DEDUP_REMOVED lines=14> */
.L_x_201:
[----:B------:R-:W-:Y:S05]  /*2580*/  BSYNC.RECONVERGENT B0 ;  /* 0x0000000000007941 */ /* 0x000fea0003800200 */
.L_x_200:
        /* <DEDUP_REMOVED lines=19> */
.L_x_203:
[----:B------:R1:W-:Y:S04]  /*26c0*/  STS.128 [R238], RZ ;  /* 0x000000ffee007388 */ /* 0x0003e80000000c00 */
[----:B------:R1:W-:Y:S02]  /*26d0*/  STS.128 [R238+0x2000], RZ ;  /* 0x002000ffee007388 */ /* 0x0003e40000000c00 */
.L_x_204:
[----:B------:R-:W-:Y:S05]  /*26e0*/  BSYNC.RECONVERGENT B0 ;  /* 0x0000000000007941 */ /* 0x000fea0003800200 */
.L_x_202:
[C---:B------:R-:W-:Y:S01]  /*26f0*/  VIADD R13, R214.reuse, 0x8 ;  /* 0x00000008d60d7836 */ /* 0x040fe20000000000 */
[CC--:B------:R-:W-:Y:S01]  /*2700*/  ISETP.GE.AND P1, PT, R214.reuse, R12.reuse, PT ;  /* 0x0000000cd600720c */ /* 0x0c0fe20003f26270 */
        /* <DEDUP_REMOVED lines=25> */
.L_x_206:
[----:B------:R-:W-:Y:S05]  /*28a0*/  BSYNC.RECONVERGENT B0 ;  /* 0x0000000000007941 */ /* 0x000fea0003800200 */
.L_x_205:
[----:B------:R-:W2:Y:S01]  /*28b0*/  LDCU.64 UR4, c[0x0][0x3d0] ;  /* 0x00007a00ff0477ac */ /* 0x000ea20008000a00 */
[----:B------:R-:W-:Y:S01]  /*28c0*/  MOV R3, UR14 ;  /* 0x0000000e00037c02 */ /* 0x000fe20008000f00 */
[----:B------:R-:W-:Y:S01]  /*28d0*/  BSSY.RECONVERGENT B0, `(.L_x_207) ;  /* 0x0000022000007945 */ /* 0x000fe20003800200 */
[----:B------:R-:W-:-:S03]  /*28e0*/  UIMAD UR6, UR24, UR14, URZ ;  /* 0x0000000e180672a4 */ /* 0x000fc6000f8e02ff */
[----:B-1----:R-:W-:Y:S01]  /*28f0*/  IMAD.WIDE.U32 R12, R3, UR25, R16 ;  /* 0x00000019030c7c25 */ /* 0x002fe2000f8e0010 */
[----:B------:R-:W-:Y:S02]  /*2900*/  UIMAD UR6, UR25, UR15, UR6 ;  /* 0x0000000f190672a4 */ /* 0x000fe4000f8e0206 */
[----:B------:R-:W-:-:S04]  /*2910*/  IADD3 R12, P0, PT, R10, R12, RZ ;  /* 0x0000000c0a0c7210 */ /* 0x000fc80007f1e0ff */
[----:B------:R-:W-:Y:S01]  /*2920*/  IADD3.X R13, PT, PT, R9, UR6, R13, P0, !PT ;  /* 0x00000006090d7c10 */ /* 0x000fe200087fe40d */
[----:B--2---:R-:W-:Y:S02]  /*2930*/  IMAD R3, R7, UR4, RZ ;  /* 0x0000000407037c24 */ /* 0x004fe4000f8e02ff */
        /* <DEDUP_REMOVED lines=25> */
.L_x_208:
[----:B------:R1:W-:Y:S04]  /*2ad0*/  STS.128 [R223+0xc000], RZ ;  /* 0x00c000ffdf007388 */ /* 0x0003e80000000c00 */
[----:B------:R1:W-:Y:S02]  /*2ae0*/  STS.128 [R223+0xe000], RZ ;  /* 0x00e000ffdf007388 */ /* 0x0003e40000000c00 */
.L_x_209:
[----:B------:R-:W-:Y:S05]  /*2af0*/  BSYNC.RECONVERGENT B0 ;  /* 0x0000000000007941 */ /* 0x000fea0003800200 */
.L_x_207:
[----:B------:R1:W-:Y:S01]  /*2b00*/  @P5 STS.128 [R223+0xd000], RZ ;  /* 0x00d000ffdf005388 */ /* 0x0003e20000000c00 */
[----:B------:R-:W-:Y:S03]  /*2b10*/  BSSY.RECONVERGENT B0, `(.L_x_210) ;  /* 0x0000019000007945 */ /* 0x000fe60003800200 */
[----:B------:R1:W-:Y:S01]  /*2b20*/  @P5 STS.128 [R223+0xf000], RZ ;  /* 0x00f000ffdf005388 */ /* 0x0003e20000000c00 */
        /* <DEDUP_REMOVED lines=23> */
.L_x_211:
[----:B------:R-:W-:Y:S05]  /*2ca0*/  BSYNC.RECONVERGENT B0 ;  /* 0x0000000000007941 */ /* 0x000fea0003800200 */
.L_x_210:
[----:B------:R-:W3:Y:S01]  /*2cb0*/  LDCU.64 UR4, c[0x0][0x538] ;  /* 0x0000a700ff0477ac */ /* 0x000ee20008000a00 */
[----:B------:R-:W0:Y:S01]  /*2cc0*/  LDGDEPBAR ;  /* 0x00000000000079af */ /* 0x000e220000000000 */
[----:B------:R-:W-:Y:S01]  /*2cd0*/  IMAD.IADD R199, R207, 0x1, R206 ;  /* 0x00000001cfc77824 */ /* 0x000fe200078e02ce */
[----:B------:R-:W1:Y:S01]  /*2ce0*/  LDC R224, c[0x0][0x44c] ;  /* 0x00011300ffe07b82 */ /* 0x000e620000000800 */
[----:B------:R-:W4:Y:S01]  /*2cf0*/  LDCU UR7, c[0x0][0x590] ;  /* 0x0000b200ff0777ac */ /* 0x000f220008000800 */
[----:B------:R-:W1:Y:S01]  /*2d00*/  LDCU UR6, c[0x0][0x45c] ;  /* 0x00008b80ff0677ac */ /* 0x000e620008000800 */
[----:B---3--:R-:W-:-:S04]  /*2d10*/  ISETP.NE.U32.AND P0, PT, RZ, UR4, PT ;  /* 0x00000004ff007c0c */ /* 0x008fc8000bf05070 */
[----:B------:R-:W-:Y:S01]  /*2d20*/  ISETP.NE.AND.EX P0, PT, RZ, UR5, PT, P0 ;  /* 0x00000005ff007c0c */ /* 0x000fe2000bf05300 */
[----:B------:R-:W-:-:S04]  /*2d30*/  DEPBAR.LE SB0, 0x1 ;  /* 0x000080400000791a */ /* 0x000fc80000000000 */
[----:B------:R-:W-:Y:S08]  /*2d40*/  BAR.SYNC.DEFER_BLOCKING 0x0 ;  /* 0x0000000000007b1d */ /* 0x000ff00000010000 */
[----:B------:R-:W-:Y:S01]  /*2d50*/  VOTEU.ANY UP0, P0 ;  /* 0x0000000000ff7886 */ /* 0x000fe20000000100 */
[----:B------:R-:W-:-:S13]  /*2d60*/  PLOP3.LUT P1, PT, PT, PT, UP0, 0x80, 0x8 ;  /* 0x000000000008781c */ /* 0x000fda0003f2f008 */
[----:B------:R-:W3:Y:S01]  /*2d70*/  @P1 LDC.64 R2, c[0x0][0x540] ;  /* 0x00015000ff021b82 */ /* 0x000ee20000000a00 */
[----:B--2---:R-:W-:Y:S02]  /*2d80*/  @P1 IMAD.MOV.U32 R8, RZ, RZ, R212 ;  /* 0x000000ffff081224 */ /* 0x004fe400078e00d4 */
[----:B------:R-:W-:Y:S01]  /*2d90*/  @P1 IMAD.MOV.U32 R9, RZ, RZ, RZ ;  /* 0x000000ffff091224 */ /* 0x000fe200078e00ff */
[----:B------:R2:W1:Y:S04]  /*2da0*/  LDSM.16.M88.4 R116, [R207] ;  /* 0x00000000cf74783b */ /* 0x0004680000000200 */
[----:B------:R-:W4:Y:S01]  /*2db0*/  @P1 LDC R7, c[0x0][0x458] ;  /* 0x00011600ff071b82 */ /* 0x000f220000000800 */
[----:B------:R2:W1:Y:S04]  /*2dc0*/  LDSM.16.M88.4 R120, [R207+0x800] ;  /* 0x00080000cf78783b */ /* 0x0004680000000200 */
[----:B------:R2:W1:Y:S04]  /*2dd0*/  LDSM.16.M88.4 R124, [R199] ;  /* 0x00000000c77c783b */ /* 0x0004680000000200 */
[----:B------:R2:W1:Y:S04]  /*2de0*/  LDSM.16.M88.4 R128, [R199+0x800] ;  /* 0x00080000c780783b */ /* 0x0004680000000200 */
[----:B------:R2:W1:Y:S01]  /*2df0*/  LDSM.16.M88.4 R132, [R205] ;  /* 0x00000000cd84783b */ /* 0x0004620000000200 */
[----:B---3--:R-:W-:-:S03]  /*2e00*/  @P1 IMAD.WIDE.U32 R8, R213, R2, R8 ;  /* 0x00000002d5081225 */ /* 0x008fc600078e0008 */
[----:B------:R2:W3:Y:S01]  /*2e10*/  LDSM.16.M88.4 R136, [R205+0x800] ;  /* 0x00080000cd88783b */ /* 0x0004e20000000200 */
[----:B------:R-:W-:Y:S01]  /*2e20*/  @P1 IMAD R3, R213, R3, R9 ;  /* 0x00000003d5031224 */ /* 0x000fe200078e0209 */
[C---:B------:R-:W-:Y:S02]  /*2e30*/  @P1 LEA R12, P0, R8.reuse, UR4, 0x2 ;  /* 0x00000004080c1c11 */ /* 0x040fe4000f8010ff */
[----:B------:R2:W1:Y:S02]  /*2e40*/  LDSM.16.M88.4 R140, [R204] ;  /* 0x00000000cc8c783b */ /* 0x0004640000000200 */
[----:B------:R-:W-:Y:S01]  /*2e50*/  @P1 LEA.HI.X R13, R8, UR5, R3, 0x2, P0 ;  /* 0x00000005080d1c11 */ /* 0x000fe200080f1403 */
[----:B------:R-:W-:Y:S01]  /*2e60*/  UIADD3 UR4, UPT, UPT, UR25, 0x40, URZ ;  /* 0x0000004019047890 */ /* 0x000fe2000fffe0ff */
[----:B------:R2:W1:Y:S01]  /*2e70*/  LDSM.16.M88.4 R144, [R204+0x800] ;  /* 0x00080000cc90783b */ /* 0x0004620000000200 */
[----:B----4-:R-:W4:Y:S01]  /*2e80*/  @P1 MUFU.RCP R5, R7 ;  /* 0x0000000700051308 */ /* 0x010f220000001000 */
[--C-:B------:R-:W-:Y:S01]  /*2e90*/  IMAD.IADD R198, R211, 0x1, R4.reuse ;  /* 0x00000001d3c67824 */ /* 0x100fe200078e0204 */
[----:B------:R-:W-:Y:S01]  /*2ea0*/  CS2R R94, SRZ ;  /* 0x00000000005e7805 */ /* 0x000fe2000001ff00 */
[----:B------:R-:W4:Y:S01]  /*2eb0*/  @P1 LDG.E R8, desc[UR22][R12.64] ;  /* 0x000000160c081981 */ /* 0x000f22000c1e1900 */
[----:B------:R-:W-:Y:S01]  /*2ec0*/  ISETP.LE.AND P0, PT, R241, UR4, PT ;  /* 0x00000004f1007c0c */ /* 0x000fe2000bf03270 */
[----:B------:R-:W-:Y:S01]  /*2ed0*/  IMAD.SHL.U32 R3, R11, 0x2, RZ ;  /* 0x000000020b037824 */ /* 0x000fe200078e00ff */
[----:B------:R-:W-:Y:S01]  /*2ee0*/  SHF.R.U32.HI R11, RZ, 0x2, R11 ;  /* 0x00000002ff0b7819 */ /* 0x000fe2000001160b */
[----:B------:R2:W1:Y:S01]  /*2ef0*/  LDSM.16.M88.4 R148, [R207+0x2000] ;  /* 0x00200000cf94783b */ /* 0x0004620000000200 */
[----:B------:R-:W-:Y:S01]  /*2f00*/  IMAD.IADD R197, R210, 0x1, R4 ;  /* 0x00000001d2c57824 */ /* 0x000fe200078e0204 */
[----:B------:R-:W-:-:S02]  /*2f10*/  CS2R R92, SRZ ;  /* 0x00000000005c7805 */ /* 0x000fc4000001ff00 */
[----:B------:R-:W-:Y:S01]  /*2f20*/  LOP3.LUT R10, R3, 0x6, RZ, 0xc0, !PT ;  /* 0x00000006030a7812 */ /* 0x000fe200078ec0ff */
[----:B------:R2:W1:Y:S01]  /*2f30*/  LDSM.16.M88.4 R152, [R207+0x2800] ;  /* 0x00280000cf98783b */ /* 0x0004620000000200 */
[----:B------:R-:W-:Y:S01]  /*2f40*/  IMAD.IADD R3, R214, 0x1, R241 ;  /* 0x00000001d6037824 */ /* 0x000fe200078e02f1 */
[----:B------:R-:W-:Y:S02]  /*2f50*/  CS2R R98, SRZ ;  /* 0x0000000000627805 */ /* 0x000fe4000001ff00 */
[----:B------:R-:W-:Y:S01]  /*2f60*/  LOP3.LUT R11, R10, 0xe0, R11, 0xf8, !PT ;  /* 0x000000e00a0b7812 */ /* 0x000fe200078ef80b */
[----:B------:R2:W1:Y:S01]  /*2f70*/  LDSM.16.M88.4 R156, [R199+0x2000] ;  /* 0x00200000c79c783b */ /* 0x0004620000000200 */
[----:B------:R-:W-:Y:S01]  /*2f80*/  IMAD R3, R6, 0x40, R3 ;  /* 0x0000004006037824 */ /* 0x000fe200078e0203 */
[----:B------:R-:W-:Y:S02]  /*2f90*/  CS2R R96, SRZ ;  /* 0x0000000000607805 */ /* 0x000fe4000001ff00 */
[----:B------:R-:W-:Y:S01]  /*2fa0*/  IADD3 R234, PT, PT, R0, UR25, R11 ;  /* 0x0000001900ea7c10 */ /* 0x000fe2000fffe00b */
[----:B------:R-:W3:Y:S01]  /*2fb0*/  @P0 S2R R2, SR_TID.X ;  /* 0x0000000000020919 */ /* 0x000ee20000002100 */
[----:B------:R-:W-:Y:S01]  /*2fc0*/  IMAD.MOV.U32 R235, RZ, RZ, R238 ;  /* 0x000000ffffeb7224 */ /* 0x000fe200078e00ee */
[----:B------:R-:W-:-:S02]  /*2fd0*/  CS2R R90, SRZ ;  /* 0x00000000005a7805 */ /* 0x000fc4000001ff00 */
[----:B------:R-:W-:Y:S01]  /*2fe0*/  IADD3 R234, PT, PT, R3, -0x59, -R234 ;  /* 0xffffffa703ea7810 */ /* 0x000fe20007ffe8ea */
[----:B------:R2:W1:Y:S01]  /*2ff0*/  LDSM.16.M88.4 R160, [R199+0x2800] ;  /* 0x00280000c7a0783b */ /* 0x0004620000000200 */
[C---:B------:R-:W-:Y:S01]  /*3000*/  IMAD.IADD R196, R206.reuse, 0x1, R200 ;  /* 0x00000001cec47824 */ /* 0x040fe200078e02c8 */
[----:B------:R-:W-:Y:S01]  /*3010*/  CS2R R88, SRZ ;  /* 0x0000000000587805 */ /* 0x000fe2000001ff00 */
[----:B------:R-:W-:Y:S01]  /*3020*/  IMAD.IADD R3, R206, 0x1, R201 ;  /* 0x00000001ce037824 */ /* 0x000fe200078e02c9 */
[----:B------:R2:W1:Y:S01]  /*3030*/  LDSM.16.M88.4 R164, [R205+0x2000] ;  /* 0x00200000cda4783b */ /* 0x0004620000000200 */
[----:B------:R-:W-:Y:S02]  /*3040*/  CS2R R86, SRZ ;  /* 0x0000000000567805 */ /* 0x000fe4000001ff00 */
[----:B------:R-:W-:Y:S02]  /*3050*/  CS2R R84, SRZ ;  /* 0x0000000000547805 */ /* 0x000fe4000001ff00 */
[----:B------:R-:W-:Y:S01]  /*3060*/  CS2R R78, SRZ ;  /* 0x00000000004e7805 */ /* 0x000fe2000001ff00 */
[----:B------:R2:W1:Y:S01]  /*3070*/  LDSM.16.M88.4 R168, [R205+0x2800] ;  /* 0x00280000cda8783b */ /* 0x0004620000000200 */
[----:B------:R-:W-:-:S02]  /*3080*/  CS2R R76, SRZ ;  /* 0x00000000004c7805 */ /* 0x000fc4000001ff00 */
[----:B------:R-:W-:Y:S02]  /*3090*/  CS2R R82, SRZ ;  /* 0x0000000000527805 */ /* 0x000fe4000001ff00 */
[----:B------:R-:W-:Y:S01]  /*30a0*/  CS2R R80, SRZ ;  /* 0x0000000000507805 */ /* 0x000fe2000001ff00 */
[----:B------:R2:W1:Y:S01]  /*30b0*/  LDSM.16.M88.4 R172, [R204+0x2000] ;  /* 0x00200000ccac783b */ /* 0x0004620000000200 */
[----:B------:R-:W-:Y:S02]  /*30c0*/  CS2R R74, SRZ ;  /* 0x00000000004a7805 */ /* 0x000fe4000001ff00 */
[----:B------:R-:W-:Y:S02]  /*30d0*/  CS2R R72, SRZ ;  /* 0x0000000000487805 */ /* 0x000fe4000001ff00 */
[----:B------:R-:W-:Y:S01]  /*30e0*/  CS2R R70, SRZ ;  /* 0x0000000000467805 */ /* 0x000fe2000001ff00 */
[----:B------:R2:W1:Y:S01]  /*30f0*/  LDSM.16.M88.4 R176, [R204+0x2800] ;  /* 0x00280000ccb0783b */ /* 0x0004620000000200 */
        /* <DEDUP_REMOVED lines=10> */
[----:B------:R-:W-:Y:S01]  /*31a0*/  CS2R R28, SRZ ;  /* 0x00000000001c7805 */ /* 0x000fe2000001ff00 */
[----:B---3--:R-:W-:Y:S01]  /*31b0*/  @P0 IMAD.SHL.U32 R0, R2, 0x2, RZ ;  /* 0x0000000202000824 */ /* 0x008fe200078e00ff */
[----:B------:R-:W-:Y:S01]  /*31c0*/  @P0 SHF.R.U32.HI R225, RZ, 0x2, R2 ;  /* 0x00000002ffe10819 */ /* 0x000fe20000011602 */
[----:B------:R-:W-:Y:S01]  /*31d0*/  IMAD.IADD R2, R211, 0x1, R206 ;  /* 0x00000001d3027824 */ /* 0x000fe200078e02ce */
[----:B------:R-:W-:-:S02]  /*31e0*/  CS2R R34, SRZ ;  /* 0x0000000000227805 */ /* 0x000fc4000001ff00 */
[----:B------:R-:W-:Y:S02]  /*31f0*/  CS2R R32, SRZ ;  /* 0x0000000000207805 */ /* 0x000fe4000001ff00 */
[----:B------:R-:W-:Y:S02]  /*3200*/  @P0 LOP3.LUT R0, R0, 0x6, RZ, 0xc0, !PT ;  /* 0x0000000600000812 */ /* 0x000fe400078ec0ff */
[----:B------:R-:W-:Y:S02]  /*3210*/  CS2R R26, SRZ ;  /* 0x00000000001a7805 */ /* 0x000fe4000001ff00 */
[----:B------:R-:W-:Y:S02]  /*3220*/  CS2R R24, SRZ ;  /* 0x0000000000187805 */ /* 0x000fe4000001ff00 */
[----:B------:R-:W-:Y:S02]  /*3230*/  CS2R R22, SRZ ;  /* 0x0000000000167805 */ /* 0x000fe4000001ff00 */
[----:B------:R-:W-:Y:S01]  /*3240*/  @P0 LOP3.LUT R225, R0, 0xe0, R225, 0xf8, !PT ;  /* 0x000000e000e10812 */ /* 0x000fe200078ef8e1 */
[----:B------:R-:W-:Y:S01]  /*3250*/  IMAD.IADD R0, R209, 0x1, R206 ;  /* 0x00000001d1007824 */ /* 0x000fe200078e02ce */
[----:B------:R-:W-:Y:S01]  /*3260*/  CS2R R20, SRZ ;  /* 0x0000000000147805 */ /* 0x000fe2000001ff00 */
[----:B------:R-:W-:Y:S01]  /*3270*/  UMOV UR13, URZ ;  /* 0x000000ff000d7c82 */ /* 0x000fe20008000000 */
[----:B------:R-:W3:Y:S01]  /*3280*/  LDCU UR4, c[0x0][0x440] ;  /* 0x00008800ff0477ac */ /* 0x000ee20008000800 */
[----:B------:R-:W1:Y:S01]  /*3290*/  LDCU UR5, c[0x0][0x3e0] ;  /* 0x00007c00ff0577ac */ /* 0x000e620008000800 */
[----:B------:R-:W-:-:S02]  /*32a0*/  USHF.L.U32 UR7, UR7, 0x6, URZ ;  /* 0x0000000607077899 */ /* 0x000fc400080006ff */
[----:B------:R-:W-:Y:S01]  /*32b0*/  USHF.L.U32 UR28, UR28, 0x3, URZ ;  /* 0x000000031c1c7899 */ /* 0x000fe200080006ff */
[----:B----4-:R-:W-:-:S05]  /*32c0*/  @P1 FMUL.FTZ R5, R8, R5 ;  /* 0x0000000508051220 */ /* 0x010fca0000410000 */
[----:B------:R-:W-:-:S13]  /*32d0*/  @P1 R2UR UR12, R5 ;  /* 0x00000000050c12ca */ /* 0x000fda00000e0000 */
[----:B-123--:R-:W-:-:S05]  /*32e0*/  @UP0 UMOV UR13, UR12 ;  /* 0x0000000c000d0c82 */ /* 0x00efca0008000000 */
.L_x_214:
[----:B------:R-:W0:Y:S01]  /*32f0*/  LDGDEPBAR ;  /* 0x00000000000079af */ /* 0x000e220000000000 */
[----:B------:R-:W-:Y:S01]  /*3300*/  IADD3 R182, PT, PT, R206, R198, RZ ;  /* 0x000000c6ceb67210 */ /* 0x000fe20007ffe0ff */
[----:B------:R-:W-:Y:S01]  /*3310*/  IMAD.IADD R181, R208, 0x1, R198 ;  /* 0x00000001d0b57824 */ /* 0x000fe200078e02c6 */
[----:B------:R-:W-:Y:S01]  /*3320*/  LEA R186, P1, R214, R228, 0x2 ;  /* 0x000000e4d6ba7211 */ /* 0x000fe200078210ff */
[----:B------:R-:W-:Y:S01]  /*3330*/  IMAD.MOV.U32 R229, RZ, RZ, R227 ;  /* 0x000000ffffe57224 */ /* 0x000fe200078e00e3 */
[C---:B------:R-:W-:Y:S01]  /*3340*/  IADD3 R189, PT, PT, R234.reuse, 0x10, RZ ;  /* 0x00000010eabd7810 */ /* 0x040fe20007ffe0ff */
[----:B------:R-:W-:Y:S01]  /*3350*/  VIADD R191, R234, 0x8 ;  /* 0x00000008eabf7836 */ /* 0x000fe20000000000 */
[----:B------:R-:W-:Y:S01]  /*3360*/  IADD3 R180, PT, PT, R206, R181, RZ ;  /* 0x000000b5ceb47210 */ /* 0x000fe20007ffe0ff */
[----:B------:R-:W-:Y:S01]  /*3370*/  IMAD.U32 R184, RZ, RZ, UR21 ;  /* 0x00000015ffb87e24 */ /* 0x000fe2000f8e00ff */
[----:B------:R-:W-:Y:S01]  /*3380*/  LEA.HI.X R187, R214, R229, RZ, 0x2, P1 ;  /* 0x000000e5d6bb7211 */ /* 0x000fe200008f14ff */
[----:B------:R-:W-:Y:S02]  /*3390*/  VIADD R183, R234, 0x21 ;  /* 0x00000021eab77836 */ /* 0x000fe40000000000 */
[C---:B-----5:R-:W-:Y:S01]  /*33a0*/  FMUL.FTZ R245, R237.reuse, 1.4426950216293334961 ;  /* 0x3fb8aa3bedf57820 */ /* 0x060fe20000410000 */
[----:B------:R-:W-:Y:S01]  /*33b0*/  FMUL.FTZ R195, R236, 1.4426950216293334961 ;  /* 0x3fb8aa3becc37820 */ /* 0x000fe20000410000 */
[----:B------:R-:W-:Y:S01]  /*33c0*/  @P0 LEA R184, R184, R225, 0x6 ;  /* 0x000000e1b8b80211 */ /* 0x000fe200078e30ff */
[----:B------:R-:W-:Y:S01]  /*33d0*/  VIADD R185, R234, 0x19 ;  /* 0x00000019eab97836 */ /* 0x000fe20000000000 */
[----:B------:R-:W-:Y:S02]  /*33e0*/  IABS R183, R183 ;  /* 0x000000b700b77213 */ /* 0x000fe40000000000 */
[C---:B------:R-:W-:Y:S01]  /*33f0*/  @P0 IADD3 R188, PT, PT, R184.reuse, 0x1, RZ ;  /* 0x00000001b8bc0810 */ /* 0x040fe20007ffe0ff */
[----:B------:R-:W-:Y:S01]  /*3400*/  @P0 VIADD R192, R184, 0x10 ;  /* 0x00000010b8c00836 */ /* 0x000fe20000000000 */
[----:B------:R-:W-:Y:S02]  /*3410*/  I2FP.F32.S32 R183, R183 ;  /* 0x000000b700b77245 */ /* 0x000fe40000201400 */
[-C--:B------:R-:W-:Y:S01]  /*3420*/  @P0 ISETP.GE.AND P2, PT, R188, R241.reuse, PT ;  /* 0x000000f1bc00020c */ /* 0x080fe20003f46270 */
[C---:B------:R-:W-:Y:S01]  /*3430*/  @P0 VIADD R188, R184.reuse, 0x8 ;  /* 0x00000008b8bc0836 */ /* 0x040fe20000000000 */
[C---:B------:R-:W-:Y:S01]  /*3440*/  @P0 IADD3 R190, PT, PT, R184.reuse, 0x9, RZ ;  /* 0x00000009b8be0810 */ /* 0x040fe20007ffe0ff */
[----:B------:R-:W-:Y:S04]  /*3450*/  DEPBAR.LE SB0, 0x0 ;  /* 0x000080000000791a */ /* 0x000fe80000000000 */
[----:B------:R-:W-:Y:S01]  /*3460*/  BAR.SYNC.DEFER_BLOCKING 0x0 ;  /* 0x0000000000007b1d */ /* 0x000fe20000010000 */
[----:B------:R-:W-:Y:S02]  /*3470*/  @P0 IADD3 R194, PT, PT, R184, 0x11, RZ ;  /* 0x00000011b8c20810 */ /* 0x000fe40007ffe0ff */
[-C--:B------:R-:W-:Y:S02]  /*3480*/  @P0 ISETP.GE.AND P3, PT, R188, R241.reuse, PT ;  /* 0x000000f1bc00020c */ /* 0x080fe40003f66270 */
[-C--:B------:R-:W-:Y:S02]  /*3490*/  @P0 ISETP.GE.AND P4, PT, R190, R241.reuse, PT ;  /* 0x000000f1be00020c */ /* 0x080fe40003f86270 */
[-C--:B------:R-:W-:Y:S02]  /*34a0*/  @P0 ISETP.GE.AND P6, PT, R194, R241.reuse, PT ;  /* 0x000000f1c200020c */ /* 0x080fe40003fc6270 */
[----:B------:R-:W-:Y:S02]  /*34b0*/  @P0 ISETP.GE.AND P5, PT, R192, R241, PT ;  /* 0x000000f1c000020c */ /* 0x000fe40003fa6270 */
[----:B------:R-:W-:Y:S02]  /*34c0*/  FSETP.NEU.FTZ.AND P1, PT, R237, -INF , PT ;  /* 0xff800000ed00780b */ /* 0x000fe40003f3d000 */
[----:B------:R-:W-:Y:S02]  /*34d0*/  IABS R185, R185 ;  /* 0x000000b900b97213 */ /* 0x000fe40000000000 */
[----:B------:R-:W-:Y:S02]  /*34e0*/  FSEL R245, R245, RZ, P1 ;  /* 0x000000fff5f57208 */ /* 0x000fe40000800000 */
[----:B------:R-:W-:Y:S02]  /*34f0*/  FSETP.NEU.FTZ.AND P1, PT, R236, -INF , PT ;  /* 0xff800000ec00780b */ /* 0x000fe40003f3d000 */
[----:B------:R-:W-:Y:S02]  /*3500*/  I2FP.F32.S32 R185, R185 ;  /* 0x000000b900b97245 */ /* 0x000fe40000201400 */
[----:B------:R-:W-:Y:S02]  /*3510*/  FSEL R195, R195, RZ, P1 ;  /* 0x000000ffc3c37208 */ /* 0x000fe40000800000 */
[-C--:B------:R-:W-:Y:S01]  /*3520*/  @P0 ISETP.GE.AND P1, PT, R184, R241.reuse, PT ;  /* 0x000000f1b800020c */ /* 0x080fe20003f26270 */
[----:B------:R-:W-:Y:S01]  /*3530*/  LDSM.16.M88.4 R52, [R198] ;  /* 0x00000000c634783b */ /* 0x000fe20000000200 */
[C---:B------:R-:W-:Y:S02]  /*3540*/  IADD3 R190, PT, PT, R234.reuse, 0x20, RZ ;  /* 0x00000020eabe7810 */ /* 0x040fe40007ffe0ff */
[----:B------:R-:W-:Y:S02]  /*3550*/  IADD3 R188, PT, PT, R234, 0x18, RZ ;  /* 0x00000018eabc7810 */ /* 0x000fe40007ffe0ff */
[----:B------:R-:W-:Y:S02]  /*3560*/  IABS R190, R190 ;  /* 0x000000be00be7213 */ /* 0x000fe40000000000 */
[----:B------:R-:W-:Y:S01]  /*3570*/  IABS R188, R188 ;  /* 0x000000bc00bc7213 */ /* 0x000fe20000000000 */
[----:B------:R-:W1:Y:S01]  /*3580*/  LDSM.16.M88.4 R56, [R207+-0x4000] ;  /* 0xffc00000cf38783b */ /* 0x000e620000000200 */
[----:B------:R-:W-:Y:S02]  /*3590*/  I2FP.F32.S32 R190, R190 ;  /* 0x000000be00be7245 */ /* 0x000fe40000201400 */
[----:B------:R-:W-:Y:S05]  /*35a0*/  I2FP.F32.S32 R188, R188 ;  /* 0x000000bc00bc7245 */ /* 0x000fea0000201400 */
[----:B------:R-:W2:Y:S08]  /*35b0*/  LDSM.16.M88.4 R60, [R207+-0x3800] ;  /* 0xffc80000cf3c783b */ /* 0x000eb00000000200 */
[----:B------:R-:W-:Y:S08]  /*35c0*/  LDSM.16.M88.4 R64, [R182] ;  /* 0x00000000b640783b */ /* 0x000ff00000000200 */
[----:B------:R-:W3:Y:S08]  /*35d0*/  LDSM.16.M88.4 R100, [R199+-0x4000] ;  /* 0xffc00000c764783b */ /* 0x000ef00000000200 */
[----:B------:R-:W4:Y:S01]  /*35e0*/  LDSM.16.M88.4 R104, [R199+-0x3800] ;  /* 0xffc80000c768783b */ /* 0x000f220000000200 */
[C---:B-1----:R-:W-:Y:S07]  /*35f0*/  HMMA.16816.F32.BF16 R4, R52.reuse, R56, RZ ;  /* 0x000000383404723c */ /* 0x042fee00000418ff */
[----:B------:R-:W-:Y:S01]  /*3600*/  LDSM.16.M88.4 R108, [R181] ;  /* 0x00000000b56c783b */ /* 0x000fe20000000200 */
[C---:B------:R-:W-:Y:S07]  /*3610*/  HMMA.16816.F32.BF16 R8, R52.reuse, R58, RZ ;  /* 0x0000003a3408723c */ /* 0x040fee00000418ff */
[----:B------:R-:W1:Y:S01]  /*3620*/  LDSM.16.M88.4 R112, [R205+-0x4000] ;  /* 0xffc00000cd70783b */ /* 0x000e620000000200 */
[C---:B--2---:R-:W-:Y:S07]  /*3630*/  HMMA.16816.F32.BF16 R12, R52.reuse, R60, RZ ;  /* 0x0000003c340c723c */ /* 0x044fee00000418ff */
[----:B------:R-:W-:Y:S01]  /*3640*/  LDSM.16.M88.4 R56, [R180] ;  /* 0x00000000b438783b */ /* 0x000fe20000000200 */
[----:B------:R-:W-:Y:S07]  /*3650*/  HMMA.16816.F32.BF16 R16, R52, R62, RZ ;  /* 0x0000003e3410723c */ /* 0x000fee00000418ff */
[----:B------:R-:W2:Y:S01]  /*3660*/  LDSM.16.M88.4 R52, [R205+-0x3800] ;  /* 0xffc80000cd34783b */ /* 0x000ea20000000200 */
[C---:B---3--:R-:W-:Y:S07]  /*3670*/  HMMA.16816.F32.BF16 R4, R64.reuse, R100, R4 ;  /* 0x000000644004723c */ /* 0x048fee0000041804 */
[----:B------:R-:W3:Y:S01]  /*3680*/  LDSM.16.M88.4 R60, [R204+-0x4000] ;  /* 0xffc00000cc3c783b */ /* 0x000ee20000000200 */
[C---:B------:R-:W-:Y:S07]  /*3690*/  HMMA.16816.F32.BF16 R8, R64.reuse, R102, R8 ;  /* 0x000000664008723c */ /* 0x040fee0000041808 */
[----:B------:R-:W3:Y:S01]  /*36a0*/  LDSM.16.M88.4 R100, [R204+-0x3800] ;  /* 0xffc80000cc64783b */ /* 0x000ee20000000200 */
[C---:B----4-:R-:W-:Y:S08]  /*36b0*/  HMMA.16816.F32.BF16 R12, R64.reuse, R104, R12 ;  /* 0x00000068400c723c */ /* 0x050ff0000004180c */
[----:B------:R-:W-:Y:S01]  /*36c0*/  HMMA.16816.F32.BF16 R16, R64, R106, R16 ;  /* 0x0000006a4010723c */ /* 0x000fe20000041810 */
[----:B------:R-:W-:Y:S07]  /*36d0*/  LDSM.16.M88.4 R64, [R198+0x2000] ;  /* 0x00200000c640783b */ /* 0x000fee0000000200 */
[C---:B-1----:R-:W-:Y:S01]  /*36e0*/  HMMA.16816.F32.BF16 R4, R108.reuse, R112, R4 ;  /* 0x000000706c04723c */ /* 0x042fe20000041804 */
[----:B------:R-:W1:Y:S07]  /*36f0*/  LDSM.16.M88.4 R104, [R207+-0x2000] ;  /* 0xffe00000cf68783b */ /* 0x000e6e0000000200 */
[C---:B------:R-:W-:Y:S01]  /*3700*/  HMMA.16816.F32.BF16 R8, R108.reuse, R114, R8 ;  /* 0x000000726c08723c */ /* 0x040fe20000041808 */
[----:B------:R-:W4:Y:S07]  /*3710*/  LDSM.16.M88.4 R112, [R207+-0x1800] ;  /* 0xffe80000cf70783b */ /* 0x000f2e0000000200 */
[C---:B--2---:R-:W-:Y:S08]  /*3720*/  HMMA.16816.F32.BF16 R12, R108.reuse, R52, R12 ;  /* 0x000000346c0c723c */ /* 0x044ff0000004180c */
[----:B------:R-:W-:Y:S01]  /*3730*/  HMMA.16816.F32.BF16 R16, R108, R54, R16 ;  /* 0x000000366c10723c */ /* 0x000fe20000041810 */
[----:B------:R-:W-:Y:S07]  /*3740*/  LDSM.16.M88.4 R52, [R182+0x2000] ;  /* 0x00200000b634783b */ /* 0x000fee0000000200 */
[C---:B---3--:R-:W-:Y:S01]  /*3750*/  HMMA.16816.F32.BF16 R4, R56.reuse, R60, R4 ;  /* 0x0000003c3804723c */ /* 0x048fe20000041804 */
[----:B------:R-:W-:Y:S07]  /*3760*/  LDSM.16.M88.4 R108, [R199+-0x1800] ;  /* 0xffe80000c76c783b */ /* 0x000fee0000000200 */
[C---:B------:R-:W-:Y:S01]  /*3770*/  HMMA.16816.F32.BF16 R8, R56.reuse, R62, R8 ;  /* 0x0000003e3808723c */ /* 0x040fe20000041808 */
[----:B------:R-:W2:Y:S07]  /*3780*/  LDSM.16.M88.4 R60, [R199+-0x2000] ;  /* 0xffe00000c73c783b */ /* 0x000eae0000000200 */
[C---:B------:R-:W-:Y:S08]  /*3790*/  HMMA.16816.F32.BF16 R12, R56.reuse, R100, R12 ;  /* 0x00000064380c723c */ /* 0x040ff0000004180c */
[----:B------:R-:W-:Y:S01]  /*37a0*/  HMMA.16816.F32.BF16 R16, R56, R102, R16 ;  /* 0x000000663810723c */ /* 0x000fe20000041810 */
[----:B------:R-:W-:Y:S07]  /*37b0*/  LDSM.16.M88.4 R56, [R181+0x2000] ;  /* 0x00200000b538783b */ /* 0x000fee0000000200 */
[C---:B-1----:R-:W-:Y:S01]  /*37c0*/  HMMA.16816.F32.BF16 R4, R64.reuse, R104, R4 ;  /* 0x000000684004723c */ /* 0x042fe20000041804 */
[----:B------:R-:W1:Y:S07]  /*37d0*/  LDSM.16.M88.4 R100, [R205+-0x2000] ;  /* 0xffe00000cd64783b */ /* 0x000e6e0000000200 */
[C---:B------:R-:W-:Y:S01]  /*37e0*/  HMMA.16816.F32.BF16 R8, R64.reuse, R106, R8 ;  /* 0x0000006a4008723c */ /* 0x040fe20000041808 */
[----:B------:R-:W3:Y:S07]  /*37f0*/  LDSM.16.M88.4 R104, [R205+-0x1800] ;  /* 0xffe80000cd68783b */ /* 0x000eee0000000200 */
[C---:B----4-:R-:W-:Y:S08]  /*3800*/  HMMA.16816.F32.BF16 R12, R64.reuse, R112, R12 ;  /* 0x00000070400c723c */ /* 0x050ff0000004180c */
[----:B------:R-:W-:Y:S01]  /*3810*/  HMMA.16816.F32.BF16 R16, R64, R114, R16 ;  /* 0x000000724010723c */ /* 0x000fe20000041810 */
[----:B------:R-:W-:Y:S07]  /*3820*/  LDSM.16.M88.4 R64, [R204+-0x2000] ;  /* 0xffe00000cc40783b */ /* 0x000fee0000000200 */
        /* <DEDUP_REMOVED lines=8> */
[C---:B---3--:R-:W-:Y:S08]  /*38b0*/  HMMA.16816.F32.BF16 R12, R56.reuse, R104, R12 ;  /* 0x00000068380c723c */ /* 0x048ff0000004180c */
[----:B------:R-:W-:Y:S08]  /*38c0*/  HMMA.16816.F32.BF16 R16, R56, R106, R16 ;  /* 0x0000006a3810723c */ /* 0x000ff00000041810 */
[C---:B--2---:R-:W-:Y:S08]  /*38d0*/  HMMA.16816.F32.BF16 R4, R60.reuse, R64, R4 ;  /* 0x000000403c04723c */ /* 0x044ff00000041804 */
[C---:B------:R-:W-:Y:S08]  /*38e0*/  HMMA.16816.F32.BF16 R8, R60.reuse, R66, R8 ;  /* 0x000000423c08723c */ /* 0x040ff00000041808 */
[C---:B----4-:R-:W-:Y:S03]  /*38f0*/  HMMA.16816.F32.BF16 R12, R60.reuse, R52, R12 ;  /* 0x000000343c0c723c */ /* 0x050fe6000004180c */
[----:B------:R-:W-:Y:S01]  /*3900*/  FFMA.FTZ R7, R190, -UR13, R7 ;  /* 0x8000000dbe077c23 */ /* 0x000fe20008010007 */
[----:B------:R-:W-:Y:S01]  /*3910*/  FFMA.FTZ R5, R188, -UR13, R5 ;  /* 0x8000000dbc057c23 */ /* 0x000fe20008010005 */
[C---:B------:R-:W-:Y:S01]  /*3920*/  @P0 VIADD R190, R184.reuse, 0x18 ;  /* 0x00000018b8be0836 */ /* 0x040fe20000000000 */
[----:B------:R-:W-:Y:S01]  /*3930*/  @P0 IADD3 R184, PT, PT, R184, 0x19, RZ ;  /* 0x00000019b8b80810 */ /* 0x000fe20007ffe0ff */
[----:B------:R-:W-:Y:S01]  /*3940*/  FFMA.FTZ R6, R183, -UR13, R6 ;  /* 0x8000000db7067c23 */ /* 0x000fe20008010006 */
[----:B------:R-:W-:Y:S01]  /*3950*/  HMMA.16816.F32.BF16 R16, R60, R54, R16 ;  /* 0x000000363c10723c */ /* 0x000fe20000041810 */
[----:B------:R-:W2:Y:S02]  /*3960*/  LDG.E R183, desc[UR22][R186.64+0x20] ;  /* 0x00002016bab77981 */ /* 0x000ea4000c1e1900 */
[----:B------:R-:W-:Y:S01]  /*3970*/  @P0 FSEL R5, R5, -INF , !P2 ;  /* 0xff80000005050808 */ /* 0x000fe20005000000 */
[----:B------:R-:W-:Y:S01]  /*3980*/  FFMA.FTZ R4, R185, -UR13, R4 ;  /* 0x8000000db9047c23 */ /* 0x000fe20008010004 */
[----:B------:R-:W-:Y:S01]  /*3990*/  @P0 FSEL R7, R7, -INF , !P2 ;  /* 0xff80000007070808 */ /* 0x000fe20005000000 */
[----:B------:R-:W-:Y:S01]  /*39a0*/  FFMA.FTZ R10, R185, -UR13, R10 ;  /* 0x8000000db90a7c23 */ /* 0x000fe2000801000a */
[-C--:B------:R-:W-:Y:S01]  /*39b0*/  @P0 ISETP.GE.AND P2, PT, R184, R241.reuse, PT ;  /* 0x000000f1b800020c */ /* 0x080fe20003f46270 */
[----:B------:R-:W-:Y:S01]  /*39c0*/  FFMA.FTZ R11, R188, -UR13, R11 ;  /* 0x8000000dbc0b7c23 */ /* 0x000fe2000801000b */
[----:B------:R1:W3:Y:S01]  /*39d0*/  LDG.E R184, desc[UR22][R186.64] ;  /* 0x00000016bab87981 */ /* 0x0002e2000c1e1900 */
[----:B------:R-:W-:Y:S02]  /*39e0*/  @P0 FSEL R4, R4, -INF , !P1 ;  /* 0xff80000004040808 */ /* 0x000fe40004800000 */
[----:B------:R-:W-:Y:S02]  /*39f0*/  @P0 FSEL R6, R6, -INF , !P1 ;  /* 0xff80000006060808 */ /* 0x000fe40004800000 */
[----:B------:R-:W-:Y:S01]  /*3a00*/  @P0 ISETP.GE.AND P1, PT, R190, R241, PT ;  /* 0x000000f1be00020c */ /* 0x000fe20003f26270 */
[----:B------:R-:W-:Y:S01]  /*3a10*/  VIADD R190, R234, 0x11 ;  /* 0x00000011eabe7836 */ /* 0x000fe20000000000 */
[----:B------:R-:W-:Y:S02]  /*3a20*/  @P0 FSEL R10, R10, -INF , !P3 ;  /* 0xff8000000a0a0808 */ /* 0x000fe40005800000 */
[----:B------:R-:W-:Y:S02]  /*3a30*/  @P0 FSEL R11, R11, -INF , !P4 ;  /* 0xff8000000b0b0808 */ /* 0x000fe40006000000 */
[----:B------:R-:W-:Y:S01]  /*3a40*/  IABS R185, R190 ;  /* 0x000000be00b97213 */ /* 0x000fe20000000000 */
[--C-:B------:R-:W-:Y:S01]  /*3a50*/  FFMA.FTZ R250, R10, UR6, -R195.reuse ;  /* 0x000000060afa7c23 */ /* 0x100fe200080108c3 */
[----:B------:R-:W-:Y:S01]  /*3a60*/  IABS R190, R189 ;  /* 0x000000bd00be7213 */ /* 0x000fe20000000000 */
[----:B------:R-:W-:Y:S01]  /*3a70*/  FFMA.FTZ R192, R11, UR6, -R195 ;  /* 0x000000060bc07c23 */ /* 0x000fe200080108c3 */
[C---:B------:R-:W-:Y:S02]  /*3a80*/  IADD3 R189, PT, PT, R234.reuse, 0x9, RZ ;  /* 0x00000009eabd7810 */ /* 0x040fe40007ffe0ff */
[----:B------:R-:W-:Y:S02]  /*3a90*/  I2FP.F32.S32 R185, R185 ;  /* 0x000000b900b97245 */ /* 0x000fe40000201400 */
[----:B------:R-:W-:Y:S01]  /*3aa0*/  IABS R189, R189 ;  /* 0x000000bd00bd7213 */ /* 0x000fe20000000000 */
[----:B------:R-:W-:Y:S02]  /*3ab0*/  MUFU.EX2 R192, R192 ;  /* 0x000000c000c07308 */ /* 0x000fe40000000800 */
[C---:B------:R-:W-:Y:S01]  /*3ac0*/  FFMA.FTZ R8, R185.reuse, -UR13, R8 ;  /* 0x8000000db9087c23 */ /* 0x040fe20008010008 */
[----:B------:R-:W-:Y:S01]  /*3ad0*/  MOV R188, R189 ;  /* 0x000000bd00bc7202 */ /* 0x000fe20000000f00 */
[----:B------:R-:W-:Y:S01]  /*3ae0*/  FFMA.FTZ R14, R185, -UR13, R14 ;  /* 0x8000000db90e7c23 */ /* 0x000fe2000801000e */
[----:B-1----:R-:W-:Y:S01]  /*3af0*/  I2FP.F32.S32 R186, R190 ;  /* 0x000000be00ba7245 */ /* 0x002fe20000201400 */
[----:B------:R-:W-:Y:S01]  /*3b00*/  FFMA.FTZ R190, R5, UR6, -R245 ;  /* 0x0000000605be7c23 */ /* 0x000fe200080108f5 */
[----:B------:R-:W-:Y:S02]  /*3b10*/  I2FP.F32.S32 R229, R188 ;  /* 0x000000bc00e57245 */ /* 0x000fe40000201400 */
[----:B------:R-:W-:Y:S01]  /*3b20*/  IADD3 R188, PT, PT, R234, 0x1, RZ ;  /* 0x00000001eabc7810 */ /* 0x000fe20007ffe0ff */
[C---:B------:R-:W-:Y:S01]  /*3b30*/  FFMA.FTZ R9, R186.reuse, -UR13, R9 ;  /* 0x8000000dba097c23 */ /* 0x040fe20008010009 */
[----:B------:R-:W-:Y:S01]  /*3b40*/  IABS R187, R191 ;  /* 0x000000bf00bb7213 */ /* 0x000fe20000000000 */
[----:B------:R-:W-:Y:S01]  /*3b50*/  FFMA.FTZ R15, R186, -UR13, R15 ;  /* 0x8000000dba0f7c23 */ /* 0x000fe2000801000f */
[----:B------:R-:W-:Y:S01]  /*3b60*/  IABS R188, R188 ;  /* 0x000000bc00bc7213 */ /* 0x000fe20000000000 */
[----:B------:R-:W-:Y:S01]  /*3b70*/  FFMA.FTZ R12, R229, -UR13, R12 ;  /* 0x8000000de50c7c23 */ /* 0x000fe2000801000c */
[----:B------:R-:W-:Y:S01]  /*3b80*/  @P0 FSEL R9, R9, -INF , !P4 ;  /* 0xff80000009090808 */ /* 0x000fe20006000000 */
[----:B------:R-:W-:Y:S01]  /*3b90*/  FFMA.FTZ R191, R4, UR6, -R245 ;  /* 0x0000000604bf7c23 */ /* 0x000fe200080108f5 */
[----:B------:R-:W-:Y:S01]  /*3ba0*/  I2FP.F32.S32 R193, R188 ;  /* 0x000000bc00c17245 */ /* 0x000fe20000201400 */
[----:B------:R-:W-:Y:S01]  /*3bb0*/  FFMA.FTZ R186, R7, UR6, -R195 ;  /* 0x0000000607ba7c23 */ /* 0x000fe200080108c3 */
[----:B------:R-:W-:Y:S01]  /*3bc0*/  I2FP.F32.S32 R252, R187 ;  /* 0x000000bb00fc7245 */ /* 0x000fe20000201400 */
[----:B------:R-:W-:Y:S01]  /*3bd0*/  FFMA.FTZ R251, R9, UR6, -R245 ;  /* 0x0000000609fb7c23 */ /* 0x000fe200080108f5 */
[----:B------:R-:W-:Y:S01]  /*3be0*/  IABS R185, R234 ;  /* 0x000000ea00b97213 */ /* 0x000fe20000000000 */
[----:B------:R-:W-:Y:S01]  /*3bf0*/  FFMA.FTZ R187, R6, UR6, -R195 ;  /* 0x0000000606bb7c23 */ /* 0x000fe200080108c3 */
[----:B------:R-:W-:Y:S01]  /*3c00*/  @P0 FSEL R8, R8, -INF , !P3 ;  /* 0xff80000008080808 */ /* 0x000fe20005800000 */
[----:B------:R1:W-:Y:S01]  /*3c10*/  MUFU.EX2 R188, R251 ;  /* 0x000000fb00bc7308 */ /* 0x0003e20000000800 */
[----:B------:R-:W-:Y:S01]  /*3c20*/  FFMA.FTZ R13, R252, -UR13, R13 ;  /* 0x8000000dfc0d7c23 */ /* 0x000fe2000801000d */
[----:B------:R-:W-:Y:S01]  /*3c30*/  I2FP.F32.S32 R194, R185 ;  /* 0x000000b900c27245 */ /* 0x000fe20000201400 */
[----:B------:R-:W-:Y:S07]  /*3c40*/  FFMA.FTZ R16, R193, -UR13, R16 ;  /* 0x8000000dc1107c23 */ /* 0x000fee0008010010 */
[----:B------:R-:W4:Y:S01]  /*3c50*/  MUFU.EX2 R185, R250 ;  /* 0x000000fa00b97308 */ /* 0x000f220000000800 */
[----:B------:R-:W-:Y:S01]  /*3c60*/  FFMA.FTZ R18, R229, -UR13, R18 ;  /* 0x8000000de5127c23 */ /* 0x000fe20008010012 */
[----:B------:R-:W-:Y:S01]  /*3c70*/  @P0 FSEL R13, R13, -INF , !P6 ;  /* 0xff8000000d0d0808 */ /* 0x000fe20007000000 */
[----:B------:R-:W-:Y:S01]  /*3c80*/  FFMA.FTZ R17, R194, -UR13, R17 ;  /* 0x8000000dc2117c23 */ /* 0x000fe20008010011 */
[----:B------:R-:W-:Y:S01]  /*3c90*/  FFMA.FTZ R19, R252, -UR13, R19 ;  /* 0x8000000dfc137c23 */ /* 0x000fe20008010013 */
[----:B------:R-:W-:Y:S01]  /*3ca0*/  @P0 FSEL R12, R12, -INF , !P5 ;  /* 0xff8000000c0c0808 */ /* 0x000fe20006800000 */
[--C-:B------:R-:W-:Y:S01]  /*3cb0*/  FFMA.FTZ R189, R8, UR6, -R245.reuse ;  /* 0x0000000608bd7c23 */ /* 0x100fe200080108f5 */
[----:B------:R-:W-:Y:S03]  /*3cc0*/  @P0 FSEL R14, R14, -INF , !P5 ;  /* 0xff8000000e0e0808 */ /* 0x000fe60006800000 */
[----:B------:R-:W-:Y:S01]  /*3cd0*/  MUFU.EX2 R191, R191 ;  /* 0x000000bf00bf7308 */ /* 0x000fe20000000800 */
[----:B------:R-:W-:Y:S01]  /*3ce0*/  @P0 FSEL R15, R15, -INF , !P6 ;  /* 0xff8000000f0f0808 */ /* 0x000fe20007000000 */
[--C-:B-1----:R-:W-:Y:S01]  /*3cf0*/  FFMA.FTZ R251, R13, UR6, -R245.reuse ;  /* 0x000000060dfb7c23 */ /* 0x102fe200080108f5 */
[----:B------:R-:W-:Y:S07]  /*3d00*/  @P0 FSEL R16, R16, -INF , !P1 ;  /* 0xff80000010100808 */ /* 0x000fee0004800000 */
[----:B------:R-:W1:Y:S01]  /*3d10*/  MUFU.EX2 R190, R190 ;  /* 0x000000be00be7308 */ /* 0x000e620000000800 */
[----:B------:R-:W-:Y:S01]  /*3d20*/  @P0 FSEL R18, R18, -INF , !P1 ;  /* 0xff80000012120808 */ /* 0x000fe20004800000 */
[----:B------:R-:W-:Y:S01]  /*3d30*/  FFMA.FTZ R193, R12, UR6, -R245 ;  /* 0x000000060cc17c23 */ /* 0x000fe200080108f5 */
[----:B------:R-:W-:Y:S07]  /*3d40*/  @P0 FSEL R17, R17, -INF , !P2 ;  /* 0xff80000011110808 */ /* 0x000fee0005000000 */
[----:B------:R1:W-:Y:S01]  /*3d50*/  MUFU.EX2 R250, R251 ;  /* 0x000000fb00fa7308 */ /* 0x0003e20000000800 */
[----:B------:R-:W-:Y:S01]  /*3d60*/  @P0 FSEL R19, R19, -INF , !P2 ;  /* 0xff80000013130808 */ /* 0x000fe20005000000 */
[--C-:B------:R-:W-:Y:S01]  /*3d70*/  FFMA.FTZ R194, R14, UR6, -R195.reuse ;  /* 0x000000060ec27c23 */ /* 0x100fe200080108c3 */
[--C-:B------:R-:W-:Y:S07]  /*3d80*/  FFMA.FTZ R229, R15, UR6, -R195.reuse ;  /* 0x000000060fe57c23 */ /* 0x100fee00080108c3 */
[----:B------:R-:W-:Y:S01]  /*3d90*/  MUFU.EX2 R187, R187 ;  /* 0x000000bb00bb7308 */ /* 0x000fe20000000800 */
[--C-:B------:R-:W-:Y:S01]  /*3da0*/  FFMA.FTZ R252, R18, UR6, -R195.reuse ;  /* 0x0000000612fc7c23 */ /* 0x100fe200080108c3 */
[----:B------:R-:W-:Y:S01]  /*3db0*/  FFMA.FTZ R195, R19, UR6, -R195 ;  /* 0x0000000613c37c23 */ /* 0x000fe200080108c3 */
[----:B----4-:R-:W-:Y:S07]  /*3dc0*/  F2FP.BF16.F32.PACK_AB R107, R192, R185 ;  /* 0x000000b9c06b723e */ /* 0x010fee00000010ff */
[----:B------:R-:W4:Y:S01]  /*3dd0*/  MUFU.EX2 R186, R186 ;  /* 0x000000ba00ba7308 */ /* 0x000f220000000800 */
[----:B------:R-:W-:Y:S02]  /*3de0*/  ISETP.NE.AND P5, PT, R239, RZ, PT ;  /* 0x000000ffef00720c */ /* 0x000fe40003fa5270 */
[----:B-1----:R-:W-:Y:S07]  /*3df0*/  F2FP.BF16.F32.PACK_AB R181, R190, R191 ;  /* 0x000000bfbeb5723e */ /* 0x002fee00000010ff */
[----:B------:R-:W1:Y:S01]  /*3e00*/  MUFU.EX2 R189, R189 ;  /* 0x000000bd00bd7308 */ /* 0x000e620000000800 */
[--C-:B------:R-:W-:Y:S01]  /*3e10*/  FFMA.FTZ R251, R16, UR6, -R245.reuse ;  /* 0x0000000610fb7c23 */ /* 0x100fe200080108f5 */
[----:B------:R-:W-:Y:S08]  /*3e20*/  FFMA.FTZ R245, R17, UR6, -R245 ;  /* 0x0000000611f57c23 */ /* 0x000ff000080108f5 */
[----:B------:R-:W1:Y:S01]  /*3e30*/  MUFU.EX2 R193, R193 ;  /* 0x000000c100c17308 */ /* 0x000e620000000800 */
[----:B------:R-:W-:Y:S09]  /*3e40*/  STS [R222], R181 ;  /* 0x000000b5de007388 */ /* 0x000ff20000000800 */
[----:B------:R-:W-:Y:S01]  /*3e50*/  MUFU.EX2 R194, R194 ;  /* 0x000000c200c27308 */ /* 0x000fe20000000800 */
[----:B----4-:R-:W-:Y:S09]  /*3e60*/  F2FP.BF16.F32.PACK_AB R115, R186, R187 ;  /* 0x000000bbba73723e */ /* 0x010ff200000010ff */
[----:B------:R-:W4:Y:S01]  /*3e70*/  MUFU.EX2 R229, R229 ;  /* 0x000000e500e57308 */ /* 0x000f220000000800 */
[----:B-1----:R-:W-:Y:S01]  /*3e80*/  F2FP.BF16.F32.PACK_AB R113, R188, R189 ;  /* 0x000000bdbc71723e */ /* 0x002fe200000010ff */
[----:B------:R-:W-:Y:S08]  /*3e90*/  STS [R222+0x400], R115 ;  /* 0x00040073de007388 */ /* 0x000ff00000000800 */
[----:B------:R-:W-:Y:S01]  /*3ea0*/  MUFU.EX2 R251, R251 ;  /* 0x000000fb00fb7308 */ /* 0x000fe20000000800 */
[----:B------:R-:W-:Y:S01]  /*3eb0*/  F2FP.BF16.F32.PACK_AB R105, R250, R193 ;  /* 0x000000c1fa69723e */ /* 0x000fe200000010ff */
[----:B------:R-:W-:Y:S08]  /*3ec0*/  STS [R244], R113 ;  /* 0x00000071f4007388 */ /* 0x000ff00000000800 */
[----:B------:R-:W1:Y:S01]  /*3ed0*/  MUFU.EX2 R245, R245 ;  /* 0x000000f500f57308 */ /* 0x000e620000000800 */
[----:B------:R-:W-:Y:S09]  /*3ee0*/  STS [R244+0x400], R107 ;  /* 0x0004006bf4007388 */ /* 0x000ff20000000800 */
[----:B------:R-:W-:Y:S01]  /*3ef0*/  MUFU.EX2 R252, R252 ;  /* 0x000000fc00fc7308 */ /* 0x000fe20000000800 */
[----:B----4-:R-:W-:Y:S01]  /*3f00*/  F2FP.BF16.F32.PACK_AB R103, R229, R194 ;  /* 0x000000c2e567723e */ /* 0x010fe200000010ff */
[----:B------:R-:W-:Y:S08]  /*3f10*/  STS [R242], R105 ;  /* 0x00000069f2007388 */ /* 0x000ff00000000800 */
[----:B------:R-:W4:Y:S01]  /*3f20*/  MUFU.EX2 R195, R195 ;  /* 0x000000c300c37308 */ /* 0x000f220000000800 */
[----:B------:R-:W-:Y:S01]  /*3f30*/  STS [R242+0x400], R103 ;  /* 0x00040067f2007388 */ /* 0x000fe20000000800 */
[----:B-1----:R-:W-:Y:S05]  /*3f40*/  F2FP.BF16.F32.PACK_AB R101, R245, R251 ;  /* 0x000000fbf565723e */ /* 0x002fea00000010ff */
[----:B------:R-:W-:Y:S01]  /*3f50*/  STS [R226], R101 ;  /* 0x00000065e2007388 */ /* 0x000fe20000000800 */
[----:B----4-:R-:W-:Y:S05]  /*3f60*/  F2FP.BF16.F32.PACK_AB R180, R195, R252 ;  /* 0x000000fcc3b4723e */ /* 0x010fea00000010ff */
[----:B------:R-:W-:Y:S04]  /*3f70*/  STS [R226+0x400], R180 ;  /* 0x000400b4e2007388 */ /* 0x000fe80000000800 */
[----:B------:R-:W1:Y:S08]  /*3f80*/  LDSM.16.M88.4 R52, [R211+0x8000] ;  /* 0x00800000d334783b */ /* 0x000e700000000200 */
[----:B------:R-:W4:Y:S08]  /*3f90*/  LDSM.16.M88.4 R56, [R2+0x8000] ;  /* 0x008000000238783b */ /* 0x000f300000000200 */
[----:B------:R-:W2:Y:S01]  /*3fa0*/  LDSM.16.M88.4 R60, [R209+0x8000] ;  /* 0x00800000d13c783b */ /* 0x000ea20000000200 */
[C---:B-1----:R-:W-:Y:S08]  /*3fb0*/  HMMA.16816.F32.BF16 R4, R52.reuse, R116, RZ ;  /* 0x000000743404723c */ /* 0x042ff000000418ff */
[C---:B------:R-:W-:Y:S08]  /*3fc0*/  HMMA.16816.F32.BF16 R8, R52.reuse, R118, RZ ;  /* 0x000000763408723c */ /* 0x040ff000000418ff */
[C---:B------:R-:W-:Y:S08]  /*3fd0*/  HMMA.16816.F32.BF16 R12, R52.reuse, R120, RZ ;  /* 0x00000078340c723c */ /* 0x040ff000000418ff */
[----:B------:R-:W-:Y:S01]  /*3fe0*/  HMMA.16816.F32.BF16 R16, R52, R122, RZ ;  /* 0x0000007a3410723c */ /* 0x000fe200000418ff */
[----:B------:R-:W1:Y:S07]  /*3ff0*/  LDSM.16.M88.4 R52, [R0+0x8000] ;  /* 0x008000000034783b */ /* 0x000e6e0000000200 */
[C---:B----4-:R-:W-:Y:S08]  /*4000*/  HMMA.16816.F32.BF16 R4, R56.reuse, R124, R4 ;  /* 0x0000007c3804723c */ /* 0x050ff00000041804 */
[C---:B------:R-:W-:Y:S08]  /*4010*/  HMMA.16816.F32.BF16 R8, R56.reuse, R126, R8 ;  /* 0x0000007e3808723c */ /* 0x040ff00000041808 */
[C---:B------:R-:W-:Y:S08]  /*4020*/  HMMA.16816.F32.BF16 R12, R56.reuse, R128, R12 ;  /* 0x00000080380c723c */ /* 0x040ff0000004180c */
[----:B------:R-:W-:Y:S01]  /*4030*/  HMMA.16816.F32.BF16 R16, R56, R130, R16 ;  /* 0x000000823810723c */ /* 0x000fe20000041810 */
[----:B------:R-:W4:Y:S07]  /*4040*/  LDSM.16.M88.4 R56, [R211+0xa000] ;  /* 0x00a00000d338783b */ /* 0x000f2e0000000200 */
[C---:B--2---:R-:W-:Y:S08]  /*4050*/  HMMA.16816.F32.BF16 R4, R60.reuse, R132, R4 ;  /* 0x000000843c04723c */ /* 0x044ff00000041804 */
[C---:B------:R-:W-:Y:S08]  /*4060*/  HMMA.16816.F32.BF16 R8, R60.reuse, R134, R8 ;  /* 0x000000863c08723c */ /* 0x040ff00000041808 */
[C---:B------:R-:W-:Y:S08]  /*4070*/  HMMA.16816.F32.BF16 R12, R60.reuse, R136, R12 ;  /* 0x000000883c0c723c */ /* 0x040ff0000004180c */
[----:B------:R-:W-:Y:S01]  /*4080*/  HMMA.16816.F32.BF16 R16, R60, R138, R16 ;  /* 0x0000008a3c10723c */ /* 0x000fe20000041810 */
[----:B------:R-:W2:Y:S07]  /*4090*/  LDSM.16.M88.4 R60, [R2+0xa000] ;  /* 0x00a00000023c783b */ /* 0x000eae0000000200 */
[C---:B-1----:R-:W-:Y:S08]  /*40a0*/  HMMA.16816.F32.BF16 R4, R52.reuse, R140, R4 ;  /* 0x0000008c3404723c */ /* 0x042ff00000041804 */
[C---:B------:R-:W-:Y:S08]  /*40b0*/  HMMA.16816.F32.BF16 R8, R52.reuse, R142, R8 ;  /* 0x0000008e3408723c */ /* 0x040ff00000041808 */
[C---:B------:R-:W-:Y:S08]  /*40c0*/  HMMA.16816.F32.BF16 R12, R52.reuse, R144, R12 ;  /* 0x00000090340c723c */ /* 0x040ff0000004180c */
[----:B------:R-:W-:Y:S01]  /*40d0*/  HMMA.16816.F32.BF16 R16, R52, R146, R16 ;  /* 0x000000923410723c */ /* 0x000fe20000041810 */
        /* <DEDUP_REMOVED lines=9> */
[----:B------:R-:W-:Y:S08]  /*4170*/  HMMA.16816.F32.BF16 R16, R60, R162, R16 ;  /* 0x000000a23c10723c */ /* 0x000ff00000041810 */
[C---:B-1----:R-:W-:Y:S08]  /*4180*/  HMMA.16816.F32.BF16 R4, R52.reuse, R164, R4 ;  /* 0x000000a43404723c */ /* 0x042ff00000041804 */
[C---:B------:R-:W-:Y:S08]  /*4190*/  HMMA.16816.F32.BF16 R8, R52.reuse, R166, R8 ;  /* 0x000000a63408723c */ /* 0x040ff00000041808 */
[C---:B------:R-:W-:Y:S08]  /*41a0*/  HMMA.16816.F32.BF16 R12, R52.reuse, R168, R12 ;  /* 0x000000a8340c723c */ /* 0x040ff0000004180c */
[----:B------:R-:W-:Y:S08]  /*41b0*/  HMMA.16816.F32.BF16 R16, R52, R170, R16 ;  /* 0x000000aa3410723c */ /* 0x000ff00000041810 */
[C---:B----4-:R-:W-:Y:S08]  /*41c0*/  HMMA.16816.F32.BF16 R4, R56.reuse, R172, R4 ;  /* 0x000000ac3804723c */ /* 0x050ff00000041804 */
[C---:B------:R-:W-:Y:S08]  /*41d0*/  HMMA.16816.F32.BF16 R8, R56.reuse, R174, R8 ;  /* 0x000000ae3808723c */ /* 0x040ff00000041808 */
[C---:B------:R-:W-:Y:S03]  /*41e0*/  HMMA.16816.F32.BF16 R12, R56.reuse, R176, R12 ;  /* 0x000000b0380c723c */ /* 0x040fe6000004180c */
[C---:B---3--:R-:W-:Y:S01]  /*41f0*/  FADD.FTZ R180, -R184.reuse, R4 ;  /* 0x00000004b8b47221 */ /* 0x048fe20000010100 */
        /* <DEDUP_REMOVED lines=15> */
[C---:B------:R-:W-:Y:S01]  /*42f0*/  FADD.FTZ R102, -R184.reuse, R16 ;  /* 0x00000010b8667221 */ /* 0x040fe20000010100 */
[----:B------:R-:W-:Y:S01]  /*4300*/  FADD.FTZ R184, -R184, R17 ;  /* 0x00000011b8b87221 */ /* 0x000fe20000010100 */
[----:B------:R-:W-:Y:S01]  /*4310*/  FADD.FTZ R250, -R183, R7 ;  /* 0x00000007b7fa7221 */ /* 0x000fe20000010100 */
[----:B------:R-:W-:Y:S01]  /*4320*/  FMUL.FTZ R188, R187, R188 ;  /* 0x000000bcbbbc7220 */ /* 0x000fe20000410000 */
[----:B------:R-:W-:Y:S01]  /*4330*/  FMUL.FTZ R251, R251, R102 ;  /* 0x00000066fbfb7220 */ /* 0x000fe20000410000 */
[----:B------:R-:W-:Y:S01]  /*4340*/  FMUL.FTZ R184, R245, R184 ;  /* 0x000000b8f5b87220 */ /* 0x000fe20000410000 */
[----:B------:R-:W-:Y:S01]  /*4350*/  FMUL.FTZ R187, R186, R250 ;  /* 0x000000fababb7220 */ /* 0x000fe20000410000 */
[----:B------:R-:W-:Y:S01]  /*4360*/  FADD.FTZ R186, -R183, R10 ;  /* 0x0000000ab7ba7221 */ /* 0x000fe20000010100 */
[----:B------:R-:W-:Y:S01]  /*4370*/  F2FP.BF16.F32.PACK_AB R193, R193, R190 ;  /* 0x000000bec1c1723e */ /* 0x000fe200000010ff */
[----:B------:R-:W-:Y:S01]  /*4380*/  FADD.FTZ R245, -R183, R11 ;  /* 0x0000000bb7f57221 */ /* 0x000fe20000010100 */
[----:B------:R-:W-:Y:S01]  /*4390*/  F2FP.BF16.F32.PACK_AB R251, R184, R251 ;  /* 0x000000fbb8fb723e */ /* 0x000fe200000010ff */
[----:B------:R-:W-:Y:S01]  /*43a0*/  FMUL.FTZ R186, R185, R186 ;  /* 0x000000bab9ba7220 */ /* 0x000fe20000410000 */
[----:B------:R-:W-:Y:S01]  /*43b0*/  F2FP.BF16.F32.PACK_AB R187, R187, R188 ;  /* 0x000000bcbbbb723e */ /* 0x000fe200000010ff */
[C---:B------:R-:W-:Y:S01]  /*43c0*/  FADD.FTZ R185, -R183.reuse, R14 ;  /* 0x0000000eb7b97221 */ /* 0x040fe20000010100 */
[C---:B------:R-:W-:Y:S01]  /*43d0*/  FADD.FTZ R184, -R183.reuse, R15 ;  /* 0x0000000fb7b87221 */ /* 0x040fe20000010100 */
[C---:B------:R-:W-:Y:S01]  /*43e0*/  FADD.FTZ R188, -R183.reuse, R18 ;  /* 0x00000012b7bc7221 */ /* 0x040fe20000010100 */
[----:B------:R-:W-:Y:S01]  /*43f0*/  FADD.FTZ R190, -R183, R19 ;  /* 0x00000013b7be7221 */ /* 0x000fe20000010100 */
[----:B------:R-:W-:Y:S01]  /*4400*/  FMUL.FTZ R245, R192, R245 ;  /* 0x000000f5c0f57220 */ /* 0x000fe20000410000 */
        /* <DEDUP_REMOVED lines=23> */
[----:B------:R-:W-:Y:S01]  /*4580*/  IMAD.IADD R235, R235, 0x1, R7 ;  /* 0x00000001ebeb7824 */ /* 0x000fe200078e0207 */
[-C--:B------:R-:W-:Y:S01]  /*4590*/  @!P4 LEA.HI.X R11, R4, R231.reuse, R5, 0x1, P2 ;  /* 0x000000e7040bc211 */ /* 0x080fe200010f0c05 */
[----:B------:R-:W-:Y:S01]  /*45a0*/  IMAD.IADD R238, R238, 0x1, R7 ;  /* 0x00000001eeee7824 */ /* 0x000fe200078e0207 */
        /* <DEDUP_REMOVED lines=27> */
.L_x_212:
[----:B------:R-:W-:Y:S01]  /*4760*/  F2FP.BF16.F32.PACK_AB R245, R245, R186 ;  /* 0x000000baf5f5723e */ /* 0x000fe200000010ff */
[----:B------:R-:W-:Y:S01]  /*4770*/  STS [R222+-0x2000], R191 ;  /* 0xffe000bfde007388 */ /* 0x000fe20000000800 */
[----:B------:R-:W-:Y:S01]  /*4780*/  F2FP.BF16.F32.PACK_AB R185, R184, R185 ;  /* 0x000000b9b8b9723e */ /* 0x000fe200000010ff */
[----:B------:R-:W-:Y:S01]  /*4790*/  IMAD R229, R224, UR5, RZ ;  /* 0x00000005e0e57c24 */ /* 0x000fe2000f8e02ff */
[----:B------:R-:W-:Y:S01]  /*47a0*/  F2FP.BF16.F32.PACK_AB R195, R195, R188 ;  /* 0x000000bcc3c3723e */ /* 0x000fe200000010ff */
[----:B------:R-:W-:Y:S04]  /*47b0*/  STS [R222+-0x1c00], R187 ;  /* 0xffe400bbde007388 */ /* 0x000fe80000000800 */
[----:B------:R-:W-:Y:S04]  /*47c0*/  STS [R244+-0x2000], R189 ;  /* 0xffe000bdf4007388 */ /* 0x000fe80000000800 */
[----:B------:R-:W-:Y:S04]  /*47d0*/  STS [R244+-0x1c00], R245 ;  /* 0xffe400f5f4007388 */ /* 0x000fe80000000800 */
[----:B------:R-:W-:Y:S04]  /*47e0*/  STS [R242+-0x2000], R193 ;  /* 0xffe000c1f2007388 */ /* 0x000fe80000000800 */
[----:B------:R-:W-:Y:S04]  /*47f0*/  STS [R242+-0x1c00], R185 ;  /* 0xffe400b9f2007388 */ /* 0x000fe80000000800 */
[----:B------:R-:W-:Y:S04]  /*4800*/  STS [R226+-0x2000], R251 ;  /* 0xffe000fbe2007388 */ /* 0x000fe80000000800 */
[----:B------:R-:W-:Y:S01]  /*4810*/  STS [R226+-0x1c00], R195 ;  /* 0xffe400c3e2007388 */ /* 0x000fe20000000800 */
        /* <DEDUP_REMOVED lines=54> */
[----:B------:R-:W-:Y:S01]  /*4b80*/  IADD3 R5, P1, PT, RZ, -UR27, RZ ;  /* 0x8000001bff057c10 */ /* 0x000fe2000ff3e0ff */
[----:B------:R-:W-:Y:S01]  /*4b90*/  IMAD.U32 R7, RZ, RZ, UR11 ;  /* 0x0000000bff077e24 */ /* 0x000fe2000f8e00ff */
[----:B------:R-:W-:Y:S02]  /*4ba0*/  ISETP.GE.AND P3, PT, R216, UR4, PT ;  /* 0x00000004d8007c0c */ /* 0x000fe4000bf66270 */
[----:B------:R-:W-:Y:S01]  /*4bb0*/  ISETP.GE.AND P2, PT, R220, UR4, PT ;  /* 0x00000004dc007c0c */ /* 0x000fe2000bf46270 */
[----:B------:R-:W-:Y:S05]  /*4bc0*/  IMAD.X R4, RZ, RZ, ~UR7, P1 ;  /* 0x80000007ff047e24 */ /* 0x000fea00088e06ff */
[----:B------:R-:W-:Y:S04]  /*4bd0*/  SHF.R.S64 R5, R5, 0x1f, R4 ;  /* 0x0000001f05057819 */ /* 0x000fe80000001004 */
[----:B------:R-:W-:Y:S01]  /*4be0*/  IADD3 R232, P1, PT, R5, R232, RZ ;  /* 0x000000e805e87210 */ /* 0x000fe20007f3e0ff */
[----:B------:R-:W-:Y:S03]  /*4bf0*/  IMAD.U32 R5, RZ, RZ, UR11 ;  /* 0x0000000bff057e24 */ /* 0x000fe6000f8e00ff */
[----:B------:R-:W-:Y:S01]  /*4c00*/  LEA.HI.X.SX32 R233, R4, R233, 0x1, P1 ;  /* 0x000000e904e97211 */ /* 0x000fe200008f0eff */
[----:B------:R-:W-:Y:S01]  /*4c10*/  @!P2 IMAD.MOV.U32 R8, RZ, RZ, R232 ;  /* 0x000000ffff08a224 */ /* 0x000fe200078e00e8 */
[----:B------:R-:W-:Y:S01]  /*4c20*/  LEA R6, P1, R7, R232, 0x1 ;  /* 0x000000e807067211 */ /* 0x000fe200078208ff */
[----:B------:R-:W-:Y:S02]  /*4c30*/  IMAD.U32 R4, RZ, RZ, UR10 ;  /* 0x0000000aff047e24 */ /* 0x000fe4000f8e00ff */
[----:B------:R-:W-:Y:S01]  /*4c40*/  @!PT LDS RZ, [RZ] ;  /* 0x00000000fffff984 */ /* 0x000fe20000000800 */
[----:B------:R-:W-:Y:S01]  /*4c50*/  @!PT LDS RZ, [RZ] ;  /* 0x00000000fffff984 */ /* 0x000fe20000000800 */
[----:B------:R-:W-:Y:S01]  /*4c60*/  @!PT LDS RZ, [RZ] ;  /* 0x00000000fffff984 */ /* 0x000fe20000000800 */
[----:B------:R1:W-:Y:S01]  /*4c70*/  @!P3 LDGSTS.E.BYPASS.LTC128B.128 [R223+0x8000], desc[UR22][R232.64] ;  /* 0x08000000e8dfbfae */ /* 0x0003e2000b981a16 */
[----:B------:R-:W-:Y:S02]  /*4c80*/  @!P2 IMAD.MOV.U32 R9, RZ, RZ, R233 ;  /* 0x000000ffff09a224 */ /* 0x000fe400078e00e9 */
[----:B------:R-:W-:Y:S01]  /*4c90*/  LEA.HI.X R7, R5, R233, R4, 0x1, P1 ;  /* 0x000000e905077211 */ /* 0x000fe200008f0c04 */
        /* <DEDUP_REMOVED lines=17> */
.L_x_213:
[----:B------:R-:W-:Y:S01]  /*4db0*/  LDSM.16.M88.4 R100, [R201] ;  /* 0x00000000c964783b */ /* 0x000fe20000000200 */
[----:B------:R-:W-:Y:S01]  /*4dc0*/  ISETP.GT.AND P3, PT, R239, RZ, PT ;  /* 0x000000ffef00720c */ /* 0x000fe20003f64270 */
[----:B------:R-:W-:Y:S02]  /*4dd0*/  VIADD R234, R234, 0xffffffc0 ;  /* 0xffffffc0eaea7836 */ /* 0x000fe40000000000 */
[----:B------:R-:W1:Y:S04]  /*4de0*/  LDSM.16.MT88.4 R16, [R210+0xc000] ;  /* 0x00c00000d210783b */ /* 0x000e680000004200 */
        /* <DEDUP_REMOVED lines=24> */
[C---:B------:R-:W-:Y:S01]  /*4f70*/  HMMA.16816.F32.BF16 R56, R112.reuse, R180, R56 ;  /* 0x000000b47038723c */ /* 0x040fe20000041838 */
[----:B------:R-:W-:Y:S05]  /*4f80*/  IMAD.U32 R181, RZ, RZ, UR28 ;  /* 0x0000001cffb57e24 */ /* 0x000fea000f8e00ff */
[----:B------:R-:W-:Y:S02]  /*4f90*/  LEA R180, P1, R181, R246, 0x2 ;  /* 0x000000f6b5b47211 */ /* 0x000fe400078210ff */
[-C--:B------:R-:W-:Y:S01]  /*4fa0*/  HMMA.16816.F32.BF16 R60, R112, R182.reuse, R60 ;  /* 0x000000b6703c723c */ /* 0x080fe2000004183c */
[----:B------:R-:W-:Y:S07]  /*4fb0*/  LDSM.16.M88.4 R112, [R196+0x1000] ;  /* 0x00100000c470783b */ /* 0x000fee0000000200 */
[----:B------:R-:W-:Y:S01]  /*4fc0*/  HMMA.16816.F32.BF16 R64, R104, R182, R64 ;  /* 0x000000b66840723c */ /* 0x000fe20000041840 */
[----:B------:R-:W-:Y:S05]  /*4fd0*/  IMAD.U32 R105, RZ, RZ, UR28 ;  /* 0x0000001cff697e24 */ /* 0x000fea000f8e00ff */
[----:B------:R-:W-:Y:S02]  /*4fe0*/  LEA.HI.X.SX32 R181, R105, R247, 0x2, P1 ;  /* 0x000000f769b57211 */ /* 0x000fe400008f16ff */
[-C--:B------:R-:W-:Y:S01]  /*4ff0*/  HMMA.16816.F32.BF16 R4, R184, R188.reuse, R4 ;  /* 0x000000bcb804723c */ /* 0x080fe20000041804 */
[----:B------:R-:W2:Y:S04]  /*5000*/  LDSM.16.M88.4 R104, [R196] ;  /* 0x00000000c468783b */ /* 0x000ea80000000200 */
[C---:B------:R-:W-:Y:S03]  /*5010*/  LEA R182, P1, R229.reuse, R180, 0x5 ;  /* 0x000000b4e5b67211 */ /* 0x040fe600078228ff */
[C---:B------:R-:W-:Y:S04]  /*5020*/  HMMA.16816.F32.BF16 R8, R192.reuse, R188, R8 ;  /* 0x000000bcc008723c */ /* 0x040fe80000041808 */
[C---:B------:R-:W-:Y:S02]  /*5030*/  LEA.HI.X.SX32 R183, R229.reuse, R181, 0x5, P1 ;  /* 0x000000b5e5b77211 */ /* 0x040fe400008f2eff */
[C---:B------:R-:W-:Y:S02]  /*5040*/  LEA R188, P1, R229.reuse, R182, 0x5 ;  /* 0x000000b6e5bc7211 */ /* 0x040fe400078228ff */
[-C--:B------:R-:W-:Y:S03]  /*5050*/  HMMA.16816.F32.BF16 R12, R192, R190.reuse, R12 ;  /* 0x000000bec00c723c */ /* 0x080fe6000004180c */
[C---:B------:R-:W-:Y:S05]  /*5060*/  LEA.HI.X.SX32 R189, R229.reuse, R183, 0x5, P1 ;  /* 0x000000b7e5bd7211 */ /* 0x040fea00008f2eff */
[C---:B------:R-:W-:Y:S04]  /*5070*/  HMMA.16816.F32.BF16 R16, R184.reuse, R190, R16 ;  /* 0x000000beb810723c */ /* 0x040fe80000041810 */
[C---:B------:R-:W-:Y:S04]  /*5080*/  LEA R190, P1, R229.reuse, R188, 0x5 ;  /* 0x000000bce5be7211 */ /* 0x040fe800078228ff */
[-C--:B-1----:R-:W-:Y:S03]  /*5090*/  HMMA.16816.F32.BF16 R52, R184, R100.reuse, R52 ;  /* 0x00000064b834723c */ /* 0x082fe60000041834 */
[C---:B------:R-:W-:Y:S02]  /*50a0*/  LEA.HI.X.SX32 R191, R229.reuse, R189, 0x5, P1 ;  /* 0x000000bde5bf7211 */ /* 0x040fe400008f2eff */
[C---:B------:R-:W-:Y:S03]  /*50b0*/  LEA R250, P1, R229.reuse, R190, 0x5 ;  /* 0x000000bee5fa7211 */ /* 0x040fe600078228ff */
[C---:B------:R-:W-:Y:S04]  /*50c0*/  HMMA.16816.F32.BF16 R56, R192.reuse, R100, R56 ;  /* 0x00000064c038723c */ /* 0x040fe80000041838 */
[C---:B------:R-:W-:Y:S04]  /*50d0*/  LEA.HI.X.SX32 R251, R229.reuse, R191, 0x5, P1 ;  /* 0x000000bfe5fb7211 */ /* 0x040fe800008f2eff */
[-C--:B------:R-:W-:Y:S03]  /*50e0*/  HMMA.16816.F32.BF16 R60, R192, R102.reuse, R60 ;  /* 0x00000066c03c723c */ /* 0x080fe6000004183c */
[C---:B------:R-:W-:Y:S04]  /*50f0*/  LEA R192, P1, R229.reuse, R250, 0x5 ;  /* 0x000000fae5c07211 */ /* 0x040fe800078228ff */
[C---:B------:R-:W-:Y:S01]  /*5100*/  LEA.HI.X.SX32 R193, R229.reuse, R251, 0x5, P1 ;  /* 0x000000fbe5c17211 */ /* 0x040fe200008f2eff */
[----:B------:R-:W-:Y:S01]  /*5110*/  HMMA.16816.F32.BF16 R64, R184, R102, R64 ;  /* 0x00000066b840723c */ /* 0x000fe20000041840 */
[----:B------:R-:W1:Y:S03]  /*5120*/  LDSM.16.MT88.4 R100, [R210+0xf800] ;  /* 0x00f80000d264783b */ /* 0x000e660000004200 */
[C---:B------:R-:W-:Y:S04]  /*5130*/  LEA R186, P1, R229.reuse, R192, 0x5 ;  /* 0x000000c0e5ba7211 */ /* 0x040fe800078228ff */
[-C--:B--2---:R-:W-:Y:S05]  /*5140*/  HMMA.16816.F32.BF16 R4, R104, R108.reuse, R4 ;  /* 0x0000006c6804723c */ /* 0x084fea0000041804 */
[C---:B------:R-:W-:Y:S03]  /*5150*/  LEA.HI.X.SX32 R187, R229.reuse, R193, 0x5, P1 ;  /* 0x000000c1e5bb7211 */ /* 0x040fe600008f2eff */
[C---:B------:R-:W-:Y:S04]  /*5160*/  HMMA.16816.F32.BF16 R8, R112.reuse, R108, R8 ;  /* 0x0000006c7008723c */ /* 0x040fe80000041808 */
[C---:B------:R-:W-:Y:S04]  /*5170*/  IMAD.WIDE R184, R229.reuse, -0xc0, R186 ;  /* 0xffffff40e5b87825 */ /* 0x040fe800078e02ba */
[-C--:B------:R-:W-:Y:S03]  /*5180*/  HMMA.16816.F32.BF16 R12, R112, R110.reuse, R12 ;  /* 0x0000006e700c723c */ /* 0x080fe6000004180c */
[C---:B------:R-:W-:Y:S04]  /*5190*/  LEA R194, P1, R229.reuse, R184, 0x5 ;  /* 0x000000b8e5c27211 */ /* 0x040fe800078228ff */
[C---:B------:R-:W-:Y:S01]  /*51a0*/  LEA.HI.X.SX32 R195, R229.reuse, R185, 0x5, P1 ;  /* 0x000000b9e5c37211 */ /* 0x040fe200008f2eff */
[C---:B------:R-:W-:Y:S04]  /*51b0*/  HMMA.16816.F32.BF16 R16, R104.reuse, R110, R16 ;  /* 0x0000006e6810723c */ /* 0x040fe80000041810 */
[C---:B------:R-:W-:Y:S04]  /*51c0*/  LEA R108, P1, R229.reuse, R194, 0x5 ;  /* 0x000000c2e56c7211 */ /* 0x040fe800078228ff */
[C---:B------:R-:W-:Y:S01]  /*51d0*/  LEA.HI.X.SX32 R109, R229.reuse, R195, 0x5, P1 ;  /* 0x000000c3e56d7211 */ /* 0x040fe200008f2eff */
        /* <DEDUP_REMOVED lines=15> */
[C---:B------:R-:W-:Y:S03]  /*52d0*/  IMAD.WIDE R102, R229.reuse, -0xc0, R112 ;  /* 0xffffff40e5667825 */ /* 0x040fe600078e0270 */
[----:B------:R2:W-:Y:S04]  /*52e0*/  REDG.E.ADD.F32.FTZ.RN.STRONG.GPU desc[UR22][R246.64], R4 ;  /* 0x00000004f60079a6 */ /* 0x0005e8000c12f316 */
[----:B------:R3:W-:Y:S01]  /*52f0*/  REDG.E.ADD.F32.FTZ.RN.STRONG.GPU desc[UR22][R180.64], R5 ;  /* 0x00000005b40079a6 */ /* 0x0007e2000c12f316 */
[C---:B------:R-:W-:Y:S03]  /*5300*/  LEA R106, P1, R229.reuse, R102, 0x5 ;  /* 0x00000066e56a7211 */ /* 0x040fe600078228ff */
[----:B------:R4:W-:Y:S01]  /*5310*/  REDG.E.ADD.F32.FTZ.RN.STRONG.GPU desc[UR22][R182.64], R6 ;  /* 0x00000006b60079a6 */ /* 0x0009e2000c12f316 */
[C---:B------:R-:W-:Y:S03]  /*5320*/  LEA.HI.X.SX32 R107, R229.reuse, R103, 0x5, P1 ;  /* 0x00000067e56b7211 */ /* 0x040fe600008f2eff */
        /* <DEDUP_REMOVED lines=11> */
[----:B------:R1:W-:Y:S01]  /*53e0*/  REDG.E.ADD.F32.FTZ.RN.STRONG.GPU desc[UR22][R184.64+0x80], R17 ;  /* 0x00008011b80079a6 */ /* 0x0003e2000c12f316 */
[C---:B------:R-:W-:Y:S02]  /*53f0*/  LEA.HI.X.SX32 R181, R229.reuse, R5, 0x5, P1 ;  /* 0x00000005e5b57211 */ /* 0x040fe400008f2eff */
[C---:B----4-:R-:W-:Y:S01]  /*5400*/  LEA R182, P1, R229.reuse, R180, 0x5 ;  /* 0x000000b4e5b67211 */ /* 0x050fe200078228ff */
[----:B------:R-:W-:Y:S03]  /*5410*/  REDG.E.ADD.F32.FTZ.RN.STRONG.GPU desc[UR22][R194.64+0x80], R18 ;  /* 0x00008012c20079a6 */ /* 0x000fe6000c12f316 */
[C---:B------:R-:W-:Y:S01]  /*5420*/  LEA.HI.X.SX32 R183, R229.reuse, R181, 0x5, P1 ;  /* 0x000000b5e5b77211 */ /* 0x040fe200008f2eff */
[----:B------:R2:W-:Y:S01]  /*5430*/  REDG.E.ADD.F32.FTZ.RN.STRONG.GPU desc[UR22][R108.64+0x80], R19 ;  /* 0x000080136c0079a6 */ /* 0x0005e2000c12f316 */
[C---:B------:R-:W-:Y:S03]  /*5440*/  LEA R188, P1, R229.reuse, R182, 0x5 ;  /* 0x000000b6e5bc7211 */ /* 0x040fe600078228ff */
[----:B------:R-:W-:Y:S01]  /*5450*/  REDG.E.ADD.F32.FTZ.RN.STRONG.GPU desc[UR22][R110.64+0x80], R12 ;  /* 0x0000800c6e0079a6 */ /* 0x000fe2000c12f316 */
        /* <DEDUP_REMOVED lines=17> */
[C---:B------:R-:W-:Y:S02]  /*5570*/  LEA.HI.X.SX32 R185, R229.reuse, R251, 0x5, P1 ;  /* 0x000000fbe5b97211 */ /* 0x040fe400008f2eff */
[C---:B------:R-:W-:Y:S01]  /*5580*/  LEA R186, P1, R229.reuse, R184, 0x5 ;  /* 0x000000b8e5ba7211 */ /* 0x040fe200078228ff */
[----:B------:R-:W-:Y:S03]  /*5590*/  REDG.E.ADD.F32.FTZ.RN.STRONG.GPU desc[UR22][R180.64+0x100], R57 ;  /* 0x00010039b40079a6 */ /* 0x000fe6000c12f316 */
[C---:B------:R-:W-:Y:S01]  /*55a0*/  LEA.HI.X.SX32 R187, R229.reuse, R185, 0x5, P1 ;  /* 0x000000b9e5bb7211 */ /* 0x040fe200008f2eff */
[----:B------:R-:W-:Y:S01]  /*55b0*/  REDG.E.ADD.F32.FTZ.RN.STRONG.GPU desc[UR22][R182.64+0x100], R58 ;  /* 0x0001003ab60079a6 */ /* 0x000fe2000c12f316 */
[C---:B--2---:R-:W-:Y:S03]  /*55c0*/  LEA R108, P1, R229.reuse, R186, 0x5 ;  /* 0x000000bae56c7211 */ /* 0x044fe600078228ff */
        /* <DEDUP_REMOVED lines=29> */
[----:B------:R-:W-:Y:S07]  /*57a0*/  LDSM.16.MT88.4 R12, [R197+0x1800] ;  /* 0x00180000c50c783b */ /* 0x000fee0000004200 */
[----:B------:R-:W-:Y:S01]  /*57b0*/  HMMA.16816.F32.BF16 R96, R4, R18, R96 ;  /* 0x000000120460723c */ /* 0x000fe20000041860 */
[----:B------:R-:W2:Y:S04]  /*57c0*/  LDSM.16.MT88.4 R4, [R203+-0x800] ;  /* 0xfff80000cb04783b */ /* 0x000ea80000004200 */
[----:B------:R-:W3:Y:S03]  /*57d0*/  LDSM.16.MT88.4 R16, [R202+-0x800] ;  /* 0xfff80000ca10783b */ /* 0x000ee60000004200 */
[-C--:B----4-:R-:W-:Y:S08]  /*57e0*/  HMMA.16816.F32.BF16 R68, R52, R56.reuse, R68 ;  /* 0x000000383444723c */ /* 0x090ff00000041844 */
[C---:B------:R-:W-:Y:S08]  /*57f0*/  HMMA.16816.F32.BF16 R72, R64.reuse, R56, R72 ;  /* 0x000000384048723c */ /* 0x040ff00000041848 */
[-C--:B------:R-:W-:Y:S08]  /*5800*/  HMMA.16816.F32.BF16 R76, R64, R58.reuse, R76 ;  /* 0x0000003a404c723c */ /* 0x080ff0000004184c */
[C---:B------:R-:W-:Y:S01]  /*5810*/  HMMA.16816.F32.BF16 R80, R52.reuse, R58, R80 ;  /* 0x0000003a3450723c */ /* 0x040fe20000041850 */
[----:B------:R-:W4:Y:S07]  /*5820*/  LDSM.16.MT88.4 R56, [R197+0x3800] ;  /* 0x00380000c538783b */ /* 0x000f2e0000004200 */
        /* <DEDUP_REMOVED lines=11> */
[----:B------:R-:W-:Y:S04]  /*58e0*/  HMMA.16816.F32.BF16 R96, R8, R110, R96 ;  /* 0x0000006e0860723c */ /* 0x000fe80000041860 */
[C---:B------:R-:W-:Y:S01]  /*58f0*/  LOP3.LUT R8, R239.reuse, 0x1, RZ, 0xc0, !PT ;  /* 0x00000001ef087812 */ /* 0x040fe200078ec0ff */
[----:B------:R-:W-:Y:S03]  /*5900*/  VIADD R239, R239, 0xffffffff ;  /* 0xffffffffefef7836 */ /* 0x000fe60000000000 */
[-C--:B--2---:R-:W-:Y:S05]  /*5910*/  HMMA.16816.F32.BF16 R68, R4, R12.reuse, R68 ;  /* 0x0000000c0444723c */ /* 0x084fea0000041844 */
[----:B------:R-:W-:Y:S03]  /*5920*/  ISETP.NE.U32.AND P1, PT, R8, 0x1, PT ;  /* 0x000000010800780c */ /* 0x000fe60003f25070 */
[C---:B---3--:R-:W-:Y:S08]  /*5930*/  HMMA.16816.F32.BF16 R72, R16.reuse, R12, R72 ;  /* 0x0000000c1048723c */ /* 0x048ff00000041848 */
[-C--:B------:R-:W-:Y:S08]  /*5940*/  HMMA.16816.F32.BF16 R76, R16, R14.reuse, R76 ;  /* 0x0000000e104c723c */ /* 0x080ff0000004184c */
[C---:B------:R-:W-:Y:S08]  /*5950*/  HMMA.16816.F32.BF16 R80, R4.reuse, R14, R80 ;  /* 0x0000000e0450723c */ /* 0x040ff00000041850 */
[-C--:B----4-:R-:W-:Y:S08]  /*5960*/  HMMA.16816.F32.BF16 R84, R4, R56.reuse, R84 ;  /* 0x000000380454723c */ /* 0x090ff00000041854 */
[C---:B------:R-:W-:Y:S08]  /*5970*/  HMMA.16816.F32.BF16 R88, R16.reuse, R56, R88 ;  /* 0x000000381058723c */ /* 0x040ff00000041858 */
[-C--:B------:R-:W-:Y:S08]  /*5980*/  HMMA.16816.F32.BF16 R92, R16, R58.reuse, R92 ;  /* 0x0000003a105c723c */ /* 0x080ff0000004185c */
[----:B------:R-:W-:Y:S04]  /*5990*/  HMMA.16816.F32.BF16 R96, R4, R58, R96 ;  /* 0x0000003a0460723c */ /* 0x000fe80000041860 */
[C---:B------:R-:W-:Y:S01]  /*59a0*/  VIADD R6, R197.reuse, 0xffffc000 ;  /* 0xffffc000c5067836 */ /* 0x040fe20000000000 */
[----:B------:R-:W-:Y:S01]  /*59b0*/  @P5 IADD3 R5, P2, PT, R248, -0x100, RZ ;  /* 0xffffff00f8055810 */ /* 0x000fe20007f5e0ff */
[----:B------:R-:W-:Y:S01]  /*59c0*/  @P1 VIADD R6, R197, 0x4000 ;  /* 0x00004000c5061836 */ /* 0x000fe20000000000 */
[----:B------:R-:W-:Y:S02]  /*59d0*/  @P5 IADD3 R228, P1, PT, R228, -0x100, RZ ;  /* 0xffffff00e4e45810 */ /* 0x000fe40007f3e0ff */
[----:B------:R-:W-:Y:S01]  /*59e0*/  @P5 IADD3.X R4, PT, PT, R249, -0x1, RZ, P2, !PT ;  /* 0xfffffffff9045810 */ /* 0x000fe200017fe4ff */
[----:B------:R-:W-:Y:S01]  /*59f0*/  IMAD.MOV.U32 R197, RZ, RZ, R6 ;  /* 0x000000ffffc57224 */ /* 0x000fe200078e0006 */
[----:B------:R-:W-:Y:S01]  /*5a00*/  @P5 IADD3.X R227, PT, PT, R227, -0x1, RZ, P1, !PT ;  /* 0xffffffffe3e35810 */ /* 0x000fe20000ffe4ff */
        /* <DEDUP_REMOVED lines=118> */
.L_x_215:
[----:B------:R-:W2:Y:S01]  /*6170*/  LDCU.64 UR10, c[0x0][0x5c0] ;  /* 0x0000b800ff0a77ac */ /* 0x000ea20008000a00 */
[----:B-1----:R-:W-:-:S05]  /*6180*/  IADD3 R28, PT, PT, R240, R243, RZ ;  /* 0x000000f3f01c7210 */ /* 0x002fca0007ffe0ff */
[C---:B--2---:R-:W-:Y:S02]  /*6190*/  IMAD R3, R28.reuse, UR11, RZ ;  /* 0x0000000b1c037c24 */ /* 0x044fe4000f8e02ff */
[----:B------:R-:W-:-:S05]  /*61a0*/  IMAD.WIDE.U32 R28, R28, UR10, RZ ;  /* 0x0000000a1c1c7c25 */ /* 0x000fca000f8e00ff */
[----:B------:R-:W-:Y:S02]  /*61b0*/  IADD3 R3, PT, PT, R29, R3, RZ ;  /* 0x000000031d037210 */ /* 0x000fe40007ffe0ff */
.L_x_216:
        /* <DEDUP_REMOVED lines=12> */
.L_x_217:
[----:B------:R-:W1:Y:S01]  /*6280*/  LDCU.64 UR6, c[0x0][0x5c8] ;  /* 0x0000b900ff0677ac */ /* 0x000e620008000a00 */
[----:B------:R-:W-:-:S05]  /*6290*/  IADD3 R4, PT, PT, R240, R243, RZ ;  /* 0x000000f3f0047210 */ /* 0x000fca0007ffe0ff */
[C---:B-1----:R-:W-:Y:S02]  /*62a0*/  IMAD R0, R4.reuse, UR7, RZ ;  /* 0x0000000704007c24 */ /* 0x042fe4000f8e02ff */
[----:B------:R-:W-:-:S05]  /*62b0*/  IMAD.WIDE.U32 R4, R4, UR6, RZ ;  /* 0x0000000604047c25 */ /* 0x000fca000f8e00ff */
[----:B------:R-:W-:Y:S02]  /*62c0*/  IADD3 R0, PT, PT, R5, R0, RZ ;  /* 0x0000000005007210 */ /* 0x000fe40007ffe0ff */
[----:B------:R-:W-:-:S07]  /*62d0*/  MOV R2, R4 ;  /* 0x0000000400027202 */ /* 0x000fce0000000f00 */
.L_x_218:
[----:B------:R-:W-:Y:S01]  /*62e0*/  BAR.SYNC.DEFER_BLOCKING 0x0 ;  /* 0x0000000000007b1d */ /* 0x000fe20000010000 */
[----:B------:R-:W-:Y:S02]  /*62f0*/  USHF.L.U32 UR12, UR21, 0x6, URZ ;  /* 0x00000006150c7899 */ /* 0x000fe400080006ff */
[----:B------:R-:W-:Y:S02]  /*6300*/  USHF.L.U32 UR14, UR21, 0x6, URZ ;  /* 0x00000006150e7899 */ /* 0x000fe400080006ff */
[----:B------:R-:W-:Y:S01]  /*6310*/  UIMAD.WIDE.U32 UR16, UR12, UR10, URZ ;  /* 0x0000000a0c1072a5 */ /* 0x000fe2000f8e00ff */
[----:B------:R-:W-:Y:S01]  /*6320*/  BSSY.RECONVERGENT B0, `(.L_x_219) ;  /* 0x0000028000007945 */ /* 0x000fe20003800200 */
[----:B------:R-:W-:Y:S01]  /*6330*/  USHF.R.S32.HI UR13, URZ, 0x1f, UR12 ;  /* 0x0000001fff0d7899 */ /* 0x000fe2000801140c */
[----:B------:R-:W1:Y:S03]  /*6340*/  LDCU.64 UR4, c[0x0][0x5d8] ;  /* 0x0000bb00ff0477ac */ /* 0x000e660008000a00 */
[----:B------:R-:W-:Y:S01]  /*6350*/  IMAD.U32 R30, RZ, RZ, UR16 ;  /* 0x00000010ff1e7e24 */ /* 0x000fe2000f8e00ff */
[----:B------:R-:W-:Y:S01]  /*6360*/  UIMAD UR15, UR13, UR10, URZ ;  /* 0x0000000a0d0f72a4 */ /* 0x000fe2000f8e02ff */
[----:B------:R-:W-:-:S03]  /*6370*/  IMAD.U32 R31, RZ, RZ, UR17 ;  /* 0x00000011ff1f7e24 */ /* 0x000fc6000f8e00ff */
[----:B------:R-:W-:Y:S01]  /*6380*/  LOP3.LUT R29, R30, 0x38, R215, 0xf8, !PT ;  /* 0x000000381e1d7812 */ /* 0x000fe200078ef8d7 */
[----:B------:R-:W-:Y:S01]  /*6390*/  UIMAD UR15, UR12, UR11, UR15 ;  /* 0x0000000b0c0f72a4 */ /* 0x000fe2000f8e020f */
[----:B------:R-:W-:Y:S02]  /*63a0*/  VIADD R30, R241, -UR14 ;  /* 0x8000000ef11e7c36 */ /* 0x000fe40008000000 */
[----:B------:R-:W-:Y:S02]  /*63b0*/  IADD3 R40, P0, PT, R28, R29, RZ ;  /* 0x0000001d1c287210 */ /* 0x000fe40007f1e0ff */
[C---:B------:R-:W-:Y:S01]  /*63c0*/  IADD3 R29, PT, PT, R217.reuse, 0x20, RZ ;  /* 0x00000020d91d7810 */ /* 0x040fe20007ffe0ff */
[----:B------:R2:W3:Y:S01]  /*63d0*/  LDS.128 R24, [R223+0xd000] ;  /* 0x00d00000df187984 */ /* 0x0004e20000000c00 */
[----:B------:R-:W-:Y:S02]  /*63e0*/  MOV R28, UR15 ;  /* 0x0000000f001c7c02 */ /* 0x000fe40008000f00 */
[-C--:B------:R-:W-:Y:S01]  /*63f0*/  ISETP.GE.AND P2, PT, R217, R30.reuse, PT ;  /* 0x0000001ed900720c */ /* 0x080fe20003f46270 */
[----:B------:R2:W4:Y:S01]  /*6400*/  LDS.128 R20, [R223+0xf000] ;  /* 0x00f00000df147984 */ /* 0x0005220000000c00 */
[----:B------:R-:W-:Y:S01]  /*6410*/  IADD3.X R41, PT, PT, R3, UR17, R28, P0, !PT ;  /* 0x0000001103297c10 */ /* 0x000fe200087fe41c */
[----:B------:R-:W-:Y:S01]  /*6420*/  IMAD.U32 R3, RZ, RZ, UR6 ;  /* 0x00000006ff037e24 */ /* 0x000fe2000f8e00ff */
[----:B------:R-:W-:Y:S01]  /*6430*/  IADD3 R37, P0, PT, R217, 0x20, RZ ;  /* 0x00000020d9257810 */ /* 0x000fe20007f1e0ff */
[----:B------:R2:W2:Y:S01]  /*6440*/  LDS.128 R16, [R223+0x10000] ;  /* 0x01000000df107984 */ /* 0x0004a20000000c00 */
[----:B------:R-:W-:Y:S01]  /*6450*/  ISETP.GE.AND P4, PT, R29, R30, PT ;  /* 0x0000001e1d00720c */ /* 0x000fe20003f86270 */
[C---:B-1----:R-:W-:Y:S01]  /*6460*/  IMAD.WIDE.U32 R40, R212.reuse, UR4, R40 ;  /* 0x00000004d4287c25 */ /* 0x042fe2000f8e0028 */
[----:B------:R-:W-:Y:S01]  /*6470*/  IADD3.X R36, PT, PT, RZ, RZ, RZ, P0, !PT ;  /* 0x000000ffff247210 */ /* 0x000fe200007fe4ff */
[----:B------:R1:W1:Y:S02]  /*6480*/  LDS.128 R12, [R223+0x11000] ;  /* 0x01100000df0c7984 */ /* 0x0002640000000c00 */
[----:B------:R-:W-:-:S02]  /*6490*/  IMAD R39, R212, UR5, R41 ;  /* 0x00000005d4277c24 */ /* 0x000fc4000f8e0229 */
[----:B------:R1:W1:Y:S04]  /*64a0*/  LDS.128 R8, [R223+0x12000] ;  /* 0x01200000df087984 */ /* 0x0002680000000c00 */
[----:B------:R1:W1:Y:S01]  /*64b0*/  LDS.128 R4, [R223+0x13000] ;  /* 0x01300000df047984 */ /* 0x0002620000000c00 */
[----:B------:R-:W-:Y:S05]  /*64c0*/  @P2 BRA `(.L_x_220) ;  /* 0x0000000000342947 */ /* 0x000fea0003800000 */
[----:B------:R-:W3:Y:S01]  /*64d0*/  LDCU UR14, c[0x0][0x440] ;  /* 0x00008800ff0e77ac */ /* 0x000ee20008000800 */
[----:B------:R-:W4:Y:S01]  /*64e0*/  LDS.128 R32, [R223+0xe000] ;  /* 0x00e00000df207984 */ /* 0x000f220000000c00 */
[----:B------:R-:W-:Y:S01]  /*64f0*/  IMAD.MOV.U32 R38, RZ, RZ, R40 ;  /* 0x000000ffff267224 */ /* 0x000fe200078e0028 */
[----:B------:R-:W2:Y:S03]  /*6500*/  LDCU.64 UR4, c[0x0][0x560] ;  /* 0x0000ac00ff0477ac */ /* 0x000ea60008000a00 */
[----:B------:R-:W-:-:S04]  /*6510*/  IMAD.WIDE.U32 R44, R217, UR10, R38 ;  /* 0x0000000ad92c7c25 */ /* 0x000fc8000f8e0026 */
[----:B------:R-:W-:Y:S01]  /*6520*/  IMAD R38, R217, UR11, R45 ;  /* 0x0000000bd9267c24 */ /* 0x000fe2000f8e022d */
[----:B---3--:R-:W-:Y:S02]  /*6530*/  ISETP.GE.AND P1, PT, R216, UR14, PT ;  /* 0x0000000ed8007c0c */ /* 0x008fe4000bf26270 */
[----:B------:R-:W-:Y:S02]  /*6540*/  ISETP.GE.AND P0, PT, R220, UR14, PT ;  /* 0x0000000edc007c0c */ /* 0x000fe4000bf06270 */
[----:B--2---:R-:W-:-:S04]  /*6550*/  LEA R42, P3, R44, UR4, 0x1 ;  /* 0x000000042c2a7c11 */ /* 0x004fc8000f8608ff */
[----:B------:R-:W-:-:S05]  /*6560*/  LEA.HI.X R43, R44, UR5, R38, 0x1, P3 ;  /* 0x000000052c2b7c11 */ /* 0x000fca00098f0c26 */
[----:B------:R-:W2:Y:S04]  /*6570*/  @!P1 LDS.128 R28, [R223+0xc000] ;  /* 0x00c00000df1c9984 */ /* 0x000ea80000000c00 */
[----:B----4-:R3:W-:Y:S04]  /*6580*/  @!P0 STG.E.128 desc[UR22][R42.64+0x80], R32 ;  /* 0x000080202a008986 */ /* 0x0107e8000c101d16 */
[----:B--2---:R3:W-:Y:S02]  /*6590*/  @!P1 STG.E.128 desc[UR22][R42.64], R28 ;  /* 0x0000001c2a009986 */ /* 0x0047e4000c101d16 */
.L_x_220:
[----:B------:R-:W-:Y:S05]  /*65a0*/  BSYNC.RECONVERGENT B0 ;  /* 0x0000000000007941 */ /* 0x000fea0003800200 */
.L_x_219:
[----:B------:R-:W-:Y:S04]  /*65b0*/  BSSY.RECONVERGENT B0, `(.L_x_221) ;  /* 0x000000f000007945 */ /* 0x000fe80003800200 */
[----:B------:R-:W-:Y:S05]  /*65c0*/  @P4 BRA `(.L_x_222) ;  /* 0x0000000000344947 */ /* 0x000fea0003800000 */
[----:B------:R-:W4:Y:S01]  /*65d0*/  LDCU UR14, c[0x0][0x440] ;  /* 0x00008800ff0e77ac */ /* 0x000f220008000800 */
[----:B---3--:R-:W-:Y:S02]  /*65e0*/  IMAD R28, R36, UR10, RZ ;  /* 0x0000000a241c7c24 */ /* 0x008fe4000f8e02ff */
[----:B------:R-:W-:Y:S01]  /*65f0*/  IMAD.MOV.U32 R38, RZ, RZ, R40 ;  /* 0x000000ffff267224 */ /* 0x000fe200078e0028 */
[----:B------:R-:W3:Y:S01]  /*6600*/  LDCU.64 UR4, c[0x0][0x560] ;  /* 0x0000ac00ff0477ac */ /* 0x000ee20008000a00 */
[C---:B------:R-:W-:Y:S02]  /*6610*/  IMAD R28, R37.reuse, UR11, R28 ;  /* 0x0000000b251c7c24 */ /* 0x040fe4000f8e021c */
[----:B------:R-:W-:-:S05]  /*6620*/  IMAD.WIDE.U32 R30, R37, UR10, R38 ;  /* 0x0000000a251e7c25 */ /* 0x000fca000f8e0026 */
[----:B------:R-:W-:Y:S02]  /*6630*/  IADD3 R28, PT, PT, R28, R31, RZ ;  /* 0x0000001f1c1c7210 */ /* 0x000fe40007ffe0ff */
[----:B----4-:R-:W-:Y:S02]  /*6640*/  ISETP.GE.AND P1, PT, R216, UR14, PT ;  /* 0x0000000ed8007c0c */ /* 0x010fe4000bf26270 */
[----:B------:R-:W-:Y:S02]  /*6650*/  ISETP.GE.AND P0, PT, R220, UR14, PT ;  /* 0x0000000edc007c0c */ /* 0x000fe4000bf06270 */
[----:B---3--:R-:W-:-:S04]  /*6660*/  LEA R32, P3, R30, UR4, 0x1 ;  /* 0x000000041e207c11 */ /* 0x008fc8000f8608ff */
[----:B------:R-:W-:-:S05]  /*6670*/  LEA.HI.X R33, R30, UR5, R28, 0x1, P3 ;  /* 0x000000051e217c11 */ /* 0x000fca00098f0c1c */
[----:B------:R3:W-:Y:S04]  /*6680*/  @!P1 STG.E.128 desc[UR22][R32.64], R24 ;  /* 0x0000001820009986 */ /* 0x0007e8000c101d16 */
[----:B------:R3:W-:Y:S02]  /*6690*/  @!P0 STG.E.128 desc[UR22][R32.64+0x80], R20 ;  /* 0x0000801420008986 */ /* 0x0007e4000c101d16 */
.L_x_222:
[----:B------:R-:W-:Y:S05]  /*66a0*/  BSYNC.RECONVERGENT B0 ;  /* 0x0000000000007941 */ /* 0x000fea0003800200 */
.L_x_221:
[----:B---34-:R-:W-:Y:S01]  /*66b0*/  MOV R20, R216 ;  /* 0x000000d800147202 */ /* 0x018fe20000000f00 */
[----:B------:R-:W3:Y:S01]  /*66c0*/  LDCU.64 UR4, c[0x0][0x5e0] ;  /* 0x0000bc00ff0477ac */ /* 0x000ee20008000a00 */
[----:B------:R-:W-:Y:S01]  /*66d0*/  MOV R21, RZ ;  /* 0x000000ff00157202 */ /* 0x000fe20000000f00 */
[----:B------:R-:W-:Y:S01]  /*66e0*/  BSSY.RECONVERGENT B0, `(.L_x_223) ;  /* 0x0000014000007945 */ /* 0x000fe20003800200 */
[----:B------:R-:W-:Y:S01]  /*66f0*/  UIMAD UR13, UR13, UR6, URZ ;  /* 0x000000060d0d72a4 */ /* 0x000fe2000f8e02ff */
[----:B------:R-:W-:-:S03]  /*6700*/  IMAD.WIDE.U32 R20, R3, UR12, R20 ;  /* 0x0000000c03147c25 */ /* 0x000fc6000f8e0014 */
[----:B------:R-:W-:Y:S01]  /*6710*/  UIMAD UR13, UR12, UR7, UR13 ;  /* 0x000000070c0d72a4 */ /* 0x000fe2000f8e020d */
[----:B------:R-:W-:-:S05]  /*6720*/  IADD3 R22, P0, PT, R2, R20, RZ ;  /* 0x0000001402167210 */ /* 0x000fca0007f1e0ff */
[----:B------:R-:W-:-:S03]  /*6730*/  IADD3.X R23, PT, PT, R0, UR13, R21, P0, !PT ;  /* 0x0000000d00177c10 */ /* 0x000fc600087fe415 */
[----:B---3--:R-:W-:-:S04]  /*6740*/  IMAD.WIDE.U32 R22, R212, UR4, R22 ;  /* 0x00000004d4167c25 */ /* 0x008fc8000f8e0016 */
[----:B------:R-:W-:Y:S01]  /*6750*/  IMAD R3, R212, UR5, R23 ;  /* 0x00000005d4037c24 */ /* 0x000fe2000f8e0217 */
[----:B------:R-:W-:Y:S06]  /*6760*/  @P2 BRA `(.L_x_224) ;  /* 0x00000000002c2947 */ /* 0x000fec0003800000 */
[----:B------:R-:W3:Y:S01]  /*6770*/  LDCU UR10, c[0x0][0x440] ;  /* 0x00008800ff0a77ac */ /* 0x000ee20008000800 */
[----:B------:R-:W-:Y:S01]  /*6780*/  IMAD.MOV.U32 R2, RZ, RZ, R22 ;  /* 0x000000ffff027224 */ /* 0x000fe200078e0016 */
[----:B------:R-:W4:Y:S03]  /*6790*/  LDCU.64 UR4, c[0x0][0x568] ;  /* 0x0000ad00ff0477ac */ /* 0x000f260008000a00 */
[----:B------:R-:W-:-:S04]  /*67a0*/  IMAD.WIDE.U32 R24, R217, UR6, R2 ;  /* 0x00000006d9187c25 */ /* 0x000fc8000f8e0002 */
[----:B------:R-:W-:Y:S01]  /*67b0*/  IMAD R0, R217, UR7, R25 ;  /* 0x00000007d9007c24 */ /* 0x000fe2000f8e0219 */
[----:B---3--:R-:W-:Y:S02]  /*67c0*/  ISETP.GE.AND P1, PT, R216, UR10, PT ;  /* 0x0000000ad8007c0c */ /* 0x008fe4000bf26270 */
[----:B------:R-:W-:Y:S02]  /*67d0*/  ISETP.GE.AND P0, PT, R220, UR10, PT ;  /* 0x0000000adc007c0c */ /* 0x000fe4000bf06270 */
[----:B----4-:R-:W-:-:S04]  /*67e0*/  LEA R20, P2, R24, UR4, 0x1 ;  /* 0x0000000418147c11 */ /* 0x010fc8000f8408ff */
[----:B------:R-:W-:-:S05]  /*67f0*/  LEA.HI.X R21, R24, UR5, R0, 0x1, P2 ;  /* 0x0000000518157c11 */ /* 0x000fca00090f0c00 */
[----:B--2---:R3:W-:Y:S04]  /*6800*/  @!P1 STG.E.128 desc[UR22][R20.64], R16 ;  /* 0x0000001014009986 */ /* 0x0047e8000c101d16 */
[----:B-1----:R3:W-:Y:S02]  /*6810*/  @!P0 STG.E.128 desc[UR22][R20.64+0x80], R8 ;  /* 0x0000800814008986 */ /* 0x0027e4000c101d16 */
.L_x_224:
[----:B------:R-:W-:Y:S05]  /*6820*/  BSYNC.RECONVERGENT B0 ;  /* 0x0000000000007941 */ /* 0x000fea0003800200 */
.L_x_223:
        /* <DEDUP_REMOVED lines=10> */
[----:B-1-3--:R-:W-:-:S04]  /*68d0*/  LEA R8, P2, R2, UR4, 0x1 ;  /* 0x0000000402087c11 */ /* 0x00afc8000f8408ff */
[----:B------:R-:W-:-:S05]  /*68e0*/  LEA.HI.X R9, R2, UR5, R36, 0x1, P2 ;  /* 0x0000000502097c11 */ /* 0x000fca00090f0c24 */
[----:B------:R4:W-:Y:S04]  /*68f0*/  @!P1 STG.E.128 desc[UR22][R8.64], R12 ;  /* 0x0000000c08009986 */ /* 0x0009e8000c101d16 */
[----:B------:R4:W-:Y:S02]  /*6900*/  @!P0 STG.E.128 desc[UR22][R8.64+0x80], R4 ;  /* 0x0000800408008986 */ /* 0x0009e4000c101d16 */
.L_x_191:
[----:B------:R-:W-:Y:S05]  /*6910*/  BSYNC.RECONVERGENT B1 ;  /* 0x0000000000017941 */ /* 0x000fea0003800200 */
.L_x_169:
[----:B------:R-:W2:Y:S01]  /*6920*/  LDCU UR5, c[0x0][0x438] ;  /* 0x00008700ff0577ac */ /* 0x000ea20008000800 */
[----:B-1-34-:R-:W1:Y:S01]  /*6930*/  LDC R7, c[0x0][0x438] ;  /* 0x00010e00ff077b82 */ /* 0x01ae620000000800 */
[----:B------:R-:W3:Y:S01]  /*6940*/  LDCU UR6, c[0x0][0x370] ;  /* 0x00006e00ff0677ac */ /* 0x000ee20008000800 */
[----:B--2---:R-:W-:-:S04]  /*6950*/  UIADD3 UR5, UPT, UPT, UR5, 0x3f, URZ ;  /* 0x0000003f05057890 */ /* 0x004fc8000fffe0ff */
[----:B------:R-:W-:Y:S02]  /*6960*/  USHF.R.S32.HI UR4, URZ, 0x1f, UR5 ;  /* 0x0000001fff047899 */ /* 0x000fe40008011405 */
[----:B---3--:R-:W-:Y:S02]  /*6970*/  UIADD3 UR21, UPT, UPT, UR6, UR21, URZ ;  /* 0x0000001506157290 */ /* 0x008fe4000fffe0ff */
[----:B------:R-:W-:-:S04]  /*6980*/  ULEA.HI UR4, UR4, UR5, URZ, 0x6 ;  /* 0x0000000504047291 */ /* 0x000fc8000f8f30ff */
[----:B------:R-:W-:-:S04]  /*6990*/  USHF.R.S32.HI UR4, URZ, 0x6, UR4 ;  /* 0x00000006ff047899 */ /* 0x000fc80008011404 */
[----:B------:R-:W-:-:S09]  /*69a0*/  UISETP.GE.AND UP0, UPT, UR21, UR4, UPT ;  /* 0x000000041500728c */ /* 0x000fd2000bf06270 */
[----:B------:R-:W-:Y:S05]  /*69b0*/  BRA.U !UP0, `(.L_x_225) ;  /* 0xffffff9d081c7547 */ /* 0x000fea000b83ffff */
[----:B------:R-:W-:Y:S05]  /*69c0*/  EXIT ;  /* 0x000000000000794d */ /* 0x000fea0003800000 */
.L_x_226:
        /* <DEDUP_REMOVED lines=11> */
.L_x_2415:


//--------------------- .text._ZN5flash44flash_bwd_dq_dk_dv_loop_seqk_parallel_kernelI23Flash_bwd_kernel_traitsILi128ELi64ELi64ELi8ELi4ELi2ELi2ELb1ELb0EN7cutlass10bfloat16_tE19Flash_kernel_traitsILi128ELi64ELi64ELi8ES3_EELb0ELb0ELb1ELb0ELb0ELb1ELb0EEEvNS_16Flash_bwd_paramsE --------------------------
	.section	.text._ZN5flash44flash_bwd_dq_dk_dv_loop_seqk_parallel_kernelI23Flash_bwd_kernel_traitsILi128ELi64ELi64ELi8ELi4ELi2ELi2ELb1ELb0EN7cutlass10bfloat16_tE19Flash_kernel_traitsILi128ELi64ELi64ELi8ES3_EELb0ELb0ELb1ELb0ELb0ELb1ELb0EEEvNS_16Flash_bwd_paramsE,"ax",@progbits
	.align	128
        .global         _ZN5flash44flash_bwd_dq_dk_dv_loop_seqk_parallel_kernelI23Flash_bwd_kernel_traitsILi128ELi64ELi64ELi8ELi4ELi2ELi2ELb1ELb0EN7cutlass10bfloat16_tE19Flash_kernel_traitsILi128ELi64ELi64ELi8ES3_EELb0ELb0ELb1ELb0ELb0ELb1ELb0EEEvNS_16Flash_bwd_paramsE
        .type           _ZN5flash44flash_bwd_dq_dk_dv_loop_seqk_parallel_kernelI23Flash_bwd_kernel_traitsILi128ELi64ELi64ELi8ELi4ELi2ELi2ELb1ELb0EN7cutlass10bfloat16_tE19Flash_kernel_traitsILi128ELi64ELi64ELi8ES3_EELb0ELb0ELb1ELb0ELb0ELb1ELb0EEEvNS_16Flash_bwd_paramsE,@function
        .size           _ZN5flash44flash_bwd_dq_dk_dv_loop_seqk_parallel_kernelI23Flash_bwd_kernel_traitsILi128ELi64ELi64ELi8ELi4ELi2ELi2ELb1ELb0EN7cutlass10bfloat16_tE19Flash_kernel_traitsILi128ELi64ELi64ELi8ES3_EELb0ELb0ELb1ELb0ELb0ELb1ELb0EEEvNS_16Flash_bwd_paramsE,(.L_x_2416 - _ZN5flash44flash_bwd_dq_dk_dv_loop_seqk_parallel_kernelI23Flash_bwd_kernel_traitsILi128ELi64ELi64ELi8ELi4ELi2ELi2ELb1ELb0EN7cutlass10bfloat16_tE19Flash_kernel_traitsILi128ELi64ELi64ELi8ES3_EELb0ELb0ELb1ELb0ELb0ELb1ELb0EEEvNS_16Flash_bwd_paramsE)
        .other          _ZN5flash44flash_bwd_dq_dk_dv_loop_seqk_parallel_kernelI23Flash_bwd_kernel_traitsILi128ELi64ELi64ELi8ELi4ELi2ELi2ELb1ELb0EN7cutlass10bfloat16_tE19Flash_kernel_traitsILi128ELi64ELi64ELi8ES3_EELb0ELb0ELb1ELb0ELb0ELb1ELb0EEEvNS_16Flash_bwd_paramsE,@"STO_CUDA_ENTRY STV_DEFAULT"
_ZN5flash44flash_bwd_dq_dk_dv_loop_seqk_parallel_kernelI23Flash_bwd_kernel_traitsILi128ELi64ELi64ELi8ELi4ELi2ELi2ELb1ELb0EN7cutlass10bfloat16_tE19Flash_kernel_traitsILi128ELi64ELi64ELi8ES3_EELb0ELb0ELb1ELb0ELb0ELb1ELb0EEEvNS_16Flash_bwd_paramsE:
.text._ZN5flash44flash_bwd_dq_dk_dv_loop_seqk_parallel_kernelI23Flash_bwd_kernel_traitsILi128ELi64ELi64ELi8ELi4ELi2ELi2ELb1ELb0EN7cutlass10bfloat16_tE19Flash_kernel_traitsILi128ELi64ELi64ELi8ES3_EELb0ELb0ELb1ELb0ELb0ELb1ELb0EEEvNS_16Flash_bwd_paramsE:
        /* <DEDUP_REMOVED lines=14> */
[----:B------:R-:W-:Y:S01]  /*00e0*/  IMAD.U32 R218, RZ, RZ, UR5 ;  /* 0x00000005ffda7e24 */ /* 0x000fe2000f8e00ff */
[----:B------:R-:W4:Y:S01]  /*00f0*/  LDCU.64 UR20, c[0x0][0x358] ;  /* 0x00006b00ff1477ac */ /* 0x000f220008000a00 */
[----:B------:R-:W-:Y:S01]  /*0100*/  IMAD.MOV.U32 R209, RZ, RZ, 0x20 ;  /* 0x00000020ffd17424 */ /* 0x000fe200078e00ff */
[----:B------:R-:W3:Y:S01]  /*0110*/  S2R R211, SR_CTAID.Z ;  /* 0x0000000000d37919 */ /* 0x000ee20000002700 */
[----:B------:R-:W3:Y:S01]  /*0120*/  S2UR UR18, SR_CTAID.X ;  /* 0x00000000001279c3 */ /* 0x000ee20000002500 */
[----:B------:R-:W1:Y:S01]  /*0130*/  LDCU.64 UR8, c[0x0][0x470] ;  /* 0x00008e00ff0877ac */ /* 0x000e620008000a00 */
[----:B------:R-:W-:Y:S01]  /*0140*/  UMOV UR19, URZ ;  /* 0x000000ff00137c82 */ /* 0x000fe20008000000 */
[----:B------:R-:W-:-:S05]  /*0150*/  UMOV UR22, URZ ;  /* 0x000000ff00167c82 */ /* 0x000fca0008000000 */
[----:B------:R-:W3:Y:S01]  /*0160*/  LDC R10, c[0x0][0x438] ;  /* 0x00010e00ff0a7b82 */ /* 0x000ee20000000800 */
        /* <DEDUP_REMOVED lines=14> */
[--C-:B------:R-:W-:Y:S02]  /*0250*/  LOP3.LUT R220, R9, 0x1c0, R0.reuse, 0xf8, !PT ;  /* 0x000001c009dc7812 */ /* 0x100fe400078ef800 */
[----:B------:R-:W-:Y:S02]  /*0260*/  LOP3.LUT R9, R7, 0x200, RZ, 0xc0, !PT ;  /* 0x0000020007097812 */ /* 0x000fe400078ec0ff */
[----:B------:R-:W-:Y:S02]  /*0270*/  LOP3.LUT R213, R3, 0x30, RZ, 0xc0, !PT ;  /* 0x0000003003d57812 */ /* 0x000fe400078ec0ff */
[----:B------:R-:W-:Y:S02]  /*0280*/  LOP3.LUT R9, R9, 0x3800, R0, 0xf8, !PT ;  /* 0x0000380009097812 */ /* 0x000fe400078ef800 */
[----:B------:R-:W-:-:S02]  /*0290*/  SHF.R.U32.HI R217, RZ, 0x3, R215 ;  /* 0x00000003ffd97819 */ /* 0x000fc400000116d7 */
[----:B------:R-:W-:Y:S02]  /*02a0*/  LOP3.LUT R0, R0, 0x1c0, RZ, 0xc0, !PT ;  /* 0x000001c000007812 */ /* 0x000fe400078ec0ff */
[----:B------:R-:W-:Y:S02]  /*02b0*/  LOP3.LUT R220, R5, R220, RZ, 0xfc, !PT ;  /* 0x000000dc05dc7212 */ /* 0x000fe400078efcff */
[----:B------:R-:W-:Y:S02]  /*02c0*/  LOP3.LUT R213, R213, 0x7, R4, 0xf8, !PT ;  /* 0x00000007d5d57812 */ /* 0x000fe400078ef804 */
[----:B------:R-:W-:Y:S02]  /*02d0*/  LOP3.LUT R5, R210, 0x1c0, RZ, 0xc0, !PT ;  /* 0x000001c0d2057812 */ /* 0x000fe400078ec0ff */
[----:B------:R-:W-:Y:S02]  /*02e0*/  LOP3.LUT R4, R3, 0x10, RZ, 0xc0, !PT ;  /* 0x0000001003047812 */ /* 0x000fe400078ec0ff */
[----:B------:R-:W-:-:S02]  /*02f0*/  LOP3.LUT R11, R7, 0x400, RZ, 0xc0, !PT ;  /* 0x00000400070b7812 */ /* 0x000fc400078ec0ff */
[----:B------:R-:W-:Y:S02]  /*0300*/  LOP3.LUT R219, R0, 0x18, R217, 0xf8, !PT ;  /* 0x0000001800db7812 */ /* 0x000fe400078ef8d9 */
[----:B------:R-:W-:Y:S02]  /*0310*/  LOP3.LUT R208, R5, 0x38, R216, 0xf8, !PT ;  /* 0x0000003805d07812 */ /* 0x000fe400078ef8d8 */
[----:B------:R-:W-:Y:S02]  /*0320*/  LOP3.LUT R5, R4, 0x8, R215, 0xf8, !PT ;  /* 0x0000000804057812 */ /* 0x000fe400078ef8d7 */
[----:B------:R-:W-:Y:S02]  /*0330*/  LOP3.LUT R202, R210, 0x200, RZ, 0xc0, !PT ;  /* 0x00000200d2ca7812 */ /* 0x000fe400078ec0ff */
[--C-:B------:R-:W-:Y:S02]  /*0340*/  LOP3.LUT R0, R11, 0x6, R2.reuse, 0xf8, !PT ;  /* 0x000000060b007812 */ /* 0x100fe400078ef802 */
[----:B------:R-:W-:-:S02]  /*0350*/  LOP3.LUT R219, R219, 0x38, R2, 0x78, !PT ;  /* 0x00000038dbdb7812 */ /* 0x000fc400078e7802 */
[----:B------:R-:W-:Y:S02]  /*0360*/  LOP3.LUT R2, R2, 0x20, RZ, 0xc0, !PT ;  /* 0x0000002002027812 */ /* 0x000fe400078ec0ff */
[----:B------:R-:W-:Y:S02]  /*0370*/  LOP3.LUT R3, R208, 0x8, R3, 0x78, !PT ;  /* 0x00000008d0037812 */ /* 0x000fe400078e7803 */
[----:B------:R-:W-:Y:S02]  /*0380*/  LOP3.LUT R204, R5, R208, RZ, 0x3c, !PT ;  /* 0x000000d005cc7212 */ /* 0x000fe400078e3cff */
[----:B------:R-:W-:Y:S02]  /*0390*/  LOP3.LUT R212, R202, 0xc00, R7, 0xf8, !PT ;  /* 0x00000c00cad47812 */ /* 0x000fe400078ef807 */
[----:B------:R-:W-:Y:S02]  /*03a0*/  LOP3.LUT R208, R208, 0x8, R215, 0x78, !PT ;  /* 0x00000008d0d07812 */ /* 0x000fe400078e78d7 */
[----:B------:R-:W-:-:S02]  /*03b0*/  LOP3.LUT R202, R202, 0x400, R7, 0xf8, !PT ;  /* 0x00000400caca7812 */ /* 0x000fc400078ef807 */
[----:B------:R-:W-:Y:S02]  /*03c0*/  LOP3.LUT R5, R2, 0x18, R217, 0xf8, !PT ;  /* 0x0000001802057812 */ /* 0x000fe400078ef8d9 */
[----:B------:R-:W-:Y:S02]  /*03d0*/  R2P PR, R215, 0xe ;  /* 0x0000000ed7007804 */ /* 0x000fe40000000000 */
[----:B------:R-:W-:Y:S02]  /*03e0*/  LOP3.LUT R219, R0, R219, RZ, 0xfc, !PT ;  /* 0x000000db00db7212 */ /* 0x000fe400078efcff */
[----:B------:R-:W-:Y:S02]  /*03f0*/  LOP3.LUT R208, R9, R208, RZ, 0xfc, !PT ;  /* 0x000000d009d07212 */ /* 0x000fe400078efcff */
[-C--:B------:R-:W-:Y:S02]  /*0400*/  LOP3.LUT R212, R212, R3.reuse, RZ, 0xfc, !PT ;  /* 0x00000003d4d47212 */ /* 0x080fe400078efcff */
[----:B------:R-:W-:-:S02]  /*0410*/  LOP3.LUT R202, R202, R3, RZ, 0xfc, !PT ;  /* 0x00000003caca7212 */ /* 0x000fc400078efcff */
[----:B------:R-:W-:Y:S02]  /*0420*/  LOP3.LUT R5, R5, 0x1c0, R210, 0xf8, !PT ;  /* 0x000001c005057812 */ /* 0x000fe400078ef8d2 */
[----:B------:R-:W-:Y:S02]  /*0430*/  LOP3.LUT R0, R216, 0x1f8, RZ, 0xc0, !PT ;  /* 0x000001f8d8007812 */ /* 0x000fe400078ec0ff */
[----:B------:R-:W-:Y:S02]  /*0440*/  LOP3.LUT R204, R204, 0x200, R7, 0xf8, !PT ;  /* 0x00000200cccc7812 */ /* 0x000fe400078ef807 */
[----:B------:R-:W-:Y:S02]  /*0450*/  SEL R207, R207, 0xffffffc0, !P2 ;  /* 0xffffffc0cfcf7807 */ /* 0x000fe40005000000 */
[----:B------:R-:W-:Y:S02]  /*0460*/  LEA R212, R212, UR6, 0x1 ;  /* 0x00000006d4d47c11 */ /* 0x000fe4000f8e08ff */
[----:B------:R-:W-:-:S02]  /*0470*/  LEA R208, R208, UR4, 0x1 ;  /* 0x00000004d0d07c11 */ /* 0x000fc4000f8e08ff */
[----:B------:R-:W-:Y:S01]  /*0480*/  LEA R202, R202, UR4, 0x1 ;  /* 0x00000004caca7c11 */ /* 0x000fe2000f8e08ff */
[--C-:B------:R-:W-:Y:S01]  /*0490*/  IMAD.IADD R2, R212, 0x1, R207.reuse ;  /* 0x00000001d4027824 */ /* 0x100fe200078e02cf */
[----:B------:R-:W-:Y:S01]  /*04a0*/  LOP3.LUT R5, R5, 0x38, R216, 0x78, !PT ;  /* 0x0000003805057812 */ /* 0x000fe200078e78d8 */
[----:B------:R-:W-:Y:S01]  /*04b0*/  IMAD.IADD R206, R208, 0x1, R207 ;  /* 0x00000001d0ce7824 */ /* 0x000fe200078e02cf */
[----:B------:R-:W-:Y:S01]  /*04c0*/  LOP3.LUT R221, R0, 0x38, R215, 0x78, !PT ;  /* 0x0000003800dd7812 */ /* 0x000fe200078e78d7 */
[----:B------:R-:W-:Y:S01]  /*04d0*/  IMAD.IADD R200, R207, 0x1, R202 ;  /* 0x00000001cfc87824 */ /* 0x000fe200078e02ca */
[----:B------:R-:W-:Y:S02]  /*04e0*/  LEA R220, R220, UR5, 0x1 ;  /* 0x00000005dcdc7c11 */ /* 0x000fe4000f8e08ff */
[----:B------:R-:W-:Y:S02]  /*04f0*/  SEL R209, R209, 0xffffffe0, !P1 ;  /* 0xffffffe0d1d17807 */ /* 0x000fe40004800000 */
[----:B------:R-:W-:Y:S01]  /*0500*/  LEA R204, R204, UR5, 0x1 ;  /* 0x00000005cccc7c11 */ /* 0x000fe2000f8e08ff */
[----:B------:R-:W-:Y:S01]  /*0510*/  VIADD R243, R220, 0x20 ;  /* 0x00000020dcf37836 */ /* 0x000fe20000000000 */
[----:B------:R-:W-:Y:S01]  /*0520*/  LOP3.LUT R210, R5, 0x200, R210, 0xf8, !PT ;  /* 0x0000020005d27812 */ /* 0x000fe200078ef8d2 */
[----:B------:R-:W-:Y:S01]  /*0530*/  IMAD.IADD R3, R212, 0x1, R209 ;  /* 0x00000001d4037824 */ /* 0x000fe200078e02d1 */
[----:B------:R-:W-:Y:S01]  /*0540*/  LOP3.LUT R221, R221, 0x1e00, R216, 0xf8, !PT ;  /* 0x00001e00dddd7812 */ /* 0x000fe200078ef8d8 */
[----:B------:R-:W-:Y:S01]  /*0550*/  IMAD.IADD R203, R207, 0x1, R204 ;  /* 0x00000001cfcb7824 */ /* 0x000fe200078e02cc */
[----:B------:R-:W-:Y:S01]  /*0560*/  SHF.R.U32.HI R215, RZ, 0x5, R215 ;  /* 0x00000005ffd77819 */ /* 0x000fe200000116d7 */
[----:B------:R-:W-:Y:S01]  /*0570*/  IMAD.IADD R201, R209, 0x1, R202 ;  /* 0x00000001d1c97824 */ /* 0x000fe200078e02ca */
[----:B------:R-:W-:Y:S01]  /*0580*/  LEA R221, R221, UR6, 0x1 ;  /* 0x00000006dddd7c11 */ /* 0x000fe2000f8e08ff */
[----:B------:R-:W-:Y:S01]  /*0590*/  @P3 VIADD R243, R220, 0xffffffe0 ;  /* 0xffffffe0dcf33836 */ /* 0x000fe20000000000 */
[----:B------:R-:W-:Y:S01]  /*05a0*/  LEA R219, R219, UR6, 0x1 ;  /* 0x00000006dbdb7c11 */ /* 0x000fe2000f8e08ff */
[C---:B------:R-:W-:Y:S01]  /*05b0*/  IMAD.IADD R205, R209.reuse, 0x1, R206 ;  /* 0x00000001d1cd7824 */ /* 0x040fe200078e02ce */
[----:B------:R-:W-:Y:S01]  /*05c0*/  LEA R210, R210, UR6, 0x1 ;  /* 0x00000006d2d27c11 */ /* 0x000fe2000f8e08ff */
[----:B------:R-:W-:-:S02]  /*05d0*/  IMAD.IADD R0, R209, 0x1, R2 ;  /* 0x00000001d1007824 */ /* 0x000fc400078e0202 */
[----:B---34-:R-:W-:-:S07]  /*05e0*/  IMAD.IADD R199, R209, 0x1, R200 ;  /* 0x00000001d1c77824 */ /* 0x018fce00078e02c8 */
.L_x_266:
[----:B------:R-:W1:Y:S01]  /*05f0*/  LDC.64 R8, c[0x0][0x478] ;  /* 0x00011e00ff087b82 */ /* 0x000e620000000a00 */
[----:B------:R-:W-:Y:S01]  /*0600*/  ISETP.NE.U32.AND P5, PT, RZ, UR8, PT ;  /* 0x00000008ff007c0c */ /* 0x000fe2000bfa5070 */
[----:B------:R-:W-:Y:S01]  /*0610*/  IMAD.SHL.U32 R15, R214, 0x4, RZ ;  /* 0x00000004d60f7824 */ /* 0x000fe200078e00ff */
[----:B----4-:R-:W-:Y:S01]  /*0620*/  SHF.R.U32.HI R16, RZ, 0x1e, R214 ;  /* 0x0000001eff107819 */ /* 0x010fe200000116d6 */
[----:B------:R-:W-:Y:S01]  /*0630*/  IMAD.MOV.U32 R241, RZ, RZ, RZ ;  /* 0x000000fffff17224 */ /* 0x000fe200078e00ff */
[----:B------:R-:W-:-:S03]  /*0640*/  ISETP.NE.AND.EX P5, PT, RZ, UR9, PT, P5 ;  /* 0x00000009ff007c0c */ /* 0x000fc6000bfa5350 */
[----:B------:R-:W2:Y:S08]  /*0650*/  LDC.64 R4, c[0x0][0x460] ;  /* 0x00011800ff047b82 */ /* 0x000eb00000000a00 */
[----:B------:R-:W3:Y:S02]  /*0660*/  LDC.64 R18, c[0x0][0x460] ;  /* 0x00011800ff127b82 */ /* 0x000ee40000000a00 */
[----:B------:R-:W-:-:S04]  /*0670*/  @P5 IADD3 R20, P1, PT, R15, UR8, RZ ;  /* 0x000000080f145c10 */ /* 0x000fc8000ff3e0ff */
[----:B------:R-:W-:Y:S02]  /*0680*/  @P5 IADD3.X R21, PT, PT, R16, UR9, RZ, P1, !PT ;  /* 0x0000000910155c10 */ /* 0x000fe40008ffe4ff */
[----:B-1----:R-:W-:Y:S01]  /*0690*/  ISETP.NE.U32.AND P4, PT, R8, RZ, PT ;  /* 0x000000ff0800720c */ /* 0x002fe20003f85070 */
[----:B------:R-:W1:Y:S02]  /*06a0*/  LDC.U8 R11, c[0x0][0x532] ;  /* 0x00014c80ff0b7b82 */ /* 0x000e640000000000 */
[----:B------:R-:W4:Y:S01]  /*06b0*/  @P5 LDG.E R241, desc[UR20][R20.64] ;  /* 0x0000001414f15981 */ /* 0x000f22000c1e1900 */
[----:B------:R-:W-:Y:S02]  /*06c0*/  ISETP.NE.AND.EX P4, PT, R9, RZ, PT, P4 ;  /* 0x000000ff0900720c */ /* 0x000fe40003f85340 */
[----:B--2---:R-:W-:-:S03]  /*06d0*/  ISETP.NE.U32.AND P3, PT, R4, RZ, PT ;  /* 0x000000ff0400720c */ /* 0x004fc60003f65070 */
[----:B------:R-:W2:Y:S01]  /*06e0*/  LDC.64 R6, c[0x0][0x468] ;  /* 0x00011a00ff067b82 */ /* 0x000ea20000000a00 */
[----:B------:R-:W-:Y:S02]  /*06f0*/  ISETP.NE.U32.AND P2, PT, R4, RZ, PT ;  /* 0x000000ff0400720c */ /* 0x000fe40003f45070 */
[C---:B------:R-:W-:Y:S02]  /*0700*/  ISETP.NE.AND.EX P3, PT, R5.reuse, RZ, PT, P3 ;  /* 0x000000ff0500720c */ /* 0x040fe40003f65330 */
[----:B------:R-:W-:-:S03]  /*0710*/  ISETP.NE.AND.EX P2, PT, R5, RZ, PT, P2 ;  /* 0x000000ff0500720c */ /* 0x000fc60003f45320 */
[----:B------:R-:W-:Y:S01]  /*0720*/  @P4 IADD3 R12, P0, PT, R15, R8, RZ ;  /* 0x000000080f0c4210 */ /* 0x000fe20007f1e0ff */
[----:B------:R-:W-:Y:S01]  /*0730*/  IMAD.MOV.U32 R8, RZ, RZ, -0x1 ;  /* 0xffffffffff087424 */ /* 0x000fe200078e00ff */
[----:B------:R-:W2:Y:S03]  /*0740*/  @!P4 LDC.64 R4, c[0x0][0x488] ;  /* 0x00012200ff04cb82 */ /* 0x000ea60000000a00 */
[----:B------:R-:W-:Y:S02]  /*0750*/  @P4 IMAD.X R13, R16, 0x1, R9, P0 ;  /* 0x00000001100d4824 */ /* 0x000fe400000e0609 */
[----:B---3--:R-:W-:-:S03]  /*0760*/  IMAD.WIDE.U32 R18, R214, 0x4, R18 ;  /* 0x00000004d6127825 */ /* 0x008fc600078e0012 */
[----:B------:R-:W4:Y:S04]  /*0770*/  @P4 LDG.E R12, desc[UR20][R12.64] ;  /* 0x000000140c0c4981 */ /* 0x000f28000c1e1900 */
[----:B-----5:R3:W5:Y:S04]  /*0780*/  @P3 LDG.E R8, desc[UR20][R18.64] ;  /* 0x0000001412083981 */ /* 0x020768000c1e1900 */
[----:B------:R3:W5:Y:S01]  /*0790*/  @P2 LDG.E R9, desc[UR20][R18.64+0x4] ;  /* 0x0000041412092981 */ /* 0x000762000c1e1900 */
[----:B-1----:R-:W-:Y:S02]  /*07a0*/  ISETP.NE.AND P5, PT, R11, RZ, PT ;  /* 0x000000ff0b00720c */ /* 0x002fe40003fa5270 */
[----:B--2---:R-:W-:Y:S01]  /*07b0*/  ISETP.EQ.U32.AND P1, PT, R6, RZ, PT ;  /* 0x000000ff0600720c */ /* 0x004fe20003f22070 */
[----:B------:R-:W-:Y:S01]  /*07c0*/  IMAD.MOV.U32 R244, RZ, RZ, -0x1 ;  /* 0xfffffffffff47424 */ /* 0x000fe200078e00ff */
[----:B------:R-:W-:Y:S01]  /*07d0*/  IADD3 R14, P0, PT, R15, R6, RZ ;  /* 0x000000060f0e7210 */ /* 0x000fe20007f1e0ff */
[----:B------:R-:W1:Y:S01]  /*07e0*/  @!P4 LDC R11, c[0x0][0x43c] ;  /* 0x00010f00ff0bcb82 */ /* 0x000e620000000800 */
[----:B------:R-:W-:-:S03]  /*07f0*/  ISETP.EQ.OR.EX P1, PT, R7, RZ, !P5, P1 ;  /* 0x000000ff0700720c */ /* 0x000fc60006f22710 */
[----:B------:R-:W-:-:S04]  /*0800*/  IMAD.X R15, R16, 0x1, R7, P0 ;  /* 0x00000001100f7824 */ /* 0x000fc800000e0607 */
[----:B------:R-:W2:Y:S06]  /*0810*/  @!P2 LDC R242, c[0x0][0x434] ;  /* 0x00010d00fff2ab82 */ /* 0x000eac0000000800 */
[----:B------:R3:W5:Y:S01]  /*0820*/  @!P1 LDG.E R244, desc[UR20][R14.64] ;  /* 0x000000140ef49981 */ /* 0x000762000c1e1900 */
[----:B------:R-:W-:-:S04]  /*0830*/  ISETP.NE.U32.AND P1, PT, R6, RZ, PT ;  /* 0x000000ff0600720c */ /* 0x000fc80003f25070 */
[----:B------:R-:W-:Y:S02]  /*0840*/  ISETP.NE.AND.EX P1, PT, R7, RZ, PT, P1 ;  /* 0x000000ff0700720c */ /* 0x000fe40003f25310 */
[----:B------:R-:W-:-:S04]  /*0850*/  @!P4 ISETP.NE.U32.AND P0, PT, R4, RZ, PT ;  /* 0x000000ff0400c20c */ /* 0x000fc80003f05070 */
[----:B------:R-:W-:-:S04]  /*0860*/  @!P4 ISETP.NE.AND.EX P0, PT, R5, RZ, PT, P0 ;  /* 0x000000ff0500c20c */ /* 0x000fc80003f05300 */
[----:B-1----:R-:W-:Y:S01]  /*0870*/  @!P4 SEL R11, R11, RZ, P0 ;  /* 0x000000ff0b0bc207 */ /* 0x002fe20000000000 */
[----:B----4-:R-:W-:Y:S02]  /*0880*/  @P4 IMAD.IADD R239, R12, 0x1, -R241 ;  /* 0x000000010cef4824 */ /* 0x010fe400078e0af1 */
[----:B--23--:R-:W-:Y:S06]  /*0890*/  @!P1 BRA `(.L_x_227) ;  /* 0x00000000000c9947 */ /* 0x00cfec0003800000 */
[----:B------:R-:W2:Y:S02]  /*08a0*/  @P5 LDG.E R5, desc[UR20][R14.64+0x4] ;  /* 0x000004140e055981 */ /* 0x000ea4000c1e1900 */
[----:B--2--5:R-:W-:-:S06]  /*08b0*/  @P5 IADD3 R10, PT, PT, R5, -R244, RZ ;  /* 0x800000f4050a5210 */ /* 0x024fcc0007ffe0ff */
[----:B------:R1:W5:Y:S02]  /*08c0*/  @!P5 LDG.E R10, desc[UR20][R14.64] ;  /* 0x000000140e0ad981 */ /* 0x000364000c1e1900 */
.L_x_227:
        /* <DEDUP_REMOVED lines=39> */
.L_x_229:
[----:B------:R-:W1:Y:S01]  /*0b40*/  LDCU.64 UR14, c[0x0][0x3b8] ;  /* 0x00007700ff0e77ac */ /* 0x000e620008000a00 */
[----:B------:R-:W-:-:S05]  /*0b50*/  IADD3 R16, PT, PT, R241, R244, RZ ;  /* 0x000000f4f1107210 */ /* 0x000fca0007ffe0ff */
[C---:B-1----:R-:W-:Y:S02]  /*0b60*/  IMAD R14, R16.reuse, UR15, RZ ;  /* 0x0000000f100e7c24 */ /* 0x042fe4000f8e02ff */
[----:B------:R-:W-:-:S05]  /*0b70*/  IMAD.WIDE.U32 R16, R16, UR14, RZ ;  /* 0x0000000e10107c25 */ /* 0x000fca000f8e00ff */
[----:B------:R-:W-:Y:S02]  /*0b80*/  IADD3 R14, PT, PT, R17, R14, RZ ;  /* 0x0000000e110e7210 */ /* 0x000fe40007ffe0ff */
.L_x_230:
[----:B------:R-:W1:Y:S01]  /*0b90*/  LDC R4, c[0x0][0x3e8] ;  /* 0x0000fa00ff047b82 */ /* 0x000e620000000800 */
[----:B------:R-:W-:Y:S02]  /*0ba0*/  SHF.R.S32.HI R13, RZ, 0x1f, R225 ;  /* 0x0000001fff0d7819 */ /* 0x000fe400000114e1 */
        /* <DEDUP_REMOVED lines=9> */
[----:B------:R-:W-:-:S06]  /*0c40*/  IMAD.HI.U32 R6, R11, R6, R10 ;  /* 0x000000060b067227 */ /* 0x000fcc00078e000a */
[----:B------:R-:W-:-:S04]  /*0c50*/  IMAD.HI.U32 R12, R6, R5, RZ ;  /* 0x00000005060c7227 */ /* 0x000fc800078e00ff */
        /* <DEDUP_REMOVED lines=25> */
.L_x_231:
[----:B------:R-:W1:Y:S01]  /*0df0*/  LDCU.64 UR12, c[0x0][0x3c0] ;  /* 0x00007800ff0c77ac */ /* 0x000e620008000a00 */
[----:B------:R-:W-:-:S05]  /*0e00*/  IADD3 R4, PT, PT, R241, R244, RZ ;  /* 0x000000f4f1047210 */ /* 0x000fca0007ffe0ff */
[C---:B-1----:R-:W-:Y:S02]  /*0e10*/  IMAD R15, R4.reuse, UR13, RZ ;  /* 0x0000000d040f7c24 */ /* 0x042fe4000f8e02ff */
[----:B------:R-:W-:-:S05]  /*0e20*/  IMAD.WIDE.U32 R4, R4, UR12, RZ ;  /* 0x0000000c04047c25 */ /* 0x000fca000f8e00ff */
[----:B------:R-:W-:Y:S02]  /*0e30*/  IADD3 R15, PT, PT, R5, R15, RZ ;  /* 0x0000000f050f7210 */ /* 0x000fe40007ffe0ff */
[----:B------:R-:W-:-:S07]  /*0e40*/  MOV R18, R4 ;  /* 0x0000000400127202 */ /* 0x000fce0000000f00 */
.L_x_232:
        /* <DEDUP_REMOVED lines=27> */
.L_x_233:
[-C--:B------:R-:W-:Y:S02]  /*1000*/  IMAD R23, R7, R8.reuse, RZ ;  /* 0x0000000807177224 */ /* 0x080fe400078e02ff */
[----:B------:R-:W-:-:S05]  /*1010*/  IMAD.WIDE.U32 R26, R6, R8, RZ ;  /* 0x00000008061a7225 */ /* 0x000fca00078e00ff */
[----:B------:R-:W-:Y:S02]  /*1020*/  IADD3 R23, PT, PT, R27, R23, RZ ;  /* 0x000000171b177210 */ /* 0x000fe40007ffe0ff */
.L_x_234:
        /* <DEDUP_REMOVED lines=20> */
.L_x_235:
[----:B------:R-:W1:Y:S01]  /*1170*/  LDC R17, c[0x0][0x434] ;  /* 0x00010d00ff117b82 */ /* 0x000e620000000800 */
[----:B------:R-:W-:-:S04]  /*1180*/  IMAD R4, R214, UR6, R211 ;  /* 0x00000006d6047c24 */ /* 0x000fc8000f8e02d3 */
[----:B-1----:R-:W-:-:S03]  /*1190*/  IMAD R17, R4, R17, RZ ;  /* 0x0000001104117224 */ /* 0x002fc600078e02ff */
.L_x_236:
        /* <DEDUP_REMOVED lines=11> */
.L_x_237:
[----:B------:R-:W1:Y:S01]  /*1250*/  LDC R27, c[0x0][0x444] ;  /* 0x00011100ff1b7b82 */ /* 0x000e620000000800 */
[----:B------:R-:W-:-:S04]  /*1260*/  IMAD R4, R214, UR6, R211 ;  /* 0x00000006d6047c24 */ /* 0x000fc8000f8e02d3 */
[----:B-1----:R-:W-:-:S07]  /*1270*/  IMAD R27, R4, R27, RZ ;  /* 0x0000001b041b7224 */ /* 0x002fce00078e02ff */
.L_x_238:
[----:B------:R-:W1:Y:S01]  /*1280*/  S2R R10, SR_TID.X ;  /* 0x00000000000a7919 */ /* 0x000e620000002100 */
[----:B------:R-:W2:Y:S01]  /*1290*/  LDC.64 R8, c[0x0][0x5f8] ;  /* 0x00017e00ff087b82 */ /* 0x000ea20000000a00 */
[----:B------:R-:W-:Y:S01]  /*12a0*/  IMAD R234, R234, UR6, RZ ;  /* 0x00000006eaea7c24 */ /* 0x000fe2000f8e02ff */
[----:B------:R-:W-:Y:S01]  /*12b0*/  ISETP.NE.AND P4, PT, RZ, UR5, PT ;  /* 0x00000005ff007c0c */ /* 0x000fe2000bf85270 */
[----:B------:R-:W3:Y:S01]  /*12c0*/  LDCU.64 UR16, c[0x0][0x3c8] ;  /* 0x00007900ff1077ac */ /* 0x000ee20008000a00 */
[----:B------:R-:W-:Y:S01]  /*12d0*/  IADD3 R26, P2, P1, R32, R26, R31 ;  /* 0x0000001a201a7210 */ /* 0x000fe2000795e01f */
[C---:B------:R-:W-:Y:S01]  /*12e0*/  IMAD R17, R240.reuse, 0x40, R17 ;  /* 0x00000040f0117824 */ /* 0x040fe200078e0211 */
[----:B------:R-:W-:Y:S01]  /*12f0*/  SHF.R.S32.HI R31, RZ, 0x1f, R31 ;  /* 0x0000001fff1f7819 */ /* 0x000fe2000001141f */
[----:B------:R-:W4:Y:S01]  /*1300*/  LDCU.64 UR10, c[0x0][0x380] ;  /* 0x00007000ff0a77ac */ /* 0x000f220008000a00 */
[----:B------:R-:W5:Y:S01]  /*1310*/  LDC.64 R4, c[0x0][0x590] ;  /* 0x00016400ff047b82 */ /* 0x000f620000000a00 */
[----:B------:R-:W-:Y:S01]  /*1320*/  IMAD R27, R240, 0x40, R27 ;  /* 0x00000040f01b7824 */ /* 0x000fe200078e021b */
[----:B------:R-:W-:Y:S01]  /*1330*/  IADD3.X R23, PT, PT, R22, R23, R31, P2, P1 ;  /* 0x0000001716177210 */ /* 0x000fe200017e241f */
[----:B------:R-:W4:Y:S01]  /*1340*/  LDCU.64 UR4, c[0x0][0x570] ;  /* 0x0000ae00ff0477ac */ /* 0x000f220008000a00 */
[----:B------:R-:W-:Y:S01]  /*1350*/  LOP3.LUT R22, R216, 0x38, RZ, 0xc0, !PT ;  /* 0x00000038d8167812 */ /* 0x000fe200078ec0ff */
[----:B------:R-:W-:Y:S01]  /*1360*/  BSSY.RECONVERGENT B1, `(.L_x_228) ;  /* 0x0000490000017945 */ /* 0x000fe20003800200 */
[----:B------:R-:W4:Y:S02]  /*1370*/  LDCU.64 UR6, c[0x0][0x550] ;  /* 0x0000aa00ff0677ac */ /* 0x000f240008000a00 */
[----:B------:R-:W3:Y:S01]  /*1380*/  LDC.64 R6, c[0x0][0x3b0] ;  /* 0x0000ec00ff067b82 */ /* 0x000ee20000000a00 */
[----:B--2---:R-:W-:-:S07]  /*1390*/  IMAD.WIDE.U32 R36, R8, UR18, RZ ;  /* 0x0000001208247c25 */ /* 0x004fce000f8e00ff */
[----:B------:R-:W2:Y:S01]  /*13a0*/  LDC R238, c[0x0][0x508] ;  /* 0x00014200ffee7b82 */ /* 0x000ea20000000800 */
[----:B------:R-:W-:Y:S01]  /*13b0*/  IMAD R9, R9, UR18, R37 ;  /* 0x0000001209097c24 */ /* 0x000fe2000f8e0225 */
[----:B-1----:R-:W-:Y:S01]  /*13c0*/  LOP3.LUT R28, R10, 0x1f, RZ, 0xc0, !PT ;  /* 0x0000001f0a1c7812 */ /* 0x002fe200078ec0ff */
[----:B-----5:R-:W-:-:S03]  /*13d0*/  IMAD.SHL.U32 R227, R4, 0x20, RZ ;  /* 0x0000002004e37824 */ /* 0x020fc600078e00ff */
[----:B------:R-:W-:Y:S02]  /*13e0*/  SEL R30, R9, RZ, P4 ;  /* 0x000000ff091e7207 */ /* 0x000fe40002000000 */
[----:B------:R-:W1:Y:S01]  /*13f0*/  LDC.64 R248, c[0x0][0x420] ;  /* 0x00010800fff87b82 */ /* 0x000e620000000a00 */
[----:B------:R-:W-:Y:S01]  /*1400*/  SHF.L.U64.HI R226, R4, 0x5, R5 ;  /* 0x0000000504e27819 */ /* 0x000fe20000010205 */
[----:B------:R-:W-:Y:S01]  /*1410*/  IMAD R33, R215, R234, R28 ;  /* 0x000000ead7217224 */ /* 0x000fe200078e021c */
[----:B------:R-:W-:Y:S01]  /*1420*/  SEL R28, R36, RZ, P4 ;  /* 0x000000ff241c7207 */ /* 0x000fe20002000000 */
[----:B---3--:R-:W-:-:S03]  /*1430*/  IMAD R32, R25, R6, RZ ;  /* 0x0000000619207224 */ /* 0x008fc600078e02ff */
[----:B------:R-:W-:Y:S01]  /*1440*/  IADD3 R28, P2, P1, R33, R26, R28 ;  /* 0x0000001a211c7210 */ /* 0x000fe2000795e01c */
[----:B------:R-:W3:Y:S01]  /*1450*/  LDC.64 R8, c[0x0][0x598] ;  /* 0x00016600ff087b82 */ /* 0x000ee20000000a00 */
[----:B------:R-:W-:Y:S01]  /*1460*/  SHF.R.S32.HI R26, RZ, 0x1f, R33 ;  /* 0x0000001fff1a7819 */ /* 0x000fe20000011421 */
[----:B------:R-:W-:-:S03]  /*1470*/  IMAD R32, R21, R7, R32 ;  /* 0x0000000715207224 */ /* 0x000fc600078e0220 */
[----:B------:R-:W-:Y:S01]  /*1480*/  IADD3.X R26, PT, PT, R26, R23, R30, P2, P1 ;  /* 0x000000171a1a7210 */ /* 0x000fe200017e241e */
[----:B------:R-:W-:Y:S01]  /*1490*/  IMAD.MOV.U32 R23, RZ, RZ, RZ ;  /* 0x000000ffff177224 */ /* 0x000fe200078e00ff */
[----:B------:R-:W-:Y:S01]  /*14a0*/  IADD3 R34, P1, PT, R22, R34, RZ ;  /* 0x0000002216227210 */ /* 0x000fe20007f3e0ff */
[----:B------:R-:W-:Y:S01]  /*14b0*/  IMAD R30, R25, R4, RZ ;  /* 0x00000004191e7224 */ /* 0x000fe200078e02ff */
[----:B--2---:R-:W-:Y:S01]  /*14c0*/  IADD3 R238, PT, PT, R224, -R238, -R239 ;  /* 0x800000eee0ee7210 */ /* 0x004fe20007ffe8ef */
[----:B------:R-:W-:-:S04]  /*14d0*/  IMAD.WIDE.U32 R36, R21, R6, R22 ;  /* 0x0000000615247225 */ /* 0x000fc800078e0016 */
[----:B------:R-:W-:Y:S01]  /*14e0*/  IMAD.X R35, RZ, RZ, R29, P1 ;  /* 0x000000ffff237224 */ /* 0x000fe200008e061d */
[----:B------:R-:W-:Y:S01]  /*14f0*/  IADD3 R24, P2, PT, R24, R36, RZ ;  /* 0x0000002418187210 */ /* 0x000fe20007f5e0ff */
[C---:B------:R-:W-:Y:S02]  /*1500*/  IMAD R25, R21.reuse, R5, R30 ;  /* 0x0000000515197224 */ /* 0x040fe400078e021e */
[----:B------:R-:W-:Y:S01]  /*1510*/  IMAD.WIDE.U32 R34, R21, R4, R34 ;  /* 0x0000000415227225 */ /* 0x000fe200078e0022 */
[----:B------:R-:W2:Y:S03]  /*1520*/  LDC.64 R30, c[0x0][0x5e8] ;  /* 0x00017a00ff1e7b82 */ /* 0x000ea60000000a00 */
[----:B------:R-:W-:Y:S01]  /*1530*/  IMAD.IADD R35, R35, 0x1, R25 ;  /* 0x0000000123237824 */ /* 0x000fe200078e0219 */
[----:B------:R-:W-:Y:S01]  /*1540*/  IADD3.X R25, PT, PT, R19, R37, R32, P2, !PT ;  /* 0x0000002513197210 */ /* 0x000fe200017fe420 */
[----:B------:R-:W-:Y:S01]  /*1550*/  VIADD R223, R238, 0xffffffc0 ;  /* 0xffffffc0eedf7836 */ /* 0x000fe20000000000 */
[----:B------:R-:W-:Y:S01]  /*1560*/  IADD3 R19, PT, PT, R217, 0x20, RZ ;  /* 0x00000020d9137810 */ /* 0x000fe20007ffe0ff */
[----:B---3--:R-:W-:-:S04]  /*1570*/  IMAD.WIDE.U32 R32, R211, R8, R34 ;  /* 0x00000008d3207225 */ /* 0x008fc800078e0022 */
[C---:B------:R-:W-:Y:S01]  /*1580*/  IMAD.WIDE.U32 R34, R211.reuse, UR16, R24 ;  /* 0x00000010d3227c25 */ /* 0x040fe2000f8e0018 */
[----:B------:R-:W-:Y:S02]  /*1590*/  SHF.R.S32.HI R24, RZ, 0x1f, R223 ;  /* 0x0000001fff187819 */ /* 0x000fe400000114df */
[----:B------:R-:W-:Y:S01]  /*15a0*/  MOV R8, R32 ;  /* 0x0000002000087202 */ /* 0x000fe20000000f00 */
[----:B------:R-:W-:Y:S01]  /*15b0*/  IMAD R35, R211, UR17, R35 ;  /* 0x00000011d3237c24 */ /* 0x000fe2000f8e0223 */
[----:B------:R-:W-:Y:S01]  /*15c0*/  LEA.HI R223, R24, R223, RZ, 0x6 ;  /* 0x000000df18df7211 */ /* 0x000fe200078f30ff */
[----:B------:R-:W-:Y:S02]  /*15d0*/  IMAD.SHL.U32 R29, R234, 0x40, RZ ;  /* 0x00000040ea1d7824 */ /* 0x000fe400078e00ff */
[----:B------:R-:W-:Y:S01]  /*15e0*/  IMAD.WIDE.U32 R24, R217, R6, R34 ;  /* 0x00000006d9187225 */ /* 0x000fe200078e0022 */
[----:B------:R-:W-:Y:S02]  /*15f0*/  SHF.R.S32.HI R223, RZ, 0x6, R223 ;  /* 0x00000006ffdf7819 */ /* 0x000fe400000114df */
[----:B------:R-:W-:Y:S01]  /*1600*/  IADD3 R28, P1, PT, R29, R28, RZ ;  /* 0x0000001c1d1c7210 */ /* 0x000fe20007f3e0ff */
[----:B------:R-:W-:Y:S01]  /*1610*/  IMAD R231, R217, R7, R25 ;  /* 0x00000007d9e77224 */ /* 0x000fe200078e0219 */
[----:B----4-:R-:W-:Y:S01]  /*1620*/  LEA R230, P2, R24, UR10, 0x1 ;  /* 0x0000000a18e67c11 */ /* 0x010fe2000f8408ff */
[----:B------:R-:W-:Y:S01]  /*1630*/  IMAD R9, R211, R9, R33 ;  /* 0x00000009d3097224 */ /* 0x000fe200078e0221 */
[----:B------:R-:W-:Y:S01]  /*1640*/  VIMNMX R223, PT, PT, RZ, R223, !PT ;  /* 0x000000dfffdf7248 */ /* 0x000fe20007fe0100 */
[----:B-1----:R-:W-:Y:S01]  /*1650*/  IMAD.WIDE R248, R17, 0x4, R248 ;  /* 0x0000000411f87825 */ /* 0x002fe200078e02f8 */
[----:B------:R-:W-:-:S02]  /*1660*/  LEA.HI.X.SX32 R29, R29, R26, 0x1, P1 ;  /* 0x0000001a1d1d7211 */ /* 0x000fc400008f0eff */
[----:B------:R-:W-:Y:S01]  /*1670*/  LEA.HI.X R231, R24, UR11, R231, 0x1, P2 ;  /* 0x0000000b18e77c11 */ /* 0x000fe200090f0ce7 */
[C---:B------:R-:W-:Y:S01]  /*1680*/  IMAD.WIDE.U32 R8, R217.reuse, R4, R8 ;  /* 0x00000004d9087225 */ /* 0x040fe200078e0008 */
[----:B------:R-:W-:Y:S02]  /*1690*/  LEA R246, P1, R28, UR4, 0x2 ;  /* 0x000000041cf67c11 */ /* 0x000fe4000f8210ff */
[----:B------:R-:W-:Y:S01]  /*16a0*/  ISETP.GT.AND P2, PT, R20, R223, PT ;  /* 0x000000df1400720c */ /* 0x000fe20003f44270 */
[----:B------:R-:W-:Y:S01]  /*16b0*/  IMAD R233, R217, R5, R9 ;  /* 0x00000005d9e97224 */ /* 0x000fe200078e0209 */
[----:B------:R-:W-:Y:S01]  /*16c0*/  LEA.HI.X R247, R28, UR5, R29, 0x2, P1 ;  /* 0x000000051cf77c11 */ /* 0x000fe200088f141d */
[----:B--2---:R-:W-:Y:S01]  /*16d0*/  IMAD.WIDE R228, R27, 0x4, R30 ;  /* 0x000000041be47825 */ /* 0x004fe200078e021e */
[----:B------:R-:W-:Y:S02]  /*16e0*/  LEA R232, P1, R8, UR6, 0x1 ;  /* 0x0000000608e87c11 */ /* 0x000fe4000f8208ff */
[C---:B------:R-:W-:Y:S01]  /*16f0*/  SHF.L.U64.HI R20, R6.reuse, 0x5, R7 ;  /* 0x0000000506147819 */ /* 0x040fe20000010207 */
[----:B------:R-:W-:Y:S01]  /*1700*/  IMAD.SHL.U32 R9, R6, 0x20, RZ ;  /* 0x0000002006097824 */ /* 0x000fe200078e00ff */
[----:B------:R-:W-:-:S02]  /*1710*/  LEA.HI.X R233, R8, UR7, R233, 0x1, P1 ;  /* 0x0000000708e97c11 */ /* 0x000fc400088f0ce9 */
[----:B------:R-:W-:-:S05]  /*1720*/  IADD3 R8, P1, PT, R217, 0x20, RZ ;  /* 0x00000020d9087810 */ /* 0x000fca0007f3e0ff */
        /* <DEDUP_REMOVED lines=13> */
.L_x_240:
[----:B------:R-:W1:Y:S01]  /*1800*/  LDCU.64 UR10, c[0x0][0x5c0] ;  /* 0x0000b800ff0a77ac */ /* 0x000e620008000a00 */
[----:B------:R-:W-:-:S05]  /*1810*/  IADD3 R4, PT, PT, R241, R244, RZ ;  /* 0x000000f4f1047210 */ /* 0x000fca0007ffe0ff */
[C---:B-1----:R-:W-:Y:S02]  /*1820*/  IMAD R5, R4.reuse, UR11, RZ ;  /* 0x0000000b04057c24 */ /* 0x042fe4000f8e02ff */
[----:B------:R-:W-:-:S05]  /*1830*/  IMAD.WIDE.U32 R6, R4, UR10, RZ ;  /* 0x0000000a04067c25 */ /* 0x000fca000f8e00ff */
[----:B------:R-:W-:Y:S02]  /*1840*/  IADD3 R4, PT, PT, R7, R5, RZ ;  /* 0x0000000507047210 */ /* 0x000fe40007ffe0ff */
.L_x_241:
        /* <DEDUP_REMOVED lines=11> */
.L_x_242:
[----:B------:R-:W1:Y:S01]  /*1900*/  LDCU.64 UR6, c[0x0][0x5c8] ;  /* 0x0000b900ff0677ac */ /* 0x000e620008000a00 */
[----:B------:R-:W-:-:S05]  /*1910*/  IADD3 R241, PT, PT, R241, R244, RZ ;  /* 0x000000f4f1f17210 */ /* 0x000fca0007ffe0ff */
[C---:B-1----:R-:W-:Y:S02]  /*1920*/  IMAD R7, R241.reuse, UR7, RZ ;  /* 0x00000007f1077c24 */ /* 0x042fe4000f8e02ff */
[----:B------:R-:W-:-:S05]  /*1930*/  IMAD.WIDE.U32 R10, R241, UR6, RZ ;  /* 0x00000006f10a7c25 */ /* 0x000fca000f8e00ff */
[----:B------:R-:W-:Y:S02]  /*1940*/  IADD3 R7, PT, PT, R11, R7, RZ ;  /* 0x000000070b077210 */ /* 0x000fe40007ffe0ff */
.L_x_243:
[----:B------:R-:W1:Y:S01]  /*1950*/  LDCU.64 UR4, c[0x0][0x5d8] ;  /* 0x0000bb00ff0477ac */ /* 0x000e620008000a00 */
[----:B------:R-:W-:Y:S01]  /*1960*/  IMAD.WIDE.U32 R14, R225, UR10, R22 ;  /* 0x0000000ae10e7c25 */ /* 0x000fe2000f8e0016 */
[----:B------:R-:W-:Y:S03]  /*1970*/  BSSY.RECONVERGENT B0, `(.L_x_244) ;  /* 0x0000013000007945 */ /* 0x000fe60003800200 */
[----:B------:R-:W-:Y:S01]  /*1980*/  IMAD R12, R13, UR10, RZ ;  /* 0x0000000a0d0c7c24 */ /* 0x000fe2000f8e02ff */
[----:B------:R-:W-:Y:S02]  /*1990*/  IADD3 R14, P0, PT, R6, R14, RZ ;  /* 0x0000000e060e7210 */ /* 0x000fe40007f1e0ff */
[C---:B------:R-:W-:Y:S01]  /*19a0*/  IADD3 R6, PT, PT, -R225.reuse, R239, RZ ;  /* 0x000000efe1067210 */ /* 0x040fe20007ffe1ff */
[----:B------:R-:W-:-:S03]  /*19b0*/  IMAD R5, R225, UR11, R12 ;  /* 0x0000000be1057c24 */ /* 0x000fc6000f8e020c */
[-C--:B------:R-:W-:Y:S02]  /*19c0*/  ISETP.GE.AND P2, PT, R217, R6.reuse, PT ;  /* 0x00000006d900720c */ /* 0x080fe40003f46270 */
[----:B------:R-:W-:Y:S02]  /*19d0*/  IADD3.X R15, PT, PT, R4, R15, R5, P0, !PT ;  /* 0x0000000f040f7210 */ /* 0x000fe400007fe405 */
[----:B------:R-:W-:Y:S01]  /*19e0*/  ISETP.GE.AND P1, PT, R19, R6, PT ;  /* 0x000000061300720c */ /* 0x000fe20003f26270 */
[----:B-1----:R-:W-:-:S04]  /*19f0*/  IMAD.WIDE.U32 R14, R211, UR4, R14 ;  /* 0x00000004d30e7c25 */ /* 0x002fc8000f8e000e */
[----:B------:R-:W-:-:S04]  /*1a00*/  IMAD R5, R211, UR5, R15 ;  /* 0x00000005d3057c24 */ /* 0x000fc8000f8e020f */
[----:B------:R-:W-:Y:S05]  /*1a10*/  @P2 BRA `(.L_x_245) ;  /* 0x0000000000202947 */ /* 0x000fea0003800000 */
[----:B------:R-:W1:Y:S01]  /*1a20*/  LDCU.64 UR4, c[0x0][0x560] ;  /* 0x0000ac00ff0477ac */ /* 0x000e620008000a00 */
[----:B------:R-:W-:-:S05]  /*1a30*/  MOV R4, R14 ;  /* 0x0000000e00047202 */ /* 0x000fca0000000f00 */
[----:B------:R-:W-:-:S04]  /*1a40*/  IMAD.WIDE.U32 R18, R217, UR10, R4 ;  /* 0x0000000ad9127c25 */ /* 0x000fc8000f8e0004 */
[----:B------:R-:W-:Y:S01]  /*1a50*/  IMAD R4, R217, UR11, R19 ;  /* 0x0000000bd9047c24 */ /* 0x000fe2000f8e0213 */
[----:B-1----:R-:W-:-:S04]  /*1a60*/  LEA R20, P0, R18, UR4, 0x1 ;  /* 0x0000000412147c11 */ /* 0x002fc8000f8008ff */
[----:B------:R-:W-:-:S05]  /*1a70*/  LEA.HI.X R21, R18, UR5, R4, 0x1, P0 ;  /* 0x0000000512157c11 */ /* 0x000fca00080f0c04 */
[----:B------:R1:W-:Y:S04]  /*1a80*/  STG.E.128 desc[UR20][R20.64], RZ ;  /* 0x000000ff14007986 */ /* 0x0003e8000c101d14 */
[----:B------:R1:W-:Y:S02]  /*1a90*/  STG.E.128 desc[UR20][R20.64+0x80], RZ ;  /* 0x000080ff14007986 */ /* 0x0003e4000c101d14 */
.L_x_245:
[----:B------:R-:W-:Y:S05]  /*1aa0*/  BSYNC.RECONVERGENT B0 ;  /* 0x0000000000007941 */ /* 0x000fea0003800200 */
.L_x_244:
[----:B------:R-:W-:Y:S04]  /*1ab0*/  BSSY.RECONVERGENT B0, `(.L_x_246) ;  /* 0x000000c000007945 */ /* 0x000fe80003800200 */
[----:B------:R-:W-:Y:S05]  /*1ac0*/  @P1 BRA `(.L_x_247) ;  /* 0x0000000000281947 */ /* 0x000fea0003800000 */
[----:B------:R-:W2:Y:S01]  /*1ad0*/  LDCU.64 UR4, c[0x0][0x560] ;  /* 0x0000ac00ff0477ac */ /* 0x000ea20008000a00 */
[----:B------:R-:W-:Y:S01]  /*1ae0*/  MOV R4, R14 ;  /* 0x0000000e00047202 */ /* 0x000fe20000000f00 */
[----:B------:R-:W-:-:S04]  /*1af0*/  IMAD R9, R17, UR10, RZ ;  /* 0x0000000a11097c24 */ /* 0x000fc8000f8e02ff */
[----:B------:R-:W-:-:S04]  /*1b00*/  IMAD.WIDE.U32 R4, R8, UR10, R4 ;  /* 0x0000000a08047c25 */ /* 0x000fc8000f8e0004 */
[----:B------:R-:W-:-:S05]  /*1b10*/  IMAD R9, R8, UR11, R9 ;  /* 0x0000000b08097c24 */ /* 0x000fca000f8e0209 */
[----:B------:R-:W-:Y:S02]  /*1b20*/  IADD3 R9, PT, PT, R5, R9, RZ ;  /* 0x0000000905097210 */ /* 0x000fe40007ffe0ff */
[----:B--2---:R-:W-:-:S04]  /*1b30*/  LEA R14, P0, R4, UR4, 0x1 ;  /* 0x00000004040e7c11 */ /* 0x004fc8000f8008ff */
[----:B------:R-:W-:-:S05]  /*1b40*/  LEA.HI.X R15, R4, UR5, R9, 0x1, P0 ;  /* 0x00000005040f7c11 */ /* 0x000fca00080f0c09 */
[----:B------:R2:W-:Y:S04]  /*1b50*/  STG.E.128 desc[UR20][R14.64], RZ ;  /* 0x000000ff0e007986 */ /* 0x0005e8000c101d14 */
[----:B------:R2:W-:Y:S02]  /*1b60*/  STG.E.128 desc[UR20][R14.64+0x80], RZ ;  /* 0x000080ff0e007986 */ /* 0x0005e4000c101d14 */
.L_x_247:
[----:B------:R-:W-:Y:S05]  /*1b70*/  BSYNC.RECONVERGENT B0 ;  /* 0x0000000000007941 */ /* 0x000fea0003800200 */
.L_x_246:
[----:B------:R-:W3:Y:S01]  /*1b80*/  LDCU.64 UR4, c[0x0][0x5e0] ;  /* 0x0000bc00ff0477ac */ /* 0x000ee20008000a00 */
[----:B------:R-:W-:Y:S01]  /*1b90*/  IMAD.WIDE.U32 R22, R225, UR6, R22 ;  /* 0x00000006e1167c25 */ /* 0x000fe2000f8e0016 */
        /* <DEDUP_REMOVED lines=8> */
[----:B------:R-:W3:Y:S01]  /*1c20*/  LDCU.64 UR4, c[0x0][0x568] ;  /* 0x0000ad00ff0477ac */ /* 0x000ee20008000a00 */
[----:B------:R-:W-:-:S05]  /*1c30*/  MOV R4, R6 ;  /* 0x0000000600047202 */ /* 0x000fca0000000f00 */
[----:B------:R-:W-:-:S04]  /*1c40*/  IMAD.WIDE.U32 R10, R217, UR6, R4 ;  /* 0x00000006d90a7c25 */ /* 0x000fc8000f8e0004 */
[----:B------:R-:W-:Y:S01]  /*1c50*/  IMAD R4, R217, UR7, R11 ;  /* 0x00000007d9047c24 */ /* 0x000fe2000f8e020b */
[----:B---3--:R-:W-:-:S04]  /*1c60*/  LEA R12, P0, R10, UR4, 0x1 ;  /* 0x000000040a0c7c11 */ /* 0x008fc8000f8008ff */
[----:B------:R-:W-:-:S05]  /*1c70*/  LEA.HI.X R13, R10, UR5, R4, 0x1, P0 ;  /* 0x000000050a0d7c11 */ /* 0x000fca00080f0c04 */
[----:B------:R3:W-:Y:S04]  /*1c80*/  STG.E.128 desc[UR20][R12.64], RZ ;  /* 0x000000ff0c007986 */ /* 0x0007e8000c101d14 */
[----:B------:R3:W-:Y:S02]  /*1c90*/  STG.E.128 desc[UR20][R12.64+0x80], RZ ;  /* 0x000080ff0c007986 */ /* 0x0007e4000c101d14 */
.L_x_249:
[----:B------:R-:W-:Y:S05]  /*1ca0*/  BSYNC.RECONVERGENT B0 ;  /* 0x0000000000007941 */ /* 0x000fea0003800200 */
.L_x_248:
[----:B------:R-:W-:Y:S05]  /*1cb0*/  @P1 BRA `(.L_x_250) ;  /* 0x0000003c00e81947 */ /* 0x000fea0003800000 */
[----:B------:R-:W4:Y:S01]  /*1cc0*/  LDCU.64 UR4, c[0x0][0x568] ;  /* 0x0000ad00ff0477ac */ /* 0x000f220008000a00 */
[----:B------:R-:W-:Y:S01]  /*1cd0*/  MOV R4, R6 ;  /* 0x0000000600047202 */ /* 0x000fe20000000f00 */
[----:B------:R-:W-:-:S04]  /*1ce0*/  IMAD R17, R17, UR6, RZ ;  /* 0x0000000611117c24 */ /* 0x000fc8000f8e02ff */
[----:B------:R-:W-:-:S04]  /*1cf0*/  IMAD.WIDE.U32 R4, R8, UR6, R4 ;  /* 0x0000000608047c25 */ /* 0x000fc8000f8e0004 */
[----:B------:R-:W-:-:S05]  /*1d00*/  IMAD R17, R8, UR7, R17 ;  /* 0x0000000708117c24 */ /* 0x000fca000f8e0211 */
[----:B------:R-:W-:Y:S02]  /*1d10*/  IADD3 R17, PT, PT, R5, R17, RZ ;  /* 0x0000001105117210 */ /* 0x000fe40007ffe0ff */
[----:B----4-:R-:W-:-:S04]  /*1d20*/  LEA R6, P0, R4, UR4, 0x1 ;  /* 0x0000000404067c11 */ /* 0x010fc8000f8008ff */
[----:B------:R-:W-:-:S05]  /*1d30*/  LEA.HI.X R7, R4, UR5, R17, 0x1, P0 ;  /* 0x0000000504077c11 */ /* 0x000fca00080f0c11 */
[----:B------:R4:W-:Y:S04]  /*1d40*/  STG.E.128 desc[UR20][R6.64], RZ ;  /* 0x000000ff06007986 */ /* 0x0009e8000c101d14 */
[----:B------:R4:W-:Y:S01]  /*1d50*/  STG.E.128 desc[UR20][R6.64+0x80], RZ ;  /* 0x000080ff06007986 */ /* 0x0009e2000c101d14 */
[----:B------:R-:W-:Y:S05]  /*1d60*/  BRA `(.L_x_250) ;  /* 0x0000003c00bc7947 */ /* 0x000fea0003800000 */
.L_x_239:
[----:B------:R-:W-:Y:S01]  /*1d70*/  IMAD.IADD R6, R239, 0x1, -R225 ;  /* 0x00000001ef067824 */ /* 0x000fe200078e0ae1 */
[----:B------:R-:W1:Y:S01]  /*1d80*/  LDCU.64 UR4, c[0x0][0x3d8] ;  /* 0x00007b00ff0477ac */ /* 0x000e620008000a00 */
[----:B------:R-:W-:Y:S01]  /*1d90*/  IMAD R24, R13, UR12, RZ ;  /* 0x0000000c0d187c24 */ /* 0x000fe2000f8e02ff */
[----:B------:R-:W-:Y:S01]  /*1da0*/  LOP3.LUT R21, R240, 0x80000001, RZ, 0xc0, !PT ;  /* 0x80000001f0157812 */ /* 0x000fe200078ec0ff */
[----:B------:R-:W-:Y:S01]  /*1db0*/  IMAD.WIDE.U32 R26, R225, UR12, R22 ;  /* 0x0000000ce11a7c25 */ /* 0x000fe2000f8e0016 */
[-C--:B------:R-:W-:Y:S01]  /*1dc0*/  ISETP.GE.AND P5, PT, R19, R6.reuse, PT ;  /* 0x000000061300720c */ /* 0x080fe20003fa6270 */
[----:B------:R-:W2:Y:S01]  /*1dd0*/  LDCU UR6, c[0x0][0x45c] ;  /* 0x00008b80ff0677ac */ /* 0x000ea20008000800 */
[----:B------:R-:W-:Y:S01]  /*1de0*/  ISETP.GE.AND P6, PT, R217, R6, PT ;  /* 0x00000006d900720c */ /* 0x000fe20003fc6270 */
[----:B------:R-:W-:Y:S01]  /*1df0*/  IMAD R24, R225, UR13, R24 ;  /* 0x0000000de1187c24 */ /* 0x000fe2000f8e0218 */
[----:B------:R-:W-:Y:S01]  /*1e00*/  IADD3 R26, P0, PT, R18, R26, RZ ;  /* 0x0000001a121a7210 */ /* 0x000fe20007f1e0ff */
[----:B------:R-:W-:Y:S01]  /*1e10*/  IMAD R18, R240, -0x40, R242 ;  /* 0xffffffc0f0127824 */ /* 0x000fe200078e02f2 */
[----:B------:R-:W-:Y:S01]  /*1e20*/  ISETP.NE.AND P2, PT, R21, 0x1, PT ;  /* 0x000000011500780c */ /* 0x000fe20003f45270 */
[----:B------:R-:W-:Y:S01]  /*1e30*/  IMAD.WIDE.U32 R22, R225, UR14, R22 ;  /* 0x0000000ee1167c25 */ /* 0x000fe2000f8e0016 */
[----:B------:R-:W-:-:S02]  /*1e40*/  IADD3.X R27, PT, PT, R15, R27, R24, P0, !PT ;  /* 0x0000001b0f1b7210 */ /* 0x000fc400007fe418 */
[----:B------:R-:W-:Y:S01]  /*1e50*/  ISETP.GE.AND P3, PT, R19, R18, PT ;  /* 0x000000121300720c */ /* 0x000fe20003f66270 */
[----:B------:R-:W-:Y:S02]  /*1e60*/  IMAD.MOV.U32 R236, RZ, RZ, 0x7f800000 ;  /* 0x7f800000ffec7424 */ /* 0x000fe400078e00ff */
[----:B------:R-:W3:Y:S01]  /*1e70*/  @!P5 LDC.64 R4, c[0x0][0x390] ;  /* 0x0000e400ff04db82 */ /* 0x000ee20000000a00 */
[----:B-1----:R-:W-:Y:S02]  /*1e80*/  IMAD R7, R11, UR4, RZ ;  /* 0x000000040b077c24 */ /* 0x002fe4000f8e02ff */
[----:B------:R-:W-:-:S04]  /*1e90*/  IMAD.WIDE.U32 R24, R12, UR4, R26 ;  /* 0x000000040c187c25 */ /* 0x000fc8000f8e001a */
[----:B------:R-:W-:Y:S01]  /*1ea0*/  IMAD R7, R12, UR5, R7 ;  /* 0x000000050c077c24 */ /* 0x000fe2000f8e0207 */
[----:B------:R-:W1:Y:S01]  /*1eb0*/  LDCU.64 UR4, c[0x0][0x3d0] ;  /* 0x00007a00ff0477ac */ /* 0x000e620008000a00 */
[----:B------:R-:W-:Y:S02]  /*1ec0*/  @!P5 IMAD R15, R17, UR12, RZ ;  /* 0x0000000c110fdc24 */ /* 0x000fe4000f8e02ff */
[----:B------:R-:W-:Y:S02]  /*1ed0*/  IMAD.IADD R25, R25, 0x1, R7 ;  /* 0x0000000119197824 */ /* 0x000fe400078e0207 */
[----:B------:R-:W4:Y:S01]  /*1ee0*/  @!P6 LDC.64 R6, c[0x0][0x390] ;  /* 0x0000e400ff06eb82 */ /* 0x000f220000000a00 */
[C---:B------:R-:W-:Y:S02]  /*1ef0*/  @!P5 IMAD R15, R8.reuse, UR13, R15 ;  /* 0x0000000d080fdc24 */ /* 0x040fe4000f8e020f */
[----:B------:R-:W-:-:S04]  /*1f00*/  @!P5 IMAD.WIDE.U32 R28, R8, UR12, R24 ;  /* 0x0000000c081cdc25 */ /* 0x000fc8000f8e0018 */
[----:B------:R-:W-:Y:S02]  /*1f10*/  @!P5 IMAD.IADD R26, R29, 0x1, R15 ;  /* 0x000000011d1ad824 */ /* 0x000fe400078e020f */
[----:B------:R-:W-:Y:S01]  /*1f20*/  @!P6 IMAD.WIDE.U32 R24, R217, UR12, R24 ;  /* 0x0000000cd918ec25 */ /* 0x000fe2000f8e0018 */
[----:B---3--:R-:W-:-:S03]  /*1f30*/  @!P5 LEA R30, P0, R28, R4, 0x1 ;  /* 0x000000041c1ed211 */ /* 0x008fc600078008ff */
[----:B------:R-:W-:Y:S01]  /*1f40*/  IMAD R4, R13, UR14, RZ ;  /* 0x0000000e0d047c24 */ /* 0x000fe2000f8e02ff */
[----:B------:R-:W-:Y:S01]  /*1f50*/  @!P5 LEA.HI.X R31, R28, R5, R26, 0x1, P0 ;  /* 0x000000051c1fd211 */ /* 0x000fe200000f0c1a */
[----:B------:R-:W-:Y:S02]  /*1f60*/  VIADD R5, R213, 0x8 ;  /* 0x00000008d5057836 */ /* 0x000fe40000000000 */
[----:B------:R-:W-:Y:S01]  /*1f70*/  IMAD R13, R225, UR15, R4 ;  /* 0x0000000fe10d7c24 */ /* 0x000fe2000f8e0204 */
[----:B------:R-:W-:Y:S01]  /*1f80*/  IADD3 R4, P0, PT, R16, R22, RZ ;  /* 0x0000001610047210 */ /* 0x000fe20007f1e0ff */
[----:B-1----:R-:W-:Y:S01]  /*1f90*/  IMAD R11, R11, UR4, RZ ;  /* 0x000000040b0b7c24 */ /* 0x002fe2000f8e02ff */
[----:B------:R-:W-:Y:S01]  /*1fa0*/  ISETP.GE.AND P1, PT, R5, R18, PT ;  /* 0x000000120500720c */ /* 0x000fe20003f26270 */
[----:B------:R-:W-:Y:S01]  /*1fb0*/  @P4 BAR.SYNC.DEFER_BLOCKING 0x0 ;  /* 0x0000000000004b1d */ /* 0x000fe20000010000 */
[----:B------:R-:W-:Y:S01]  /*1fc0*/  IADD3.X R5, PT, PT, R14, R23, R13, P0, !PT ;  /* 0x000000170e057210 */ /* 0x000fe200007fe40d */
[----:B------:R-:W-:Y:S01]  /*1fd0*/  IMAD R11, R12, UR5, R11 ;  /* 0x000000050c0b7c24 */ /* 0x000fe2000f8e020b */
[----:B----4-:R-:W-:Y:S01]  /*1fe0*/  @!P6 LEA R22, P4, R24, R6, 0x1 ;  /* 0x000000061816e211 */ /* 0x010fe200078808ff */
[----:B------:R-:W-:Y:S01]  /*1ff0*/  @!P6 IMAD R13, R217, UR13, R25 ;  /* 0x0000000dd90dec24 */ /* 0x000fe2000f8e0219 */
[----:B------:R-:W-:Y:S01]  /*2000*/  @!P3 LEA R14, P0, R227, R232, 0x1 ;  /* 0x000000e8e30eb211 */ /* 0x000fe200078008ff */
[----:B------:R-:W-:Y:S01]  /*2010*/  IMAD.WIDE.U32 R4, R12, UR4, R4 ;  /* 0x000000040c047c25 */ /* 0x000fe2000f8e0004 */
[----:B------:R-:W1:Y:S02]  /*2020*/  LDCU UR4, c[0x0][0x590] ;  /* 0x0000b200ff0477ac */ /* 0x000e640008000800 */
[----:B------:R-:W-:Y:S01]  /*2030*/  @!P6 LEA.HI.X R23, R24, R7, R13, 0x1, P4 ;  /* 0x000000071817e211 */ /* 0x000fe200020f0c0d */
[----:B------:R-:W-:Y:S01]  /*2040*/  IMAD.IADD R19, R5, 0x1, R11 ;  /* 0x0000000105137824 */ /* 0x000fe200078e020b */
[----:B------:R-:W-:Y:S01]  /*2050*/  @!P3 LEA.HI.X R15, R227, R233, R226, 0x1, P0 ;  /* 0x000000e9e30fb211 */ /* 0x000fe200000f0ce2 */
[----:B------:R-:W-:Y:S01]  /*2060*/  @!P5 IMAD R17, R17, UR14, RZ ;  /* 0x0000000e1111dc24 */ /* 0x000fe2000f8e02ff */
[----:B------:R-:W-:Y:S01]  /*2070*/  @!P3 LEA R12, P0, R9, R230, 0x1 ;  /* 0x000000e6090cb211 */ /* 0x000fe200078008ff */
[--C-:B------:R-:W-:Y:S01]  /*2080*/  @!P5 IMAD.MOV.U32 R6, RZ, RZ, R4.reuse ;  /* 0x000000ffff06d224 */ /* 0x100fe200078e0004 */
[----:B------:R-:W-:Y:S01]  /*2090*/  SEL R5, RZ, 0x4000, P2 ;  /* 0x00004000ff057807 */ /* 0x000fe20001000000 */
[----:B------:R-:W-:Y:S01]  /*20a0*/  @!P5 IMAD.MOV.U32 R7, RZ, RZ, R19 ;  /* 0x000000ffff07d224 */ /* 0x000fe200078e0013 */
[-C--:B------:R-:W-:Y:S01]  /*20b0*/  ISETP.GE.AND P4, PT, R217, R18.reuse, PT ;  /* 0x00000012d900720c */ /* 0x080fe20003f86270 */
[----:B------:R-:W-:Y:S01]  /*20c0*/  IMAD.MOV.U32 R235, RZ, RZ, 0x7f800000 ;  /* 0x7f800000ffeb7424 */ /* 0x000fe200078e00ff */
[----:B------:R-:W-:Y:S01]  /*20d0*/  ISETP.GE.AND P2, PT, R213, R18, PT ;  /* 0x00000012d500720c */ /* 0x000fe20003f46270 */
[----:B------:R-:W-:Y:S01]  /*20e0*/  @!P6 IMAD.MOV.U32 R18, RZ, RZ, R4 ;  /* 0x000000ffff12e224 */ /* 0x000fe200078e0004 */
[----:B------:R-:W-:Y:S01]  /*20f0*/  @!P3 LEA.HI.X R13, R9, R231, R20, 0x1, P0 ;  /* 0x000000e7090db211 */ /* 0x000fe200000f0c14 */
[----:B------:R-:W-:-:S02]  /*2100*/  @!P5 IMAD R4, R8, UR15, R17 ;  /* 0x0000000f0804dc24 */ /* 0x000fc4000f8e0211 */
[----:B------:R-:W-:Y:S01]  /*2110*/  IMAD.IADD R198, R208, 0x1, R209 ;  /* 0x00000001d0c67824 */ /* 0x000fe200078e02d1 */
[----:B------:R-:W-:Y:S01]  /*2120*/  @!PT LDS RZ, [RZ] ;  /* 0x00000000fffff984 */ /* 0x000fe20000000800 */
[----:B------:R-:W-:Y:S01]  /*2130*/  @!PT LDS RZ, [RZ] ;  /* 0x00000000fffff984 */ /* 0x000fe20000000800 */
[----:B------:R-:W-:Y:S01]  /*2140*/  @!PT LDS RZ, [RZ] ;  /* 0x00000000fffff984 */ /* 0x000fe20000000800 */
[----:B------:R-:W-:Y:S01]  /*2150*/  @!P6 LDGSTS.E.BYPASS.LTC128B.128 [R221+0x10000], desc[UR20][R22.64] ;  /* 0x1000000016ddefae */ /* 0x000fe2000b981a14 */
[----:B------:R-:W-:Y:S01]  /*2160*/  @!P5 IMAD.WIDE.U32 R16, R8, UR14, R6 ;  /* 0x0000000e0810dc25 */ /* 0x000fe2000f8e0006 */
[----:B------:R-:W-:Y:S01]  /*2170*/  SHF.R.U32.HI R222, RZ, 0x2, R10 ;  /* 0x00000002ffde7819 */ /* 0x000fe2000001160a */
[----:B------:R-:W3:Y:S01]  /*2180*/  @!P6 LDC.64 R8, c[0x0][0x388] ;  /* 0x0000e200ff08eb82 */ /* 0x000ee20000000a00 */
[----:B------:R-:W-:Y:S01]  /*2190*/  @!P6 LDGSTS.E.BYPASS.LTC128B.128 [R221+0x12000], desc[UR20][R22.64+0x80] ;  /* 0x1200008016ddefae */ /* 0x000fe2000b981a14 */
[C---:B------:R-:W-:Y:S01]  /*21a0*/  @!P6 IMAD.WIDE.U32 R20, R217.reuse, UR14, R18 ;  /* 0x0000000ed914ec25 */ /* 0x040fe2000f8e0012 */
[----:B------:R-:W-:Y:S02]  /*21b0*/  CS2R R94, SRZ ;  /* 0x00000000005e7805 */ /* 0x000fe4000001ff00 */
[----:B------:R-:W-:Y:S01]  /*21c0*/  CS2R R92, SRZ ;  /* 0x00000000005c7805 */ /* 0x000fe2000001ff00 */
[----:B------:R4:W-:Y:S01]  /*21d0*/  @P6 STS.128 [R221+0x10000], RZ ;  /* 0x010000ffdd006388 */ /* 0x0009e20000000c00 */
[----:B------:R-:W-:Y:S01]  /*21e0*/  @!P6 IMAD R18, R217, UR15, R21 ;  /* 0x0000000fd912ec24 */ /* 0x000fe2000f8e0215 */
[----:B------:R-:W-:Y:S01]  /*21f0*/  CS2R R98, SRZ ;  /* 0x0000000000627805 */ /* 0x000fe2000001ff00 */
[----:B------:R-:W2:Y:S01]  /*2200*/  @!P5 LDC.64 R6, c[0x0][0x388] ;  /* 0x0000e200ff06db82 */ /* 0x000ea20000000a00 */
[----:B------:R4:W-:Y:S01]  /*2210*/  @P6 STS.128 [R221+0x12000], RZ ;  /* 0x012000ffdd006388 */ /* 0x0009e20000000c00 */
[----:B------:R-:W-:Y:S01]  /*2220*/  IMAD.IADD R237, R221, 0x1, R5 ;  /* 0x00000001dded7824 */ /* 0x000fe200078e0205 */
[----:B------:R-:W-:Y:S01]  /*2230*/  CS2R R96, SRZ ;  /* 0x0000000000607805 */ /* 0x000fe2000001ff00 */
[----:B------:R-:W-:Y:S01]  /*2240*/  @!P5 IMAD.IADD R4, R17, 0x1, R4 ;  /* 0x000000011104d824 */ /* 0x000fe200078e0204 */
[----:B------:R4:W-:Y:S01]  /*2250*/  @P5 STS.128 [R221+0x11000], RZ ;  /* 0x011000ffdd005388 */ /* 0x0009e20000000c00 */
[----:B------:R-:W-:Y:S01]  /*2260*/  IMAD.SHL.U32 R234, R234, 0x8, RZ ;  /* 0x00000008eaea7824 */ /* 0x000fe200078e00ff */
[----:B------:R-:W-:-:S02]  /*2270*/  CS2R R90, SRZ ;  /* 0x00000000005a7805 */ /* 0x000fc4000001ff00 */
[----:B------:R-:W-:Y:S01]  /*2280*/  CS2R R88, SRZ ;  /* 0x0000000000587805 */ /* 0x000fe2000001ff00 */
[----:B------:R4:W-:Y:S01]  /*2290*/  @P5 STS.128 [R221+0x13000], RZ ;  /* 0x013000ffdd005388 */ /* 0x0009e20000000c00 */
[----:B------:R-:W-:Y:S02]  /*22a0*/  CS2R R86, SRZ ;  /* 0x0000000000567805 */ /* 0x000fe4000001ff00 */
[----:B------:R-:W-:Y:S02]  /*22b0*/  CS2R R84, SRZ ;  /* 0x0000000000547805 */ /* 0x000fe4000001ff00 */
[----:B------:R-:W-:Y:S01]  /*22c0*/  CS2R R78, SRZ ;  /* 0x00000000004e7805 */ /* 0x000fe2000001ff00 */
[----:B------:R-:W-:Y:S01]  /*22d0*/  @!PT LDS RZ, [RZ] ;  /* 0x00000000fffff984 */ /* 0x000fe20000000800 */
[----:B------:R-:W-:Y:S01]  /*22e0*/  @!PT LDS RZ, [RZ] ;  /* 0x00000000fffff984 */ /* 0x000fe20000000800 */
[----:B------:R-:W-:Y:S01]  /*22f0*/  @!PT LDS RZ, [RZ] ;  /* 0x00000000fffff984 */ /* 0x000fe20000000800 */
[----:B------:R-:W-:Y:S01]  /*2300*/  @!P5 LDGSTS.E.BYPASS.LTC128B.128 [R221+0x11000], desc[UR20][R30.64] ;  /* 0x110000001edddfae */ /* 0x000fe2000b981a14 */
[----:B------:R-:W-:Y:S02]  /*2310*/  CS2R R76, SRZ ;  /* 0x00000000004c7805 */ /* 0x000fe4000001ff00 */
[----:B------:R-:W-:-:S02]  /*2320*/  CS2R R82, SRZ ;  /* 0x0000000000527805 */ /* 0x000fc4000001ff00 */
[C---:B---3--:R-:W-:Y:S01]  /*2330*/  @!P6 LEA R8, P0, R20.reuse, R8, 0x1 ;  /* 0x000000081408e211 */ /* 0x048fe200078008ff */
[----:B------:R-:W-:Y:S01]  /*2340*/  @!P5 LDGSTS.E.BYPASS.LTC128B.128 [R221+0x13000], desc[UR20][R30.64+0x80] ;  /* 0x130000801edddfae */ /* 0x000fe2000b981a14 */
[----:B------:R-:W-:Y:S02]  /*2350*/  CS2R R80, SRZ ;  /* 0x0000000000507805 */ /* 0x000fe4000001ff00 */
[----:B------:R-:W-:Y:S02]  /*2360*/  CS2R R74, SRZ ;  /* 0x00000000004a7805 */ /* 0x000fe4000001ff00 */
[----:B------:R-:W-:Y:S01]  /*2370*/  @!P6 LEA.HI.X R9, R20, R9, R18, 0x1, P0 ;  /* 0x000000091409e211 */ /* 0x000fe200000f0c12 */
[----:B------:R-:W0:Y:S01]  /*2380*/  LDGDEPBAR ;  /* 0x00000000000079af */ /* 0x000e220000000000 */
[----:B------:R-:W-:Y:S02]  /*2390*/  CS2R R72, SRZ ;  /* 0x0000000000487805 */ /* 0x000fe4000001ff00 */
[----:B------:R-:W-:-:S02]  /*23a0*/  CS2R R70, SRZ ;  /* 0x0000000000467805 */ /* 0x000fc4000001ff00 */
[C---:B--2---:R-:W-:Y:S01]  /*23b0*/  @!P5 LEA R6, P0, R16.reuse, R6, 0x1 ;  /* 0x000000061006d211 */ /* 0x044fe200078008ff */
[----:B------:R-:W-:Y:S01]  /*23c0*/  @!P4 LDGSTS.E.BYPASS.LTC128B.128 [R221+0x8000], desc[UR20][R232.64] ;  /* 0x08000000e8ddcfae */ /* 0x000fe2000b981a14 */
[----:B------:R-:W-:Y:S02]  /*23d0*/  CS2R R68, SRZ ;  /* 0x0000000000447805 */ /* 0x000fe4000001ff00 */
[----:B------:R-:W-:Y:S02]  /*23e0*/  CS2R R62, SRZ ;  /* 0x00000000003e7805 */ /* 0x000fe4000001ff00 */
[----:B------:R-:W-:Y:S01]  /*23f0*/  @!P5 LEA.HI.X R7, R16, R7, R4, 0x1, P0 ;  /* 0x000000071007d211 */ /* 0x000fe200000f0c04 */
[----:B------:R-:W-:Y:S01]  /*2400*/  @!P4 LDGSTS.E.BYPASS.LTC128B.128 [R221+0xa000], desc[UR20][R232.64+0x80] ;  /* 0x0a000080e8ddcfae */ /* 0x000fe2000b981a14 */
[----:B------:R-:W-:Y:S02]  /*2410*/  CS2R R60, SRZ ;  /* 0x00000000003c7805 */ /* 0x000fe4000001ff00 */
[----:B------:R-:W-:-:S02]  /*2420*/  CS2R R66, SRZ ;  /* 0x0000000000427805 */ /* 0x000fc4000001ff00 */
[----:B------:R-:W-:Y:S01]  /*2430*/  CS2R R64, SRZ ;  /* 0x0000000000407805 */ /* 0x000fe2000001ff00 */
[----:B------:R4:W-:Y:S01]  /*2440*/  @P4 STS.128 [R221+0x8000], RZ ;  /* 0x008000ffdd004388 */ /* 0x0009e20000000c00 */
[----:B------:R-:W-:Y:S02]  /*2450*/  CS2R R58, SRZ ;  /* 0x00000000003a7805 */ /* 0x000fe4000001ff00 */
[----:B------:R-:W-:Y:S02]  /*2460*/  CS2R R56, SRZ ;  /* 0x0000000000387805 */ /* 0x000fe4000001ff00 */
[----:B------:R-:W-:Y:S01]  /*2470*/  CS2R R54, SRZ ;  /* 0x0000000000367805 */ /* 0x000fe2000001ff00 */
[----:B------:R4:W-:Y:S01]  /*2480*/  @P4 STS.128 [R221+0xa000], RZ ;  /* 0x00a000ffdd004388 */ /* 0x0009e20000000c00 */
        /* <DEDUP_REMOVED lines=11> */
[----:B------:R-:W-:Y:S01]  /*2540*/  @!PT LDS RZ, [RZ] ;  /* 0x00000000fffff984 */ /* 0x000fe20000000800 */
[----:B------:R-:W-:Y:S01]  /*2550*/  @!PT LDS RZ, [RZ] ;  /* 0x00000000fffff984 */ /* 0x000fe20000000800 */
[----:B------:R-:W-:Y:S01]  /*2560*/  @!PT LDS RZ, [RZ] ;  /* 0x00000000fffff984 */ /* 0x000fe20000000800 */
[----:B------:R-:W-:Y:S01]  /*2570*/  @!P3 LDGSTS.E.BYPASS.LTC128B.128 [R221+0x9000], desc[UR20][R14.64] ;  /* 0x090000000eddbfae */ /* 0x000fe2000b981a14 */
[----:B------:R-:W2:Y:S03]  /*2580*/  LDCU UR5, c[0x0][0x3e0] ;  /* 0x00007c00ff0577ac */ /* 0x000ea60008000800 */
[----:B------:R3:W-:Y:S04]  /*2590*/  @!P3 LDGSTS.E.BYPASS.LTC128B.128 [R221+0xb000], desc[UR20][R14.64+0x80] ;  /* 0x0b0000800eddbfae */ /* 0x0007e8000b981a14 */
[----:B------:R-:W-:Y:S04]  /*25a0*/  @!P4 LDGSTS.E.BYPASS.LTC128B.128 [R237], desc[UR20][R230.64] ;  /* 0x00000000e6edcfae */ /* 0x000fe8000b981a14 */
[----:B------:R-:W-:Y:S04]  /*25b0*/  @!P4 LDGSTS.E.BYPASS.LTC128B.128 [R237+0x2000], desc[UR20][R230.64+0x80] ;  /* 0x02000080e6edcfae */ /* 0x000fe8000b981a14 */
[----:B------:R4:W-:Y:S04]  /*25c0*/  @P4 STS.128 [R237], RZ ;  /* 0x000000ffed004388 */ /* 0x0009e80000000c00 */
[----:B------:R4:W-:Y:S04]  /*25d0*/  @P4 STS.128 [R237+0x2000], RZ ;  /* 0x002000ffed004388 */ /* 0x0009e80000000c00 */
[----:B------:R4:W-:Y:S04]  /*25e0*/  @P3 STS.128 [R237+0x1000], RZ ;  /* 0x001000ffed003388 */ /* 0x0009e80000000c00 */
[----:B------:R4:W-:Y:S01]  /*25f0*/  @P3 STS.128 [R237+0x3000], RZ ;  /* 0x003000ffed003388 */ /* 0x0009e20000000c00 */
[----:B---3--:R-:W-:-:S03]  /*2600*/  IMAD.WIDE.U32 R14, R213, 0x4, R248 ;  /* 0x00000004d50e7825 */ /* 0x008fc600078e00f8 */
[----:B------:R-:W-:Y:S01]  /*2610*/  @!PT LDS RZ, [RZ] ;  /* 0x00000000fffff984 */ /* 0x000fe20000000800 */
[----:B------:R-:W-:Y:S01]  /*2620*/  @!PT LDS RZ, [RZ] ;  /* 0x00000000fffff984 */ /* 0x000fe20000000800 */
[----:B------:R-:W-:Y:S01]  /*2630*/  @!PT LDS RZ, [RZ] ;  /* 0x00000000fffff984 */ /* 0x000fe20000000800 */
[----:B------:R-:W-:Y:S04]  /*2640*/  @!P3 LDGSTS.E.BYPASS.LTC128B.128 [R237+0x1000], desc[UR20][R12.64] ;  /* 0x010000000cedbfae */ /* 0x000fe8000b981a14 */
[----:B------:R-:W-:Y:S04]  /*2650*/  @!P3 LDGSTS.E.BYPASS.LTC128B.128 [R237+0x3000], desc[UR20][R12.64+0x80] ;  /* 0x030000800cedbfae */ /* 0x000fe8000b981a14 */
[----:B------:R-:W-:Y:S04]  /*2660*/  @!P6 LDGSTS.E.BYPASS.LTC128B.128 [R221+0xc000], desc[UR20][R8.64] ;  /* 0x0c00000008ddefae */ /* 0x000fe8000b981a14 */
        /* <DEDUP_REMOVED lines=14> */
[----:B-1----:R-:W-:Y:S01]  /*2750*/  USHF.L.U32 UR4, UR4, 0x6, URZ ;  /* 0x0000000604047899 */ /* 0x002fe200080006ff */
[----:B------:R-:W-:-:S02]  /*2760*/  IMAD.IADD R197, R212, 0x1, R5 ;  /* 0x00000001d4c57824 */ /* 0x000fc400078e0205 */
[----:B------:R-:W-:Y:S01]  /*2770*/  IMAD.IADD R196, R210, 0x1, R5 ;  /* 0x00000001d2c47824 */ /* 0x000fe200078e0205 */
[----:B---3--:R-:W-:-:S04]  /*2780*/  LOP3.LUT R9, R4, 0x6, RZ, 0xc0, !PT ;  /* 0x0000000604097812 */ /* 0x008fc800078ec0ff */
[----:B------:R-:W-:-:S05]  /*2790*/  LOP3.LUT R222, R9, 0xe0, R222, 0xf8, !PT ;  /* 0x000000e009de7812 */ /* 0x000fca00078ef8de */
[----:B------:R-:W-:Y:S01]  /*27a0*/  IMAD.IADD R222, R225, 0x1, R222 ;  /* 0x00000001e1de7824 */ /* 0x000fe200078e02de */
[----:B------:R-:W-:-:S04]  /*27b0*/  DEPBAR.LE SB0, 0x1 ;  /* 0x000080400000791a */ /* 0x000fc80000000000 */
[----:B------:R-:W-:Y:S06]  /*27c0*/  BAR.SYNC.DEFER_BLOCKING 0x0 ;  /* 0x0000000000007b1d */ /* 0x000fec0000010000 */
[----:B------:R4:W1:Y:S04]  /*27d0*/  LDSM.16.M88.4 R116, [R208] ;  /* 0x00000000d074783b */ /* 0x0008680000000200 */
[----:B------:R4:W3:Y:S04]  /*27e0*/  LDSM.16.M88.4 R120, [R208+0x800] ;  /* 0x00080000d078783b */ /* 0x0008e80000000200 */
        /* <DEDUP_REMOVED lines=13> */
[----:B--23--:R4:W1:Y:S02]  /*28c0*/  LDSM.16.M88.4 R176, [R205+0x2800] ;  /* 0x00280000cdb0783b */ /* 0x00c8640000000200 */
.L_x_255:
[----:B------:R-:W0:Y:S01]  /*28d0*/  LDGDEPBAR ;  /* 0x00000000000079af */ /* 0x000e220000000000 */
[----:B------:R-:W-:Y:S01]  /*28e0*/  LEA R186, P0, R213, R228, 0x2 ;  /* 0x000000e4d5ba7211 */ /* 0x000fe200078010ff */
[--C-:B------:R-:W-:Y:S02]  /*28f0*/  IMAD.IADD R181, R209, 0x1, R197.reuse ;  /* 0x00000001d1b57824 */ /* 0x100fe400078e02c5 */
[----:B------:R-:W-:Y:S01]  /*2900*/  IMAD.IADD R182, R207, 0x1, R197 ;  /* 0x00000001cfb67824 */ /* 0x000fe200078e02c5 */
[----:B------:R-:W-:Y:S01]  /*2910*/  LEA.HI.X R187, R213, R229, RZ, 0x2, P0 ;  /* 0x000000e5d5bb7211 */ /* 0x000fe200000f14ff */
[----:B------:R-:W-:Y:S03]  /*2920*/  IMAD.SHL.U32 R185, R240, 0x40, RZ ;  /* 0x00000040f0b97824 */ /* 0x000fe600078e00ff */
[----:B------:R-:W-:Y:S02]  /*2930*/  IADD3 R180, PT, PT, R209, R182, RZ ;  /* 0x000000b6d1b47210 */ /* 0x000fe40007ffe0ff */
[----:B------:R-:W-:Y:S01]  /*2940*/  ISETP.GE.AND P0, PT, R185, R238, PT ;  /* 0x000000eeb900720c */ /* 0x000fe20003f06270 */
[----:B------:R-:W-:Y:S04]  /*2950*/  DEPBAR.LE SB0, 0x0 ;  /* 0x000080000000791a */ /* 0x000fe80000000000 */
[----:B------:R-:W-:Y:S06]  /*2960*/  BAR.SYNC.DEFER_BLOCKING 0x0 ;  /* 0x0000000000007b1d */ /* 0x000fec0000010000 */
[----:B------:R-:W-:Y:S04]  /*2970*/  LDSM.16.M88.4 R20, [R197] ;  /* 0x00000000c514783b */ /* 0x000fe80000000200 */
[----:B------:R-:W4:Y:S04]  /*2980*/  LDSM.16.M88.4 R24, [R208+-0x4000] ;  /* 0xffc00000d018783b */ /* 0x000f280000000200 */
[----:B-----5:R2:W5:Y:S04]  /*2990*/  LDG.E R184, desc[UR20][R186.64] ;  /* 0x00000014bab87981 */ /* 0x020568000c1e1900 */
[----:B------:R2:W5:Y:S04]  /*29a0*/  LDG.E R183, desc[UR20][R186.64+0x20] ;  /* 0x00002014bab77981 */ /* 0x000568000c1e1900 */
[----:B------:R-:W3:Y:S04]  /*29b0*/  LDSM.16.M88.4 R28, [R208+-0x3800] ;  /* 0xffc80000d01c783b */ /* 0x000ee80000000200 */
[----:B------:R-:W-:Y:S04]  /*29c0*/  LDSM.16.M88.4 R32, [R181] ;  /* 0x00000000b520783b */ /* 0x000fe80000000200 */
[----:B------:R-:W1:Y:S04]  /*29d0*/  LDSM.16.M88.4 R100, [R198+-0x4000] ;  /* 0xffc00000c664783b */ /* 0x000e680000000200 */
[----:B------:R-:W2:Y:S04]  /*29e0*/  LDSM.16.M88.4 R104, [R198+-0x3800] ;  /* 0xffc80000c668783b */ /* 0x000ea80000000200 */
[----:B------:R-:W-:Y:S04]  /*29f0*/  LDSM.16.M88.4 R108, [R206+-0x4000] ;  /* 0xffc00000ce6c783b */ /* 0x000fe80000000200 */
[----:B------:R-:W-:Y:S01]  /*2a00*/  LDSM.16.M88.4 R112, [R206+-0x3800] ;  /* 0xffc80000ce70783b */ /* 0x000fe20000000200 */
[C---:B----4-:R-:W-:Y:S08]  /*2a10*/  HMMA.16816.F32.BF16 R4, R20.reuse, R24, RZ ;  /* 0x000000181404723c */ /* 0x050ff000000418ff */
[C---:B------:R-:W-:Y:S01]  /*2a20*/  HMMA.16816.F32.BF16 R8, R20.reuse, R26, RZ ;  /* 0x0000001a1408723c */ /* 0x040fe200000418ff */
[----:B------:R-:W4:Y:S07]  /*2a30*/  LDSM.16.M88.4 R24, [R182] ;  /* 0x00000000b618783b */ /* 0x000f2e0000000200 */
[C---:B---3--:R-:W-:Y:S08]  /*2a40*/  HMMA.16816.F32.BF16 R12, R20.reuse, R28, RZ ;  /* 0x0000001c140c723c */ /* 0x048ff000000418ff */
[----:B------:R-:W-:Y:S01]  /*2a50*/  HMMA.16816.F32.BF16 R16, R20, R30, RZ ;  /* 0x0000001e1410723c */ /* 0x000fe200000418ff */
[----:B------:R-:W-:Y:S04]  /*2a60*/  LDSM.16.M88.4 R20, [R180] ;  /* 0x00000000b414783b */ /* 0x000fe80000000200 */
[----:B------:R-:W3:Y:S03]  /*2a70*/  LDSM.16.M88.4 R28, [R205+-0x4000] ;  /* 0xffc00000cd1c783b */ /* 0x000ee60000000200 */
[C---:B-1----:R-:W-:Y:S08]  /*2a80*/  HMMA.16816.F32.BF16 R4, R32.reuse, R100, R4 ;  /* 0x000000642004723c */ /* 0x042ff00000041804 */
[C---:B------:R-:W-:Y:S01]  /*2a90*/  HMMA.16816.F32.BF16 R8, R32.reuse, R102, R8 ;  /* 0x000000662008723c */ /* 0x040fe20000041808 */
[----:B------:R-:W1:Y:S07]  /*2aa0*/  LDSM.16.M88.4 R100, [R205+-0x3800] ;  /* 0xffc80000cd64783b */ /* 0x000e6e0000000200 */
[C---:B--2---:R-:W-:Y:S08]  /*2ab0*/  HMMA.16816.F32.BF16 R12, R32.reuse, R104, R12 ;  /* 0x00000068200c723c */ /* 0x044ff0000004180c */
[----:B------:R-:W-:Y:S01]  /*2ac0*/  HMMA.16816.F32.BF16 R16, R32, R106, R16 ;  /* 0x0000006a2010723c */ /* 0x000fe20000041810 */
[----:B------:R-:W-:Y:S04]  /*2ad0*/  LDSM.16.M88.4 R32, [R197+0x2000] ;  /* 0x00200000c520783b */ /* 0x000fe80000000200 */
[----:B------:R-:W2:Y:S03]  /*2ae0*/  LDSM.16.M88.4 R104, [R208+-0x2000] ;  /* 0xffe00000d068783b */ /* 0x000ea60000000200 */
[C---:B----4-:R-:W-:Y:S08]  /*2af0*/  HMMA.16816.F32.BF16 R4, R24.reuse, R108, R4 ;  /* 0x0000006c1804723c */ /* 0x050ff00000041804 */
[C---:B------:R-:W-:Y:S01]  /*2b00*/  HMMA.16816.F32.BF16 R8, R24.reuse, R110, R8 ;  /* 0x0000006e1808723c */ /* 0x040fe20000041808 */
[----:B------:R-:W4:Y:S07]  /*2b10*/  LDSM.16.M88.4 R108, [R208+-0x1800] ;  /* 0xffe80000d06c783b */ /* 0x000f2e0000000200 */
[C---:B------:R-:W-:Y:S08]  /*2b20*/  HMMA.16816.F32.BF16 R12, R24.reuse, R112, R12 ;  /* 0x00000070180c723c */ /* 0x040ff0000004180c */
[----:B------:R-:W-:Y:S01]  /*2b30*/  HMMA.16816.F32.BF16 R16, R24, R114, R16 ;  /* 0x000000721810723c */ /* 0x000fe20000041810 */
[----:B------:R-:W-:Y:S04]  /*2b40*/  LDSM.16.M88.4 R24, [R181+0x2000] ;  /* 0x00200000b518783b */ /* 0x000fe80000000200 */
[----:B------:R-:W-:Y:S03]  /*2b50*/  LDSM.16.M88.4 R112, [R198+-0x1800] ;  /* 0xffe80000c670783b */ /* 0x000fe60000000200 */
[C---:B---3--:R-:W-:Y:S08]  /*2b60*/  HMMA.16816.F32.BF16 R4, R20.reuse, R28, R4 ;  /* 0x0000001c1404723c */ /* 0x048ff00000041804 */
[C---:B------:R-:W-:Y:S01]  /*2b70*/  HMMA.16816.F32.BF16 R8, R20.reuse, R30, R8 ;  /* 0x0000001e1408723c */ /* 0x040fe20000041808 */
[----:B------:R-:W3:Y:S07]  /*2b80*/  LDSM.16.M88.4 R28, [R198+-0x2000] ;  /* 0xffe00000c61c783b */ /* 0x000eee0000000200 */
[C---:B-1----:R-:W-:Y:S08]  /*2b90*/  HMMA.16816.F32.BF16 R12, R20.reuse, R100, R12 ;  /* 0x00000064140c723c */ /* 0x042ff0000004180c */
[----:B------:R-:W-:Y:S01]  /*2ba0*/  HMMA.16816.F32.BF16 R16, R20, R102, R16 ;  /* 0x000000661410723c */ /* 0x000fe20000041810 */
[----:B------:R-:W-:Y:S04]  /*2bb0*/  LDSM.16.M88.4 R20, [R182+0x2000] ;  /* 0x00200000b614783b */ /* 0x000fe80000000200 */
[----:B------:R-:W1:Y:S03]  /*2bc0*/  LDSM.16.M88.4 R100, [R206+-0x2000] ;  /* 0xffe00000ce64783b */ /* 0x000e660000000200 */
[C---:B--2---:R-:W-:Y:S08]  /*2bd0*/  HMMA.16816.F32.BF16 R4, R32.reuse, R104, R4 ;  /* 0x000000682004723c */ /* 0x044ff00000041804 */
[C---:B------:R-:W-:Y:S01]  /*2be0*/  HMMA.16816.F32.BF16 R8, R32.reuse, R106, R8 ;  /* 0x0000006a2008723c */ /* 0x040fe20000041808 */
[----:B------:R-:W2:Y:S07]  /*2bf0*/  LDSM.16.M88.4 R104, [R206+-0x1800] ;  /* 0xffe80000ce68783b */ /* 0x000eae0000000200 */
[C---:B----4-:R-:W-:Y:S08]  /*2c00*/  HMMA.16816.F32.BF16 R12, R32.reuse, R108, R12 ;  /* 0x0000006c200c723c */ /* 0x050ff0000004180c */
[----:B------:R-:W-:Y:S01]  /*2c10*/  HMMA.16816.F32.BF16 R16, R32, R110, R16 ;  /* 0x0000006e2010723c */ /* 0x000fe20000041810 */
[----:B------:R-:W-:Y:S04]  /*2c20*/  LDSM.16.M88.4 R32, [R205+-0x2000] ;  /* 0xffe00000cd20783b */ /* 0x000fe80000000200 */
[----:B------:R-:W-:Y:S03]  /*2c30*/  LDSM.16.M88.4 R108, [R205+-0x1800] ;  /* 0xffe80000cd6c783b */ /* 0x000fe60000000200 */
[C---:B---3--:R-:W-:Y:S08]  /*2c40*/  HMMA.16816.F32.BF16 R4, R24.reuse, R28, R4 ;  /* 0x0000001c1804723c */ /* 0x048ff00000041804 */
[C---:B------:R-:W-:Y:S01]  /*2c50*/  HMMA.16816.F32.BF16 R8, R24.reuse, R30, R8 ;  /* 0x0000001e1808723c */ /* 0x040fe20000041808 */
[----:B------:R-:W3:Y:S07]  /*2c60*/  LDSM.16.M88.4 R28, [R180+0x2000] ;  /* 0x00200000b41c783b */ /* 0x000eee0000000200 */
[C---:B------:R-:W-:Y:S08]  /*2c70*/  HMMA.16816.F32.BF16 R12, R24.reuse, R112, R12 ;  /* 0x00000070180c723c */ /* 0x040ff0000004180c */
[----:B------:R-:W-:Y:S08]  /*2c80*/  HMMA.16816.F32.BF16 R16, R24, R114, R16 ;  /* 0x000000721810723c */ /* 0x000ff00000041810 */
[C---:B-1----:R-:W-:Y:S08]  /*2c90*/  HMMA.16816.F32.BF16 R4, R20.reuse, R100, R4 ;  /* 0x000000641404723c */ /* 0x042ff00000041804 */
[C---:B------:R-:W-:Y:S08]  /*2ca0*/  HMMA.16816.F32.BF16 R8, R20.reuse, R102, R8 ;  /* 0x000000661408723c */ /* 0x040ff00000041808 */
[C---:B--2---:R-:W-:Y:S08]  /*2cb0*/  HMMA.16816.F32.BF16 R12, R20.reuse, R104, R12 ;  /* 0x00000068140c723c */ /* 0x044ff0000004180c */
[----:B------:R-:W-:Y:S08]  /*2cc0*/  HMMA.16816.F32.BF16 R16, R20, R106, R16 ;  /* 0x0000006a1410723c */ /* 0x000ff00000041810 */
[C---:B---3--:R-:W-:Y:S08]  /*2cd0*/  HMMA.16816.F32.BF16 R4, R28.reuse, R32, R4 ;  /* 0x000000201c04723c */ /* 0x048ff00000041804 */
        /* <DEDUP_REMOVED lines=14> */
.L_x_251:
[----:B------:R-:W1:Y:S01]  /*2dc0*/  LDC R20, c[0x0][0x504] ;  /* 0x00014100ff147b82 */ /* 0x000e620000000800 */
[----:B------:R-:W-:Y:S02]  /*2dd0*/  IMAD.IADD R27, R213, 0x1, R185 ;  /* 0x00000001d51b7824 */ /* 0x000fe400078e02b9 */
[C---:B------:R-:W-:Y:S05]  /*2de0*/  VIADD R21, R222.reuse, 0x8 ;  /* 0x00000008de157836 */ /* 0x040fea0000000000 */
[----:B------:R-:W2:Y:S01]  /*2df0*/  LDC R22, c[0x0][0x508] ;  /* 0x00014200ff167b82 */ /* 0x000ea20000000800 */
[C---:B------:R-:W-:Y:S02]  /*2e00*/  VIADD R35, R222.reuse, 0x10 ;  /* 0x00000010de237836 */ /* 0x040fe40000000000 */
[C---:B------:R-:W-:Y:S02]  /*2e10*/  VIADD R34, R222.reuse, 0x11 ;  /* 0x00000011de227836 */ /* 0x040fe40000000000 */
[C---:B------:R-:W-:Y:S02]  /*2e20*/  VIADD R102, R222.reuse, 0x1 ;  /* 0x00000001de667836 */ /* 0x040fe40000000000 */
[C---:B------:R-:W-:Y:S02]  /*2e30*/  VIADD R32, R222.reuse, 0x19 ;  /* 0x00000019de207836 */ /* 0x040fe40000000000 */
[C---:B------:R-:W-:Y:S01]  /*2e40*/  VIADD R33, R222.reuse, 0x18 ;  /* 0x00000018de217836 */ /* 0x040fe20000000000 */
[C-C-:B-1----:R-:W-:Y:S02]  /*2e50*/  IADD3 R20, PT, PT, R239.reuse, -R20, -R242.reuse ;  /* 0x80000014ef147210 */ /* 0x142fe40007ffe8f2 */
[----:B--2---:R-:W-:Y:S03]  /*2e60*/  IADD3 R22, PT, PT, R239, R22, -R242 ;  /* 0x00000016ef167210 */ /* 0x004fe60007ffe8f2 */
[C---:B------:R-:W-:Y:S02]  /*2e70*/  IMAD.IADD R23, R27.reuse, 0x1, R20 ;  /* 0x000000011b177824 */ /* 0x040fe400078e0214 */
[----:B------:R-:W-:Y:S02]  /*2e80*/  VIADD R20, R222, 0x9 ;  /* 0x00000009de147836 */ /* 0x000fe40000000000 */
[----:B------:R-:W-:Y:S01]  /*2e90*/  IMAD.IADD R22, R27, 0x1, R22 ;  /* 0x000000011b167824 */ /* 0x000fe200078e0216 */
[----:B------:R-:W-:Y:S02]  /*2ea0*/  VIMNMX R25, PT, PT, RZ, R23, !PT ;  /* 0x00000017ff197248 */ /* 0x000fe40007fe0100 */
[----:B------:R-:W-:Y:S02]  /*2eb0*/  VIADDMNMX R23, R23, 0x8, RZ, !PT ;  /* 0x0000000817177846 */ /* 0x000fe400078001ff */
[C---:B------:R-:W-:Y:S02]  /*2ec0*/  ISETP.GE.AND P3, PT, R21.reuse, R25, PT ;  /* 0x000000191500720c */ /* 0x040fe40003f66270 */
[C---:B------:R-:W-:Y:S02]  /*2ed0*/  ISETP.GE.AND P0, PT, R20.reuse, R23, PT ;  /* 0x000000171400720c */ /* 0x040fe40003f06270 */
[----:B------:R-:W-:Y:S02]  /*2ee0*/  ISETP.GE.AND P2, PT, R20, R25, PT ;  /* 0x000000191400720c */ /* 0x000fe40003f46270 */
[----:B------:R-:W-:Y:S02]  /*2ef0*/  ISETP.GE.AND P1, PT, R21, R23, PT ;  /* 0x000000171500720c */ /* 0x000fe40003f26270 */
[----:B------:R-:W-:Y:S02]  /*2f00*/  FSEL R27, R11, -INF , P0 ;  /* 0xff8000000b1b7808 */ /* 0x000fe40000000000 */
[-C--:B------:R-:W-:Y:S02]  /*2f10*/  ISETP.GE.AND P0, PT, R222, R25.reuse, PT ;  /* 0x00000019de00720c */ /* 0x080fe40003f06270 */
[-C--:B------:R-:W-:Y:S02]  /*2f20*/  ISETP.GE.AND P4, PT, R35, R25.reuse, PT ;  /* 0x000000192300720c */ /* 0x080fe40003f86270 */
[----:B------:R-:W-:Y:S02]  /*2f30*/  FSEL R31, R8, -INF , P3 ;  /* 0xff800000081f7808 */ /* 0x000fe40001800000 */
[----:B------:R-:W-:Y:S02]  /*2f40*/  FSEL R30, R9, -INF , P2 ;  /* 0xff800000091e7808 */ /* 0x000fe40001000000 */
[----:B------:R-:W-:Y:S02]  /*2f50*/  FSEL R28, R10, -INF , P1 ;  /* 0xff8000000a1c7808 */ /* 0x000fe40000800000 */
[C---:B------:R-:W-:Y:S02]  /*2f60*/  ISETP.GE.AND P3, PT, R34.reuse, R25, PT ;  /* 0x000000192200720c */ /* 0x040fe40003f66270 */
[-C--:B------:R-:W-:Y:S02]  /*2f70*/  ISETP.GE.AND P2, PT, R35, R23.reuse, PT ;  /* 0x000000172300720c */ /* 0x080fe40003f46270 */
[----:B------:R-:W-:Y:S02]  /*2f80*/  ISETP.GE.AND P1, PT, R34, R23, PT ;  /* 0x000000172200720c */ /* 0x000fe40003f26270 */
[----:B------:R-:W-:Y:S02]  /*2f90*/  FSEL R106, R4, -INF , P0 ;  /* 0xff800000046a7808 */ /* 0x000fe40000000000 */
[----:B------:R-:W-:Y:S02]  /*2fa0*/  ISETP.GE.AND P6, PT, R102, R25, PT ;  /* 0x000000196600720c */ /* 0x000fe40003fc6270 */
[----:B------:R-:W-:Y:S02]  /*2fb0*/  FSEL R101, R12, -INF , P4 ;  /* 0xff8000000c657808 */ /* 0x000fe40002000000 */
[C---:B------:R-:W-:Y:S02]  /*2fc0*/  ISETP.GE.AND P0, PT, R32.reuse, R23, PT ;  /* 0x000000172000720c */ /* 0x040fe40003f06270 */
[-C--:B------:R-:W-:Y:S02]  /*2fd0*/  ISETP.GE.AND P5, PT, R33, R25.reuse, PT ;  /* 0x000000192100720c */ /* 0x080fe40003fa6270 */
[----:B------:R-:W-:Y:S02]  /*2fe0*/  ISETP.GE.AND P4, PT, R32, R25, PT ;  /* 0x000000192000720c */ /* 0x000fe40003f86270 */
[--C-:B------:R-:W-:Y:S02]  /*2ff0*/  VIADDMNMX R109, R22, 0x1, R239.reuse, PT ;  /* 0x00000001166d7846 */ /* 0x100fe400038001ef */
[----:B------:R-:W-:Y:S02]  /*3000*/  FSEL R100, R13, -INF , P3 ;  /* 0xff8000000d647808 */ /* 0x000fe40001800000 */
[----:B------:R-:W-:Y:S02]  /*3010*/  FSEL R26, R14, -INF , P2 ;  /* 0xff8000000e1a7808 */ /* 0x000fe40001000000 */
[----:B------:R-:W-:Y:S02]  /*3020*/  FSEL R25, R15, -INF , P1 ;  /* 0xff8000000f197808 */ /* 0x000fe40000800000 */
[-C--:B------:R-:W-:Y:S02]  /*3030*/  ISETP.GE.AND P2, PT, R102, R23.reuse, PT ;  /* 0x000000176600720c */ /* 0x080fe40003f46270 */
[CC--:B------:R-:W-:Y:S02]  /*3040*/  ISETP.GE.AND P3, PT, R222.reuse, R23.reuse, PT ;  /* 0x00000017de00720c */ /* 0x0c0fe40003f66270 */
[----:B------:R-:W-:Y:S02]  /*3050*/  ISETP.GE.AND P1, PT, R33, R23, PT ;  /* 0x000000172100720c */ /* 0x000fe40003f26270 */
[----:B------:R-:W-:Y:S02]  /*3060*/  FSEL R108, R5, -INF , P6 ;  /* 0xff800000056c7808 */ /* 0x000fe40003000000 */
[----:B------:R-:W-:Y:S02]  /*3070*/  FSEL R23, R19, -INF , P0 ;  /* 0xff80000013177808 */ /* 0x000fe40000000000 */
[-C--:B------:R-:W-:Y:S02]  /*3080*/  ISETP.GE.AND P0, PT, R222, R109.reuse, PT ;  /* 0x0000006dde00720c */ /* 0x080fe40003f06270 */
[-C--:B------:R-:W-:Y:S02]  /*3090*/  ISETP.GE.AND P6, PT, R102, R109.reuse, PT ;  /* 0x0000006d6600720c */ /* 0x080fe40003fc6270 */
[----:B------:R-:W-:Y:S02]  /*30a0*/  VIADDMNMX R107, R22, 0x9, R239, PT ;  /* 0x00000009166b7846 */ /* 0x000fe400038001ef */
        /* <DEDUP_REMOVED lines=12> */
[----:B------:R-:W-:Y:S02]  /*3170*/  ISETP.GE.AND P0, PT, R32, R109, PT ;  /* 0x0000006d2000720c */ /* 0x000fe40003f06270 */
[-C--:B------:R-:W-:Y:S02]  /*3180*/  ISETP.GE.AND P6, PT, R102, R107.reuse, PT ;  /* 0x0000006b6600720c */ /* 0x080fe40003fc6270 */
        /* <DEDUP_REMOVED lines=21> */
.L_x_252:
[----:B------:R-:W1:Y:S01]  /*32e0*/  S2R R191, SR_TID.X ;  /* 0x0000000000bf7919 */ /* 0x000e620000002100 */
[C---:B------:R-:W-:Y:S01]  /*32f0*/  FMUL.FTZ R190, R236.reuse, 1.4426950216293334961 ;  /* 0x3fb8aa3becbe7820 */ /* 0x040fe20000410000 */
[C---:B------:R-:W-:Y:S01]  /*3300*/  FMUL.FTZ R192, R235.reuse, 1.4426950216293334961 ;  /* 0x3fb8aa3bebc07820 */ /* 0x040fe20000410000 */
[----:B------:R-:W-:Y:S02]  /*3310*/  FSETP.NEU.FTZ.AND P1, PT, R236, -INF , PT ;  /* 0xff800000ec00780b */ /* 0x000fe40003f3d000 */
[----:B------:R-:W-:Y:S02]  /*3320*/  FSETP.NEU.FTZ.AND P0, PT, R235, -INF , PT ;  /* 0xff800000eb00780b */ /* 0x000fe40003f1d000 */
[----:B------:R-:W-:Y:S02]  /*3330*/  FSEL R190, R190, RZ, P1 ;  /* 0x000000ffbebe7208 */ /* 0x000fe40000800000 */
[----:B------:R-:W-:Y:S02]  /*3340*/  FSEL R192, R192, RZ, P0 ;  /* 0x000000ffc0c07208 */ /* 0x000fe40000000000 */
[----:B------:R-:W-:Y:S01]  /*3350*/  MOV R245, 0x10 ;  /* 0x0000001000f57802 */ /* 0x000fe20000000f00 */
[--C-:B------:R-:W-:Y:S01]  /*3360*/  FFMA.FTZ R113, R5, UR6, -R190.reuse ;  /* 0x0000000605717c23 */ /* 0x100fe200080108be */
[----:B------:R-:W-:Y:S01]  /*3370*/  FFMA.FTZ R112, R4, UR6, -R190 ;  /* 0x0000000604707c23 */ /* 0x000fe200080108be */
[--C-:B------:R-:W-:Y:S01]  /*3380*/  FFMA.FTZ R114, R6, UR6, -R192.reuse ;  /* 0x0000000606727c23 */ /* 0x100fe200080108c0 */
[--C-:B------:R-:W-:Y:S01]  /*3390*/  FFMA.FTZ R115, R7, UR6, -R192.reuse ;  /* 0x0000000607737c23 */ /* 0x100fe200080108c0 */
[----:B------:R-:W-:Y:S01]  /*33a0*/  FFMA.FTZ R182, R10, UR6, -R192 ;  /* 0x000000060ab67c23 */ /* 0x000fe200080108c0 */
[--C-:B------:R-:W-:Y:S01]  /*33b0*/  FFMA.FTZ R180, R8, UR6, -R190.reuse ;  /* 0x0000000608b47c23 */ /* 0x100fe200080108be */
[----:B------:R-:W-:Y:S01]  /*33c0*/  FFMA.FTZ R181, R9, UR6, -R190 ;  /* 0x0000000609b57c23 */ /* 0x000fe200080108be */
[----:B------:R-:W-:Y:S01]  /*33d0*/  FFMA.FTZ R185, R11, UR6, -R192 ;  /* 0x000000060bb97c23 */ /* 0x000fe200080108c0 */
[----:B------:R-:W-:Y:S01]  /*33e0*/  MUFU.EX2 R112, R112 ;  /* 0x0000007000707308 */ /* 0x000fe20000000800 */
[--C-:B------:R-:W-:Y:S01]  /*33f0*/  FFMA.FTZ R186, R12, UR6, -R190.reuse ;  /* 0x000000060cba7c23 */ /* 0x100fe200080108be */
[----:B------:R-:W-:Y:S01]  /*3400*/  FFMA.FTZ R187, R13, UR6, -R190 ;  /* 0x000000060dbb7c23 */ /* 0x000fe200080108be */
[--C-:B------:R-:W-:Y:S07]  /*3410*/  FFMA.FTZ R188, R14, UR6, -R192.reuse ;  /* 0x000000060ebc7c23 */ /* 0x100fee00080108c0 */
[----:B------:R-:W2:Y:S01]  /*3420*/  MUFU.EX2 R113, R113 ;  /* 0x0000007100717308 */ /* 0x000ea20000000800 */
[----:B------:R-:W-:Y:S01]  /*3430*/  FFMA.FTZ R189, R15, UR6, -R192 ;  /* 0x000000060fbd7c23 */ /* 0x000fe200080108c0 */
[--C-:B------:R-:W-:Y:S01]  /*3440*/  FFMA.FTZ R250, R16, UR6, -R190.reuse ;  /* 0x0000000610fa7c23 */ /* 0x100fe200080108be */
[----:B------:R-:W-:Y:S07]  /*3450*/  FFMA.FTZ R251, R17, UR6, -R190 ;  /* 0x0000000611fb7c23 */ /* 0x000fee00080108be */
[----:B------:R-:W-:Y:S01]  /*3460*/  MUFU.EX2 R114, R114 ;  /* 0x0000007200727308 */ /* 0x000fe20000000800 */
[--C-:B------:R-:W-:Y:S01]  /*3470*/  FFMA.FTZ R195, R18, UR6, -R192.reuse ;  /* 0x0000000612c37c23 */ /* 0x100fe200080108c0 */
[----:B------:R-:W-:Y:S01]  /*3480*/  FFMA.FTZ R192, R19, UR6, -R192 ;  /* 0x0000000613c07c23 */ /* 0x000fe200080108c0 */
[----:B------:R-:W-:Y:S07]  /*3490*/  ISETP.GT.AND P1, PT, R240, R223, PT ;  /* 0x000000dff000720c */ /* 0x000fee0003f24270 */
[----:B------:R-:W3:Y:S10]  /*34a0*/  MUFU.EX2 R115, R115 ;  /* 0x0000007300737308 */ /* 0x000ef40000000800 */
[----:B------:R-:W-:Y:S10]  /*34b0*/  MUFU.EX2 R180, R180 ;  /* 0x000000b400b47308 */ /* 0x000ff40000000800 */
[----:B------:R-:W4:Y:S10]  /*34c0*/  MUFU.EX2 R181, R181 ;  /* 0x000000b500b57308 */ /* 0x000f340000000800 */
[----:B------:R-:W-:Y:S10]  /*34d0*/  MUFU.EX2 R182, R182 ;  /* 0x000000b600b67308 */ /* 0x000ff40000000800 */
[----:B------:R-:W4:Y:S10]  /*34e0*/  MUFU.EX2 R185, R185 ;  /* 0x000000b900b97308 */ /* 0x000f340000000800 */
[----:B------:R-:W-:Y:S10]  /*34f0*/  MUFU.EX2 R186, R186 ;  /* 0x000000ba00ba7308 */ /* 0x000ff40000000800 */
[----:B------:R-:W4:Y:S10]  /*3500*/  MUFU.EX2 R187, R187 ;  /* 0x000000bb00bb7308 */ /* 0x000f340000000800 */
[----:B------:R-:W-:Y:S10]  /*3510*/  MUFU.EX2 R188, R188 ;  /* 0x000000bc00bc7308 */ /* 0x000ff40000000800 */
[----:B------:R-:W4:Y:S10]  /*3520*/  MUFU.EX2 R189, R189 ;  /* 0x000000bd00bd7308 */ /* 0x000f340000000800 */
[----:B------:R4:W-:Y:S10]  /*3530*/  MUFU.EX2 R190, R250 ;  /* 0x000000fa00be7308 */ /* 0x0009f40000000800 */
[----:B------:R4:W-:Y:S10]  /*3540*/  MUFU.EX2 R194, R192 ;  /* 0x000000c000c27308 */ /* 0x0009f40000000800 */
[----:B------:R-:W-:Y:S01]  /*3550*/  MUFU.EX2 R195, R195 ;  /* 0x000000c300c37308 */ /* 0x000fe20000000800 */
[----:B-1----:R-:W-:Y:S02]  /*3560*/  LOP3.LUT P0, RZ, R191, 0x4, RZ, 0xc0, !PT ;  /* 0x00000004bfff7812 */ /* 0x002fe4000780c0ff */
[----:B--2---:R-:W-:Y:S07]  /*3570*/  F2FP.BF16.F32.PACK_AB R7, R113, R112 ;  /* 0x000000707107723e */ /* 0x004fee00000010ff */
[----:B------:R-:W1:Y:S01]  /*3580*/  MUFU.EX2 R191, R251 ;  /* 0x000000fb00bf7308 */ /* 0x000e620000000800 */
[----:B---3--:R-:W-:Y:S02]  /*3590*/  F2FP.BF16.F32.PACK_AB R5, R115, R114 ;  /* 0x000000727305723e */ /* 0x008fe400000010ff */
[----:B------:R-:W-:Y:S01]  /*35a0*/  SEL R245, R245, 0xfffffff0, !P0 ;  /* 0xfffffff0f5f57807 */ /* 0x000fe20004000000 */
[----:B------:R-:W-:Y:S01]  /*35b0*/  STS [R220], R7 ;  /* 0x00000007dc007388 */ /* 0x000fe20000000800 */
[----:B----4-:R-:W-:Y:S02]  /*35c0*/  F2FP.BF16.F32.PACK_AB R10, R181, R180 ;  /* 0x000000b4b50a723e */ /* 0x010fe400000010ff */
[-C--:B------:R-:W-:Y:S01]  /*35d0*/  IADD3 R193, PT, PT, R220, R245.reuse, RZ ;  /* 0x000000f5dcc17210 */ /* 0x080fe20007ffe0ff */
[----:B------:R-:W-:Y:S01]  /*35e0*/  STS [R220+0x400], R5 ;  /* 0x00040005dc007388 */ /* 0x000fe20000000800 */
[----:B------:R-:W-:Y:S02]  /*35f0*/  F2FP.BF16.F32.PACK_AB R6, R185, R182 ;  /* 0x000000b6b906723e */ /* 0x000fe400000010ff */
[----:B------:R-:W-:Y:S01]  /*3600*/  F2FP.BF16.F32.PACK_AB R252, R187, R186 ;  /* 0x000000babbfc723e */ /* 0x000fe200000010ff */
[----:B------:R-:W-:Y:S01]  /*3610*/  STS [R193], R10 ;  /* 0x0000000ac1007388 */ /* 0x000fe20000000800 */
[----:B------:R-:W-:Y:S02]  /*3620*/  F2FP.BF16.F32.PACK_AB R250, R189, R188 ;  /* 0x000000bcbdfa723e */ /* 0x000fe400000010ff */
[----:B------:R-:W-:Y:S01]  /*3630*/  IADD3 R192, PT, PT, R243, R245, RZ ;  /* 0x000000f5f3c07210 */ /* 0x000fe20007ffe0ff */
[----:B------:R-:W-:Y:S01]  /*3640*/  STS [R193+0x400], R6 ;  /* 0x00040006c1007388 */ /* 0x000fe20000000800 */
[----:B-1----:R-:W-:Y:S02]  /*3650*/  F2FP.BF16.F32.PACK_AB R251, R191, R190 ;  /* 0x000000bebffb723e */ /* 0x002fe400000010ff */
[----:B------:R-:W-:Y:S01]  /*3660*/  F2FP.BF16.F32.PACK_AB R245, R194, R195 ;  /* 0x000000c3c2f5723e */ /* 0x000fe200000010ff */
        /* <DEDUP_REMOVED lines=109> */
.L_x_253:
        /* <DEDUP_REMOVED lines=79> */
.L_x_254:
        /* <DEDUP_REMOVED lines=48> */
[-C--:B------:R-:W-:Y:S03]  /*4530*/  HMMA.16816.F32.BF16 R28, R192, R102.reuse, R28 ;  /* 0x00000066c01c723c */ /* 0x080fe6000004181c */
[C---:B------:R-:W-:Y:S04]  /*4540*/  LEA R192, P0, R245.reuse, R190, 0x5 ;  /* 0x000000bef5c07211 */ /* 0x040fe800078028ff */
[C---:B------:R-:W-:Y:S01]  /*4550*/  LEA.HI.X.SX32 R193, R245.reuse, R191, 0x5, P0 ;  /* 0x000000bff5c17211 */ /* 0x040fe200000f2eff */
[----:B------:R-:W-:Y:S01]  /*4560*/  HMMA.16816.F32.BF16 R32, R184, R102, R32 ;  /* 0x00000066b820723c */ /* 0x000fe20000041820 */
[----:B------:R-:W1:Y:S03]  /*4570*/  LDSM.16.MT88.4 R100, [R210+0xf800] ;  /* 0x00f80000d264783b */ /* 0x000e660000004200 */
[C---:B------:R-:W-:Y:S04]  /*4580*/  LEA R186, P0, R245.reuse, R192, 0x5 ;  /* 0x000000c0f5ba7211 */ /* 0x040fe800078028ff */
[-C--:B--2---:R-:W-:Y:S05]  /*4590*/  HMMA.16816.F32.BF16 R4, R104, R108.reuse, R4 ;  /* 0x0000006c6804723c */ /* 0x084fea0000041804 */
[C---:B------:R-:W-:Y:S02]  /*45a0*/  LEA.HI.X.SX32 R187, R245.reuse, R193, 0x5, P0 ;  /* 0x000000c1f5bb7211 */ /* 0x040fe400000f2eff */
[C---:B------:R-:W-:Y:S01]  /*45b0*/  LEA R184, P0, R245.reuse, R186, 0x5 ;  /* 0x000000baf5b87211 */ /* 0x040fe200078028ff */
[C---:B------:R-:W-:Y:S04]  /*45c0*/  HMMA.16816.F32.BF16 R8, R112.reuse, R108, R8 ;  /* 0x0000006c7008723c */ /* 0x040fe80000041808 */
[C---:B------:R-:W-:Y:S04]  /*45d0*/  LEA.HI.X.SX32 R185, R245.reuse, R187, 0x5, P0 ;  /* 0x000000bbf5b97211 */ /* 0x040fe800000f2eff */
[-C--:B------:R-:W-:Y:S03]  /*45e0*/  HMMA.16816.F32.BF16 R12, R112, R110.reuse, R12 ;  /* 0x0000006e700c723c */ /* 0x080fe6000004180c */
[C---:B------:R-:W-:Y:S05]  /*45f0*/  IMAD.WIDE R194, R245.reuse, -0xc0, R184 ;  /* 0xffffff40f5c27825 */ /* 0x040fea00078e02b8 */
        /* <DEDUP_REMOVED lines=10> */
[----:B------:R-:W-:Y:S03]  /*46a0*/  LEA R114, P0, R245, R250, 0x5 ;  /* 0x000000faf5727211 */ /* 0x000fe600078028ff */
        /* <DEDUP_REMOVED lines=9> */
[C---:B------:R-:W-:Y:S03]  /*4740*/  LEA.HI.X.SX32 R103, R245.reuse, R113, 0x5, P0 ;  /* 0x00000071f5677211 */ /* 0x040fe600000f2eff */
[----:B------:R3:W-:Y:S01]  /*4750*/  REDG.E.ADD.F32.FTZ.RN.STRONG.GPU desc[UR20][R180.64], R5 ;  /* 0x00000005b40079a6 */ /* 0x0007e2000c12f314 */
[C---:B------:R-:W-:Y:S03]  /*4760*/  IMAD.WIDE R106, R245.reuse, -0xc0, R102 ;  /* 0xffffff40f56a7825 */ /* 0x040fe600078e0266 */
        /* <DEDUP_REMOVED lines=12> */
[----:B------:R-:W-:Y:S01]  /*4830*/  REDG.E.ADD.F32.FTZ.RN.STRONG.GPU desc[UR20][R194.64+0x80], R17 ;  /* 0x00008011c20079a6 */ /* 0x000fe2000c12f314 */
[C---:B------:R-:W-:Y:S02]  /*4840*/  LEA.HI.X.SX32 R181, R245.reuse, R5, 0x5, P0 ;  /* 0x00000005f5b57211 */ /* 0x040fe400000f2eff */
[C---:B------:R-:W-:Y:S01]  /*4850*/  LEA R100, P0, R245.reuse, R180, 0x5 ;  /* 0x000000b4f5647211 */ /* 0x040fe200078028ff */
[----:B------:R3:W-:Y:S03]  /*4860*/  REDG.E.ADD.F32.FTZ.RN.STRONG.GPU desc[UR20][R108.64+0x80], R18 ;  /* 0x000080126c0079a6 */ /* 0x0007e6000c12f314 */
[C---:B------:R-:W-:Y:S01]  /*4870*/  LEA.HI.X.SX32 R101, R245.reuse, R181, 0x5, P0 ;  /* 0x000000b5f5657211 */ /* 0x040fe200000f2eff */
[----:B------:R3:W-:Y:S01]  /*4880*/  REDG.E.ADD.F32.FTZ.RN.STRONG.GPU desc[UR20][R110.64+0x80], R19 ;  /* 0x000080136e0079a6 */ /* 0x0007e2000c12f314 */
[C---:B----4-:R-:W-:Y:S03]  /*4890*/  LEA R182, P0, R245.reuse, R100, 0x5 ;  /* 0x00000064f5b67211 */ /* 0x050fe600078028ff */
[----:B------:R-:W-:Y:S01]  /*48a0*/  REDG.E.ADD.F32.FTZ.RN.STRONG.GPU desc[UR20][R250.64+0x80], R12 ;  /* 0x0000800cfa0079a6 */ /* 0x000fe2000c12f314 */
[C---:B------:R-:W-:Y:S02]  /*48b0*/  LEA.HI.X.SX32 R183, R245.reuse, R101, 0x5, P0 ;  /* 0x00000065f5b77211 */ /* 0x040fe400000f2eff */
[C---:B------:R-:W-:Y:S01]  /*48c0*/  LEA R188, P0, R245.reuse, R182, 0x5 ;  /* 0x000000b6f5bc7211 */ /* 0x040fe200078028ff */
[----:B------:R-:W-:Y:S03]  /*48d0*/  REDG.E.ADD.F32.FTZ.RN.STRONG.GPU desc[UR20][R114.64+0x80], R13 ;  /* 0x0000800d720079a6 */ /* 0x000fe6000c12f314 */
[C---:B------:R-:W-:Y:S01]  /*48e0*/  LEA.HI.X.SX32 R189, R245.reuse, R183, 0x5, P0 ;  /* 0x000000b7f5bd7211 */ /* 0x040fe200000f2eff */
[----:B------:R-:W-:Y:S04]  /*48f0*/  REDG.E.ADD.F32.FTZ.RN.STRONG.GPU desc[UR20][R112.64+0x80], R14 ;  /* 0x0000800e700079a6 */ /* 0x000fe8000c12f314 */
        /* <DEDUP_REMOVED lines=23> */
[----:B------:R-:W-:Y:S03]  /*4a70*/  LEA.HI.X.SX32 R111, R245, R109, 0x5, P0 ;  /* 0x0000006df56f7211 */ /* 0x000fe600000f2eff */
        /* <DEDUP_REMOVED lines=178> */
[----:B------:R-:W-:Y:S01]  /*55a0*/  IMAD R28, R214, UR5, R31 ;  /* 0x00000005d61c7c24 */ /* 0x000fe2000f8e021f */
[----:B------:R-:W-:Y:S05]  /*55b0*/  BRA `(.L_x_257) ;  /* 0x0000000000147947 */ /* 0x000fea0003800000 */
.L_x_256:
[----:B------:R-:W2:Y:S01]  /*55c0*/  LDCU.64 UR10, c[0x0][0x5c0] ;  /* 0x0000b800ff0a77ac */ /* 0x000ea20008000a00 */
[----:B------:R-:W-:-:S05]  /*55d0*/  IADD3 R30, PT, PT, R241, R244, RZ ;  /* 0x000000f4f11e7210 */ /* 0x000fca0007ffe0ff */
[C---:B--2---:R-:W-:Y:S02]  /*55e0*/  IMAD R28, R30.reuse, UR11, RZ ;  /* 0x0000000b1e1c7c24 */ /* 0x044fe4000f8e02ff */
[----:B------:R-:W-:-:S05]  /*55f0*/  IMAD.WIDE.U32 R30, R30, UR10, RZ ;  /* 0x0000000a1e1e7c25 */ /* 0x000fca000f8e00ff */
[----:B------:R-:W-:Y:S02]  /*5600*/  IADD3 R28, PT, PT, R31, R28, RZ ;  /* 0x0000001c1f1c7210 */ /* 0x000fe40007ffe0ff */
.L_x_257:
[----:B------:R-:W-:Y:S05]  /*5610*/  @P0 BRA `(.L_x_258) ;  /* 0x0000000000280947 */ /* 0x000fea0003800000 */
[----:B------:R-:W2:Y:S01]  /*5620*/  LDCU.64 UR6, c[0x0][0x5c8] ;  /* 0x0000b900ff0677ac */ /* 0x000ea20008000a00 */
[----:B------:R-:W-:Y:S01]  /*5630*/  SHF.R.S32.HI R4, RZ, 0x1f, R241 ;  /* 0x0000001fff047819 */ /* 0x000fe200000114f1 */
        /* <DEDUP_REMOVED lines=8> */
.L_x_258:
[----:B------:R-:W2:Y:S01]  /*56c0*/  LDCU.64 UR6, c[0x0][0x5c8] ;  /* 0x0000b900ff0677ac */ /* 0x000ea20008000a00 */
[----:B-1----:R-:W-:-:S05]  /*56d0*/  IADD3 R40, PT, PT, R241, R244, RZ ;  /* 0x000000f4f1287210 */ /* 0x002fca0007ffe0ff */
[C---:B--2---:R-:W-:Y:S02]  /*56e0*/  IMAD R38, R40.reuse, UR7, RZ ;  /* 0x0000000728267c24 */ /* 0x044fe4000f8e02ff */
[----:B------:R-:W-:-:S05]  /*56f0*/  IMAD.WIDE.U32 R40, R40, UR6, RZ ;  /* 0x0000000628287c25 */ /* 0x000fca000f8e00ff */
[----:B------:R-:W-:-:S07]  /*5700*/  IADD3 R38, PT, PT, R41, R38, RZ ;  /* 0x0000002629267210 */ /* 0x000fce0007ffe0ff */
.L_x_259:
[----:B------:R-:W-:Y:S01]  /*5710*/  BAR.SYNC.DEFER_BLOCKING 0x0 ;  /* 0x0000000000007b1d */ /* 0x000fe20000010000 */
[----:B------:R-:W-:Y:S01]  /*5720*/  IMAD.SHL.U32 R36, R218, 0x40, RZ ;  /* 0x00000040da247824 */ /* 0x000fe200078e00ff */
[----:B------:R-:W-:-:S03]  /*5730*/  LOP3.LUT R42, R216, 0x38, RZ, 0xc0, !PT ;  /* 0x00000038d82a7812 */ /* 0x000fc600078ec0ff */
[----:B------:R-:W-:Y:S01]  /*5740*/  IMAD.WIDE.U32 R32, R36, UR10, RZ ;  /* 0x0000000a24207c25 */ /* 0x000fe2000f8e00ff */
[----:B------:R-:W-:Y:S01]  /*5750*/  SHF.R.S32.HI R37, RZ, 0x1f, R36 ;  /* 0x0000001fff257819 */ /* 0x000fe20000011424 */
[----:B------:R-:W1:Y:S01]  /*5760*/  LDCU.64 UR4, c[0x0][0x5d8] ;  /* 0x0000bb00ff0477ac */ /* 0x000e620008000a00 */
[----:B------:R-:W-:Y:S01]  /*5770*/  BSSY.RECONVERGENT B0, `(.L_x_260) ;  /* 0x0000021000007945 */ /* 0x000fe20003800200 */
[----:B------:R-:W-:Y:S01]  /*5780*/  LOP3.LUT R31, R32, 0x38, R216, 0xf8, !PT ;  /* 0x00000038201f7812 */ /* 0x000fe200078ef8d8 */
[----:B------:R-:W-:Y:S02]  /*5790*/  IMAD.SHL.U32 R32, R218, 0x40, RZ ;  /* 0x00000040da207824 */ /* 0x000fe400078e00ff */
[----:B------:R-:W-:Y:S01]  /*57a0*/  IMAD R29, R37, UR10, RZ ;  /* 0x0000000a251d7c24 */ /* 0x000fe2000f8e02ff */
[----:B------:R-:W-:Y:S01]  /*57b0*/  IADD3 R46, P0, PT, R30, R31, RZ ;  /* 0x0000001f1e2e7210 */ /* 0x000fe20007f1e0ff */
[----:B------:R-:W-:Y:S01]  /*57c0*/  VIADD R30, R217, 0x20 ;  /* 0x00000020d91e7836 */ /* 0x000fe20000000000 */
[----:B------:R-:W-:Y:S01]  /*57d0*/  IADD3 R32, PT, PT, -R32, R239, RZ ;  /* 0x000000ef20207210 */ /* 0x000fe20007ffe1ff */
[----:B------:R-:W-:-:S03]  /*57e0*/  IMAD R29, R36, UR11, R29 ;  /* 0x0000000b241d7c24 */ /* 0x000fc6000f8e021d */
[CC--:B------:R-:W-:Y:S02]  /*57f0*/  ISETP.GE.AND P1, PT, R217.reuse, R32.reuse, PT ;  /* 0x00000020d900720c */ /* 0x0c0fe40003f26270 */
[----:B------:R-:W-:Y:S01]  /*5800*/  IADD3.X R47, PT, PT, R28, R33, R29, P0, !PT ;  /* 0x000000211c2f7210 */ /* 0x000fe200007fe41d */
[----:B------:R2:W3:Y:S01]  /*5810*/  LDS.128 R24, [R221+0xd000] ;  /* 0x00d00000dd187984 */ /* 0x0004e20000000c00 */
[----:B------:R-:W-:Y:S01]  /*5820*/  IADD3 R41, P0, PT, R217, 0x20, RZ ;  /* 0x00000020d9297810 */ /* 0x000fe20007f1e0ff */
[C---:B-1----:R-:W-:Y:S02]  /*5830*/  IMAD.WIDE.U32 R46, R211.reuse, UR4, R46 ;  /* 0x00000004d32e7c25 */ /* 0x042fe4000f8e002e */
[----:B------:R2:W1:Y:S01]  /*5840*/  LDS.128 R20, [R221+0xf000] ;  /* 0x00f00000dd147984 */ /* 0x0004620000000c00 */
[----:B------:R-:W-:Y:S01]  /*5850*/  ISETP.GE.AND P2, PT, R30, R32, PT ;  /* 0x000000201e00720c */ /* 0x000fe20003f46270 */
[----:B------:R-:W-:Y:S02]  /*5860*/  IMAD R43, R211, UR5, R47 ;  /* 0x00000005d32b7c24 */ /* 0x000fe4000f8e022f */
[----:B------:R2:W4:Y:S01]  /*5870*/  LDS.128 R16, [R221+0x10000] ;  /* 0x01000000dd107984 */ /* 0x0005220000000c00 */
[----:B------:R-:W-:-:S03]  /*5880*/  IADD3.X R39, PT, PT, RZ, RZ, RZ, P0, !PT ;  /* 0x000000ffff277210 */ /* 0x000fc600007fe4ff */
[----:B------:R2:W1:Y:S04]  /*5890*/  LDS.128 R12, [R221+0x11000] ;  /* 0x01100000dd0c7984 */ /* 0x0004680000000c00 */
[----:B------:R2:W1:Y:S04]  /*58a0*/  LDS.128 R8, [R221+0x12000] ;  /* 0x01200000dd087984 */ /* 0x0004680000000c00 */
[----:B------:R2:W1:Y:S01]  /*58b0*/  LDS.128 R4, [R221+0x13000] ;  /* 0x01300000dd047984 */ /* 0x0004620000000c00 */
[----:B------:R-:W-:Y:S05]  /*58c0*/  @P1 BRA `(.L_x_261) ;  /* 0x00000000002c1947 */ /* 0x000fea0003800000 */
[----:B------:R-:W3:Y:S01]  /*58d0*/  LDS.128 R28, [R221+0xc000] ;  /* 0x00c00000dd1c7984 */ /* 0x000ee20000000c00 */
[----:B------:R-:W2:Y:S01]  /*58e0*/  LDCU.64 UR4, c[0x0][0x560] ;  /* 0x0000ac00ff0477ac */ /* 0x000ea20008000a00 */
[----:B------:R-:W-:Y:S02]  /*58f0*/  MOV R44, R46 ;  /* 0x0000002e002c7202 */ /* 0x000fe40000000f00 */
[----:B------:R-:W4:Y:S01]  /*5900*/  LDS.128 R32, [R221+0xe000] ;  /* 0x00e00000dd207984 */ /* 0x000f220000000c00 */
[----:B------:R-:W-:-:S03]  /*5910*/  MOV R45, R43 ;  /* 0x0000002b002d7202 */ /* 0x000fc60000000f00 */
[----:B------:R-:W-:-:S04]  /*5920*/  IMAD.WIDE.U32 R48, R217, UR10, R44 ;  /* 0x0000000ad9307c25 */ /* 0x000fc8000f8e002c */
[----:B------:R-:W-:Y:S01]  /*5930*/  IMAD R44, R217, UR11, R49 ;  /* 0x0000000bd92c7c24 */ /* 0x000fe2000f8e0231 */
[----:B--2---:R-:W-:-:S04]  /*5940*/  LEA R50, P0, R48, UR4, 0x1 ;  /* 0x0000000430327c11 */ /* 0x004fc8000f8008ff */
[----:B------:R-:W-:-:S05]  /*5950*/  LEA.HI.X R51, R48, UR5, R44, 0x1, P0 ;  /* 0x0000000530337c11 */ /* 0x000fca00080f0c2c */
[----:B---3--:R2:W-:Y:S04]  /*5960*/  STG.E.128 desc[UR20][R50.64], R28 ;  /* 0x0000001c32007986 */ /* 0x0085e8000c101d14 */
[----:B----4-:R2:W-:Y:S02]  /*5970*/  STG.E.128 desc[UR20][R50.64+0x80], R32 ;  /* 0x0000802032007986 */ /* 0x0105e4000c101d14 */
.L_x_261:
[----:B------:R-:W-:Y:S05]  /*5980*/  BSYNC.RECONVERGENT B0 ;  /* 0x0000000000007941 */ /* 0x000fea0003800200 */
.L_x_260:
[----:B------:R-:W-:Y:S04]  /*5990*/  BSSY.RECONVERGENT B0, `(.L_x_262) ;  /* 0x000000d000007945 */ /* 0x000fe80003800200 */
[----:B------:R-:W-:Y:S05]  /*59a0*/  @P2 BRA `(.L_x_263) ;  /* 0x00000000002c2947 */ /* 0x000fea0003800000 */
[----:B------:R-:W3:Y:S01]  /*59b0*/  LDCU.64 UR4, c[0x0][0x560] ;  /* 0x0000ac00ff0477ac */ /* 0x000ee20008000a00 */
[----:B--2---:R-:W-:Y:S01]  /*59c0*/  MOV R30, R46 ;  /* 0x0000002e001e7202 */ /* 0x004fe20000000f00 */
[----:B------:R-:W-:Y:S01]  /*59d0*/  IMAD R28, R39, UR10, RZ ;  /* 0x0000000a271c7c24 */ /* 0x000fe2000f8e02ff */
[----:B------:R-:W-:-:S03]  /*59e0*/  MOV R31, R43 ;  /* 0x0000002b001f7202 */ /* 0x000fc60000000f00 */
[C---:B------:R-:W-:Y:S02]  /*59f0*/  IMAD R28, R41.reuse, UR11, R28 ;  /* 0x0000000b291c7c24 */ /* 0x040fe4000f8e021c */
[----:B------:R-:W-:-:S05]  /*5a00*/  IMAD.WIDE.U32 R30, R41, UR10, R30 ;  /* 0x0000000a291e7c25 */ /* 0x000fca000f8e001e */
[----:B------:R-:W-:Y:S02]  /*5a10*/  IADD3 R28, PT, PT, R28, R31, RZ ;  /* 0x0000001f1c1c7210 */ /* 0x000fe40007ffe0ff */
[----:B---3--:R-:W-:-:S04]  /*5a20*/  LEA R32, P0, R30, UR4, 0x1 ;  /* 0x000000041e207c11 */ /* 0x008fc8000f8008ff */
[----:B------:R-:W-:-:S05]  /*5a30*/  LEA.HI.X R33, R30, UR5, R28, 0x1, P0 ;  /* 0x000000051e217c11 */ /* 0x000fca00080f0c1c */
[----:B------:R2:W-:Y:S04]  /*5a40*/  STG.E.128 desc[UR20][R32.64], R24 ;  /* 0x0000001820007986 */ /* 0x0005e8000c101d14 */
[----:B-1----:R2:W-:Y:S02]  /*5a50*/  STG.E.128 desc[UR20][R32.64+0x80], R20 ;  /* 0x0000801420007986 */ /* 0x0025e4000c101d14 */
.L_x_263:
[----:B------:R-:W-:Y:S05]  /*5a60*/  BSYNC.RECONVERGENT B0 ;  /* 0x0000000000007941 */ /* 0x000fea0003800200 */
.L_x_262:
[----:B------:R-:W-:Y:S01]  /*5a70*/  MOV R43, RZ ;  /* 0x000000ff002b7202 */ /* 0x000fe20000000f00 */
[----:B------:R-:W3:Y:S01]  /*5a80*/  LDCU.64 UR4, c[0x0][0x5e0] ;  /* 0x0000bc00ff0477ac */ /* 0x000ee20008000a00 */
[----:B------:R-:W-:Y:S01]  /*5a90*/  IMAD R37, R37, UR6, RZ ;  /* 0x0000000625257c24 */ /* 0x000fe2000f8e02ff */
[----:B------:R-:W-:Y:S01]  /*5aa0*/  BSSY.RECONVERGENT B0, `(.L_x_264) ;  /* 0x0000010000007945 */ /* 0x000fe20003800200 */
[----:B------:R-:W-:-:S04]  /*5ab0*/  IMAD.WIDE.U32 R42, R36, UR6, R42 ;  /* 0x00000006242a7c25 */ /* 0x000fc8000f8e002a */
[----:B------:R-:W-:Y:S01]  /*5ac0*/  IMAD R37, R36, UR7, R37 ;  /* 0x0000000724257c24 */ /* 0x000fe2000f8e0225 */
[----:B-12---:R-:W-:-:S04]  /*5ad0*/  IADD3 R22, P0, PT, R40, R42, RZ ;  /* 0x0000002a28167210 */ /* 0x006fc80007f1e0ff */
[----:B------:R-:W-:-:S03]  /*5ae0*/  IADD3.X R23, PT, PT, R38, R43, R37, P0, !PT ;  /* 0x0000002b26177210 */ /* 0x000fc600007fe425 */
[----:B---3--:R-:W-:-:S04]  /*5af0*/  IMAD.WIDE.U32 R22, R211, UR4, R22 ;  /* 0x00000004d3167c25 */ /* 0x008fc8000f8e0016 */
[----:B------:R-:W-:Y:S01]  /*5b00*/  IMAD R21, R211, UR5, R23 ;  /* 0x00000005d3157c24 */ /* 0x000fe2000f8e0217 */
[----:B------:R-:W-:Y:S06]  /*5b10*/  @P1 BRA `(.L_x_265) ;  /* 0x0000000000201947 */ /* 0x000fec0003800000 */
[----:B------:R-:W1:Y:S01]  /*5b20*/  LDCU.64 UR4, c[0x0][0x568] ;  /* 0x0000ad00ff0477ac */ /* 0x000e620008000a00 */
[----:B------:R-:W-:-:S05]  /*5b30*/  MOV R20, R22 ;  /* 0x0000001600147202 */ /* 0x000fca0000000f00 */
[----:B------:R-:W-:-:S04]  /*5b40*/  IMAD.WIDE.U32 R24, R217, UR6, R20 ;  /* 0x00000006d9187c25 */ /* 0x000fc8000f8e0014 */
[----:B------:R-:W-:Y:S01]  /*5b50*/  IMAD R20, R217, UR7, R25 ;  /* 0x00000007d9147c24 */ /* 0x000fe2000f8e0219 */
[----:B-1----:R-:W-:-:S04]  /*5b60*/  LEA R26, P0, R24, UR4, 0x1 ;  /* 0x00000004181a7c11 */ /* 0x002fc8000f8008ff */
[----:B------:R-:W-:-:S05]  /*5b70*/  LEA.HI.X R27, R24, UR5, R20, 0x1, P0 ;  /* 0x00000005181b7c11 */ /* 0x000fca00080f0c14 */
[----:B----4-:R1:W-:Y:S04]  /*5b80*/  STG.E.128 desc[UR20][R26.64], R16 ;  /* 0x000000101a007986 */ /* 0x0103e8000c101d14 */
[----:B------:R1:W-:Y:S02]  /*5b90*/  STG.E.128 desc[UR20][R26.64+0x80], R8 ;  /* 0x000080081a007986 */ /* 0x0003e4000c101d14 */
.L_x_265:
[----:B------:R-:W-:Y:S05]  /*5ba0*/  BSYNC.RECONVERGENT B0 ;  /* 0x0000000000007941 */ /* 0x000fea0003800200 */
.L_x_264:
[----:B------:R-:W-:Y:S05]  /*5bb0*/  @P2 BRA `(.L_x_250) ;  /* 0x0000000000282947 */ /* 0x000fea0003800000 */
[----:B------:R-:W4:Y:S01]  /*5bc0*/  LDCU.64 UR4, c[0x0][0x568] ;  /* 0x0000ad00ff0477ac */ /* 0x000f220008000a00 */
[----:B------:R-:W-:Y:S01]  /*5bd0*/  MOV R20, R22 ;  /* 0x0000001600147202 */ /* 0x000fe20000000f00 */
[----:B-1----:R-:W-:-:S04]  /*5be0*/  IMAD R8, R39, UR6, RZ ;  /* 0x0000000627087c24 */ /* 0x002fc8000f8e02ff */
[----:B------:R-:W-:-:S04]  /*5bf0*/  IMAD.WIDE.U32 R10, R41, UR6, R20 ;  /* 0x00000006290a7c25 */ /* 0x000fc8000f8e0014 */
[----:B------:R-:W-:-:S05]  /*5c00*/  IMAD R8, R41, UR7, R8 ;  /* 0x0000000729087c24 */ /* 0x000fca000f8e0208 */
[----:B------:R-:W-:Y:S02]  /*5c10*/  IADD3 R8, PT, PT, R8, R11, RZ ;  /* 0x0000000b08087210 */ /* 0x000fe40007ffe0ff */
[----:B----4-:R-:W-:-:S04]  /*5c20*/  LEA R16, P0, R10, UR4, 0x1 ;  /* 0x000000040a107c11 */ /* 0x010fc8000f8008ff */
[----:B------:R-:W-:-:S05]  /*5c30*/  LEA.HI.X R17, R10, UR5, R8, 0x1, P0 ;  /* 0x000000050a117c11 */ /* 0x000fca00080f0c08 */
[----:B------:R2:W-:Y:S04]  /*5c40*/  STG.E.128 desc[UR20][R16.64], R12 ;  /* 0x0000000c10007986 */ /* 0x0005e8000c101d14 */
[----:B------:R2:W-:Y:S02]  /*5c50*/  STG.E.128 desc[UR20][R16.64+0x80], R4 ;  /* 0x0000800410007986 */ /* 0x0005e4000c101d14 */
.L_x_250:
[----:B------:R-:W-:Y:S05]  /*5c60*/  BSYNC.RECONVERGENT B1 ;  /* 0x0000000000017941 */ /* 0x000fea0003800200 */
.L_x_228:
[----:B------:R-:W3:Y:S01]  /*5c70*/  LDCU UR5, c[0x0][0x438] ;  /* 0x00008700ff0577ac */ /* 0x000ee20008000800 */
[----:B--2---:R-:W2:Y:S08]  /*5c80*/  LDC R5, c[0x0][0x370] ;  /* 0x0000dc00ff057b82 */ /* 0x004eb00000000800 */
[----:B-1----:R-:W1:Y:S01]  /*5c90*/  LDC R10, c[0x0][0x438] ;  /* 0x00010e00ff0a7b82 */ /* 0x002e620000000800 */
[----:B---3--:R-:W-:-:S04]  /*5ca0*/  UIADD3 UR5, UPT, UPT, UR5, 0x3f, URZ ;  /* 0x0000003f05057890 */ /* 0x008fc8000fffe0ff */
[----:B------:R-:W-:Y:S01]  /*5cb0*/  USHF.R.S32.HI UR4, URZ, 0x1f, UR5 ;  /* 0x0000001fff047899 */ /* 0x000fe20008011405 */
[----:B--2---:R-:W-:-:S03]  /*5cc0*/  IADD3 R218, PT, PT, R5, R218, RZ ;  /* 0x000000da05da7210 */ /* 0x004fc60007ffe0ff */
[----:B------:R-:W-:-:S04]  /*5cd0*/  ULEA.HI UR4, UR4, UR5, URZ, 0x6 ;  /* 0x0000000504047291 */ /* 0x000fc8000f8f30ff */
[----:B------:R-:W-:-:S06]  /*5ce0*/  USHF.R.S32.HI UR4, URZ, 0x6, UR4 ;  /* 0x00000006ff047899 */ /* 0x000fcc0008011404 */
[----:B------:R-:W-:-:S13]  /*5cf0*/  ISETP.GE.AND P0, PT, R218, UR4, PT ;  /* 0x00000004da007c0c */ /* 0x000fda000bf06270 */
[----:B-1----:R-:W-:Y:S05]  /*5d00*/  @!P0 BRA `(.L_x_266) ;  /* 0xffffffa800388947 */ /* 0x002fea000383ffff */
[----:B------:R-:W-:Y:S05]  /*5d10*/  EXIT ;  /* 0x000000000000794d */ /* 0x000fea0003800000 */
.L_x_267:
        /* <DEDUP_REMOVED lines=14> */
.L_x_2416:


//--------------------- .text._ZN5flash44flash_bwd_dq_dk_dv_loop_seqk_parallel_kernelI23Flash_bwd_kernel_traitsILi128ELi64ELi64ELi8ELi4ELi2ELi2ELb1ELb0EN7cutlass10bfloat16_tE19Flash_kernel_traitsILi128ELi64ELi64ELi8ES3_EELb0ELb0ELb1ELb1ELb0ELb0ELb0EEEvNS_16Flash_bwd_paramsE --------------------------
	.section	.text._ZN5flash44flash_bwd_dq_dk_dv_loop_seqk_parallel_kernelI23Flash_bwd_kernel_traitsILi128ELi64ELi64ELi8ELi4ELi2ELi2ELb1ELb0EN7cutlass10bfloat16_tE19Flash_kernel_traitsILi128ELi64ELi64ELi8ES3_EELb0ELb0ELb1ELb1ELb0ELb0ELb0EEEvNS_16Flash_bwd_paramsE,"ax",@progbits
	.align	128
        .global         _ZN5flash44flash_bwd_dq_dk_dv_loop_seqk_parallel_kernelI23Flash_bwd_kernel_traitsILi128ELi64ELi64ELi8ELi4ELi2ELi2ELb1ELb0EN7cutlass10bfloat16_tE19Flash_kernel_traitsILi128ELi64ELi64ELi8ES3_EELb0ELb0ELb1ELb1ELb0ELb0ELb0EEEvNS_16Flash_bwd_paramsE
        .type           _ZN5flash44flash_bwd_dq_dk_dv_loop_seqk_parallel_kernelI23Flash_bwd_kernel_traitsILi128ELi64ELi64ELi8ELi4ELi2ELi2ELb1ELb0EN7cutlass10bfloat16_tE19Flash_kernel_traitsILi128ELi64ELi64ELi8ES3_EELb0ELb0ELb1ELb1ELb0ELb0ELb0EEEvNS_16Flash_bwd_paramsE,@function
        .size           _ZN5flash44flash_bwd_dq_dk_dv_loop_seqk_parallel_kernelI23Flash_bwd_kernel_traitsILi128ELi64ELi64ELi8ELi4ELi2ELi2ELb1ELb0EN7cutlass10bfloat16_tE19Flash_kernel_traitsILi128ELi64ELi64ELi8ES3_EELb0ELb0ELb1ELb1ELb0ELb0ELb0EEEvNS_16Flash_bwd_paramsE,(.L_x_2417 - _ZN5flash44flash_bwd_dq_dk_dv_loop_seqk_parallel_kernelI23Flash_bwd_kernel_traitsILi128ELi64ELi64ELi8ELi4ELi2ELi2ELb1ELb0EN7cutlass10bfloat16_tE19Flash_kernel_traitsILi128ELi64ELi64ELi8ES3_EELb0ELb0ELb1ELb1ELb0ELb0ELb0EEEvNS_16Flash_bwd_paramsE)
        .other          _ZN5flash44flash_bwd_dq_dk_dv_loop_seqk_parallel_kernelI23Flash_bwd_kernel_traitsILi128ELi64ELi64ELi8ELi4ELi2ELi2ELb1ELb0EN7cutlass10bfloat16_tE19Flash_kernel_traitsILi128ELi64ELi64ELi8ES3_EELb0ELb0ELb1ELb1ELb0ELb0ELb0EEEvNS_16Flash_bwd_paramsE,@"STO_CUDA_ENTRY STV_DEFAULT"
_ZN5flash44flash_bwd_dq_dk_dv_loop_seqk_parallel_kernelI23Flash_bwd_kernel_traitsILi128ELi64ELi64ELi8ELi4ELi2ELi2ELb1ELb0EN7cutlass10bfloat16_tE19Flash_kernel_traitsILi128ELi64ELi64ELi8ES3_EELb0ELb0ELb1ELb1ELb0ELb0ELb0EEEvNS_16Flash_bwd_paramsE:
.text._ZN5flash44flash_bwd_dq_dk_dv_loop_seqk_parallel_kernelI23Flash_bwd_kernel_traitsILi128ELi64ELi64ELi8ELi4ELi2ELi2ELb1ELb0EN7cutlass10bfloat16_tE19Flash_kernel_traitsILi128ELi64ELi64ELi8ES3_EELb0ELb0ELb1ELb1ELb0ELb0ELb0EEEvNS_16Flash_bwd_paramsE:
        /* <DEDUP_REMOVED lines=23> */
[----:B--2---:R-:W-:-:S04]  /*0170*/  ULEA UR6, UR6, UR5, 0x18 ;  /* 0x0000000506067291 */ /* 0x004fc8000f8ec0ff */
        /* <DEDUP_REMOVED lines=10> */
[----:B------:R-:W-:Y:S02]  /*0220*/  LOP3.LUT R216, R3, 0x20, R0, 0x78, !PT ;  /* 0x0000002003d87812 */ /* 0x000fe400078e7800 */
[--C-:B------:R-:W-:Y:S02]  /*0230*/  LOP3.LUT R3, R2, 0x3800, R7.reuse, 0xf8, !PT ;  /* 0x0000380002037812 */ /* 0x100fe400078ef807 */
[----:B------:R-:W-:Y:S02]  /*0240*/  LOP3.LUT R216, R216, 0x1c0, R7, 0xf8, !PT ;  /* 0x000001c0d8d87812 */ /* 0x000fe400078ef807 */
[----:B------:R-:W-:Y:S02]  /*0250*/  LOP3.LUT R7, R7, 0x1c0, RZ, 0xc0, !PT ;  /* 0x000001c007077812 */ /* 0x000fe400078ec0ff */
[----:B------:R-:W-:Y:S02]  /*0260*/  SHF.R.U32.HI R9, RZ, 0x1, R11 ;  /* 0x00000001ff097819 */ /* 0x000fe4000001160b */
[----:B------:R-:W-:-:S02]  /*0270*/  LOP3.LUT R14, R6, 0xc00, RZ, 0xc0, !PT ;  /* 0x00000c00060e7812 */ /* 0x000fc400078ec0ff */
[----:B------:R-:W-:Y:S02]  /*0280*/  LOP3.LUT R8, R6, 0x400, RZ, 0xc0, !PT ;  /* 0x0000040006087812 */ /* 0x000fe400078ec0ff */
[----:B------:R-:W-:Y:S02]  /*0290*/  LOP3.LUT R12, R7, 0x18, R210, 0xf8, !PT ;  /* 0x00000018070c7812 */ /* 0x000fe400078ef8d2 */
[----:B------:R-:W-:Y:S02]  /*02a0*/  LOP3.LUT R207, R9, 0x30, RZ, 0xc0, !PT ;  /* 0x0000003009cf7812 */ /* 0x000fe400078ec0ff */
[--C-:B------:R-:W-:Y:S02]  /*02b0*/  LOP3.LUT R7, R14, 0x6, R5.reuse, 0xf8, !PT ;  /* 0x000000060e077812 */ /* 0x100fe400078ef805 */
[--C-:B------:R-:W-:Y:S02]  /*02c0*/  LOP3.LUT R8, R8, 0x6, R5.reuse, 0xf8, !PT ;  /* 0x0000000608087812 */ /* 0x100fe400078ef805 */
[----:B------:R-:W-:-:S02]  /*02d0*/  LOP3.LUT R215, R12, 0x38, R5, 0x78, !PT ;  /* 0x000000380cd77812 */ /* 0x000fc400078e7805 */
[----:B------:R-:W-:Y:S02]  /*02e0*/  LOP3.LUT R5, R5, 0x20, RZ, 0xc0, !PT ;  /* 0x0000002005057812 */ /* 0x000fe400078ec0ff */
[----:B------:R-:W-:Y:S01]  /*02f0*/  LOP3.LUT R207, R207, 0x7, R0, 0xf8, !PT ;  /* 0x00000007cfcf7812 */ /* 0x000fe200078ef800 */
[----:B------:R-:W-:Y:S01]  /*0300*/  IMAD.SHL.U32 R0, R11, 0x40, RZ ;  /* 0x000000400b007824 */ /* 0x000fe200078e00ff */
[----:B------:R-:W-:Y:S02]  /*0310*/  LOP3.LUT R5, R5, 0x18, R210, 0xf8, !PT ;  /* 0x0000001805057812 */ /* 0x000fe400078ef8d2 */
[----:B------:R-:W-:Y:S02]  /*0320*/  LOP3.LUT R215, R8, R215, RZ, 0xfc, !PT ;  /* 0x000000d708d77212 */ /* 0x000fe400078efcff */
[----:B------:R-:W-:Y:S02]  /*0330*/  LOP3.LUT R8, R5, 0x1c0, R0, 0xf8, !PT ;  /* 0x000001c005087812 */ /* 0x000fe400078ef800 */
[----:B------:R-:W-:-:S02]  /*0340*/  LOP3.LUT R10, R0, 0x1c0, RZ, 0xc0, !PT ;  /* 0x000001c0000a7812 */ /* 0x000fc400078ec0ff */
[--C-:B------:R-:W-:Y:S02]  /*0350*/  LOP3.LUT R203, R8, 0x38, R209.reuse, 0x78, !PT ;  /* 0x0000003808cb7812 */ /* 0x100fe400078e78d1 */
[----:B------:R-:W-:Y:S02]  /*0360*/  LOP3.LUT R10, R10, 0x38, R209, 0xf8, !PT ;  /* 0x000000380a0a7812 */ /* 0x000fe400078ef8d1 */
[----:B------:R-:W-:Y:S02]  /*0370*/  LOP3.LUT R4, R9, 0x10, RZ, 0xc0, !PT ;  /* 0x0000001009047812 */ /* 0x000fe400078ec0ff */
[----:B------:R-:W-:Y:S02]  /*0380*/  LOP3.LUT R197, R0, 0x200, RZ, 0xc0, !PT ;  /* 0x0000020000c57812 */ /* 0x000fe400078ec0ff */
[----:B------:R-:W-:Y:S02]  /*0390*/  LOP3.LUT R203, R203, 0x200, R0, 0xf8, !PT ;  /* 0x00000200cbcb7812 */ /* 0x000fe400078ef800 */
[----:B------:R-:W-:Y:S01]  /*03a0*/  LOP3.LUT R200, R10, 0x8, R11, 0x78, !PT ;  /* 0x000000080ac87812 */ /* 0x000fe200078e780b */
[----:B------:R-:W1:Y:S01]  /*03b0*/  LDC R0, c[0x0][0x438] ;  /* 0x00010e00ff007b82 */ /* 0x000e620000000800 */
[----:B------:R-:W-:-:S02]  /*03c0*/  R2P PR, R11, 0xe ;  /* 0x0000000e0b007804 */ /* 0x000fc40000000000 */
[----:B------:R-:W-:Y:S02]  /*03d0*/  LOP3.LUT R199, R4, 0x8, R11, 0xf8, !PT ;  /* 0x0000000804c77812 */ /* 0x000fe400078ef80b */
[----:B------:R-:W-:Y:S02]  /*03e0*/  LOP3.LUT R200, R3, R200, RZ, 0xfc, !PT ;  /* 0x000000c803c87212 */ /* 0x000fe400078efcff */
[----:B------:R-:W-:Y:S02]  /*03f0*/  LOP3.LUT R4, R10, 0x8, R9, 0x78, !PT ;  /* 0x000000080a047812 */ /* 0x000fe400078e7809 */
[----:B------:R-:W-:Y:S02]  /*0400*/  LOP3.LUT R3, R197, 0xc00, R6, 0xf8, !PT ;  /* 0x00000c00c5037812 */ /* 0x000fe400078ef806 */
[----:B------:R-:W-:Y:S02]  /*0410*/  LOP3.LUT R216, R7, R216, RZ, 0xfc, !PT ;  /* 0x000000d807d87212 */ /* 0x000fe400078efcff */
[----:B------:R-:W-:-:S02]  /*0420*/  LOP3.LUT R199, R199, R10, RZ, 0x3c, !PT ;  /* 0x0000000ac7c77212 */ /* 0x000fc400078e3cff */
[----:B------:R-:W-:Y:S02]  /*0430*/  LOP3.LUT R2, R209, 0x1f8, RZ, 0xc0, !PT ;  /* 0x000001f8d1027812 */ /* 0x000fe400078ec0ff */
[----:B------:R-:W-:Y:S01]  /*0440*/  LOP3.LUT R204, R3, R4, RZ, 0xfc, !PT ;  /* 0x0000000403cc7212 */ /* 0x000fe200078efcff */
[----:B------:R-:W-:Y:S01]  /*0450*/  IMAD.MOV.U32 R3, RZ, RZ, 0x10 ;  /* 0x00000010ff037424 */ /* 0x000fe200078e00ff */
[----:B------:R-:W-:Y:S02]  /*0460*/  LEA R216, R216, UR5, 0x1 ;  /* 0x00000005d8d87c11 */ /* 0x000fe4000f8e08ff */
[--C-:B------:R-:W-:Y:S02]  /*0470*/  LOP3.LUT R199, R199, 0x200, R6.reuse, 0xf8, !PT ;  /* 0x00000200c7c77812 */ /* 0x100fe400078ef806 */
[----:B------:R-:W-:Y:S01]  /*0480*/  LOP3.LUT R2, R2, 0x38, R11, 0x78, !PT ;  /* 0x0000003802027812 */ /* 0x000fe200078e780b */
[C---:B------:R-:W-:Y:S01]  /*0490*/  VIADD R218, R216.reuse, 0x20 ;  /* 0x00000020d8da7836 */ /* 0x040fe20000000000 */
[----:B------:R-:W-:Y:S01]  /*04a0*/  LOP3.LUT R197, R197, 0x400, R6, 0xf8, !PT ;  /* 0x00000400c5c57812 */ /* 0x000fe200078ef806 */
[----:B------:R-:W-:Y:S01]  /*04b0*/  @P3 VIADD R218, R216, 0xffffffe0 ;  /* 0xffffffe0d8da3836 */ /* 0x000fe20000000000 */
[----:B------:R-:W-:-:S02]  /*04c0*/  SEL R3, R3, 0xfffffff0, !P2 ;  /* 0xfffffff003037807 */ /* 0x000fc40005000000 */
[----:B------:R-:W-:Y:S02]  /*04d0*/  SEL R202, R202, 0xffffffc0, !P2 ;  /* 0xffffffc0caca7807 */ /* 0x000fe40005000000 */
[----:B------:R-:W-:Y:S01]  /*04e0*/  LEA R199, R199, UR5, 0x1 ;  /* 0x00000005c7c77c11 */ /* 0x000fe2000f8e08ff */
[----:B------:R-:W-:Y:S01]  /*04f0*/  IMAD.IADD R243, R216, 0x1, R3 ;  /* 0x00000001d8f37824 */ /* 0x000fe200078e0203 */
[----:B---3--:R-:W-:Y:S01]  /*0500*/  LEA R212, P0, R205, R212, 0x2 ;  /* 0x000000d4cdd47211 */ /* 0x008fe200078010ff */
[----:B------:R-:W-:Y:S01]  /*0510*/  IMAD.IADD R222, R3, 0x1, R218 ;  /* 0x0000000103de7824 */ /* 0x000fe200078e02da */
[----:B------:R-:W-:Y:S01]  /*0520*/  LOP3.LUT R197, R197, R4, RZ, 0xfc, !PT ;  /* 0x00000004c5c57212 */ /* 0x000fe200078efcff */
[----:B------:R-:W-:Y:S01]  /*0530*/  IMAD.IADD R198, R202, 0x1, R199 ;  /* 0x00000001cac67824 */ /* 0x000fe200078e02c7 */
[----:B------:R-:W-:Y:S02]  /*0540*/  LOP3.LUT R208, R209, 0x38, RZ, 0xc0, !PT ;  /* 0x00000038d1d07812 */ /* 0x000fe400078ec0ff */
[----:B------:R-:W-:-:S02]  /*0550*/  LOP3.LUT R217, R2, 0x1e00, R209, 0xf8, !PT ;  /* 0x00001e0002d97812 */ /* 0x000fc400078ef8d1 */
[----:B------:R-:W-:Y:S02]  /*0560*/  LEA.HI.X R213, R205, R213, RZ, 0x2, P0 ;  /* 0x000000d5cdd57211 */ /* 0x000fe400000f14ff */
[----:B------:R-:W-:Y:S02]  /*0570*/  SEL R201, R201, 0xffffffe0, !P1 ;  /* 0xffffffe0c9c97807 */ /* 0x000fe40004800000 */
[----:B------:R-:W-:Y:S02]  /*0580*/  LOP3.LUT R214, R208, 0x40, RZ, 0xfc, !PT ;  /* 0x00000040d0d67812 */ /* 0x000fe400078efcff */
[----:B------:R-:W-:Y:S02]  /*0590*/  LEA R217, R217, UR6, 0x1 ;  /* 0x00000006d9d97c11 */ /* 0x000fe4000f8e08ff */
[----:B------:R-:W-:Y:S02]  /*05a0*/  LEA R215, R215, UR6, 0x1 ;  /* 0x00000006d7d77c11 */ /* 0x000fe4000f8e08ff */
[----:B------:R-:W-:-:S02]  /*05b0*/  LEA R204, R204, UR6, 0x1 ;  /* 0x00000006cccc7c11 */ /* 0x000fc4000f8e08ff */
[----:B------:R-:W-:Y:S02]  /*05c0*/  LEA R200, R200, UR4, 0x1 ;  /* 0x00000004c8c87c11 */ /* 0x000fe4000f8e08ff */
[----:B------:R-:W-:Y:S02]  /*05d0*/  LEA R197, R197, UR4, 0x1 ;  /* 0x00000004c5c57c11 */ /* 0x000fe4000f8e08ff */
[----:B-1--4-:R-:W-:-:S07]  /*05e0*/  LEA R203, R203, UR6, 0x1 ;  /* 0x00000006cbcb7c11 */ /* 0x012fce000f8e08ff */
.L_x_327:
[----:B------:R-:W1:Y:S01]  /*05f0*/  LDC.64 R2, c[0x0][0x478] ;  /* 0x00011e00ff027b82 */ /* 0x000e620000000a00 */
[----:B------:R-:W-:Y:S01]  /*0600*/  ISETP.NE.U32.AND P4, PT, RZ, UR8, PT ;  /* 0x00000008ff007c0c */ /* 0x000fe2000bf85070 */
[----:B--2---:R-:W-:Y:S01]  /*0610*/  IMAD.SHL.U32 R9, R205, 0x4, RZ ;  /* 0x00000004cd097824 */ /* 0x004fe200078e00ff */
        /* <DEDUP_REMOVED lines=41> */
.L_x_268:
        /* <DEDUP_REMOVED lines=39> */
.L_x_270:
[----:B------:R-:W1:Y:S01]  /*0b20*/  LDCU.64 UR12, c[0x0][0x3b8] ;  /* 0x00007700ff0c77ac */ /* 0x000e620008000a00 */
[----:B------:R-:W-:-:S05]  /*0b30*/  IADD3 R14, PT, PT, R241, R244, RZ ;  /* 0x000000f4f10e7210 */ /* 0x000fca0007ffe0ff */
[C---:B-1----:R-:W-:Y:S02]  /*0b40*/  IMAD R12, R14.reuse, UR13, RZ ;  /* 0x0000000d0e0c7c24 */ /* 0x042fe4000f8e02ff */
[----:B------:R-:W-:-:S05]  /*0b50*/  IMAD.WIDE.U32 R14, R14, UR12, RZ ;  /* 0x0000000c0e0e7c25 */ /* 0x000fca000f8e00ff */
[----:B------:R-:W-:Y:S02]  /*0b60*/  IADD3 R12, PT, PT, R15, R12, RZ ;  /* 0x0000000c0f0c7210 */ /* 0x000fe40007ffe0ff */
.L_x_271:
        /* <DEDUP_REMOVED lines=38> */
.L_x_272:
[----:B------:R-:W1:Y:S01]  /*0dd0*/  LDCU.64 UR10, c[0x0][0x3c0] ;  /* 0x00007800ff0a77ac */ /* 0x000e620008000a00 */
[----:B------:R-:W-:-:S05]  /*0de0*/  IADD3 R2, PT, PT, R241, R244, RZ ;  /* 0x000000f4f1027210 */ /* 0x000fca0007ffe0ff */
[C---:B-1----:R-:W-:Y:S02]  /*0df0*/  IMAD R15, R2.reuse, UR11, RZ ;  /* 0x0000000b020f7c24 */ /* 0x042fe4000f8e02ff */
[----:B------:R-:W-:-:S05]  /*0e00*/  IMAD.WIDE.U32 R2, R2, UR10, RZ ;  /* 0x0000000a02027c25 */ /* 0x000fca000f8e00ff */
[----:B------:R-:W-:Y:S02]  /*0e10*/  IADD3 R15, PT, PT, R3, R15, RZ ;  /* 0x0000000f030f7210 */ /* 0x000fe40007ffe0ff */
[----:B------:R-:W-:-:S07]  /*0e20*/  MOV R16, R2 ;  /* 0x0000000200107202 */ /* 0x000fce0000000f00 */
.L_x_273:
        /* <DEDUP_REMOVED lines=28> */
.L_x_274:
[-C--:B------:R-:W-:Y:S02]  /*0ff0*/  IMAD R29, R5, R7.reuse, RZ ;  /* 0x00000007051d7224 */ /* 0x080fe400078e02ff */
[----:B------:R-:W-:-:S05]  /*1000*/  IMAD.WIDE.U32 R2, R4, R7, RZ ;  /* 0x0000000704027225 */ /* 0x000fca00078e00ff */
[----:B------:R-:W-:Y:S02]  /*1010*/  IADD3 R29, PT, PT, R3, R29, RZ ;  /* 0x0000001d031d7210 */ /* 0x000fe40007ffe0ff */
[----:B------:R-:W-:-:S07]  /*1020*/  MOV R24, R2 ;  /* 0x0000000200187202 */ /* 0x000fce0000000f00 */
.L_x_275:
        /* <DEDUP_REMOVED lines=20> */
.L_x_276:
[----:B------:R-:W1:Y:S01]  /*1170*/  LDC R20, c[0x0][0x434] ;  /* 0x00010d00ff147b82 */ /* 0x000e620000000800 */
[----:B------:R-:W-:-:S04]  /*1180*/  IMAD R3, R205, UR20, R206 ;  /* 0x00000014cd037c24 */ /* 0x000fc8000f8e02ce */
[----:B-1----:R-:W-:-:S03]  /*1190*/  IMAD R20, R3, R20, RZ ;  /* 0x0000001403147224 */ /* 0x002fc600078e02ff */
.L_x_277:
        /* <DEDUP_REMOVED lines=11> */
.L_x_278:
[----:B------:R-:W1:Y:S01]  /*1250*/  LDC R22, c[0x0][0x444] ;  /* 0x00011100ff167b82 */ /* 0x000e620000000800 */
[----:B------:R-:W-:-:S04]  /*1260*/  IMAD R3, R205, UR20, R206 ;  /* 0x00000014cd037c24 */ /* 0x000fc8000f8e02ce */
[----:B-1----:R-:W-:-:S07]  /*1270*/  IMAD R22, R3, R22, RZ ;  /* 0x0000001603167224 */ /* 0x002fce00078e02ff */
.L_x_279:
[----:B------:R-:W1:Y:S01]  /*1280*/  LDC.64 R4, c[0x0][0x3b0] ;  /* 0x0000ec00ff047b82 */ /* 0x000e620000000a00 */
[----:B------:R-:W-:Y:S01]  /*1290*/  IMAD.MOV.U32 R18, RZ, RZ, R208 ;  /* 0x000000ffff127224 */ /* 0x000fe200078e00d0 */
[----:B------:R-:W2:Y:S01]  /*12a0*/  S2R R26, SR_TID.X ;  /* 0x00000000001a7919 */ /* 0x000ea20000002100 */
[----:B------:R-:W-:Y:S01]  /*12b0*/  IMAD.MOV.U32 R19, RZ, RZ, RZ ;  /* 0x000000ffff137224 */ /* 0x000fe200078e00ff */
[----:B------:R-:W3:Y:S01]  /*12c0*/  LDCU.64 UR6, c[0x0][0x3c8] ;  /* 0x00007900ff0677ac */ /* 0x000ee20008000a00 */
[----:B------:R-:W-:Y:S01]  /*12d0*/  IADD3 R34, P3, PT, R208, R34, RZ ;  /* 0x00000022d0227210 */ /* 0x000fe20007f7e0ff */
[----:B------:R-:W4:Y:S01]  /*12e0*/  S2R R13, SR_TID.X ;  /* 0x00000000000d7919 */ /* 0x000f220000002100 */
[----:B------:R-:W-:Y:S01]  /*12f0*/  IMAD R232, R25, UR20, RZ ;  /* 0x0000001419e87c24 */ /* 0x000fe2000f8e02ff */
[----:B------:R-:W5:Y:S01]  /*1300*/  LDC.64 R2, c[0x0][0x590] ;  /* 0x00016400ff027b82 */ /* 0x000f620000000a00 */
[----:B------:R-:W4:Y:S01]  /*1310*/  LDCU.64 UR4, c[0x0][0x380] ;  /* 0x00007000ff0477ac */ /* 0x000f220008000a00 */
[----:B------:R-:W-:Y:S01]  /*1320*/  IMAD.X R35, RZ, RZ, R27, P3 ;  /* 0x000000ffff237224 */ /* 0x000fe200018e061b */
[----:B------:R-:W-:Y:S01]  /*1330*/  ISETP.NE.AND P3, PT, RZ, UR19, PT ;  /* 0x00000013ff007c0c */ /* 0x000fe2000bf65270 */
[----:B------:R-:W-:Y:S04]  /*1340*/  BSSY.RECONVERGENT B1, `(.L_x_269) ;  /* 0x0000591000017945 */ /* 0x000fe80003800200 */
[----:B------:R-:W2:Y:S01]  /*1350*/  LDC R238, c[0x0][0x508] ;  /* 0x00014200ffee7b82 */ /* 0x000ea20000000800 */
[----:B-1----:R-:W-:-:S07]  /*1360*/  IMAD R36, R23, R4, RZ ;  /* 0x0000000417247224 */ /* 0x002fce00078e02ff */
[----:B------:R-:W1:Y:S01]  /*1370*/  LDC.64 R248, c[0x0][0x420] ;  /* 0x00010800fff87b82 */ /* 0x000e620000000a00 */
[----:B------:R-:W-:-:S04]  /*1380*/  IMAD.WIDE.U32 R38, R21, R4, R18 ;  /* 0x0000000415267225 */ /* 0x000fc800078e0012 */
[C---:B------:R-:W-:Y:S01]  /*1390*/  IMAD R7, R21.reuse, R5, R36 ;  /* 0x0000000515077224 */ /* 0x040fe200078e0224 */
[----:B------:R-:W-:Y:S01]  /*13a0*/  IADD3 R36, P0, PT, R8, R38, RZ ;  /* 0x0000002608247210 */ /* 0x000fe20007f1e0ff */
[----:B-----5:R-:W-:Y:S01]  /*13b0*/  IMAD.WIDE.U32 R34, R21, R2, R34 ;  /* 0x0000000215227225 */ /* 0x020fe200078e0022 */
[----:B------:R-:W5:Y:S01]  /*13c0*/  LDC.64 R8, c[0x0][0x5f8] ;  /* 0x00017e00ff087b82 */ /* 0x000f620000000a00 */
[----:B------:R-:W-:Y:S02]  /*13d0*/  SHF.L.U64.HI R223, R2, 0x5, R3 ;  /* 0x0000000502df7819 */ /* 0x000fe40000010203 */
[----:B------:R-:W-:Y:S02]  /*13e0*/  IADD3.X R37, PT, PT, R6, R39, R7, P0, !PT ;  /* 0x0000002706257210 */ /* 0x000fe400007fe407 */
[--C-:B------:R-:W-:Y:S01]  /*13f0*/  IADD3 R24, P1, P0, R32, R24, R30.reuse ;  /* 0x0000001820187210 */ /* 0x100fe2000783e01e */
[----:B------:R-:W-:Y:S01]  /*1400*/  IMAD R32, R23, R2, RZ ;  /* 0x0000000217207224 */ /* 0x000fe200078e02ff */
[----:B------:R-:W-:Y:S01]  /*1410*/  SHF.R.S32.HI R30, RZ, 0x1f, R30 ;  /* 0x0000001fff1e7819 */ /* 0x000fe2000001141e */
[----:B------:R-:W1:Y:S01]  /*1420*/  LDC.64 R6, c[0x0][0x598] ;  /* 0x00016600ff067b82 */ /* 0x000e620000000a00 */
[----:B---3--:R-:W-:Y:S01]  /*1430*/  IMAD.WIDE.U32 R36, R206, UR6, R36 ;  /* 0x00000006ce247c25 */ /* 0x008fe2000f8e0024 */
[----:B--2---:R-:W-:-:S02]  /*1440*/  IADD3 R238, PT, PT, R219, -R238, -R240 ;  /* 0x800000eedbee7210 */ /* 0x004fc40007ffe8f0 */
[----:B------:R-:W-:Y:S01]  /*1450*/  IADD3.X R23, PT, PT, R28, R29, R30, P1, P0 ;  /* 0x0000001d1c177210 */ /* 0x000fe20000fe041e */
[----:B------:R-:W-:Y:S01]  /*1460*/  IMAD R32, R21, R3, R32 ;  /* 0x0000000315207224 */ /* 0x000fe200078e0220 */
[----:B------:R-:W-:Y:S01]  /*1470*/  SHF.R.U32.HI R21, RZ, 0x5, R26 ;  /* 0x00000005ff157819 */ /* 0x000fe2000001161a */
[----:B------:R-:W-:Y:S01]  /*1480*/  IMAD R31, R206, UR7, R37 ;  /* 0x00000007ce1f7c24 */ /* 0x000fe2000f8e0225 */
[----:B------:R-:W2:Y:S01]  /*1490*/  LDCU.64 UR6, c[0x0][0x550] ;  /* 0x0000aa00ff0677ac */ /* 0x000ea20008000a00 */
[----:B------:R-:W-:Y:S01]  /*14a0*/  IMAD.MOV.U32 R30, RZ, RZ, R36 ;  /* 0x000000ffff1e7224 */ /* 0x000fe200078e0024 */
[----:B------:R-:W-:Y:S02]  /*14b0*/  IADD3 R35, PT, PT, R35, R32, RZ ;  /* 0x0000002023237210 */ /* 0x000fe40007ffe0ff */
[----:B----4-:R-:W-:Y:S01]  /*14c0*/  LOP3.LUT R26, R13, 0x1f, RZ, 0xc0, !PT ;  /* 0x0000001f0d1a7812 */ /* 0x010fe200078ec0ff */
[----:B------:R-:W-:-:S04]  /*14d0*/  IMAD.WIDE.U32 R30, R210, R4, R30 ;  /* 0x00000004d21e7225 */ /* 0x000fc800078e001e */
[----:B-----5:R-:W-:Y:S01]  /*14e0*/  IMAD.WIDE.U32 R32, R8, UR14, RZ ;  /* 0x0000000e08207c25 */ /* 0x020fe2000f8e00ff */
[----:B------:R-:W-:-:S03]  /*14f0*/  LEA R228, P0, R30, UR4, 0x1 ;  /* 0x000000041ee47c11 */ /* 0x000fc6000f8008ff */
[----:B------:R-:W-:Y:S01]  /*1500*/  IMAD R229, R210, R5, R31 ;  /* 0x00000005d2e57224 */ /* 0x000fe200078e021f */
[----:B------:R-:W-:Y:S01]  /*1510*/  SEL R8, R32, RZ, P3 ;  /* 0x000000ff20087207 */ /* 0x000fe20001800000 */
[----:B------:R-:W-:Y:S02]  /*1520*/  IMAD R21, R21, R232, R26 ;  /* 0x000000e815157224 */ /* 0x000fe400078e021a */
[----:B-1----:R-:W-:Y:S01]  /*1530*/  IMAD.WIDE.U32 R28, R206, R6, R34 ;  /* 0x00000006ce1c7225 */ /* 0x002fe200078e0022 */
[----:B------:R-:W1:Y:S01]  /*1540*/  LDC.64 R26, c[0x0][0x5e8] ;  /* 0x00017a00ff1a7b82 */ /* 0x000e620000000a00 */
[----:B------:R-:W-:Y:S01]  /*1550*/  LEA.HI.X R229, R30, UR5, R229, 0x1, P0 ;  /* 0x000000051ee57c11 */ /* 0x000fe200080f0ce5 */
[----:B------:R-:W3:Y:S01]  /*1560*/  LDCU.64 UR4, c[0x0][0x570] ;  /* 0x0000ae00ff0477ac */ /* 0x000ee20008000a00 */
[----:B------:R-:W-:Y:S01]  /*1570*/  VIADD R6, R238, 0xffffffc0 ;  /* 0xffffffc0ee067836 */ /* 0x000fe20000000000 */
[----:B------:R-:W-:Y:S01]  /*1580*/  IADD3 R24, P1, P0, R21, R24, R8 ;  /* 0x0000001815187210 */ /* 0x000fe2000783e008 */
[----:B------:R-:W-:Y:S01]  /*1590*/  IMAD R29, R206, R7, R29 ;  /* 0x00000007ce1d7224 */ /* 0x000fe200078e021d */
[----:B------:R-:W-:Y:S01]  /*15a0*/  SHF.R.S32.HI R8, RZ, 0x1f, R21 ;  /* 0x0000001fff087819 */ /* 0x000fe20000011415 */
[----:B------:R-:W-:Y:S01]  /*15b0*/  IMAD R9, R9, UR14, R33 ;  /* 0x0000000e09097c24 */ /* 0x000fe2000f8e0221 */
[----:B------:R-:W-:Y:S01]  /*15c0*/  SHF.R.S32.HI R7, RZ, 0x1f, R6 ;  /* 0x0000001fff077819 */ /* 0x000fe20000011406 */
[----:B------:R-:W-:-:S03]  /*15d0*/  IMAD.WIDE.U32 R28, R210, R2, R28 ;  /* 0x00000002d21c7225 */ /* 0x000fc600078e001c */
[----:B------:R-:W-:Y:S01]  /*15e0*/  LEA.HI R7, R7, R6, RZ, 0x6 ;  /* 0x0000000607077211 */ /* 0x000fe200078f30ff */
[----:B------:R-:W-:Y:S01]  /*15f0*/  IMAD R231, R210, R3, R29 ;  /* 0x00000003d2e77224 */ /* 0x000fe200078e021d */
[----:B------:R-:W-:Y:S01]  /*1600*/  SEL R9, R9, RZ, P3 ;  /* 0x000000ff09097207 */ /* 0x000fe20001800000 */
[----:B------:R-:W-:Y:S01]  /*1610*/  IMAD.SHL.U32 R21, R232, 0x40, RZ ;  /* 0x00000040e8157824 */ /* 0x000fe200078e00ff */
[----:B------:R-:W-:Y:S02]  /*1620*/  SHF.R.S32.HI R7, RZ, 0x6, R7 ;  /* 0x00000006ff077819 */ /* 0x000fe40000011407 */
[----:B------:R-:W-:Y:S01]  /*1630*/  IADD3.X R8, PT, PT, R8, R23, R9, P1, P0 ;  /* 0x0000001708087210 */ /* 0x000fe20000fe0409 */
[----:B------:R-:W-:Y:S01]  /*1640*/  IMAD R9, R239, 0x40, R22 ;  /* 0x00000040ef097824 */ /* 0x000fe200078e0216 */
[----:B--2---:R-:W-:Y:S02]  /*1650*/  LEA R230, P1, R28, UR6, 0x1 ;  /* 0x000000061ce67c11 */ /* 0x004fe4000f8208ff */
[----:B------:R-:W-:-:S02]  /*1660*/  VIMNMX R220, PT, PT, RZ, R7, !PT ;  /* 0x00000007ffdc7248 */ /* 0x000fc40007fe0100 */
[----:B------:R-:W-:Y:S01]  /*1670*/  LEA.HI.X R231, R28, UR7, R231, 0x1, P1 ;  /* 0x000000071ce77c11 */ /* 0x000fe200088f0ce7 */
[----:B-1----:R-:W-:Y:S01]  /*1680*/  IMAD.WIDE R224, R9, 0x4, R26 ;  /* 0x0000000409e07825 */ /* 0x002fe200078e021a */
[----:B------:R-:W-:Y:S02]  /*1690*/  IADD3 R24, P0, PT, R21, R24, RZ ;  /* 0x0000001815187210 */ /* 0x000fe40007f1e0ff */
[----:B------:R-:W-:Y:S01]  /*16a0*/  ISETP.GT.AND P1, PT, R17, R220, PT ;  /* 0x000000dc1100720c */ /* 0x000fe20003f24270 */
[----:B------:R-:W-:Y:S01]  /*16b0*/  IMAD.MOV.U32 R226, RZ, RZ, R224 ;  /* 0x000000ffffe27224 */ /* 0x000fe200078e00e0 */
[----:B------:R-:W-:Y:S01]  /*16c0*/  LEA.HI.X.SX32 R21, R21, R8, 0x1, P0 ;  /* 0x0000000815157211 */ /* 0x000fe200000f0eff */
[----:B------:R-:W-:Y:S01]  /*16d0*/  IMAD.SHL.U32 R224, R2, 0x20, RZ ;  /* 0x0000002002e07824 */ /* 0x000fe200078e00ff */
[----:B---3--:R-:W-:Y:S02]  /*16e0*/  LEA R246, P0, R24, UR4, 0x2 ;  /* 0x0000000418f67c11 */ /* 0x008fe4000f8010ff */
[----:B------:R-:W-:-:S02]  /*16f0*/  LEA R7, R239, R20, 0x6 ;  /* 0x00000014ef077211 */ /* 0x000fc400078e30ff */
[----:B------:R-:W-:Y:S02]  /*1700*/  LEA.HI.X R247, R24, UR5, R21, 0x2, P0 ;  /* 0x0000000518f77c11 */ /* 0x000fe400080f1415 */
[----:B------:R-:W-:Y:S01]  /*1710*/  IADD3 R6, P0, PT, R210, 0x20, RZ ;  /* 0x00000020d2067810 */ /* 0x000fe20007f1e0ff */
[----:B------:R-:W-:Y:S01]  /*1720*/  IMAD.WIDE R248, R7, 0x4, R248 ;  /* 0x0000000407f87825 */ /* 0x000fe200078e02f8 */
[----:B------:R-:W-:Y:S02]  /*1730*/  SHF.L.U64.HI R8, R4, 0x5, R5 ;  /* 0x0000000504087819 */ /* 0x000fe40000010205 */
[----:B------:R-:W-:Y:S01]  /*1740*/  IADD3 R3, PT, PT, R210, 0x20, RZ ;  /* 0x00000020d2037810 */ /* 0x000fe20007ffe0ff */
[----:B------:R-:W-:Y:S02]  /*1750*/  IMAD.SHL.U32 R5, R4, 0x20, RZ ;  /* 0x0000002004057824 */ /* 0x000fe400078e00ff */
[----:B------:R-:W-:Y:S01]  /*1760*/  IMAD.X R2, RZ, RZ, RZ, P0 ;  /* 0x000000ffff027224 */ /* 0x000fe200000e06ff */
        /* <DEDUP_REMOVED lines=12> */
.L_x_281:
[----:B------:R-:W1:Y:S01]  /*1830*/  LDCU.64 UR10, c[0x0][0x5c0] ;  /* 0x0000b800ff0a77ac */ /* 0x000e620008000a00 */
[----:B------:R-:W-:-:S05]  /*1840*/  IADD3 R0, PT, PT, R241, R244, RZ ;  /* 0x000000f4f1007210 */ /* 0x000fca0007ffe0ff */
[C---:B-1----:R-:W-:Y:S02]  /*1850*/  IMAD R4, R0.reuse, UR11, RZ ;  /* 0x0000000b00047c24 */ /* 0x042fe4000f8e02ff */
[----:B------:R-:W-:-:S05]  /*1860*/  IMAD.WIDE.U32 R8, R0, UR10, RZ ;  /* 0x0000000a00087c25 */ /* 0x000fca000f8e00ff */
[----:B------:R-:W-:Y:S02]  /*1870*/  IADD3 R0, PT, PT, R9, R4, RZ ;  /* 0x0000000409007210 */ /* 0x000fe40007ffe0ff */
[----:B------:R-:W-:Y:S02]  /*1880*/  MOV R4, R8 ;  /* 0x0000000800047202 */ /* 0x000fe40000000f00 */
.L_x_282:
        /* <DEDUP_REMOVED lines=11> */
.L_x_283:
[----:B------:R-:W1:Y:S01]  /*1940*/  LDCU.64 UR6, c[0x0][0x5c8] ;  /* 0x0000b900ff0677ac */ /* 0x000e620008000a00 */
[----:B------:R-:W-:-:S05]  /*1950*/  IADD3 R241, PT, PT, R241, R244, RZ ;  /* 0x000000f4f1f17210 */ /* 0x000fca0007ffe0ff */
[C---:B-1----:R-:W-:Y:S02]  /*1960*/  IMAD R7, R241.reuse, UR7, RZ ;  /* 0x00000007f1077c24 */ /* 0x042fe4000f8e02ff */
[----:B------:R-:W-:-:S05]  /*1970*/  IMAD.WIDE.U32 R8, R241, UR6, RZ ;  /* 0x00000006f1087c25 */ /* 0x000fca000f8e00ff */
[----:B------:R-:W-:Y:S02]  /*1980*/  IADD3 R7, PT, PT, R9, R7, RZ ;  /* 0x0000000709077210 */ /* 0x000fe40007ffe0ff */
.L_x_284:
[----:B------:R-:W1:Y:S01]  /*1990*/  LDCU.64 UR4, c[0x0][0x5d8] ;  /* 0x0000bb00ff0477ac */ /* 0x000e620008000a00 */
[----:B------:R-:W-:Y:S01]  /*19a0*/  IMAD R10, R11, UR10, RZ ;  /* 0x0000000a0b0a7c24 */ /* 0x000fe2000f8e02ff */
[C---:B------:R-:W-:Y:S01]  /*19b0*/  IADD3 R240, PT, PT, -R221.reuse, R240, RZ ;  /* 0x000000f0ddf07210 */ /* 0x040fe20007ffe1ff */
[C---:B------:R-:W-:Y:S01]  /*19c0*/  IMAD.WIDE.U32 R12, R221.reuse, UR10, R18 ;  /* 0x0000000add0c7c25 */ /* 0x040fe2000f8e0012 */
        /* <DEDUP_REMOVED lines=21> */
.L_x_286:
[----:B------:R-:W-:Y:S05]  /*1b20*/  BSYNC.RECONVERGENT B0 ;  /* 0x0000000000007941 */ /* 0x000fea0003800200 */
.L_x_285:
        /* <DEDUP_REMOVED lines=16> */
.L_x_288:
[----:B------:R-:W-:Y:S05]  /*1c30*/  BSYNC.RECONVERGENT B0 ;  /* 0x0000000000007941 */ /* 0x000fea0003800200 */
.L_x_287:
        /* <DEDUP_REMOVED lines=14> */
[----:B------:R-:W-:-:S04]  /*1d20*/  IMAD.WIDE.U32 R10, R210, UR6, R4 ;  /* 0x00000006d20a7c25 */ /* 0x000fc8000f8e0004 */
[----:B------:R-:W-:Y:S01]  /*1d30*/  IMAD R0, R210, UR7, R11 ;  /* 0x00000007d2007c24 */ /* 0x000fe2000f8e020b */
[----:B--2---:R-:W-:Y:S02]  /*1d40*/  ISETP.GE.AND P1, PT, R208, UR10, PT ;  /* 0x0000000ad0007c0c */ /* 0x004fe4000bf26270 */
[----:B------:R-:W-:Y:S02]  /*1d50*/  ISETP.GE.AND P0, PT, R214, UR10, PT ;  /* 0x0000000ad6007c0c */ /* 0x000fe4000bf06270 */
[----:B---3--:R-:W-:-:S04]  /*1d60*/  LEA R4, P2, R10, UR4, 0x1 ;  /* 0x000000040a047c11 */ /* 0x008fc8000f8408ff */
[----:B------:R-:W-:-:S05]  /*1d70*/  LEA.HI.X R5, R10, UR5, R0, 0x1, P2 ;  /* 0x000000050a057c11 */ /* 0x000fca00090f0c00 */
[----:B------:R2:W-:Y:S04]  /*1d80*/  @!P1 STG.E.128 desc[UR16][R4.64], RZ ;  /* 0x000000ff04009986 */ /* 0x0005e8000c101d10 */
[----:B------:R2:W-:Y:S02]  /*1d90*/  @!P0 STG.E.128 desc[UR16][R4.64+0x80], RZ ;  /* 0x000080ff04008986 */ /* 0x0005e4000c101d10 */
.L_x_290:
[----:B------:R-:W-:Y:S05]  /*1da0*/  BSYNC.RECONVERGENT B0 ;  /* 0x0000000000007941 */ /* 0x000fea0003800200 */
.L_x_289:
        /* <DEDUP_REMOVED lines=16> */
.L_x_280:
[----:B------:R-:W1:Y:S01]  /*1eb0*/  LDCU.64 UR4, c[0x0][0x3d8] ;  /* 0x00007b00ff0477ac */ /* 0x000e620008000a00 */
[----:B------:R-:W-:Y:S01]  /*1ec0*/  IMAD R4, R11, UR10, RZ ;  /* 0x0000000a0b047c24 */ /* 0x000fe2000f8e02ff */
[C---:B------:R-:W-:Y:S01]  /*1ed0*/  IADD3 R7, PT, PT, -R221.reuse, R240, RZ ;  /* 0x000000f0dd077210 */ /* 0x040fe20007ffe1ff */
[C---:B------:R-:W-:Y:S01]  /*1ee0*/  IMAD.WIDE.U32 R20, R221.reuse, UR10, R18 ;  /* 0x0000000add147c25 */ /* 0x040fe2000f8e0012 */
[----:B------:R-:W-:Y:S01]  /*1ef0*/  BSSY.RECONVERGENT B0, `(.L_x_292) ;  /* 0x0000025000007945 */ /* 0x000fe20003800200 */
[----:B------:R-:W-:Y:S01]  /*1f00*/  @P3 BAR.SYNC.DEFER_BLOCKING 0x0 ;  /* 0x0000000000003b1d */ /* 0x000fe20000010000 */
[----:B------:R-:W-:Y:S01]  /*1f10*/  ISETP.GE.AND P6, PT, R210, R7, PT ;  /* 0x00000007d200720c */ /* 0x000fe20003fc6270 */
[----:B------:R-:W-:Y:S01]  /*1f20*/  IMAD R4, R221, UR11, R4 ;  /* 0x0000000bdd047c24 */ /* 0x000fe2000f8e0204 */
[----:B------:R-:W-:-:S04]  /*1f30*/  IADD3 R16, P0, PT, R16, R20, RZ ;  /* 0x0000001410107210 */ /* 0x000fc80007f1e0ff */
[----:B------:R-:W-:Y:S02]  /*1f40*/  IADD3.X R17, PT, PT, R15, R21, R4, P0, !PT ;  /* 0x000000150f117210 */ /* 0x000fe400007fe404 */
[----:B------:R-:W-:Y:S01]  /*1f50*/  LOP3.LUT R4, R239, 0x80000001, RZ, 0xc0, !PT ;  /* 0x80000001ef047812 */ /* 0x000fe200078ec0ff */
[----:B-1----:R-:W-:-:S03]  /*1f60*/  IMAD R9, R0, UR4, RZ ;  /* 0x0000000400097c24 */ /* 0x002fc6000f8e02ff */
        /* <DEDUP_REMOVED lines=27> */
.L_x_293:
[----:B------:R2:W-:Y:S04]  /*2120*/  STS.128 [R217+0x10000], RZ ;  /* 0x010000ffd9007388 */ /* 0x0005e80000000c00 */
[----:B------:R2:W-:Y:S02]  /*2130*/  STS.128 [R217+0x12000], RZ ;  /* 0x012000ffd9007388 */ /* 0x0005e40000000c00 */
.L_x_294:
[----:B------:R-:W-:Y:S05]  /*2140*/  BSYNC.RECONVERGENT B0 ;  /* 0x0000000000007941 */ /* 0x000fea0003800200 */
.L_x_292:
        /* <DEDUP_REMOVED lines=26> */
.L_x_296:
[----:B------:R-:W-:Y:S05]  /*22f0*/  BSYNC.RECONVERGENT B0 ;  /* 0x0000000000007941 */ /* 0x000fea0003800200 */
.L_x_295:
        /* <DEDUP_REMOVED lines=8> */
[----:B-1--4-:R-:W-:Y:S02]  /*2380*/  @!P1 IMAD.MOV.U32 R20, RZ, RZ, R230 ;  /* 0x000000ffff149224 */ /* 0x012fe400078e00e6 */
        /* <DEDUP_REMOVED lines=12> */
.L_x_298:
[----:B------:R1:W-:Y:S04]  /*2450*/  STS.128 [R217+0x8000], RZ ;  /* 0x008000ffd9007388 */ /* 0x0003e80000000c00 */
[----:B------:R1:W-:Y:S02]  /*2460*/  STS.128 [R217+0xa000], RZ ;  /* 0x00a000ffd9007388 */ /* 0x0003e40000000c00 */
.L_x_299:
[----:B------:R-:W-:Y:S05]  /*2470*/  BSYNC.RECONVERGENT B0 ;  /* 0x0000000000007941 */ /* 0x000fea0003800200 */
.L_x_297:
[----:B------:R-:W-:Y:S01]  /*2480*/  ISETP.GE.AND P3, PT, R3, R16, PT ;  /* 0x000000100300720c */ /* 0x000fe20003f66270 */
[----:B------:R-:W-:-:S12]  /*2490*/  BSSY.RECONVERGENT B0, `(.L_x_300) ;  /* 0x0000013000007945 */ /* 0x000fd80003800200 */
[----:B------:R1:W-:Y:S04]  /*24a0*/  @P3 STS.128 [R217+0x9000], RZ ;  /* 0x009000ffd9003388 */ /* 0x0003e80000000c00 */
[----:B------:R1:W-:Y:S01]  /*24b0*/  @P3 STS.128 [R217+0xb000], RZ ;  /* 0x00b000ffd9003388 */ /* 0x0003e20000000c00 */
[----:B------:R-:W-:Y:S05]  /*24c0*/  @P3 BRA `(.L_x_301) ;  /* 0x00000000003c3947 */ /* 0x000fea0003800000 */
[----:B------:R-:W5:Y:S01]  /*24d0*/  LDCU UR4, c[0x0][0x440] ;  /* 0x00008800ff0477ac */ /* 0x000f620008000800 */
[----:B-1--4-:R-:W-:-:S04]  /*24e0*/  LEA R20, P2, R224, R230, 0x1 ;  /* 0x000000e6e0147211 */ /* 0x012fc800078408ff */
        /* <DEDUP_REMOVED lines=13> */
.L_x_301:
[----:B------:R-:W-:Y:S05]  /*25c0*/  BSYNC.RECONVERGENT B0 ;  /* 0x0000000000007941 */ /* 0x000fea0003800200 */
.L_x_300:
[----:B------:R-:W-:Y:S01]  /*25d0*/  BSSY.RECONVERGENT B0, `(.L_x_302) ;  /* 0x0000015000007945 */ /* 0x000fe20003800200 */
[----:B------:R-:W-:-:S03]  /*25e0*/  IADD3 R237, PT, PT, R217, R4, RZ ;  /* 0x00000004d9ed7210 */ /* 0x000fc60007ffe0ff */
        /* <DEDUP_REMOVED lines=17> */
.L_x_303:
[----:B------:R1:W-:Y:S04]  /*2700*/  STS.128 [R237], RZ ;  /* 0x000000ffed007388 */ /* 0x0003e80000000c00 */
[----:B------:R1:W-:Y:S02]  /*2710*/  STS.128 [R237+0x2000], RZ ;  /* 0x002000ffed007388 */ /* 0x0003e40000000c00 */
.L_x_304:
[----:B------:R-:W-:Y:S05]  /*2720*/  BSYNC.RECONVERGENT B0 ;  /* 0x0000000000007941 */ /* 0x000fea0003800200 */
.L_x_302:
        /* <DEDUP_REMOVED lines=27> */
.L_x_306:
[----:B------:R-:W-:Y:S05]  /*28e0*/  BSYNC.RECONVERGENT B0 ;  /* 0x0000000000007941 */ /* 0x000fea0003800200 */
.L_x_305:
[----:B------:R-:W2:Y:S01]  /*28f0*/  LDCU.64 UR4, c[0x0][0x3d0] ;  /* 0x00007a00ff0477ac */ /* 0x000ea20008000a00 */
[----:B-1----:R-:W-:Y:S01]  /*2900*/  IMAD.WIDE.U32 R16, R221, UR12, R18 ;  /* 0x0000000cdd107c25 */ /* 0x002fe2000f8e0012 */
[----:B------:R-:W-:Y:S03]  /*2910*/  BSSY.RECONVERGENT B0, `(.L_x_307) ;  /* 0x0000021000007945 */ /* 0x000fe60003800200 */
[----:B------:R-:W-:-:S04]  /*2920*/  IMAD R8, R11, UR12, RZ ;  /* 0x0000000c0b087c24 */ /* 0x000fc8000f8e02ff */
[----:B------:R-:W-:Y:S01]  /*2930*/  IMAD R3, R221, UR13, R8 ;  /* 0x0000000ddd037c24 */ /* 0x000fe2000f8e0208 */
[----:B------:R-:W-:-:S04]  /*2940*/  IADD3 R8, P0, PT, R14, R16, RZ ;  /* 0x000000100e087210 */ /* 0x000fc80007f1e0ff */
[----:B------:R-:W-:Y:S01]  /*2950*/  IADD3.X R9, PT, PT, R12, R17, R3, P0, !PT ;  /* 0x000000110c097210 */ /* 0x000fe200007fe403 */
        /* <DEDUP_REMOVED lines=26> */
.L_x_308:
[----:B------:R1:W-:Y:S04]  /*2b00*/  STS.128 [R217+0xc000], RZ ;  /* 0x00c000ffd9007388 */ /* 0x0003e80000000c00 */
[----:B------:R1:W-:Y:S02]  /*2b10*/  STS.128 [R217+0xe000], RZ ;  /* 0x00e000ffd9007388 */ /* 0x0003e40000000c00 */
.L_x_309:
[----:B------:R-:W-:Y:S05]  /*2b20*/  BSYNC.RECONVERGENT B0 ;  /* 0x0000000000007941 */ /* 0x000fea0003800200 */
.L_x_307:
[----:B------:R1:W-:Y:S01]  /*2b30*/  @P5 STS.128 [R217+0xd000], RZ ;  /* 0x00d000ffd9005388 */ /* 0x0003e20000000c00 */
[----:B------:R-:W-:Y:S03]  /*2b40*/  BSSY.RECONVERGENT B0, `(.L_x_310) ;  /* 0x0000018000007945 */ /* 0x000fe60003800200 */
[----:B------:R1:W-:Y:S01]  /*2b50*/  @P5 STS.128 [R217+0xf000], RZ ;  /* 0x00f000ffd9005388 */ /* 0x0003e20000000c00 */
[----:B------:R-:W-:Y:S05]  /*2b60*/  @P5 BRA `(.L_x_311) ;  /* 0x0000000000545947 */ /* 0x000fea0003800000 */
[----:B------:R-:W3:Y:S01]  /*2b70*/  LDCU UR6, c[0x0][0x440] ;  /* 0x00008800ff0677ac */ /* 0x000ee20008000800 */
[----:B------:R-:W-:Y:S02]  /*2b80*/  IMAD R5, R2, UR12, RZ ;  /* 0x0000000c02057c24 */ /* 0x000fe4000f8e02ff */
[----:B------:R-:W-:Y:S01]  /*2b90*/  IMAD.MOV.U32 R2, RZ, RZ, R8 ;  /* 0x000000ffff027224 */ /* 0x000fe200078e0008 */
[----:B------:R-:W4:Y:S01]  /*2ba0*/  LDCU.64 UR4, c[0x0][0x388] ;  /* 0x00007100ff0477ac */ /* 0x000f220008000a00 */
[C---:B------:R-:W-:Y:S02]  /*2bb0*/  IMAD R5, R6.reuse, UR13, R5 ;  /* 0x0000000d06057c24 */ /* 0x040fe4000f8e0205 */
[----:B------:R-:W-:-:S05]  /*2bc0*/  IMAD.WIDE.U32 R2, R6, UR12, R2 ;  /* 0x0000000c06027c25 */ /* 0x000fca000f8e0002 */
[----:B------:R-:W-:Y:S02]  /*2bd0*/  IADD3 R5, PT, PT, R3, R5, RZ ;  /* 0x0000000503057210 */ /* 0x000fe40007ffe0ff */
[----:B---3--:R-:W-:Y:S02]  /*2be0*/  ISETP.GE.AND P1, PT, R208, UR6, PT ;  /* 0x00000006d0007c0c */ /* 0x008fe4000bf26270 */
        /* <DEDUP_REMOVED lines=13> */
.L_x_311:
[----:B------:R-:W-:Y:S05]  /*2cc0*/  BSYNC.RECONVERGENT B0 ;  /* 0x0000000000007941 */ /* 0x000fea0003800200 */
.L_x_310:
[----:B------:R-:W2:Y:S01]  /*2cd0*/  LDCU.64 UR4, c[0x0][0x538] ;  /* 0x0000a700ff0477ac */ /* 0x000ea20008000a00 */
[----:B------:R-:W0:Y:S01]  /*2ce0*/  LDGDEPBAR ;  /* 0x00000000000079af */ /* 0x000e220000000000 */
[----:B------:R-:W-:Y:S01]  /*2cf0*/  IMAD.MOV.U32 R234, RZ, RZ, RZ ;  /* 0x000000ffffea7224 */ /* 0x000fe200078e00ff */
[----:B------:R-:W1:Y:S01]  /*2d00*/  LDCU UR6, c[0x0][0x3e0] ;  /* 0x00007c00ff0677ac */ /* 0x000e620008000800 */
[----:B------:R-:W1:Y:S01]  /*2d10*/  LDCU UR7, c[0x0][0x45c] ;  /* 0x00008b80ff0777ac */ /* 0x000e620008000800 */
[----:B--2---:R-:W-:-:S04]  /*2d20*/  ISETP.NE.U32.AND P1, PT, RZ, UR4, PT ;  /* 0x00000004ff007c0c */ /* 0x004fc8000bf25070 */
[----:B------:R-:W-:Y:S01]  /*2d30*/  ISETP.NE.AND.EX P1, PT, RZ, UR5, PT, P1 ;  /* 0x00000005ff007c0c */ /* 0x000fe2000bf25310 */
[----:B------:R-:W-:-:S04]  /*2d40*/  DEPBAR.LE SB0, 0x1 ;  /* 0x000080400000791a */ /* 0x000fc80000000000 */
[----:B------:R-:W-:Y:S08]  /*2d50*/  BAR.SYNC.DEFER_BLOCKING 0x0 ;  /* 0x0000000000007b1d */ /* 0x000ff00000010000 */
[----:B------:R-:W2:Y:S01]  /*2d60*/  @P1 LDC.64 R2, c[0x0][0x540] ;  /* 0x00015000ff021b82 */ /* 0x000ea20000000a00 */
[----:B---3--:R-:W-:Y:S02]  /*2d70*/  @P1 IMAD.MOV.U32 R6, RZ, RZ, R206 ;  /* 0x000000ffff061224 */ /* 0x008fe400078e00ce */
[----:B------:R-:W-:-:S05]  /*2d80*/  @P1 IMAD.MOV.U32 R7, RZ, RZ, RZ ;  /* 0x000000ffff071224 */ /* 0x000fca00078e00ff */
[----:B------:R-:W3:Y:S01]  /*2d90*/  @P1 LDC R0, c[0x0][0x458] ;  /* 0x00011600ff001b82 */ /* 0x000ee20000000800 */
[----:B------:R-:W-:Y:S02]  /*2da0*/  IMAD.IADD R196, R202, 0x1, R200 ;  /* 0x00000001cac47824 */ /* 0x000fe400078e02c8 */
[----:B------:R-:W-:Y:S01]  /*2db0*/  IMAD.IADD R195, R200, 0x1, R201 ;  /* 0x00000001c8c37824 */ /* 0x000fe200078e02c9 */
[----:B------:R-:W1:Y:S04]  /*2dc0*/  LDSM.16.M88.4 R116, [R200] ;  /* 0x00000000c874783b */ /* 0x000e680000000200 */
[----:B------:R-:W1:Y:S01]  /*2dd0*/  LDSM.16.M88.4 R120, [R200+0x800] ;  /* 0x00080000c878783b */ /* 0x000e620000000200 */
[----:B--2---:R-:W-:-:S03]  /*2de0*/  @P1 IMAD.WIDE.U32 R6, R205, R2, R6 ;  /* 0x00000002cd061225 */ /* 0x004fc600078e0006 */
[----:B------:R-:W2:Y:S01]  /*2df0*/  LDSM.16.M88.4 R124, [R195] ;  /* 0x00000000c37c783b */ /* 0x000ea20000000200 */
[----:B------:R-:W-:Y:S01]  /*2e00*/  @P1 IMAD R3, R205, R3, R7 ;  /* 0x00000003cd031224 */ /* 0x000fe200078e0207 */
[C---:B------:R-:W-:Y:S02]  /*2e10*/  @P1 LEA R8, P0, R6.reuse, UR4, 0x2 ;  /* 0x0000000406081c11 */ /* 0x040fe4000f8010ff */
[----:B------:R-:W1:Y:S01]  /*2e20*/  LDSM.16.M88.4 R128, [R195+0x800] ;  /* 0x00080000c380783b */ /* 0x000e620000000200 */
[----:B------:R-:W4:Y:S01]  /*2e30*/  LDCU UR4, c[0x0][0x590] ;  /* 0x0000b200ff0477ac */ /* 0x000f220008000800 */
[----:B------:R-:W-:Y:S02]  /*2e40*/  @P1 LEA.HI.X R9, R6, UR5, R3, 0x2, P0 ;  /* 0x0000000506091c11 */ /* 0x000fe400080f1403 */
[----:B------:R-:W1:Y:S04]  /*2e50*/  LDSM.16.M88.4 R132, [R196] ;  /* 0x00000000c484783b */ /* 0x000e680000000200 */
[----:B------:R-:W1:Y:S04]  /*2e60*/  LDSM.16.M88.4 R136, [R196+0x800] ;  /* 0x00080000c488783b */ /* 0x000e680000000200 */
[----:B------:R-:W1:Y:S04]  /*2e70*/  LDSM.16.M88.4 R148, [R200+0x2000] ;  /* 0x00200000c894783b */ /* 0x000e680000000200 */
[----:B------:R-:W1:Y:S04]  /*2e80*/  LDSM.16.M88.4 R152, [R200+0x2800] ;  /* 0x00280000c898783b */ /* 0x000e680000000200 */
[----:B------:R-:W1:Y:S04]  /*2e90*/  LDSM.16.M88.4 R156, [R195+0x2000] ;  /* 0x00200000c39c783b */ /* 0x000e680000000200 */
[----:B------:R-:W1:Y:S04]  /*2ea0*/  LDSM.16.M88.4 R160, [R195+0x2800] ;  /* 0x00280000c3a0783b */ /* 0x000e680000000200 */
[----:B------:R-:W1:Y:S04]  /*2eb0*/  LDSM.16.M88.4 R164, [R196+0x2000] ;  /* 0x00200000c4a4783b */ /* 0x000e680000000200 */
[----:B------:R-:W1:Y:S01]  /*2ec0*/  LDSM.16.M88.4 R168, [R196+0x2800] ;  /* 0x00280000c4a8783b */ /* 0x000e620000000200 */
[----:B---3--:R-:W3:Y:S01]  /*2ed0*/  @P1 MUFU.RCP R0, R0 ;  /* 0x0000000000001308 */ /* 0x008ee20000001000 */
[----:B------:R-:W-:-:S02]  /*2ee0*/  IMAD.SHL.U32 R2, R13, 0x2, RZ ;  /* 0x000000020d027824 */ /* 0x000fc400078e00ff */
[----:B------:R-:W-:Y:S01]  /*2ef0*/  IMAD.IADD R192, R202, 0x1, R197 ;  /* 0x00000001cac07824 */ /* 0x000fe200078e02c5 */
[----:B------:R-:W3:Y:S01]  /*2f00*/  @P1 LDG.E R3, desc[UR16][R8.64] ;  /* 0x0000001008031981 */ /* 0x000ee2000c1e1900 */
[----:B------:R-:W-:Y:S01]  /*2f10*/  SHF.R.U32.HI R13, RZ, 0x2, R13 ;  /* 0x00000002ff0d7819 */ /* 0x000fe2000001160d */
[----:B------:R-:W-:Y:S01]  /*2f20*/  IMAD.SHL.U32 R232, R232, 0x8, RZ ;  /* 0x00000008e8e87824 */ /* 0x000fe200078e00ff */
[----:B------:R-:W-:Y:S01]  /*2f30*/  LOP3.LUT R2, R2, 0x6, RZ, 0xc0, !PT ;  /* 0x0000000602027812 */ /* 0x000fe200078ec0ff */
[--C-:B------:R-:W-:Y:S01]  /*2f40*/  IMAD.IADD R194, R204, 0x1, R4.reuse ;  /* 0x00000001ccc27824 */ /* 0x100fe200078e0204 */
[----:B------:R-:W-:Y:S01]  /*2f50*/  CS2R R94, SRZ ;  /* 0x00000000005e7805 */ /* 0x000fe2000001ff00 */
[----:B------:R-:W-:Y:S01]  /*2f60*/  IMAD.IADD R193, R203, 0x1, R4 ;  /* 0x00000001cbc17824 */ /* 0x000fe200078e0204 */
[----:B------:R-:W-:Y:S01]  /*2f70*/  LOP3.LUT R2, R2, 0xe0, R13, 0xf8, !PT ;  /* 0x000000e002027812 */ /* 0x000fe200078ef80d */
[----:B------:R-:W-:Y:S01]  /*2f80*/  IMAD.MOV.U32 R233, RZ, RZ, R237 ;  /* 0x000000ffffe97224 */ /* 0x000fe200078e00ed */
[----:B------:R-:W-:-:S02]  /*2f90*/  CS2R R92, SRZ ;  /* 0x00000000005c7805 */ /* 0x000fc4000001ff00 */
[----:B------:R-:W-:Y:S02]  /*2fa0*/  CS2R R98, SRZ ;  /* 0x0000000000627805 */ /* 0x000fe4000001ff00 */
[----:B------:R-:W-:Y:S01]  /*2fb0*/  IADD3 R219, PT, PT, R240, -R219, -R2 ;  /* 0x800000dbf0db7210 */ /* 0x000fe20007ffe802 */
[----:B------:R-:W-:Y:S01]  /*2fc0*/  IMAD.IADD R2, R201, 0x1, R197 ;  /* 0x00000001c9027824 */ /* 0x000fe200078e02c5 */
        /* <DEDUP_REMOVED lines=28> */
[----:B------:R-:W-:Y:S01]  /*3190*/  CS2R R36, SRZ ;  /* 0x0000000000247805 */ /* 0x000fe2000001ff00 */
[----:B------:R-:W1:Y:S01]  /*31a0*/  LDCU UR5, c[0x0][0x440] ;  /* 0x00008800ff0577ac */ /* 0x000e620008000800 */
[----:B----4-:R-:W-:Y:S01]  /*31b0*/  USHF.L.U32 UR4, UR4, 0x6, URZ ;  /* 0x0000000604047899 */ /* 0x010fe200080006ff */
[----:B---3--:R-:W-:Y:S01]  /*31c0*/  @P1 FMUL.FTZ R234, R3, R0 ;  /* 0x0000000003ea1220 */ /* 0x008fe20000410000 */
[C---:B------:R-:W-:Y:S01]  /*31d0*/  IMAD.IADD R3, R201.reuse, 0x1, R196 ;  /* 0x00000001c9037824 */ /* 0x040fe200078e02c4 */
[----:B------:R-:W-:-:S04]  /*31e0*/  IADD3 R0, PT, PT, R201, R200, R202 ;  /* 0x000000c8c9007210 */ /* 0x000fc80007ffe0ca */
[----:B------:R-:W3:Y:S04]  /*31f0*/  LDSM.16.M88.4 R140, [R3] ;  /* 0x00000000038c783b */ /* 0x000ee80000000200 */
[----:B------:R-:W4:Y:S04]  /*3200*/  LDSM.16.M88.4 R144, [R3+0x800] ;  /* 0x000800000390783b */ /* 0x000f280000000200 */
[----:B------:R-:W1:Y:S04]  /*3210*/  LDSM.16.M88.4 R172, [R3+0x2000] ;  /* 0x0020000003ac783b */ /* 0x000e680000000200 */
[----:B------:R2:W1:Y:S02]  /*3220*/  LDSM.16.M88.4 R176, [R3+0x2800] ;  /* 0x0028000003b0783b */ /* 0x0004640000000200 */
[----:B--2---:R-:W-:-:S07]  /*3230*/  IMAD.IADD R3, R201, 0x1, R192 ;  /* 0x00000001c9037824 */ /* 0x004fce00078e02c0 */
.L_x_316:
[----:B------:R-:W0:Y:S01]  /*3240*/  LDGDEPBAR ;  /* 0x00000000000079af */ /* 0x000e220000000000 */
[----:B------:R-:W-:Y:S01]  /*3250*/  IMAD.MOV.U32 R227, RZ, RZ, R225 ;  /* 0x000000ffffe37224 */ /* 0x000fe200078e00e1 */
[----:B------:R-:W-:Y:S01]  /*3260*/  LEA R186, P0, R207, R226, 0x2 ;  /* 0x000000e2cfba7211 */ /* 0x000fe200078010ff */
[--C-:B------:R-:W-:Y:S02]  /*3270*/  IMAD.IADD R181, R201, 0x1, R194.reuse ;  /* 0x00000001c9b57824 */ /* 0x100fe400078e02c2 */
[----:B------:R-:W-:Y:S01]  /*3280*/  IMAD.IADD R182, R202, 0x1, R194 ;  /* 0x00000001cab67824 */ /* 0x000fe200078e02c2 */
[----:B------:R-:W-:Y:S01]  /*3290*/  LEA.HI.X R187, R207, R227, RZ, 0x2, P0 ;  /* 0x000000e3cfbb7211 */ /* 0x000fe200000f14ff */
[----:B------:R-:W-:Y:S03]  /*32a0*/  IMAD.SHL.U32 R185, R239, 0x40, RZ ;  /* 0x00000040efb97824 */ /* 0x000fe600078e00ff */
[----:B------:R-:W-:Y:S02]  /*32b0*/  IADD3 R180, PT, PT, R201, R182, RZ ;  /* 0x000000b6c9b47210 */ /* 0x000fe40007ffe0ff */
[C---:B------:R-:W-:Y:S01]  /*32c0*/  ISETP.GE.AND P0, PT, R185.reuse, R238, PT ;  /* 0x000000eeb900720c */ /* 0x040fe20003f06270 */
[----:B------:R-:W-:Y:S04]  /*32d0*/  DEPBAR.LE SB0, 0x0 ;  /* 0x000080000000791a */ /* 0x000fe80000000000 */
[----:B------:R-:W-:Y:S06]  /*32e0*/  BAR.SYNC.DEFER_BLOCKING 0x0 ;  /* 0x0000000000007b1d */ /* 0x000fec0000010000 */
[----:B------:R-:W-:Y:S05]  /*32f0*/  LDSM.16.M88.4 R20, [R194] ;  /* 0x00000000c214783b */ /* 0x000fea0000000200 */
[----:B------:R-:W2:Y:S05]  /*3300*/  LDSM.16.M88.4 R24, [R200+-0x4000] ;  /* 0xffc00000c818783b */ /* 0x000eaa0000000200 */
[----:B------:R-:W3:Y:S05]  /*3310*/  LDSM.16.M88.4 R28, [R200+-0x3800] ;  /* 0xffc80000c81c783b */ /* 0x000eea0000000200 */
[----:B-----5:R-:W5:Y:S05]  /*3320*/  LDG.E R184, desc[UR16][R186.64] ;  /* 0x00000010bab87981 */ /* 0x020f6a000c1e1900 */
[----:B------:R4:W5:Y:S05]  /*3330*/  LDG.E R183, desc[UR16][R186.64+0x20] ;  /* 0x00002010bab77981 */ /* 0x00096a000c1e1900 */
[----:B------:R-:W-:Y:S05]  /*3340*/  LDSM.16.M88.4 R32, [R181] ;  /* 0x00000000b520783b */ /* 0x000fea0000000200 */
[----:B------:R-:W1:Y:S05]  /*3350*/  LDSM.16.M88.4 R100, [R195+-0x4000] ;  /* 0xffc00000c364783b */ /* 0x000e6a0000000200 */
[----:B------:R-:W1:Y:S05]  /*3360*/  LDSM.16.M88.4 R104, [R195+-0x3800] ;  /* 0xffc80000c368783b */ /* 0x000e6a0000000200 */
[----:B------:R-:W-:Y:S05]  /*3370*/  LDSM.16.M88.4 R108, [R182] ;  /* 0x00000000b66c783b */ /* 0x000fea0000000200 */
[----:B------:R-:W1:Y:S01]  /*3380*/  LDSM.16.M88.4 R112, [R196+-0x4000] ;  /* 0xffc00000c470783b */ /* 0x000e620000000200 */
[----:B----4-:R-:W-:Y:S01]  /*3390*/  LOP3.LUT R186, R185, R207, RZ, 0xfc, !PT ;  /* 0x000000cfb9ba7212 */ /* 0x010fe200078efcff */
[C---:B--2---:R-:W-:Y:S04]  /*33a0*/  HMMA.16816.F32.BF16 R4, R20.reuse, R24, RZ ;  /* 0x000000181404723c */ /* 0x044fe800000418ff */
[----:B------:R-:W-:Y:S04]  /*33b0*/  IMAD.IADD R187, R186, 0x1, R219 ;  /* 0x00000001babb7824 */ /* 0x000fe800078e02db */
[C---:B------:R-:W-:Y:S01]  /*33c0*/  HMMA.16816.F32.BF16 R8, R20.reuse, R26, RZ ;  /* 0x0000001a1408723c */ /* 0x040fe200000418ff */
[----:B------:R-:W-:Y:S01]  /*33d0*/  LDSM.16.M88.4 R24, [R180] ;  /* 0x00000000b418783b */ /* 0x000fe20000000200 */
[C---:B------:R-:W-:Y:S01]  /*33e0*/  IADD3 R188, PT, PT, R187.reuse, 0x48, RZ ;  /* 0x00000048bbbc7810 */ /* 0x040fe20007ffe0ff */
[C---:B------:R-:W-:Y:S01]  /*33f0*/  VIADD R191, R187.reuse, 0x40 ;  /* 0x00000040bbbf7836 */ /* 0x040fe20000000000 */
[C---:B------:R-:W-:Y:S01]  /*3400*/  IADD3 R190, PT, PT, R187.reuse, 0x3f, RZ ;  /* 0x0000003fbbbe7810 */ /* 0x040fe20007ffe0ff */
[C---:B------:R-:W-:Y:S01]  /*3410*/  VIADD R250, R187.reuse, 0x47 ;  /* 0x00000047bbfa7836 */ /* 0x040fe20000000000 */
[----:B------:R-:W-:Y:S02]  /*3420*/  IABS R188, R188 ;  /* 0x000000bc00bc7213 */ /* 0x000fe40000000000 */
[C---:B---3--:R-:W-:Y:S01]  /*3430*/  HMMA.16816.F32.BF16 R12, R20.reuse, R28, RZ ;  /* 0x0000001c140c723c */ /* 0x048fe200000418ff */
[----:B------:R-:W-:Y:S02]  /*3440*/  IABS R191, R191 ;  /* 0x000000bf00bf7213 */ /* 0x000fe40000000000 */
[----:B------:R-:W-:Y:S01]  /*3450*/  I2FP.F32.S32 R189, R188 ;  /* 0x000000bc00bd7245 */ /* 0x000fe20000201400 */
[----:B------:R-:W-:Y:S01]  /*3460*/  VIADD R188, R187, 0x37 ;  /* 0x00000037bbbc7836 */ /* 0x000fe20000000000 */
[----:B------:R-:W-:Y:S02]  /*3470*/  IABS R190, R190 ;  /* 0x000000be00be7213 */ /* 0x000fe40000000000 */
[----:B------:R-:W-:Y:S01]  /*3480*/  I2FP.F32.S32 R191, R191 ;  /* 0x000000bf00bf7245 */ /* 0x000fe20000201400 */
[----:B------:R-:W-:Y:S01]  /*3490*/  HMMA.16816.F32.BF16 R16, R20, R30, RZ ;  /* 0x0000001e1410723c */ /* 0x000fe200000418ff */
[----:B------:R-:W2:Y:S01]  /*34a0*/  LDSM.16.M88.4 R20, [R196+-0x3800] ;  /* 0xffc80000c414783b */ /* 0x000ea20000000200 */
[----:B------:R-:W-:Y:S02]  /*34b0*/  IABS R188, R188 ;  /* 0x000000bc00bc7213 */ /* 0x000fe40000000000 */
[----:B------:R-:W-:Y:S02]  /*34c0*/  I2FP.F32.S32 R190, R190 ;  /* 0x000000be00be7245 */ /* 0x000fe40000201400 */
[----:B------:R-:W3:Y:S01]  /*34d0*/  LDSM.16.M88.4 R28, [R0+-0x4000] ;  /* 0xffc00000001c783b */ /* 0x000ee20000000200 */
[----:B------:R-:W-:Y:S01]  /*34e0*/  I2FP.F32.S32 R188, R188 ;  /* 0x000000bc00bc7245 */ /* 0x000fe20000201400 */
[C---:B-1----:R-:W-:Y:S05]  /*34f0*/  HMMA.16816.F32.BF16 R4, R32.reuse, R100, R4 ;  /* 0x000000642004723c */ /* 0x042fea0000041804 */
[----:B------:R-:W-:Y:S03]  /*3500*/  IABS R250, R250 ;  /* 0x000000fa00fa7213 */ /* 0x000fe60000000000 */
[C---:B------:R-:W-:Y:S01]  /*3510*/  HMMA.16816.F32.BF16 R8, R32.reuse, R102, R8 ;  /* 0x000000662008723c */ /* 0x040fe20000041808 */
[----:B------:R-:W-:Y:S02]  /*3520*/  LDSM.16.M88.4 R100, [R194+0x2000] ;  /* 0x00200000c264783b */ /* 0x000fe40000000200 */
[----:B------:R-:W-:Y:S05]  /*3530*/  I2FP.F32.S32 R250, R250 ;  /* 0x000000fa00fa7245 */ /* 0x000fea0000201400 */
[C---:B------:R-:W-:Y:S08]  /*3540*/  HMMA.16816.F32.BF16 R12, R32.reuse, R104, R12 ;  /* 0x00000068200c723c */ /* 0x040ff0000004180c */
[----:B------:R-:W-:Y:S01]  /*3550*/  HMMA.16816.F32.BF16 R16, R32, R106, R16 ;  /* 0x0000006a2010723c */ /* 0x000fe20000041810 */
[----:B------:R-:W1:Y:S05]  /*3560*/  LDSM.16.M88.4 R32, [R0+-0x3800] ;  /* 0xffc800000020783b */ /* 0x000e6a0000000200 */
[----:B------:R-:W4:Y:S02]  /*3570*/  LDSM.16.M88.4 R104, [R200+-0x2000] ;  /* 0xffe00000c868783b */ /* 0x000f240000000200 */
[C---:B------:R-:W-:Y:S08]  /*3580*/  HMMA.16816.F32.BF16 R4, R108.reuse, R112, R4 ;  /* 0x000000706c04723c */ /* 0x040ff00000041804 */
[C---:B------:R-:W-:Y:S01]  /*3590*/  HMMA.16816.F32.BF16 R8, R108.reuse, R114, R8 ;  /* 0x000000726c08723c */ /* 0x040fe20000041808 */
[----:B------:R-:W-:Y:S07]  /*35a0*/  LDSM.16.M88.4 R112, [R195+-0x2000] ;  /* 0xffe00000c370783b */ /* 0x000fee0000000200 */
[C---:B--2---:R-:W-:Y:S08]  /*35b0*/  HMMA.16816.F32.BF16 R12, R108.reuse, R20, R12 ;  /* 0x000000146c0c723c */ /* 0x044ff0000004180c */
[----:B------:R-:W-:Y:S01]  /*35c0*/  HMMA.16816.F32.BF16 R16, R108, R22, R16 ;  /* 0x000000166c10723c */ /* 0x000fe20000041810 */
[----:B------:R-:W2:Y:S05]  /*35d0*/  LDSM.16.M88.4 R20, [R200+-0x1800] ;  /* 0xffe80000c814783b */ /* 0x000eaa0000000200 */
[----:B------:R-:W2:Y:S02]  /*35e0*/  LDSM.16.M88.4 R108, [R181+0x2000] ;  /* 0x00200000b56c783b */ /* 0x000ea40000000200 */
[C---:B---3--:R-:W-:Y:S08]  /*35f0*/  HMMA.16816.F32.BF16 R4, R24.reuse, R28, R4 ;  /* 0x0000001c1804723c */ /* 0x048ff00000041804 */
[C---:B------:R-:W-:Y:S01]  /*3600*/  HMMA.16816.F32.BF16 R8, R24.reuse, R30, R8 ;  /* 0x0000001e1808723c */ /* 0x040fe20000041808 */
[----:B------:R-:W-:Y:S07]  /*3610*/  LDSM.16.M88.4 R28, [R182+0x2000] ;  /* 0x00200000b61c783b */ /* 0x000fee0000000200 */
[C---:B-1----:R-:W-:Y:S08]  /*3620*/  HMMA.16816.F32.BF16 R12, R24.reuse, R32, R12 ;  /* 0x00000020180c723c */ /* 0x042ff0000004180c */
[----:B------:R-:W-:Y:S01]  /*3630*/  HMMA.16816.F32.BF16 R16, R24, R34, R16 ;  /* 0x000000221810723c */ /* 0x000fe20000041810 */
[----:B------:R-:W1:Y:S05]  /*3640*/  LDSM.16.M88.4 R24, [R195+-0x1800] ;  /* 0xffe80000c318783b */ /* 0x000e6a0000000200 */
[----:B------:R-:W3:Y:S02]  /*3650*/  LDSM.16.M88.4 R32, [R196+-0x2000] ;  /* 0xffe00000c420783b */ /* 0x000ee40000000200 */
[C---:B----4-:R-:W-:Y:S08]  /*3660*/  HMMA.16816.F32.BF16 R4, R100.reuse, R104, R4 ;  /* 0x000000686404723c */ /* 0x050ff00000041804 */
[C---:B------:R-:W-:Y:S01]  /*3670*/  HMMA.16816.F32.BF16 R8, R100.reuse, R106, R8 ;  /* 0x0000006a6408723c */ /* 0x040fe20000041808 */
[----:B------:R-:W4:Y:S07]  /*3680*/  LDSM.16.M88.4 R104, [R196+-0x1800] ;  /* 0xffe80000c468783b */ /* 0x000f2e0000000200 */
[C---:B--2---:R-:W-:Y:S08]  /*3690*/  HMMA.16816.F32.BF16 R12, R100.reuse, R20, R12 ;  /* 0x00000014640c723c */ /* 0x044ff0000004180c */
[----:B------:R-:W-:Y:S01]  /*36a0*/  HMMA.16816.F32.BF16 R16, R100, R22, R16 ;  /* 0x000000166410723c */ /* 0x000fe20000041810 */
[----:B------:R-:W-:Y:S05]  /*36b0*/  LDSM.16.M88.4 R20, [R180+0x2000] ;  /* 0x00200000b414783b */ /* 0x000fea0000000200 */
[----:B------:R-:W2:Y:S02]  /*36c0*/  LDSM.16.M88.4 R100, [R0+-0x2000] ;  /* 0xffe000000064783b */ /* 0x000ea40000000200 */
[C---:B------:R-:W-:Y:S08]  /*36d0*/  HMMA.16816.F32.BF16 R4, R108.reuse, R112, R4 ;  /* 0x000000706c04723c */ /* 0x040ff00000041804 */
[C---:B------:R-:W-:Y:S08]  /*36e0*/  HMMA.16816.F32.BF16 R8, R108.reuse, R114, R8 ;  /* 0x000000726c08723c */ /* 0x040ff00000041808 */
[C---:B-1----:R-:W-:Y:S08]  /*36f0*/  HMMA.16816.F32.BF16 R12, R108.reuse, R24, R12 ;  /* 0x000000186c0c723c */ /* 0x042ff0000004180c */
[----:B------:R-:W-:Y:S01]  /*3700*/  HMMA.16816.F32.BF16 R16, R108, R26, R16 ;  /* 0x0000001a6c10723c */ /* 0x000fe20000041810 */
[----:B------:R-:W1:Y:S07]  /*3710*/  LDSM.16.M88.4 R24, [R0+-0x1800] ;  /* 0xffe800000018783b */ /* 0x000e6e0000000200 */
[C---:B---3--:R-:W-:Y:S08]  /*3720*/  HMMA.16816.F32.BF16 R4, R28.reuse, R32, R4 ;  /* 0x000000201c04723c */ /* 0x048ff00000041804 */
[C---:B------:R-:W-:Y:S08]  /*3730*/  HMMA.16816.F32.BF16 R8, R28.reuse, R34, R8 ;  /* 0x000000221c08723c */ /* 0x040ff00000041808 */
[C---:B----4-:R-:W-:Y:S08]  /*3740*/  HMMA.16816.F32.BF16 R12, R28.reuse, R104, R12 ;  /* 0x000000681c0c723c */ /* 0x050ff0000004180c */
[----:B------:R-:W-:Y:S08]  /*3750*/  HMMA.16816.F32.BF16 R16, R28, R106, R16 ;  /* 0x0000006a1c10723c */ /* 0x000ff00000041810 */
[C---:B--2---:R-:W-:Y:S08]  /*3760*/  HMMA.16816.F32.BF16 R4, R20.reuse, R100, R4 ;  /* 0x000000641404723c */ /* 0x044ff00000041804 */
[C---:B------:R-:W-:Y:S08]  /*3770*/  HMMA.16816.F32.BF16 R8, R20.reuse, R102, R8 ;  /* 0x000000661408723c */ /* 0x040ff00000041808 */
[C---:B-1----:R-:W-:Y:S03]  /*3780*/  HMMA.16816.F32.BF16 R12, R20.reuse, R24, R12 ;  /* 0x00000018140c723c */ /* 0x042fe6000004180c */
[-C--:B------:R-:W-:Y:S01]  /*3790*/  FFMA.FTZ R6, R189, -R234.reuse, R6 ;  /* 0x800000eabd067223 */ /* 0x080fe20000010006 */
[----:B------:R-:W-:Y:S02]  /*37a0*/  VIADD R189, R187, 0x38 ;  /* 0x00000038bbbd7836 */ /* 0x000fe40000000000 */
[CC--:B------:R-:W-:Y:S01]  /*37b0*/  FFMA.FTZ R4, R191.reuse, -R234.reuse, R4 ;  /* 0x800000eabf047223 */ /* 0x0c0fe20000010004 */
[-C--:B------:R-:W-:Y:S01]  /*37c0*/  FFMA.FTZ R5, R190, -R234.reuse, R5 ;  /* 0x800000eabe057223 */ /* 0x080fe20000010005 */
[-C--:B------:R-:W-:Y:S01]  /*37d0*/  FFMA.FTZ R7, R250, -R234.reuse, R7 ;  /* 0x800000eafa077223 */ /* 0x080fe20000010007 */
[----:B------:R-:W-:Y:S03]  /*37e0*/  HMMA.16816.F32.BF16 R16, R20, R26, R16 ;  /* 0x0000001a1410723c */ /* 0x000fe60000041810 */
[----:B------:R-:W-:Y:S01]  /*37f0*/  IABS R189, R189 ;  /* 0x000000bd00bd7213 */ /* 0x000fe20000000000 */
[-C--:B------:R-:W-:Y:S01]  /*3800*/  FFMA.FTZ R10, R191, -R234.reuse, R10 ;  /* 0x800000eabf0a7223 */ /* 0x080fe2000001000a */
[-C--:B------:R-:W-:Y:S01]  /*3810*/  FFMA.FTZ R11, R190, -R234.reuse, R11 ;  /* 0x800000eabe0b7223 */ /* 0x080fe2000001000b */
[CC--:B------:R-:W-:Y:S01]  /*3820*/  FFMA.FTZ R9, R188.reuse, -R234.reuse, R9 ;  /* 0x800000eabc097223 */ /* 0x0c0fe20000010009 */
[----:B------:R-:W-:Y:S01]  /*3830*/  I2FP.F32.S32 R189, R189 ;  /* 0x000000bd00bd7245 */ /* 0x000fe20000201400 */
[C---:B------:R-:W-:Y:S02]  /*3840*/  VIADD R190, R187.reuse, 0x2f ;  /* 0x0000002fbbbe7836 */ /* 0x040fe40000000000 */
[C---:B------:R-:W-:Y:S02]  /*3850*/  VIADD R191, R187.reuse, 0x28 ;  /* 0x00000028bbbf7836 */ /* 0x040fe40000000000 */
[-C--:B------:R-:W-:Y:S01]  /*3860*/  FFMA.FTZ R15, R188, -R234.reuse, R15 ;  /* 0x800000eabc0f7223 */ /* 0x080fe2000001000f */
[----:B------:R-:W-:Y:S01]  /*3870*/  IADD3 R188, PT, PT, R187, 0x27, RZ ;  /* 0x00000027bbbc7810 */ /* 0x000fe20007ffe0ff */
[C---:B------:R-:W-:Y:S01]  /*3880*/  FFMA.FTZ R8, R189.reuse, -R234, R8 ;  /* 0x800000eabd087223 */ /* 0x040fe20000010008 */
[----:B------:R-:W-:Y:S01]  /*3890*/  IABS R190, R190 ;  /* 0x000000be00be7213 */ /* 0x000fe20000000000 */
[----:B------:R-:W-:Y:S01]  /*38a0*/  FFMA.FTZ R14, R189, -R234, R14 ;  /* 0x800000eabd0e7223 */ /* 0x000fe2000001000e */
[----:B------:R-:W-:Y:S02]  /*38b0*/  IADD3 R189, PT, PT, R187, 0x30, RZ ;  /* 0x00000030bbbd7810 */ /* 0x000fe40007ffe0ff */
[----:B------:R-:W-:Y:S02]  /*38c0*/  IABS R187, R191 ;  /* 0x000000bf00bb7213 */ /* 0x000fe40000000000 */
[----:B------:R-:W-:Y:S02]  /*38d0*/  IABS R189, R189 ;  /* 0x000000bd00bd7213 */ /* 0x000fe40000000000 */
[----:B------:R-:W-:Y:S02]  /*38e0*/  IABS R188, R188 ;  /* 0x000000bc00bc7213 */ /* 0x000fe40000000000 */
[----:B------:R-:W-:Y:S02]  /*38f0*/  I2FP.F32.S32 R189, R189 ;  /* 0x000000bd00bd7245 */ /* 0x000fe40000201400 */
[----:B------:R-:W-:Y:S02]  /*3900*/  I2FP.F32.S32 R190, R190 ;  /* 0x000000be00be7245 */ /* 0x000fe40000201400 */
[----:B------:R-:W-:Y:S01]  /*3910*/  I2FP.F32.S32 R187, R187 ;  /* 0x000000bb00bb7245 */ /* 0x000fe20000201400 */
[C---:B------:R-:W-:Y:S01]  /*3920*/  FFMA.FTZ R12, R189.reuse, -R234, R12 ;  /* 0x800000eabd0c7223 */ /* 0x040fe2000001000c */
[----:B------:R-:W-:Y:S01]  /*3930*/  I2FP.F32.S32 R188, R188 ;  /* 0x000000bc00bc7245 */ /* 0x000fe20000201400 */
[CC--:B------:R-:W-:Y:S01]  /*3940*/  FFMA.FTZ R13, R190.reuse, -R234.reuse, R13 ;  /* 0x800000eabe0d7223 */ /* 0x0c0fe2000001000d */
[-C--:B------:R-:W-:Y:S01]  /*3950*/  FFMA.FTZ R18, R189, -R234.reuse, R18 ;  /* 0x800000eabd127223 */ /* 0x080fe20000010012 */
[-C--:B------:R-:W-:Y:S01]  /*3960*/  FFMA.FTZ R19, R190, -R234.reuse, R19 ;  /* 0x800000eabe137223 */ /* 0x080fe20000010013 */
[-C--:B------:R-:W-:Y:S01]  /*3970*/  FFMA.FTZ R16, R187, -R234.reuse, R16 ;  /* 0x800000eabb107223 */ /* 0x080fe20000010010 */
[----:B------:R-:W-:Y:S01]  /*3980*/  FFMA.FTZ R17, R188, -R234, R17 ;  /* 0x800000eabc117223 */ /* 0x000fe20000010011 */
[----:B------:R-:W-:Y:S06]  /*3990*/  @!P0 BRA `(.L_x_312) ;  /* 0x0000000000288947 */ /* 0x000fec0003800000 */
[----:B------:R-:W-:Y:S01]  /*39a0*/  IADD3 R21, PT, PT, R221, 0x40, R242 ;  /* 0x00000040dd157810 */ /* 0x000fe20007ffe0f2 */
[----:B------:R-:W1:Y:S01]  /*39b0*/  LDC R20, c[0x0][0x504] ;  /* 0x00014100ff147b82 */ /* 0x000e620000000800 */
[----:B------:R-:W-:Y:S02]  /*39c0*/  VIADD R185, R185, 0x40 ;  /* 0x00000040b9b97836 */ /* 0x000fe40000000000 */
[----:B-1----:R-:W-:Y:S01]  /*39d0*/  IADD3 R20, PT, PT, R21, R20, -R240 ;  /* 0x0000001415147210 */ /* 0x002fe20007ffe8f0 */
[----:B------:R-:W-:Y:S04]  /*39e0*/  VIADD R21, R221, 0x40 ;  /* 0x00000040dd157836 */ /* 0x000fe80000000000 */
[----:B------:R-:W-:Y:S01]  /*39f0*/  VIADD R20, R20, 0xffffffc0 ;  /* 0xffffffc014147836 */ /* 0x000fe20000000000 */
[----:B------:R-:W-:Y:S04]  /*3a00*/  ISETP.LT.AND P0, PT, R21, R240, PT ;  /* 0x000000f01500720c */ /* 0x000fe80003f01270 */
[----:B------:R-:W-:Y:S11]  /*3a10*/  ISETP.GE.AND P1, PT, R185, R20, PT ;  /* 0x00000014b900720c */ /* 0x000ff60003f26270 */
[----:B------:R-:W-:Y:S02]  /*3a20*/  @!UPT UIADD3 URZ, UPT, UPT, URZ, URZ, URZ ;  /* 0x000000fffffff290 */ /* 0x000fe4000fffe0ff */
[----:B------:R-:W-:Y:S05]  /*3a30*/  @!P1 BRA P0, `(.L_x_313) ;  /* 0x00000004005c9947 */ /* 0x000fea0000000000 */
.L_x_312:
[----:B------:R-:W1:Y:S01]  /*3a40*/  LDC R21, c[0x0][0x504] ;  /* 0x00014100ff157b82 */ /* 0x000e620000000800 */
[----:B------:R-:W2:Y:S07]  /*3a50*/  S2R R20, SR_TID.X ;  /* 0x0000000000147919 */ /* 0x000eae0000002100 */
[----:B------:R-:W3:Y:S01]  /*3a60*/  LDC R23, c[0x0][0x508] ;  /* 0x00014200ff177b82 */ /* 0x000ee20000000800 */
[C-C-:B-1----:R-:W-:Y:S02]  /*3a70*/  IADD3 R21, PT, PT, R240.reuse, -R21, -R242.reuse ;  /* 0x80000015f0157210 */ /* 0x142fe40007ffe8f2 */
[----:B---3--:R-:W-:Y:S03]  /*3a80*/  IADD3 R23, PT, PT, R240, R23, -R242 ;  /* 0x00000017f0177210 */ /* 0x008fe60007ffe8f2 */
[----:B------:R-:W-:Y:S02]  /*3a90*/  IMAD.IADD R24, R186, 0x1, R21 ;  /* 0x00000001ba187824 */ /* 0x000fe400078e0215 */
[----:B--2---:R-:W-:Y:S01]  /*3aa0*/  IMAD.SHL.U32 R25, R20, 0x2, RZ ;  /* 0x0000000214197824 */ /* 0x004fe200078e00ff */
[----:B------:R-:W-:Y:S01]  /*3ab0*/  SHF.R.U32.HI R20, RZ, 0x2, R20 ;  /* 0x00000002ff147819 */ /* 0x000fe20000011614 */
[----:B------:R-:W-:Y:S01]  /*3ac0*/  IMAD.IADD R23, R186, 0x1, R23 ;  /* 0x00000001ba177824 */ /* 0x000fe200078e0217 */
[----:B------:R-:W-:Y:S02]  /*3ad0*/  VIMNMX R26, PT, PT, RZ, R24, !PT ;  /* 0x00000018ff1a7248 */ /* 0x000fe40007fe0100 */
[----:B------:R-:W-:Y:S02]  /*3ae0*/  LOP3.LUT R25, R25, 0x6, RZ, 0xc0, !PT ;  /* 0x0000000619197812 */ /* 0x000fe400078ec0ff */
[----:B------:R-:W-:Y:S02]  /*3af0*/  VIADDMNMX R22, R23, 0x1, R240, PT ;  /* 0x0000000117167846 */ /* 0x000fe400038001f0 */
[----:B------:R-:W-:Y:S02]  /*3b00*/  LOP3.LUT R20, R25, 0xe0, R20, 0xf8, !PT ;  /* 0x000000e019147812 */ /* 0x000fe400078ef814 */
[----:B------:R-:W-:Y:S03]  /*3b10*/  VIADDMNMX R24, R24, 0x8, RZ, !PT ;  /* 0x0000000818187846 */ /* 0x000fe600078001ff */
[----:B------:R-:W-:Y:S01]  /*3b20*/  IMAD R21, R211, 0x40, R20 ;  /* 0x00000040d3157824 */ /* 0x000fe200078e0214 */
[----:B------:R-:W-:Y:S03]  /*3b30*/  VIADDMNMX R20, R23, 0x9, R240, PT ;  /* 0x0000000917147846 */ /* 0x000fe600038001f0 */
[C---:B------:R-:W-:Y:S01]  /*3b40*/  VIADD R33, R21.reuse, 0x1 ;  /* 0x0000000115217836 */ /* 0x040fe20000000000 */
[C---:B------:R-:W-:Y:S01]  /*3b50*/  ISETP.GE.AND P0, PT, R21.reuse, R26, PT ;  /* 0x0000001a1500720c */ /* 0x040fe20003f06270 */
[C---:B------:R-:W-:Y:S01]  /*3b60*/  VIADD R31, R21.reuse, 0x8 ;  /* 0x00000008151f7836 */ /* 0x040fe20000000000 */
[C---:B------:R-:W-:Y:S01]  /*3b70*/  ISETP.GE.AND P6, PT, R21.reuse, R22, PT ;  /* 0x000000161500720c */ /* 0x040fe20003fc6270 */
[C---:B------:R-:W-:Y:S01]  /*3b80*/  VIADD R29, R21.reuse, 0x9 ;  /* 0x00000009151d7836 */ /* 0x040fe20000000000 */
[C---:B------:R-:W-:Y:S01]  /*3b90*/  ISETP.GE.AND P5, PT, R21.reuse, R20, PT ;  /* 0x000000141500720c */ /* 0x040fe20003fa6270 */
[C---:B------:R-:W-:Y:S01]  /*3ba0*/  VIADD R27, R21.reuse, 0x10 ;  /* 0x00000010151b7836 */ /* 0x040fe20000000000 */
[C---:B------:R-:W-:Y:S01]  /*3bb0*/  ISETP.GE.AND P4, PT, R21.reuse, R24, PT ;  /* 0x000000181500720c */ /* 0x040fe20003f86270 */
[C---:B------:R-:W-:Y:S01]  /*3bc0*/  VIADD R25, R21.reuse, 0x11 ;  /* 0x0000001115197836 */ /* 0x040fe20000000000 */
[----:B------:R-:W-:Y:S01]  /*3bd0*/  FSEL R4, R4, -INF , P0 ;  /* 0xff80000004047808 */ /* 0x000fe20000000000 */
[----:B------:R-:W-:Y:S01]  /*3be0*/  VIADD R23, R21, 0x18 ;  /* 0x0000001815177836 */ /* 0x000fe20000000000 */
[-C--:B------:R-:W-:Y:S01]  /*3bf0*/  ISETP.GE.AND P3, PT, R33, R26.reuse, PT ;  /* 0x0000001a2100720c */ /* 0x080fe20003f66270 */
[----:B------:R-:W-:Y:S01]  /*3c00*/  VIADD R21, R21, 0x19 ;  /* 0x0000001915157836 */ /* 0x000fe20000000000 */
[-C--:B------:R-:W-:Y:S02]  /*3c10*/  ISETP.GE.AND P2, PT, R31, R26.reuse, PT ;  /* 0x0000001a1f00720c */ /* 0x080fe40003f46270 */
[-C--:B------:R-:W-:Y:S02]  /*3c20*/  ISETP.GE.AND P1, PT, R29, R26.reuse, PT ;  /* 0x0000001a1d00720c */ /* 0x080fe40003f26270 */
[-C--:B------:R-:W-:Y:S02]  /*3c30*/  ISETP.GE.AND P0, PT, R27, R26.reuse, PT ;  /* 0x0000001a1b00720c */ /* 0x080fe40003f06270 */
[----:B------:R-:W-:Y:S02]  /*3c40*/  FSEL R6, R6, -INF , P4 ;  /* 0xff80000006067808 */ /* 0x000fe40002000000 */
[----:B------:R-:W-:Y:S02]  /*3c50*/  FSEL R5, R5, -INF , P3 ;  /* 0xff80000005057808 */ /* 0x000fe40001800000 */
[----:B------:R-:W-:Y:S02]  /*3c60*/  FSEL R8, R8, -INF , P2 ;  /* 0xff80000008087808 */ /* 0x000fe40001000000 */
[----:B------:R-:W-:Y:S02]  /*3c70*/  FSEL R9, R9, -INF , P1 ;  /* 0xff80000009097808 */ /* 0x000fe40000800000 */
[----:B------:R-:W-:Y:S02]  /*3c80*/  FSEL R12, R12, -INF , P0 ;  /* 0xff8000000c0c7808 */ /* 0x000fe40000000000 */
[-C--:B------:R-:W-:Y:S02]  /*3c90*/  ISETP.GE.AND P4, PT, R25, R26.reuse, PT ;  /* 0x0000001a1900720c */ /* 0x080fe40003f86270 */
[-C--:B------:R-:W-:Y:S02]  /*3ca0*/  ISETP.GE.AND P3, PT, R23, R26.reuse, PT ;  /* 0x0000001a1700720c */ /* 0x080fe40003f66270 */
[----:B------:R-:W-:Y:S02]  /*3cb0*/  ISETP.GE.AND P2, PT, R21, R26, PT ;  /* 0x0000001a1500720c */ /* 0x000fe40003f46270 */
        /* <DEDUP_REMOVED lines=47> */
.L_x_313:
[C---:B------:R-:W-:Y:S01]  /*3fb0*/  FMUL.FTZ R187, R236.reuse, 1.4426950216293334961 ;  /* 0x3fb8aa3becbb7820 */ /* 0x040fe20000410000 */
[C---:B------:R-:W-:Y:S01]  /*3fc0*/  FMUL.FTZ R245, R235.reuse, 1.4426950216293334961 ;  /* 0x3fb8aa3bebf57820 */ /* 0x040fe20000410000 */
[----:B------:R-:W-:Y:S02]  /*3fd0*/  FSETP.NEU.FTZ.AND P1, PT, R236, -INF , PT ;  /* 0xff800000ec00780b */ /* 0x000fe40003f3d000 */
[----:B------:R-:W-:Y:S02]  /*3fe0*/  FSETP.NEU.FTZ.AND P0, PT, R235, -INF , PT ;  /* 0xff800000eb00780b */ /* 0x000fe40003f1d000 */
[----:B------:R-:W-:Y:S02]  /*3ff0*/  FSEL R187, R187, RZ, P1 ;  /* 0x000000ffbbbb7208 */ /* 0x000fe40000800000 */
[----:B------:R-:W-:Y:S02]  /*4000*/  FSEL R245, R245, RZ, P0 ;  /* 0x000000fff5f57208 */ /* 0x000fe40000000000 */
[-C--:B------:R-:W-:Y:S01]  /*4010*/  IADD3 R113, PT, PT, R204, R201.reuse, RZ ;  /* 0x000000c9cc717210 */ /* 0x080fe20007ffe0ff */
[--C-:B------:R-:W-:Y:S01]  /*4020*/  FFMA.FTZ R250, R4, UR7, -R187.reuse ;  /* 0x0000000704fa7c23 */ /* 0x100fe200080108bb */
[----:B------:R-:W-:Y:S01]  /*4030*/  FFMA.FTZ R227, R5, UR7, -R187 ;  /* 0x0000000705e37c23 */ /* 0x000fe200080108bb */
[--C-:B------:R-:W-:Y:S01]  /*4040*/  FFMA.FTZ R186, R6, UR7, -R245.reuse ;  /* 0x0000000706ba7c23 */ /* 0x100fe200080108f5 */
[----:B------:R-:W-:Y:S01]  /*4050*/  FFMA.FTZ R185, R7, UR7, -R245 ;  /* 0x0000000707b97c23 */ /* 0x000fe200080108f5 */
[----:B------:R-:W-:Y:S01]  /*4060*/  FFMA.FTZ R191, R8, UR7, -R187 ;  /* 0x0000000708bf7c23 */ /* 0x000fe200080108bb */
[----:B------:R-:W-:Y:S01]  /*4070*/  FFMA.FTZ R182, R10, UR7, -R245 ;  /* 0x000000070ab67c23 */ /* 0x000fe200080108f5 */
[----:B------:R-:W-:Y:S01]  /*4080*/  FFMA.FTZ R190, R9, UR7, -R187 ;  /* 0x0000000709be7c23 */ /* 0x000fe200080108bb */
[----:B------:R-:W-:Y:S01]  /*4090*/  FFMA.FTZ R181, R11, UR7, -R245 ;  /* 0x000000070bb57c23 */ /* 0x000fe200080108f5 */
[----:B------:R-:W-:Y:S01]  /*40a0*/  MUFU.EX2 R250, R250 ;  /* 0x000000fa00fa7308 */ /* 0x000fe20000000800 */
[--C-:B------:R-:W-:Y:S01]  /*40b0*/  FFMA.FTZ R4, R16, UR7, -R187.reuse ;  /* 0x0000000710047c23 */ /* 0x100fe200080108bb */
[----:B------:R-:W-:Y:S01]  /*40c0*/  FFMA.FTZ R189, R12, UR7, -R187 ;  /* 0x000000070cbd7c23 */ /* 0x000fe200080108bb */
[----:B------:R-:W-:Y:S07]  /*40d0*/  FFMA.FTZ R180, R14, UR7, -R245 ;  /* 0x000000070eb47c23 */ /* 0x000fee00080108f5 */
[----:B------:R-:W-:Y:S01]  /*40e0*/  MUFU.EX2 R227, R227 ;  /* 0x000000e300e37308 */ /* 0x000fe20000000800 */
[----:B------:R-:W-:Y:S01]  /*40f0*/  FFMA.FTZ R188, R13, UR7, -R187 ;  /* 0x000000070dbc7c23 */ /* 0x000fe200080108bb */
[----:B------:R-:W-:Y:S01]  /*4100*/  FFMA.FTZ R115, R15, UR7, -R245 ;  /* 0x000000070f737c23 */ /* 0x000fe200080108f5 */
[----:B------:R-:W-:Y:S07]  /*4110*/  FFMA.FTZ R5, R17, UR7, -R187 ;  /* 0x0000000711057c23 */ /* 0x000fee00080108bb */
[----:B------:R-:W-:Y:S01]  /*4120*/  MUFU.EX2 R186, R186 ;  /* 0x000000ba00ba7308 */ /* 0x000fe20000000800 */
[--C-:B------:R-:W-:Y:S01]  /*4130*/  FFMA.FTZ R17, R18, UR7, -R245.reuse ;  /* 0x0000000712117c23 */ /* 0x100fe200080108f5 */
        /* <DEDUP_REMOVED lines=35> */
[----:B------:R-:W3:Y:S08]  /*4370*/  LDSM.16.M88.4 R108, [R114+0x8000] ;  /* 0x00800000726c783b */ /* 0x000ef00000000200 */
[----:B------:R-:W-:Y:S08]  /*4380*/  LDSM.16.M88.4 R4, [R113+0xa000] ;  /* 0x00a000007104783b */ /* 0x000ff00000000200 */
[----:B------:R-:W-:Y:S01]  /*4390*/  LDSM.16.M88.4 R8, [R114+0xa000] ;  /* 0x00a000007208783b */ /* 0x000fe20000000200 */
[C---:B-1----:R-:W-:Y:S07]  /*43a0*/  HMMA.16816.F32.BF16 R20, R100.reuse, R116, RZ ;  /* 0x000000746414723c */ /* 0x042fee00000418ff */
[----:B------:R-:W-:Y:S01]  /*43b0*/  LDSM.16.M88.4 R12, [R112+0xa000] ;  /* 0x00a00000700c783b */ /* 0x000fe20000000200 */
        /* <DEDUP_REMOVED lines=19> */
[C---:B------:R-:W-:Y:S08]  /*44f0*/  HMMA.16816.F32.BF16 R28, R104.reuse, R152, R28 ;  /* 0x00000098681c723c */ /* 0x040ff0000004181c */
[----:B------:R-:W-:Y:S08]  /*4500*/  HMMA.16816.F32.BF16 R32, R104, R154, R32 ;  /* 0x0000009a6820723c */ /* 0x000ff00000041820 */
[C---:B------:R-:W-:Y:S08]  /*4510*/  HMMA.16816.F32.BF16 R20, R4.reuse, R156, R20 ;  /* 0x0000009c0414723c */ /* 0x040ff00000041814 */
        /* <DEDUP_REMOVED lines=20> */
[C---:B------:R-:W-:Y:S01]  /*4660*/  FADD.FTZ R10, -R183.reuse, R27 ;  /* 0x0000001bb70a7221 */ /* 0x040fe20000010100 */
[----:B------:R-:W-:Y:S01]  /*4670*/  F2FP.BF16.F32.PACK_AB R19, R6, R7 ;  /* 0x000000070613723e */ /* 0x000fe200000010ff */
[----:B------:R-:W-:Y:S01]  /*4680*/  FADD.FTZ R8, -R184, R24 ;  /* 0x00000018b8087221 */ /* 0x000fe20000010100 */
[----:B------:R-:W-:Y:S01]  /*4690*/  F2FP.BF16.F32.PACK_AB R13, R4, R5 ;  /* 0x00000005040d723e */ /* 0x000fe200000010ff */
[C---:B------:R-:W-:Y:S01]  /*46a0*/  FADD.FTZ R7, -R183.reuse, R30 ;  /* 0x0000001eb7077221 */ /* 0x040fe20000010100 */
[----:B------:R-:W-:Y:S01]  /*46b0*/  FADD.FTZ R6, -R183, R31 ;  /* 0x0000001fb7067221 */ /* 0x000fe20000010100 */
[C---:B------:R-:W-:Y:S01]  /*46c0*/  FADD.FTZ R9, -R184.reuse, R25 ;  /* 0x00000019b8097221 */ /* 0x040fe20000010100 */
[C---:B------:R-:W-:Y:S01]  /*46d0*/  FADD.FTZ R4, -R184.reuse, R28 ;  /* 0x0000001cb8047221 */ /* 0x040fe20000010100 */
[----:B------:R-:W-:Y:S01]  /*46e0*/  FADD.FTZ R5, -R184, R29 ;  /* 0x0000001db8057221 */ /* 0x000fe20000010100 */
[----:B------:R-:W-:Y:S01]  /*46f0*/  FMUL.FTZ R8, R191, R8 ;  /* 0x00000008bf087220 */ /* 0x000fe20000410000 */
[----:B------:R-:W-:Y:S01]  /*4700*/  FMUL.FTZ R9, R190, R9 ;  /* 0x00000009be097220 */ /* 0x000fe20000410000 */
        /* <DEDUP_REMOVED lines=13> */
[----:B------:R-:W-:Y:S01]  /*47e0*/  F2FP.BF16.F32.PACK_AB R115, R5, R4 ;  /* 0x000000040573723e */ /* 0x000fe200000010ff */
[----:B------:R-:W-:Y:S01]  /*47f0*/  FMUL.FTZ R15, R18, R15 ;  /* 0x0000000f120f7220 */ /* 0x000fe20000410000 */
[----:B------:R-:W-:Y:S01]  /*4800*/  F2FP.BF16.F32.PACK_AB R181, R6, R7 ;  /* 0x0000000706b5723e */ /* 0x000fe200000010ff */
[----:B------:R-:W-:Y:S01]  /*4810*/  FMUL.FTZ R14, R17, R14 ;  /* 0x0000000e110e7220 */ /* 0x000fe20000410000 */
[----:B------:R-:W-:Y:S02]  /*4820*/  FMUL.FTZ R183, R16, R183 ;  /* 0x000000b710b77220 */ /* 0x000fe40000410000 */
[----:B------:R-:W-:Y:S03]  /*4830*/  F2FP.BF16.F32.PACK_AB R185, R15, R12 ;  /* 0x0000000c0fb9723e */ /* 0x000fe600000010ff */
        /* <DEDUP_REMOVED lines=50> */
.L_x_314:
[----:B------:R-:W-:Y:S01]  /*4b60*/  STS [R216+-0x2000], R13 ;  /* 0xffe0000dd8007388 */ /* 0x000fe20000000800 */
[----:B------:R-:W2:Y:S03]  /*4b70*/  LDC R227, c[0x0][0x44c] ;  /* 0x00011300ffe37b82 */ /* 0x000ea60000000800 */
[----:B------:R-:W-:Y:S04]  /*4b80*/  STS [R216+-0x1c00], R19 ;  /* 0xffe40013d8007388 */ /* 0x000fe80000000800 */
[----:B------:R-:W-:Y:S04]  /*4b90*/  STS [R243+-0x2000], R180 ;  /* 0xffe000b4f3007388 */ /* 0x000fe80000000800 */
[----:B------:R-:W-:Y:S04]  /*4ba0*/  STS [R243+-0x1c00], R182 ;  /* 0xffe400b6f3007388 */ /* 0x000fe80000000800 */
[----:B------:R-:W-:Y:S04]  /*4bb0*/  STS [R218+-0x2000], R115 ;  /* 0xffe00073da007388 */ /* 0x000fe80000000800 */
[----:B------:R-:W-:Y:S04]  /*4bc0*/  STS [R218+-0x1c00], R181 ;  /* 0xffe400b5da007388 */ /* 0x000fe80000000800 */
[----:B------:R-:W-:Y:S01]  /*4bd0*/  STS [R222+-0x2000], R185 ;  /* 0xffe000b9de007388 */ /* 0x000fe20000000800 */
[----:B--2---:R-:W-:Y:S03]  /*4be0*/  IMAD R227, R227, UR6, RZ ;  /* 0x00000006e3e37c24 */ /* 0x004fe6000f8e02ff */
        /* <DEDUP_REMOVED lines=87> */
.L_x_315:
        /* <DEDUP_REMOVED lines=11> */
[----:B------:R-:W-:Y:S04]  /*5210*/  LDSM.16.MT88.4 R184, [R203+0xd000] ;  /* 0x00d00000cbb8783b */ /* 0x000fe80000004200 */
        /* <DEDUP_REMOVED lines=9> */
[----:B------:R-:W1:Y:S07]  /*52b0*/  LDSM.16.M88.4 R100, [R192] ;  /* 0x00000000c064783b */ /* 0x000e6e0000000200 */
[-C--:B----4-:R-:W-:Y:S08]  /*52c0*/  HMMA.16816.F32.BF16 R4, R104, R108.reuse, R4 ;  /* 0x0000006c6804723c */ /* 0x090ff00000041804 */
[C---:B------:R-:W-:Y:S08]  /*52d0*/  HMMA.16816.F32.BF16 R8, R112.reuse, R108, R8 ;  /* 0x0000006c7008723c */ /* 0x040ff00000041808 */
[-C--:B------:R-:W-:Y:S08]  /*52e0*/  HMMA.16816.F32.BF16 R12, R112, R110.reuse, R12 ;  /* 0x0000006e700c723c */ /* 0x080ff0000004180c */
[C---:B------:R-:W-:Y:S01]  /*52f0*/  HMMA.16816.F32.BF16 R16, R104.reuse, R110, R16 ;  /* 0x0000006e6810723c */ /* 0x040fe20000041810 */
[----:B------:R-:W2:Y:S07]  /*5300*/  LDSM.16.MT88.4 R108, [R203+0xf000] ;  /* 0x00f00000cb6c783b */ /* 0x000eae0000004200 */
[-C--:B------:R-:W-:Y:S08]  /*5310*/  HMMA.16816.F32.BF16 R20, R104, R180.reuse, R20 ;  /* 0x000000b46814723c */ /* 0x080ff00000041814 */
[C---:B------:R-:W-:Y:S08]  /*5320*/  HMMA.16816.F32.BF16 R24, R112.reuse, R180, R24 ;  /* 0x000000b47018723c */ /* 0x040ff00000041818 */
[-C--:B------:R-:W-:Y:S01]  /*5330*/  HMMA.16816.F32.BF16 R28, R112, R182.reuse, R28 ;  /* 0x000000b6701c723c */ /* 0x080fe2000004181c */
[----:B------:R-:W-:Y:S07]  /*5340*/  LDSM.16.MT88.4 R112, [R203+0xd800] ;  /* 0x00d80000cb70783b */ /* 0x000fee0000004200 */
[----:B------:R-:W-:Y:S01]  /*5350*/  HMMA.16816.F32.BF16 R32, R104, R182, R32 ;  /* 0x000000b66820723c */ /* 0x000fe20000041820 */
[----:B------:R-:W3:Y:S04]  /*5360*/  LDSM.16.M88.4 R104, [R3] ;  /* 0x000000000368783b */ /* 0x000ee80000000200 */
[----:B------:R-:W4:Y:S03]  /*5370*/  LDSM.16.M88.4 R180, [R3+0x1000] ;  /* 0x0010000003b4783b */ /* 0x000f260000000200 */
[-C--:B-1----:R-:W-:Y:S08]  /*5380*/  HMMA.16816.F32.BF16 R4, R100, R184.reuse, R4 ;  /* 0x000000b86404723c */ /* 0x082ff00000041804 */
[C---:B------:R-:W-:Y:S04]  /*5390*/  HMMA.16816.F32.BF16 R8, R188.reuse, R184, R8 ;  /* 0x000000b8bc08723c */ /* 0x040fe80000041808 */
[C---:B------:R-:W-:Y:S04]  /*53a0*/  LEA R184, P0, R232.reuse, R246, 0x2 ;  /* 0x000000f6e8b87211 */ /* 0x040fe800078010ff */
[-C--:B------:R-:W-:Y:S03]  /*53b0*/  HMMA.16816.F32.BF16 R12, R188, R186.reuse, R12 ;  /* 0x000000babc0c723c */ /* 0x080fe6000004180c */
[----:B------:R-:W-:Y:S05]  /*53c0*/  LEA.HI.X.SX32 R185, R232, R247, 0x2, P0 ;  /* 0x000000f7e8b97211 */ /* 0x000fea00000f16ff */
[C---:B------:R-:W-:Y:S04]  /*53d0*/  HMMA.16816.F32.BF16 R16, R100.reuse, R186, R16 ;  /* 0x000000ba6410723c */ /* 0x040fe80000041810 */
[C---:B------:R-:W-:Y:S04]  /*53e0*/  LEA R186, P0, R227.reuse, R184, 0x5 ;  /* 0x000000b8e3ba7211 */ /* 0x040fe800078028ff */
[-C--:B--2---:R-:W-:Y:S03]  /*53f0*/  HMMA.16816.F32.BF16 R20, R100, R108.reuse, R20 ;  /* 0x0000006c6414723c */ /* 0x084fe60000041814 */
[C---:B------:R-:W-:Y:S05]  /*5400*/  LEA.HI.X.SX32 R187, R227.reuse, R185, 0x5, P0 ;  /* 0x000000b9e3bb7211 */ /* 0x040fea00000f2eff */
[C---:B------:R-:W-:Y:S04]  /*5410*/  HMMA.16816.F32.BF16 R24, R188.reuse, R108, R24 ;  /* 0x0000006cbc18723c */ /* 0x040fe80000041818 */
[C---:B------:R-:W-:Y:S04]  /*5420*/  LEA R108, P0, R227.reuse, R186, 0x5 ;  /* 0x000000bae36c7211 */ /* 0x040fe800078028ff */
[-C--:B------:R-:W-:Y:S03]  /*5430*/  HMMA.16816.F32.BF16 R28, R188, R110.reuse, R28 ;  /* 0x0000006ebc1c723c */ /* 0x080fe6000004181c */
[C---:B------:R-:W-:Y:S02]  /*5440*/  LEA.HI.X.SX32 R109, R227.reuse, R187, 0x5, P0 ;  /* 0x000000bbe36d7211 */ /* 0x040fe400000f2eff */
[C---:B------:R-:W-:Y:S03]  /*5450*/  LEA R188, P0, R227.reuse, R108, 0x5 ;  /* 0x0000006ce3bc7211 */ /* 0x040fe600078028ff */
[----:B------:R-:W-:Y:S01]  /*5460*/  HMMA.16816.F32.BF16 R32, R100, R110, R32 ;  /* 0x0000006e6420723c */ /* 0x000fe20000041820 */
[----:B------:R-:W1:Y:S03]  /*5470*/  LDSM.16.MT88.4 R100, [R203+0xf800] ;  /* 0x00f80000cb64783b */ /* 0x000e660000004200 */
[C---:B------:R-:W-:Y:S02]  /*5480*/  LEA.HI.X.SX32 R189, R227.reuse, R109, 0x5, P0 ;  /* 0x0000006de3bd7211 */ /* 0x040fe400000f2eff */
[C---:B------:R-:W-:Y:S02]  /*5490*/  LEA R190, P0, R227.reuse, R188, 0x5 ;  /* 0x000000bce3be7211 */ /* 0x040fe400078028ff */
[-C--:B---3--:R-:W-:Y:S05]  /*54a0*/  HMMA.16816.F32.BF16 R4, R104, R112.reuse, R4 ;  /* 0x000000706804723c */ /* 0x088fea0000041804 */
[C---:B------:R-:W-:Y:S02]  /*54b0*/  LEA.HI.X.SX32 R191, R227.reuse, R189, 0x5, P0 ;  /* 0x000000bde3bf7211 */ /* 0x040fe400000f2eff */
[C---:B------:R-:W-:Y:S01]  /*54c0*/  LEA R110, P0, R227.reuse, R190, 0x5 ;  /* 0x000000bee36e7211 */ /* 0x040fe200078028ff */
[C---:B----4-:R-:W-:Y:S04]  /*54d0*/  HMMA.16816.F32.BF16 R8, R180.reuse, R112, R8 ;  /* 0x00000070b408723c */ /* 0x050fe80000041808 */
        /* <DEDUP_REMOVED lines=34> */
[----:B------:R2:W-:Y:S01]  /*5700*/  REDG.E.ADD.F32.FTZ.RN.STRONG.GPU desc[UR16][R112.64], R11 ;  /* 0x0000000b700079a6 */ /* 0x0005e2000c12f310 */
[C---:B---3--:R-:W-:Y:S03]  /*5710*/  LEA.HI.X.SX32 R5, R227.reuse, R105, 0x5, P0 ;  /* 0x00000069e3057211 */ /* 0x048fe600000f2eff */
[----:B------:R-:W-:Y:S01]  /*5720*/  REDG.E.ADD.F32.FTZ.RN.STRONG.GPU desc[UR16][R246.64+0x80], R16 ;  /* 0x00008010f60079a6 */ /* 0x000fe2000c12f310 */
[C---:B------:R-:W-:Y:S03]  /*5730*/  LEA R184, P0, R227.reuse, R4, 0x5 ;  /* 0x00000004e3b87211 */ /* 0x040fe600078028ff */
[----:B------:R3:W-:Y:S01]  /*5740*/  REDG.E.ADD.F32.FTZ.RN.STRONG.GPU desc[UR16][R114.64+0x80], R17 ;  /* 0x00008011720079a6 */ /* 0x0007e2000c12f310 */
[C---:B------:R-:W-:Y:S02]  /*5750*/  LEA.HI.X.SX32 R185, R227.reuse, R5, 0x5, P0 ;  /* 0x00000005e3b97211 */ /* 0x040fe400000f2eff */
[C---:B----4-:R-:W-:Y:S01]  /*5760*/  LEA R186, P0, R227.reuse, R184, 0x5 ;  /* 0x000000b8e3ba7211 */ /* 0x050fe200078028ff */
[----:B------:R4:W-:Y:S03]  /*5770*/  REDG.E.ADD.F32.FTZ.RN.STRONG.GPU desc[UR16][R250.64+0x80], R18 ;  /* 0x00008012fa0079a6 */ /* 0x0009e6000c12f310 */
        /* <DEDUP_REMOVED lines=19> */
[C---:B-1----:R-:W-:Y:S03]  /*58b0*/  LEA R110, P0, R227.reuse, R190, 0x5 ;  /* 0x000000bee36e7211 */ /* 0x042fe600078028ff */
[----:B------:R-:W-:Y:S01]  /*58c0*/  REDG.E.ADD.F32.FTZ.RN.STRONG.GPU desc[UR16][R186.64+0x100], R24 ;  /* 0x00010018ba0079a6 */ /* 0x000fe2000c12f310 */
[C---:B------:R-:W-:Y:S02]  /*58d0*/  LEA.HI.X.SX32 R111, R227.reuse, R191, 0x5, P0 ;  /* 0x000000bfe36f7211 */ /* 0x040fe400000f2eff */
[C---:B--2---:R-:W-:Y:S01]  /*58e0*/  LEA R112, P0, R227.reuse, R110, 0x5 ;  /* 0x0000006ee3707211 */ /* 0x044fe200078028ff */
[----:B------:R-:W-:Y:S03]  /*58f0*/  REDG.E.ADD.F32.FTZ.RN.STRONG.GPU desc[UR16][R6.64+0x100], R25 ;  /* 0x00010019060079a6 */ /* 0x000fe6000c12f310 */
[C---:B------:R-:W-:Y:S01]  /*5900*/  LEA.HI.X.SX32 R113, R227.reuse, R111, 0x5, P0 ;  /* 0x0000006fe3717211 */ /* 0x040fe200000f2eff */
[----:B------:R-:W-:Y:S01]  /*5910*/  REDG.E.ADD.F32.FTZ.RN.STRONG.GPU desc[UR16][R108.64+0x100], R26 ;  /* 0x0001001a6c0079a6 */ /* 0x000fe2000c12f310 */
[C---:B---3--:R-:W-:Y:S03]  /*5920*/  LEA R114, P0, R227.reuse, R112, 0x5 ;  /* 0x00000070e3727211 */ /* 0x048fe600078028ff */
[----:B------:R-:W-:Y:S01]  /*5930*/  REDG.E.ADD.F32.FTZ.RN.STRONG.GPU desc[UR16][R188.64+0x100], R27 ;  /* 0x0001001bbc0079a6 */ /* 0x000fe2000c12f310 */
[C---:B------:R-:W-:Y:S02]  /*5940*/  LEA.HI.X.SX32 R115, R227.reuse, R113, 0x5, P0 ;  /* 0x00000071e3737211 */ /* 0x040fe400000f2eff */
[C---:B----4-:R-:W-:Y:S01]  /*5950*/  LEA R250, P0, R227.reuse, R114, 0x5 ;  /* 0x00000072e3fa7211 */ /* 0x050fe200078028ff */
        /* <DEDUP_REMOVED lines=62> */
[C---:B------:R-:W-:Y:S01]  /*5d40*/  VIADD R6, R193.reuse, 0xffffc000 ;  /* 0xffffc000c1067836 */ /* 0x040fe20000000000 */
        /* <DEDUP_REMOVED lines=116> */
[----:B-1----:R-:W-:-:S04]  /*6490*/  IMAD.WIDE.U32 R2, R241, UR10, RZ ;  /* 0x0000000af1027c25 */ /* 0x002fc8000f8e00ff */
[----:B------:R-:W-:-:S05]  /*64a0*/  IMAD R0, R241, UR11, R0 ;  /* 0x0000000bf1007c24 */ /* 0x000fca000f8e0200 */
[----:B------:R-:W-:-:S03]  /*64b0*/  IADD3 R3, PT, PT, R3, R0, RZ ;  /* 0x0000000003037210 */ /* 0x000fc60007ffe0ff */
[----:B---3--:R-:W-:-:S04]  /*64c0*/  IMAD.WIDE.U32 R30, R205, UR4, R2 ;  /* 0x00000004cd1e7c25 */ /* 0x008fc8000f8e0002 */
[----:B------:R-:W-:Y:S01]  /*64d0*/  IMAD R28, R205, UR5, R31 ;  /* 0x00000005cd1c7c24 */ /* 0x000fe2000f8e021f */
[----:B------:R-:W-:Y:S05]  /*64e0*/  BRA `(.L_x_318) ;  /* 0x0000000000147947 */ /* 0x000fea0003800000 */
.L_x_317:
[----:B------:R-:W2:Y:S01]  /*64f0*/  LDCU.64 UR10, c[0x0][0x5c0] ;  /* 0x0000b800ff0a77ac */ /* 0x000ea20008000a00 */
[----:B------:R-:W-:-:S05]  /*6500*/  IADD3 R30, PT, PT, R241, R244, RZ ;  /* 0x000000f4f11e7210 */ /* 0x000fca0007ffe0ff */
[C---:B--2---:R-:W-:Y:S02]  /*6510*/  IMAD R28, R30.reuse, UR11, RZ ;  /* 0x0000000b1e1c7c24 */ /* 0x044fe4000f8e02ff */
[----:B------:R-:W-:-:S05]  /*6520*/  IMAD.WIDE.U32 R30, R30, UR10, RZ ;  /* 0x0000000a1e1e7c25 */ /* 0x000fca000f8e00ff */
[----:B------:R-:W-:Y:S02]  /*6530*/  IADD3 R28, PT, PT, R31, R28, RZ ;  /* 0x0000001c1f1c7210 */ /* 0x000fe40007ffe0ff */
.L_x_318:
        /* <DEDUP_REMOVED lines=10> */
[----:B------:R-:W-:Y:S06]  /*65e0*/  BRA `(.L_x_320) ;  /* 0x0000000000147947 */ /* 0x000fec0003800000 */
.L_x_319:
[----:B------:R-:W2:Y:S01]  /*65f0*/  LDCU.64 UR6, c[0x0][0x5c8] ;  /* 0x0000b900ff0677ac */ /* 0x000ea20008000a00 */
[----:B-1----:R-:W-:-:S05]  /*6600*/  IADD3 R36, PT, PT, R241, R244, RZ ;  /* 0x000000f4f1247210 */ /* 0x002fca0007ffe0ff */
[C---:B--2---:R-:W-:Y:S02]  /*6610*/  IMAD R3, R36.reuse, UR7, RZ ;  /* 0x0000000724037c24 */ /* 0x044fe4000f8e02ff */
[----:B------:R-:W-:-:S05]  /*6620*/  IMAD.WIDE.U32 R36, R36, UR6, RZ ;  /* 0x0000000624247c25 */ /* 0x000fca000f8e00ff */
[----:B------:R-:W-:-:S07]  /*6630*/  IADD3 R3, PT, PT, R37, R3, RZ ;  /* 0x0000000325037210 */ /* 0x000fce0007ffe0ff */
.L_x_320:
[----:B------:R-:W-:Y:S01]  /*6640*/  BAR.SYNC.DEFER_BLOCKING 0x0 ;  /* 0x0000000000007b1d */ /* 0x000fe20000010000 */
[C---:B------:R-:W-:Y:S01]  /*6650*/  IMAD.SHL.U32 R0, R211.reuse, 0x40, RZ ;  /* 0x00000040d3007824 */ /* 0x040fe200078e00ff */
[----:B------:R-:W-:-:S03]  /*6660*/  SHF.L.U32 R29, R211, 0x6, RZ ;  /* 0x00000006d31d7819 */ /* 0x000fc600000006ff */
[----:B------:R-:W-:Y:S01]  /*6670*/  IMAD.WIDE.U32 R34, R0, UR10, RZ ;  /* 0x0000000a00227c25 */ /* 0x000fe2000f8e00ff */
[----:B------:R-:W-:Y:S01]  /*6680*/  SHF.R.S32.HI R2, RZ, 0x1f, R0 ;  /* 0x0000001fff027819 */ /* 0x000fe20000011400 */
[----:B------:R-:W1:Y:S01]  /*6690*/  LDCU.64 UR4, c[0x0][0x5d8] ;  /* 0x0000bb00ff0477ac */ /* 0x000e620008000a00 */
[----:B------:R-:W-:Y:S01]  /*66a0*/  BSSY.RECONVERGENT B0, `(.L_x_321) ;  /* 0x0000023000007945 */ /* 0x000fe20003800200 */
[----:B------:R-:W-:Y:S01]  /*66b0*/  IMAD.IADD R240, R240, 0x1, -R29 ;  /* 0x00000001f0f07824 */ /* 0x000fe200078e0a1d */
[----:B------:R-:W-:Y:S01]  /*66c0*/  LOP3.LUT R33, R34, 0x38, R209, 0xf8, !PT ;  /* 0x0000003822217812 */ /* 0x000fe200078ef8d1 */
[----:B------:R-:W-:Y:S01]  /*66d0*/  IMAD R31, R2, UR10, RZ ;  /* 0x0000000a021f7c24 */ /* 0x000fe2000f8e02ff */
[----:B------:R-:W-:Y:S02]  /*66e0*/  IADD3 R29, PT, PT, R210, 0x20, RZ ;  /* 0x00000020d21d7810 */ /* 0x000fe40007ffe0ff */
[----:B------:R-:W-:Y:S01]  /*66f0*/  IADD3 R42, P0, PT, R30, R33, RZ ;  /* 0x000000211e2a7210 */ /* 0x000fe20007f1e0ff */
[----:B------:R-:W-:Y:S01]  /*6700*/  IMAD R31, R0, UR11, R31 ;  /* 0x0000000b001f7c24 */ /* 0x000fe2000f8e021f */
[----:B------:R-:W-:-:S02]  /*6710*/  ISETP.GE.AND P2, PT, R210, R240, PT ;  /* 0x000000f0d200720c */ /* 0x000fc40003f46270 */
[----:B------:R-:W-:Y:S02]  /*6720*/  ISETP.GE.AND P4, PT, R29, R240, PT ;  /* 0x000000f01d00720c */ /* 0x000fe40003f86270 */
[----:B------:R-:W-:Y:S02]  /*6730*/  IADD3.X R43, PT, PT, R28, R35, R31, P0, !PT ;  /* 0x000000231c2b7210 */ /* 0x000fe400007fe41f */
[----:B------:R-:W-:Y:S01]  /*6740*/  IADD3 R38, P0, PT, R210, 0x20, RZ ;  /* 0x00000020d2267810 */ /* 0x000fe20007f1e0ff */
[----:B------:R2:W3:Y:S01]  /*6750*/  LDS.128 R24, [R217+0xd000] ;  /* 0x00d00000d9187984 */ /* 0x0004e20000000c00 */
[----:B-1----:R-:W-:-:S03]  /*6760*/  IMAD.WIDE.U32 R42, R206, UR4, R42 ;  /* 0x00000004ce2a7c25 */ /* 0x002fc6000f8e002a */
[----:B------:R2:W1:Y:S01]  /*6770*/  LDS.128 R20, [R217+0xf000] ;  /* 0x00f00000d9147984 */ /* 0x0004620000000c00 */
[----:B------:R-:W-:Y:S02]  /*6780*/  IMAD R39, R206, UR5, R43 ;  /* 0x00000005ce277c24 */ /* 0x000fe4000f8e022b */
        /* <DEDUP_REMOVED lines=20> */
.L_x_322:
[----:B------:R-:W-:Y:S05]  /*68d0*/  BSYNC.RECONVERGENT B0 ;  /* 0x0000000000007941 */ /* 0x000fea0003800200 */
.L_x_321:
        /* <DEDUP_REMOVED lines=16> */
.L_x_324:
[----:B------:R-:W-:Y:S05]  /*69e0*/  BSYNC.RECONVERGENT B0 ;  /* 0x0000000000007941 */ /* 0x000fea0003800200 */
.L_x_323:
        /* <DEDUP_REMOVED lines=23> */
.L_x_326:
[----:B------:R-:W-:Y:S05]  /*6b60*/  BSYNC.RECONVERGENT B0 ;  /* 0x0000000000007941 */ /* 0x000fea0003800200 */
.L_x_325:
        /* <DEDUP_REMOVED lines=14> */
.L_x_291:
[----:B------:R-:W-:Y:S05]  /*6c50*/  BSYNC.RECONVERGENT B1 ;  /* 0x0000000000017941 */ /* 0x000fea0003800200 */
.L_x_269:
[----:B------:R-:W4:Y:S01]  /*6c60*/  LDCU UR5, c[0x0][0x438] ;  /* 0x00008700ff0577ac */ /* 0x000f220008000800 */
[----:B------:R-:W3:Y:S08]  /*6c70*/  LDC R2, c[0x0][0x370] ;  /* 0x0000dc00ff027b82 */ /* 0x000ef00000000800 */
[----:B------:R-:W1:Y:S01]  /*6c80*/  LDC R0, c[0x0][0x438] ;  /* 0x00010e00ff007b82 */ /* 0x000e620000000800 */
        /* <DEDUP_REMOVED lines=8> */
.L_x_328:
        /* <DEDUP_REMOVED lines=15> */
.L_x_2417:


//--------------------- .text._ZN5flash44flash_bwd_dq_dk_dv_loop_seqk_parallel_kernelI23Flash_bwd_kernel_traitsILi128ELi64ELi128ELi8ELi2ELi4ELi2ELb0ELb0EN7cutlass10bfloat16_tE19Flash_kernel_traitsILi128ELi64ELi128ELi8ES3_EELb0ELb0ELb0ELb0ELb0ELb1ELb0EEEvNS_16Flash_bwd_paramsE --------------------------
	.section	.text._ZN5flash44flash_bwd_dq_dk_dv_loop_seqk_parallel_kernelI23Flash_bwd_kernel_traitsILi128ELi64ELi128ELi8ELi2ELi4ELi2ELb0ELb0EN7cutlass10bfloat16_tE19Flash_kernel_traitsILi128ELi64ELi128ELi8ES3_EELb0ELb0ELb0ELb0ELb0ELb1ELb0EEEvNS_16Flash_bwd_paramsE,"ax",@progbits
	.align	128
        .global         _ZN5flash44flash_bwd_dq_dk_dv_loop_seqk_parallel_kernelI23Flash_bwd_kernel_traitsILi128ELi64ELi128ELi8ELi2ELi4ELi2ELb0ELb0EN7cutlass10bfloat16_tE19Flash_kernel_traitsILi128ELi64ELi128ELi8ES3_EELb0ELb0ELb0ELb0ELb0ELb1ELb0EEEvNS_16Flash_bwd_paramsE
        .type           _ZN5flash44flash_bwd_dq_dk_dv_loop_seqk_parallel_kernelI23Flash_bwd_kernel_traitsILi128ELi64ELi128ELi8ELi2ELi4ELi2ELb0ELb0EN7cutlass10bfloat16_tE19Flash_kernel_traitsILi128ELi64ELi128ELi8ES3_EELb0ELb0ELb0ELb0ELb0ELb1ELb0EEEvNS_16Flash_bwd_paramsE,@function
        .size           _ZN5flash44flash_bwd_dq_dk_dv_loop_seqk_parallel_kernelI23Flash_bwd_kernel_traitsILi128ELi64ELi128ELi8ELi2ELi4ELi2ELb0ELb0EN7cutlass10bfloat16_tE19Flash_kernel_traitsILi128ELi64ELi128ELi8ES3_EELb0ELb0ELb0ELb0ELb0ELb1ELb0EEEvNS_16Flash_bwd_paramsE,(.L_x_2418 - _ZN5flash44flash_bwd_dq_dk_dv_loop_seqk_parallel_kernelI23Flash_bwd_kernel_traitsILi128ELi64ELi128ELi8ELi2ELi4ELi2ELb0ELb0EN7cutlass10bfloat16_tE19Flash_kernel_traitsILi128ELi64ELi128ELi8ES3_EELb0ELb0ELb0ELb0ELb0ELb1ELb0EEEvNS_16Flash_bwd_paramsE)
        .other          _ZN5flash44flash_bwd_dq_dk_dv_loop_seqk_parallel_kernelI23Flash_bwd_kernel_traitsILi128ELi64ELi128ELi8ELi2ELi4ELi2ELb0ELb0EN7cutlass10bfloat16_tE19Flash_kernel_traitsILi128ELi64ELi128ELi8ES3_EELb0ELb0ELb0ELb0ELb0ELb1ELb0EEEvNS_16Flash_bwd_paramsE,@"STO_CUDA_ENTRY STV_DEFAULT"
_ZN5flash44flash_bwd_dq_dk_dv_loop_seqk_parallel_kernelI23Flash_bwd_kernel_traitsILi128ELi64ELi128ELi8ELi2ELi4ELi2ELb0ELb0EN7cutlass10bfloat16_tE19Flash_kernel_traitsILi128ELi64ELi128ELi8ES3_EELb0ELb0ELb0ELb0ELb0ELb1ELb0EEEvNS_16Flash_bwd_paramsE:
.text._ZN5flash44flash_bwd_dq_dk_dv_loop_seqk_parallel_kernelI23Flash_bwd_kernel_traitsILi128ELi64ELi128ELi8ELi2ELi4ELi2ELb0ELb0EN7cutlass10bfloat16_tE19Flash_kernel_traitsILi128ELi64ELi128ELi8ES3_EELb0ELb0ELb0ELb0ELb0ELb1ELb0EEEvNS_16Flash_bwd_paramsE:
        /* <DEDUP_REMOVED lines=9> */
[----:B------:R-:W1:Y:S01]  /*0090*/  S2UR UR38, SR_CTAID.Y ;  /* 0x00000000002679c3 */ /* 0x000e620000002600 */
[----:B------:R-:W1:Y:S01]  /*00a0*/  LDCU.64 UR36, c[0x0][0x468] ;  /* 0x00008d00ff2477ac */ /* 0x000e620008000a00 */
[----:B------:R-:W2:Y:S06]  /*00b0*/  LDCU.64 UR6, c[0x0][0x460] ;  /* 0x00008c00ff0677ac */ /* 0x000eac0008000a00 */
[----:B------:R-:W-:Y:S01]  /*00c0*/  S2UR UR24, SR_CgaCtaId ;  /* 0x00000000001879c3 */ /* 0x000fe20000008800 */
[----:B------:R-:W3:Y:S01]  /*00d0*/  LDCU.64 UR4, c[0x0][0x468] ;  /* 0x00008d00ff0477ac */ /* 0x000ee20008000a00 */
[----:B------:R-:W4:Y:S06]  /*00e0*/  LDCU.U8 UR8, c[0x0][0x532] ;  /* 0x0000a640ff0877ac */ /* 0x000f2c0008000000 */
[----:B------:R-:W-:Y:S01]  /*00f0*/  S2UR UR23, SR_CTAID.Z ;  /* 0x00000000001779c3 */ /* 0x000fe20000002700 */
[----:B------:R-:W4:Y:S01]  /*0100*/  LDCU UR10, c[0x0][0x438] ;  /* 0x00008700ff0a77ac */ /* 0x000f220008000800 */
[----:B------:R-:W4:Y:S06]  /*0110*/  LDCU.64 UR32, c[0x0][0x358] ;  /* 0x00006b00ff2077ac */ /* 0x000f2c0008000a00 */
[----:B------:R-:W-:Y:S01]  /*0120*/  S2UR UR21, SR_CTAID.X ;  /* 0x00000000001579c3 */ /* 0x000fe20000002500 */
[----:B-1----:R-:W-:-:S02]  /*0130*/  ULEA UR36, UP0, UR38, UR36, 0x2 ;  /* 0x0000002426247291 */ /* 0x002fc4000f8010ff */
[----:B--2---:R-:W-:Y:S02]  /*0140*/  UISETP.NE.U32.AND UP1, UPT, UR6, URZ, UPT ;  /* 0x000000ff0600728c */ /* 0x004fe4000bf25070 */
[----:B------:R-:W-:Y:S02]  /*0150*/  ULEA.HI.X UR37, UR38, UR37, URZ, 0x2, UP0 ;  /* 0x0000002526257291 */ /* 0x000fe400080f14ff */
[----:B------:R-:W-:Y:S01]  /*0160*/  UISETP.NE.U32.AND UP0, UPT, UR6, URZ, UPT ;  /* 0x000000ff0600728c */ /* 0x000fe2000bf05070 */
[----:B------:R-:W-:Y:S01]  /*0170*/  S2UR UR18, SR_CTAID.Y ;  /* 0x00000000001279c3 */ /* 0x000fe20000002600 */
[----:B---3--:R-:W-:Y:S02]  /*0180*/  UISETP.EQ.U32.AND UP2, UPT, UR4, URZ, UPT ;  /* 0x000000ff0400728c */ /* 0x008fe4000bf42070 */
[----:B------:R-:W-:Y:S02]  /*0190*/  UISETP.NE.U32.AND UP6, UPT, UR4, URZ, UPT ;  /* 0x000000ff0400728c */ /* 0x000fe4000bfc5070 */
[----:B------:R-:W-:-:S02]  /*01a0*/  UISETP.NE.AND.EX UP5, UPT, UR7, URZ, UPT, UP1 ;  /* 0x000000ff0700728c */ /* 0x000fc4000bfa5310 */
[----:B------:R-:W-:Y:S01]  /*01b0*/  UISETP.NE.AND.EX UP4, UPT, UR7, URZ, UPT, UP0 ;  /* 0x000000ff0700728c */ /* 0x000fe2000bf85300 */
[----:B------:R-:W1:Y:S01]  /*01c0*/  S2UR UR4, SR_CgaCtaId ;  /* 0x00000000000479c3 */ /* 0x000e620000008800 */
[----:B------:R-:W2:Y:S01]  /*01d0*/  LDCU.64 UR6, c[0x0][0x470] ;  /* 0x00008e00ff0677ac */ /* 0x000ea20008000a00 */
[----:B----4-:R-:W-:Y:S02]  /*01e0*/  UISETP.NE.AND UP3, UPT, UR8, URZ, UPT ;  /* 0x000000ff0800728c */ /* 0x010fe4000bf65270 */
[----:B------:R-:W-:-:S04]  /*01f0*/  UISETP.NE.AND.EX UP6, UPT, UR5, URZ, UPT, UP6 ;  /* 0x000000ff0500728c */ /* 0x000fc8000bfc5360 */
[----:B------:R-:W3:Y:S01]  /*0200*/  S2UR UR20, SR_CTAID.Z ;  /* 0x00000000001479c3 */ /* 0x000ee20000002700 */
[----:B------:R-:W-:Y:S01]  /*0210*/  UISETP.EQ.OR.EX UP0, UPT, UR5, URZ, !UP3, UP2 ;  /* 0x000000ff0500728c */ /* 0x000fe2000df02720 */
[----:B------:R-:W-:Y:S02]  /*0220*/  UMOV UR8, 0x400 ;  /* 0x0000040000087882 */ /* 0x000fe40000000000 */
[----:B------:R-:W-:Y:S01]  /*0230*/  UMOV UR5, 0x400 ;  /* 0x0000040000057882 */ /* 0x000fe20000000000 */
[----:B------:R-:W-:Y:S02]  /*0240*/  UP2UR UR26, UPR, URZ, 0x1 ;  /* 0x00000001ff1a7883 */ /* 0x000fe40008000000 */
[----:B------:R-:W-:Y:S01]  /*0250*/  UP2UR UR25, UPR, URZ, 0x8 ;  /* 0x00000008ff197883 */ /* 0x000fe20008000000 */
[----:B------:R-:W4:Y:S01]  /*0260*/  LDCU.64 UR28, c[0x0][0x460] ;  /* 0x00008c00ff1c77ac */ /* 0x000f220008000a00 */
[----:B--2---:R-:W-:Y:S01]  /*0270*/  UISETP.NE.U32.AND UP0, UPT, UR6, URZ, UPT ;  /* 0x000000ff0600728c */ /* 0x004fe2000bf05070 */
[----:B------:R-:W2:Y:S01]  /*0280*/  LDCU UR19, c[0x0][0x438] ;  /* 0x00008700ff1377ac */ /* 0x000ea20008000800 */
[----:B-1----:R-:W-:Y:S01]  /*0290*/  ULEA UR4, UR4, UR5, 0x18 ;  /* 0x0000000504047291 */ /* 0x002fe2000f8ec0ff */
[----:B------:R-:W1:Y:S01]  /*02a0*/  @!UP4 LDCU UR22, c[0x0][0x434] ;  /* 0x00008680ff16c7ac */ /* 0x000e620008000800 */
[----:B------:R-:W-:-:S02]  /*02b0*/  ULEA UR24, UR24, UR8, 0x18 ;  /* 0x0000000818187291 */ /* 0x000fc4000f8ec0ff */
[----:B------:R-:W-:Y:S01]  /*02c0*/  UISETP.NE.AND.EX UP3, UPT, UR7, URZ, UPT, UP0 ;  /* 0x000000ff0700728c */ /* 0x000fe2000bf65300 */
[----:B------:R-:W-:Y:S01]  /*02d0*/  UMOV UR5, 0xffffc000 ;  /* 0xffffc00000057882 */ /* 0x000fe20000000000 */
[----:B------:R-:W-:Y:S01]  /*02e0*/  UMOV UR27, URZ ;  /* 0x000000ff001b7c82 */ /* 0x000fe20008000000 */
[----:B------:R-:W-:-:S08]  /*02f0*/  UMOV UR30, URZ ;  /* 0x000000ff001e7c82 */ /* 0x000fd00008000000 */
.L_x_382:
[----:B-----5:R-:W5:Y:S01]  /*0300*/  LDCU.64 UR8, c[0x0][0x478] ;  /* 0x00008f00ff0877ac */ /* 0x020f620008000a00 */
[----:B------:R-:W-:Y:S02]  /*0310*/  PLOP3.LUT P1, PT, PT, PT, UP3, 0x80, 0x8 ;  /* 0x000000000008781c */ /* 0x000fe40003f2f038 */
[----:B------:R-:W-:Y:S01]  /*0320*/  PLOP3.LUT P4, PT, PT, PT, UP5, 0x80, 0x8 ;  /* 0x000000000008781c */ /* 0x000fe20003f8f058 */
[----:B------:R-:W-:Y:S01]  /*0330*/  @UP3 ULEA UR12, UP0, UR38, UR6, 0x2 ;  /* 0x00000006260c3291 */ /* 0x000fe2000f8010ff */
[----:B------:R-:W-:Y:S01]  /*0340*/  PLOP3.LUT P2, PT, PT, PT, UP4, 0x80, 0x8 ;  /* 0x000000000008781c */ /* 0x000fe20003f4f048 */
[----:B------:R-:W-:Y:S02]  /*0350*/  UISETP.NE.AND UP2, UPT, UR26, URZ, UPT ;  /* 0x000000ff1a00728c */ /* 0x000fe4000bf45270 */
[----:B------:R-:W-:Y:S02]  /*0360*/  @UP3 ULEA.HI.X UR13, UR38, UR7, URZ, 0x2, UP0 ;  /* 0x00000007260d3291 */ /* 0x000fe400080f14ff */
[----:B-1-3--:R-:W-:-:S04]  /*0370*/  IMAD.U32 R4, RZ, RZ, UR12 ;  /* 0x0000000cff047e24 */ /* 0x00afc8000f8e00ff */
[----:B------:R-:W-:Y:S01]  /*0380*/  IMAD.U32 R5, RZ, RZ, UR13 ;  /* 0x0000000dff057e24 */ /* 0x000fe2000f8e00ff */
[----:B----4-:R-:W-:Y:S02]  /*0390*/  UIMAD.WIDE.U32 UR12, UR38, 0x4, UR28 ;  /* 0x00000004260c78a5 */ /* 0x010fe4000f8e001c */
[----:B-----5:R-:W-:Y:S02]  /*03a0*/  UISETP.NE.U32.AND UP0, UPT, UR8, URZ, UPT ;  /* 0x000000ff0800728c */ /* 0x020fe4000bf05070 */
[----:B------:R-:W4:Y:S02]  /*03b0*/  @P1 LDG.E R6, desc[UR32][R4.64] ;  /* 0x0000002004061981 */ /* 0x000f24000c1e1900 */
[----:B------:R-:W-:-:S06]  /*03c0*/  UISETP.NE.AND.EX UP0, UPT, UR9, URZ, UPT, UP0 ;  /* 0x000000ff0900728c */ /* 0x000fcc000bf05300 */
[----:B------:R-:W-:-:S05]  /*03d0*/  PLOP3.LUT P0, PT, PT, PT, UP0, 0x80, 0x8 ;  /* 0x000000000008781c */ /* 0x000fca0003f0f008 */
[----:B------:R-:W-:Y:S01]  /*03e0*/  @UP0 ULEA UR14, UP1, UR38, UR8, 0x2 ;  /* 0x00000008260e0291 */ /* 0x000fe2000f8210ff */
[----:B------:R-:W-:Y:S01]  /*03f0*/  PLOP3.LUT P3, PT, PT, PT, UP2, 0x80, 0x8 ;  /* 0x000000000008781c */ /* 0x000fe20003f6f028 */
[----:B------:R-:W5:Y:S02]  /*0400*/  @!UP0 LDCU UR11, c[0x0][0x43c] ;  /* 0x00008780ff0b87ac */ /* 0x000f640008000800 */
[----:B------:R-:W-:Y:S02]  /*0410*/  @UP0 ULEA.HI.X UR15, UR38, UR9, URZ, 0x2, UP1 ;  /* 0x00000009260f0291 */ /* 0x000fe400088f14ff */
[----:B------:R-:W-:Y:S01]  /*0420*/  IMAD.U32 R2, RZ, RZ, UR14 ;  /* 0x0000000eff027e24 */ /* 0x000fe2000f8e00ff */
[----:B------:R-:W2:Y:S03]  /*0430*/  @!UP0 LDCU.64 UR8, c[0x0][0x488] ;  /* 0x00009100ff0887ac */ /* 0x000ea60008000a00 */
[----:B------:R-:W-:-:S05]  /*0440*/  IMAD.U32 R3, RZ, RZ, UR15 ;  /* 0x0000000fff037e24 */ /* 0x000fca000f8e00ff */
[----:B------:R3:W4:Y:S01]  /*0450*/  @P0 LDG.E R4, desc[UR32][R2.64] ;  /* 0x0000002002040981 */ /* 0x000722000c1e1900 */
[----:B------:R-:W-:Y:S01]  /*0460*/  UMOV UR34, URZ ;  /* 0x000000ff00227c82 */ /* 0x000fe20008000000 */
[----:B------:R-:W-:Y:S01]  /*0470*/  UMOV UR16, 0xffffffff ;  /* 0xffffffff00107882 */ /* 0x000fe20000000000 */
[----:B------:R-:W-:Y:S01]  /*0480*/  UMOV UR40, 0xffffffff ;  /* 0xffffffff00287882 */ /* 0x000fe20000000000 */
[----:B--2---:R-:W-:-:S04]  /*0490*/  @!UP0 UISETP.NE.U32.AND UP1, UPT, UR8, URZ, UPT ;  /* 0x000000ff0800828c */ /* 0x004fc8000bf25070 */
[----:B------:R-:W-:Y:S02]  /*04a0*/  @!UP0 UISETP.NE.AND.EX UP1, UPT, UR9, URZ, UPT, UP1 ;  /* 0x000000ff0900828c */ /* 0x000fe4000bf25310 */
[----:B------:R-:W-:Y:S02]  /*04b0*/  USHF.L.U32 UR39, UR35, 0x7, URZ ;  /* 0x0000000723277899 */ /* 0x000fe400080006ff */
[----:B-----5:R-:W-:Y:S01]  /*04c0*/  @!UP0 USEL UR9, UR11, URZ, UP1 ;  /* 0x000000ff0b098287 */ /* 0x020fe20008800000 */
[----:B---3--:R-:W-:Y:S02]  /*04d0*/  IMAD.U32 R2, RZ, RZ, UR12 ;  /* 0x0000000cff027e24 */ /* 0x008fe4000f8e00ff */
[----:B------:R-:W-:-:S05]  /*04e0*/  IMAD.U32 R3, RZ, RZ, UR13 ;  /* 0x0000000dff037e24 */ /* 0x000fca000f8e00ff */
[----:B------:R-:W2:Y:S04]  /*04f0*/  @P4 LDG.E R5, desc[UR32][R2.64] ;  /* 0x0000002002054981 */ /* 0x000ea8000c1e1900 */
[----:B------:R3:W5:Y:S02]  /*0500*/  @P2 LDG.E R0, desc[UR32][R2.64+0x4] ;  /* 0x0000042002002981 */ /* 0x000764000c1e1900 */
[----:B---3--:R-:W-:Y:S02]  /*0510*/  IMAD.U32 R2, RZ, RZ, UR36 ;  /* 0x00000024ff027e24 */ /* 0x008fe4000f8e00ff */
[----:B------:R-:W-:-:S05]  /*0520*/  IMAD.U32 R3, RZ, RZ, UR37 ;  /* 0x00000025ff037e24 */ /* 0x000fca000f8e00ff */
[----:B------:R-:W3:Y:S01]  /*0530*/  @!P3 LDG.E R2, desc[UR32][R2.64] ;  /* 0x000000200202b981 */ /* 0x000ee2000c1e1900 */
[----:B----4-:R-:W-:Y:S02]  /*0540*/  @P1 R2UR UR34, R6 ;  /* 0x00000000062212ca */ /* 0x010fe400000e0000 */
[----:B------:R-:W-:-:S13]  /*0550*/  @P0 R2UR UR31, R4 ;  /* 0x00000000041f02ca */ /* 0x000fda00000e0000 */
[----:B------:R-:W-:Y:S01]  /*0560*/  @UP0 UIADD3 UR31, UPT, UPT, UR31, -UR34, URZ ;  /* 0x800000221f1f0290 */ /* 0x000fe2000fffe0ff */
[----:B--2---:R-:W-:Y:S02]  /*0570*/  @P4 R2UR UR16, R5 ;  /* 0x00000000051042ca */ /* 0x004fe400000e0000 */
[----:B-----5:R-:W-:Y:S02]  /*0580*/  @P2 R2UR UR8, R0 ;  /* 0x00000000000822ca */ /* 0x020fe400000e0000 */
[----:B---3--:R-:W-:Y:S01]  /*0590*/  @!P3 R2UR UR40, R2 ;  /* 0x000000000228b2ca */ /* 0x008fe200000e0000 */
[----:B------:R-:W-:-:S14]  /*05a0*/  BRA.U !UP6, `(.L_x_329) ;  /* 0x000000010e247547 */ /* 0x000fdc000b800000 */
[----:B------:R-:W-:Y:S01]  /*05b0*/  UISETP.NE.AND UP1, UPT, UR25, URZ, UPT ;  /* 0x000000ff1900728c */ /* 0x000fe2000bf25270 */
[----:B------:R-:W-:Y:S02]  /*05c0*/  IMAD.U32 R2, RZ, RZ, UR36 ;  /* 0x00000024ff027e24 */ /* 0x000fe4000f8e00ff */
[----:B------:R-:W-:-:S03]  /*05d0*/  IMAD.U32 R3, RZ, RZ, UR37 ;  /* 0x00000025ff037e24 */ /* 0x000fc6000f8e00ff */
[----:B------:R-:W-:-:S13]  /*05e0*/  PLOP3.LUT P0, PT, PT, PT, UP1, 0x80, 0x8 ;  /* 0x000000000008781c */ /* 0x000fda0003f0f018 */
[----:B------:R-:W2:Y:S04]  /*05f0*/  @P0 LDG.E R0, desc[UR32][R2.64+0x4] ;  /* 0x0000042002000981 */ /* 0x000ea8000c1e1900 */
[----:B------:R-:W3:Y:S01]  /*0600*/  @!P0 LDG.E R2, desc[UR32][R2.64] ;  /* 0x0000002002028981 */ /* 0x000ee2000c1e1900 */
[----:B--2---:R-:W-:-:S13]  /*0610*/  @P0 R2UR UR10, R0 ;  /* 0x00000000000a02ca */ /* 0x004fda00000e0000 */
[----:B------:R-:W-:-:S07]  /*0620*/  @UP1 UIADD3 UR10, UPT, UPT, UR10, -UR40, URZ ;  /* 0x800000280a0a1290 */ /* 0x000fce000fffe0ff */
[----:B---3--:R-:W-:-:S15]  /*0630*/  @!P0 R2UR UR10, R2 ;  /* 0x00000000020a82ca */ /* 0x008fde00000e0000 */
.L_x_329:
[----:B------:R-:W-:Y:S01]  /*0640*/  @!UP0 UIADD3 UR31, UPT, UPT, UR9, UR10, -UR34 ;  /* 0x0000000a091f8290 */ /* 0x000fe2000fffe822 */
[----:B-1----:R-:W-:Y:S01]  /*0650*/  @!UP4 UMOV UR42, UR22 ;  /* 0x00000016002acc82 */ /* 0x002fe20008000000 */
[----:B------:R-:W-:Y:S02]  /*0660*/  @UP4 UIADD3 UR42, UPT, UPT, UR8, -UR16, URZ ;  /* 0x80000010082a4290 */ /* 0x000fe4000fffe0ff */
[----:B------:R-:W-:-:S09]  /*0670*/  UISETP.GT.AND UP0, UPT, UR31, UR39, UPT ;  /* 0x000000271f00728c */ /* 0x000fd2000bf04270 */
[----:B------:R-:W-:Y:S05]  /*0680*/  BRA.U !UP0, `(.L_x_330) ;  /* 0x0000008908187547 */ /* 0x000fea000b800000 */
[----:B------:R-:W-:Y:S02]  /*0690*/  UISETP.NE.AND UP1, UPT, UR16, -0x1, UPT ;  /* 0xffffffff1000788c */ /* 0x000fe4000bf25270 */
[----:B------:R-:W-:Y:S02]  /*06a0*/  UIADD3 UR13, UPT, UPT, UR42, 0x3f, URZ ;  /* 0x0000003f2a0d7890 */ /* 0x000fe4000fffe0ff */
[----:B------:R-:W-:Y:S02]  /*06b0*/  UISETP.NE.AND UP2, UPT, UR40, -0x1, UPT ;  /* 0xffffffff2800788c */ /* 0x000fe4000bf45270 */
[----:B------:R-:W-:-:S04]  /*06c0*/  USHF.R.S32.HI UR12, URZ, 0x1f, UR13 ;  /* 0x0000001fff0c7899 */ /* 0x000fc8000801140d */
[----:B------:R-:W-:Y:S01]  /*06d0*/  ULEA.HI UR12, UR12, UR13, URZ, 0x6 ;  /* 0x0000000d0c0c7291 */ /* 0x000fe2000f8f30ff */
[----:B------:R-:W1:Y:S01]  /*06e0*/  @!UP1 LDCU.64 UR10, c[0x0][0x398] ;  /* 0x00007300ff0a97ac */ /* 0x000e620008000a00 */
[----:B------:R-:W2:Y:S02]  /*06f0*/  @UP1 LDCU.64 UR8, c[0x0][0x3b0] ;  /* 0x00007600ff0817ac */ /* 0x000ea40008000a00 */
[----:B------:R-:W-:-:S04]  /*0700*/  USHF.R.S32.HI UR49, URZ, 0x6, UR12 ;  /* 0x00000006ff317899 */ /* 0x000fc8000801140c */
[----:B------:R-:W-:-:S04]  /*0710*/  ULEA UR43, UR49, 0xffffffc0, 0x6 ;  /* 0xffffffc0312b7891 */ /* 0x000fc8000f8e30ff */
[----:B------:R-:W-:Y:S02]  /*0720*/  USHF.R.S32.HI UR47, URZ, 0x1f, UR43 ;  /* 0x0000001fff2f7899 */ /* 0x000fe4000801142b */
[----:B-1----:R-:W-:Y:S02]  /*0730*/  @!UP1 UIMAD.WIDE.U32 UR44, UR38, UR10, URZ ;  /* 0x0000000a262c92a5 */ /* 0x002fe4000f8e00ff */
[----:B--2---:R-:W-:Y:S02]  /*0740*/  @UP1 UIMAD.WIDE.U32 UR14, UR16, UR8, URZ ;  /* 0x00000008100e12a5 */ /* 0x004fe4000f8e00ff */
[----:B------:R-:W-:-:S03]  /*0750*/  @!UP1 UIMAD UR45, UR38, UR11, UR45 ;  /* 0x0000000b262d92a4 */ /* 0x000fc6000f8e022d */
[----:B------:R-:W-:Y:S01]  /*0760*/  @!UP1 UMOV UR48, UR44 ;  /* 0x0000002c00309c82 */ /* 0x000fe20008000000 */
[----:B------:R-:W-:Y:S01]  /*0770*/  @UP1 UIMAD UR45, UR16, UR9, UR15 ;  /* 0x00000009102d12a4 */ /* 0x000fe2000f8e020f */
[----:B------:R-:W-:Y:S01]  /*0780*/  @UP1 UMOV UR48, UR14 ;  /* 0x0000000e00301c82 */ /* 0x000fe20008000000 */
[----:B------:R-:W-:Y:S10]  /*0790*/  BRA.U UP2, `(.L_x_331) ;  /* 0x0000000102347547 */ /* 0x000ff4000b800000 */
[----:B------:R-:W1:Y:S01]  /*07a0*/  LDCU.64 UR14, c[0x0][0x3b8] ;  /* 0x00007700ff0e77ac */ /* 0x000e620008000a00 */
[----:B------:R-:W2:Y:S01]  /*07b0*/  LDCU.64 UR8, c[0x0][0x3a0] ;  /* 0x00007400ff0877ac */ /* 0x000ea20008000a00 */
[----:B------:R-:W-:-:S04]  /*07c0*/  USHF.R.S32.HI UR10, URZ, 0x1f, UR34 ;  /* 0x0000001fff0a7899 */ /* 0x000fc80008011422 */
[----:B-1----:R-:W-:Y:S02]  /*07d0*/  UIMAD UR10, UR10, UR14, URZ ;  /* 0x0000000e0a0a72a4 */ /* 0x002fe4000f8e02ff */
[----:B------:R-:W-:Y:S02]  /*07e0*/  UIMAD.WIDE.U32 UR12, UR34, UR14, URZ ;  /* 0x0000000e220c72a5 */ /* 0x000fe4000f8e00ff */
[----:B------:R-:W-:-:S04]  /*07f0*/  UIMAD UR10, UR34, UR15, UR10 ;  /* 0x0000000f220a72a4 */ /* 0x000fc8000f8e020a */
[----:B------:R-:W-:-:S03]  /*0800*/  UIADD3 UR11, UPT, UPT, UR13, UR10, URZ ;  /* 0x0000000a0d0b7290 */ /* 0x000fc6000fffe0ff */
[----:B------:R-:W-:Y:S02]  /*0810*/  UMOV UR10, UR12 ;  /* 0x0000000c000a7c82 */ /* 0x000fe40008000000 */
[----:B--2---:R-:W-:-:S04]  /*0820*/  UIMAD.WIDE.U32 UR10, UR38, UR8, UR10 ;  /* 0x00000008260a72a5 */ /* 0x004fc8000f8e000a */
[----:B------:R-:W-:-:S03]  /*0830*/  UIMAD UR9, UR38, UR9, UR11 ;  /* 0x00000009260972a4 */ /* 0x000fc6000f8e020b */
[----:B------:R-:W-:-:S03]  /*0840*/  UMOV UR44, UR10 ;  /* 0x0000000a002c7c82 */ /* 0x000fc60008000000 */
[----:B------:R-:W-:Y:S01]  /*0850*/  MOV R21, UR9 ;  /* 0x0000000900157c02 */ /* 0x000fe20008000f00 */
[----:B------:R-:W-:Y:S05]  /*0860*/  BRA `(.L_x_332) ;  /* 0x00000000001c7947 */ /* 0x000fea0003800000 */
.L_x_331:
[----:B------:R-:W1:Y:S01]  /*0870*/  LDCU.64 UR14, c[0x0][0x3b8] ;  /* 0x00007700ff0e77ac */ /* 0x000e620008000a00 */
[----:B------:R-:W-:-:S04]  /*0880*/  UIADD3 UR8, UPT, UPT, UR34, UR40, URZ ;  /* 0x0000002822087290 */ /* 0x000fc8000fffe0ff */
[----:B-1----:R-:W-:Y:S02]  /*0890*/  UIMAD.WIDE.U32 UR10, UR8, UR14, URZ ;  /* 0x0000000e080a72a5 */ /* 0x002fe4000f8e00ff */
[----:B------:R-:W-:-:S04]  /*08a0*/  UIMAD UR8, UR8, UR15, URZ ;  /* 0x0000000f080872a4 */ /* 0x000fc8000f8e02ff */
[----:B------:R-:W-:Y:S01]  /*08b0*/  UIADD3 UR8, UPT, UPT, UR11, UR8, URZ ;  /* 0x000000080b087290 */ /* 0x000fe2000fffe0ff */
[----:B------:R-:W-:-:S05]  /*08c0*/  UMOV UR44, UR10 ;  /* 0x0000000a002c7c82 */ /* 0x000fca0008000000 */
[----:B------:R-:W-:Y:S02]  /*08d0*/  MOV R21, UR8 ;  /* 0x0000000800157c02 */ /* 0x000fe40008000f00 */
.L_x_332:
[----:B------:R-:W1:Y:S01]  /*08e0*/  LDC R5, c[0x0][0x3e8] ;  /* 0x0000fa00ff057b82 */ /* 0x000e620000000800 */
[----:B------:R-:W2:Y:S01]  /*08f0*/  S2R R6, SR_CTAID.Z ;  /* 0x0000000000067919 */ /* 0x000ea20000002700 */
[----:B------:R-:W-:Y:S01]  /*0900*/  USHF.R.S32.HI UR41, URZ, 0x1f, UR39 ;  /* 0x0000001fff297899 */ /* 0x000fe20008011427 */
[----:B-1----:R-:W-:-:S05]  /*0910*/  IABS R0, R5 ;  /* 0x0000000500007213 */ /* 0x002fca0000000000 */
[----:B------:R-:W-:-:S04]  /*0920*/  IMAD.MOV.U32 R4, RZ, RZ, R0 ;  /* 0x000000ffff047224 */ /* 0x000fc800078e0000 */
[----:B------:R-:W1:Y:S01]  /*0930*/  I2F.RP R2, R4 ;  /* 0x0000000400027306 */ /* 0x000e620000209400 */
[----:B--2---:R-:W-:-:S07]  /*0940*/  IABS R6, R6 ;  /* 0x0000000600067213 */ /* 0x004fce0000000000 */
[----:B-1----:R-:W1:Y:S02]  /*0950*/  MUFU.RCP R2, R2 ;  /* 0x0000000200027308 */ /* 0x002e640000001000 */
[----:B-1----:R-:W-:-:S06]  /*0960*/  VIADD R2, R2, 0xffffffe ;  /* 0x0ffffffe02027836 */ /* 0x002fcc0000000000 */
[----:B------:R-:W1:Y:S02]  /*0970*/  F2I.FTZ.U32.TRUNC.NTZ R3, R2 ;  /* 0x0000000200037305 */ /* 0x000e64000021f000 */
[----:B-1----:R-:W-:Y:S01]  /*0980*/  IADD3 R0, PT, PT, RZ, -R3, RZ ;  /* 0x80000003ff007210 */ /* 0x002fe20007ffe0ff */
[----:B------:R-:W-:-:S04]  /*0990*/  IMAD.MOV.U32 R2, RZ, RZ, RZ ;  /* 0x000000ffff027224 */ /* 0x000fc800078e00ff */
[----:B------:R-:W-:-:S04]  /*09a0*/  IMAD R0, R0, R4, RZ ;  /* 0x0000000400007224 */ /* 0x000fc800078e02ff */
[----:B------:R-:W-:-:S04]  /*09b0*/  IMAD.HI.U32 R0, R3, R0, R2 ;  /* 0x0000000003007227 */ /* 0x000fc800078e0002 */
[----:B------:R-:W-:-:S04]  /*09c0*/  IMAD.MOV.U32 R3, RZ, RZ, R6 ;  /* 0x000000ffff037224 */ /* 0x000fc800078e0006 */
[----:B------:R-:W-:-:S05]  /*09d0*/  IMAD.HI.U32 R0, R0, R3, RZ ;  /* 0x0000000300007227 */ /* 0x000fca00078e00ff */
[----:B------:R-:W-:-:S05]  /*09e0*/  IADD3 R2, PT, PT, -R0, RZ, RZ ;  /* 0x000000ff00027210 */ /* 0x000fca0007ffe1ff */
[----:B------:R-:W-:-:S05]  /*09f0*/  IMAD R2, R4, R2, R3 ;  /* 0x0000000204027224 */ /* 0x000fca00078e0203 */
[----:B------:R-:W-:-:S13]  /*0a00*/  ISETP.GT.U32.AND P1, PT, R4, R2, PT ;  /* 0x000000020400720c */ /* 0x000fda0003f24070 */
[----:B------:R-:W-:Y:S02]  /*0a10*/  @!P1 IMAD.IADD R2, R2, 0x1, -R4 ;  /* 0x0000000102029824 */ /* 0x000fe400078e0a04 */
[----:B------:R-:W-:Y:S01]  /*0a20*/  @!P1 VIADD R0, R0, 0x1 ;  /* 0x0000000100009836 */ /* 0x000fe20000000000 */
[C---:B------:R-:W-:Y:S02]  /*0a30*/  ISETP.NE.AND P1, PT, R5.reuse, RZ, PT ;  /* 0x000000ff0500720c */ /* 0x040fe40003f25270 */
[----:B------:R-:W-:Y:S02]  /*0a40*/  ISETP.GE.U32.AND P2, PT, R2, R4, PT ;  /* 0x000000040200720c */ /* 0x000fe40003f46070 */
[----:B------:R-:W-:-:S04]  /*0a50*/  LOP3.LUT R2, R5, UR23, RZ, 0x3c, !PT ;  /* 0x0000001705027c12 */ /* 0x000fc8000f8e3cff */
[----:B------:R-:W-:-:S07]  /*0a60*/  ISETP.GE.AND P0, PT, R2, RZ, PT ;  /* 0x000000ff0200720c */ /* 0x000fce0003f06270 */
[----:B------:R-:W-:-:S05]  /*0a70*/  @P2 IADD3 R0, PT, PT, R0, 0x1, RZ ;  /* 0x0000000100002810 */ /* 0x000fca0007ffe0ff */
[----:B------:R-:W-:-:S05]  /*0a80*/  IMAD.MOV.U32 R14, RZ, RZ, R0 ;  /* 0x000000ffff0e7224 */ /* 0x000fca00078e0000 */
[----:B------:R-:W-:Y:S02]  /*0a90*/  @!P0 IADD3 R14, PT, PT, -R14, RZ, RZ ;  /* 0x000000ff0e0e8210 */ /* 0x000fe40007ffe1ff */
[----:B------:R-:W-:-:S04]  /*0aa0*/  @!P1 LOP3.LUT R14, RZ, R5, RZ, 0x33, !PT ;  /* 0x00000005ff0e9212 */ /* 0x000fc800078e33ff */
[----:B------:R-:W-:Y:S01]  /*0ab0*/  SHF.R.S32.HI R20, RZ, 0x1f, R14 ;  /* 0x0000001fff147819 */ /* 0x000fe2000001140e */
[----:B------:R-:W-:Y:S05]  /*0ac0*/  BRA.U UP2, `(.L_x_333) ;  /* 0x0000000102347547 */ /* 0x000fea000b800000 */
        /* <DEDUP_REMOVED lines=12> */
[----:B------:R-:W-:Y:S06]  /*0b90*/  BRA `(.L_x_334) ;  /* 0x00000000001c7947 */ /* 0x000fec0003800000 */
.L_x_333:
[----:B------:R-:W1:Y:S01]  /*0ba0*/  LDCU.64 UR12, c[0x0][0x3c0] ;  /* 0x00007800ff0c77ac */ /* 0x000e620008000a00 */
[----:B------:R-:W-:-:S04]  /*0bb0*/  UIADD3 UR8, UPT, UPT, UR34, UR40, URZ ;  /* 0x0000002822087290 */ /* 0x000fc8000fffe0ff */
[----:B-1----:R-:W-:Y:S02]  /*0bc0*/  UIMAD.WIDE.U32 UR10, UR8, UR12, URZ ;  /* 0x0000000c080a72a5 */ /* 0x002fe4000f8e00ff */
[----:B------:R-:W-:-:S04]  /*0bd0*/  UIMAD UR8, UR8, UR13, URZ ;  /* 0x0000000d080872a4 */ /* 0x000fc8000f8e02ff */
[----:B------:R-:W-:Y:S01]  /*0be0*/  UIADD3 UR8, UPT, UPT, UR11, UR8, URZ ;  /* 0x000000080b087290 */ /* 0x000fe2000fffe0ff */
[----:B------:R-:W-:-:S05]  /*0bf0*/  UMOV UR46, UR10 ;  /* 0x0000000a002e7c82 */ /* 0x000fca0008000000 */
[----:B------:R-:W-:-:S07]  /*0c00*/  MOV R19, UR8 ;  /* 0x0000000800137c02 */ /* 0x000fce0008000f00 */
.L_x_334:
[----:B------:R-:W1:Y:S01]  /*0c10*/  @!UP1 LDCU.64 UR10, c[0x0][0x588] ;  /* 0x0000b100ff0a97ac */ /* 0x000e620008000a00 */
[----:B------:R-:W2:Y:S01]  /*0c20*/  @UP1 LDCU.64 UR8, c[0x0][0x590] ;  /* 0x0000b200ff0817ac */ /* 0x000ea20008000a00 */
[----:B------:R-:W3:Y:S01]  /*0c30*/  LDCU UR17, c[0x0][0x3e0] ;  /* 0x00007c00ff1177ac */ /* 0x000ee20008000800 */
[----:B------:R-:W3:Y:S01]  /*0c40*/  LDCU UR50, c[0x0][0x44c] ;  /* 0x00008980ff3277ac */ /* 0x000ee20008000800 */
[----:B-1----:R-:W-:-:S04]  /*0c50*/  @!UP1 UIMAD.WIDE.U32 UR58, UR38, UR10, URZ ;  /* 0x0000000a263a92a5 */ /* 0x002fc8000f8e00ff */
[----:B------:R-:W-:Y:S02]  /*0c60*/  @!UP1 UIMAD UR51, UR38, UR11, UR59 ;  /* 0x0000000b263392a4 */ /* 0x000fe4000f8e023b */
[----:B--2---:R-:W-:-:S04]  /*0c70*/  @UP1 UIMAD.WIDE.U32 UR10, UR16, UR8, URZ ;  /* 0x00000008100a12a5 */ /* 0x004fc8000f8e00ff */
[----:B------:R-:W-:Y:S02]  /*0c80*/  @UP1 UIMAD UR51, UR16, UR9, UR11 ;  /* 0x00000009103312a4 */ /* 0x000fe4000f8e020b */
[----:B---3--:R-:W-:Y:S01]  /*0c90*/  UIMAD.WIDE UR54, UR17, UR50, URZ ;  /* 0x00000032113672a5 */ /* 0x008fe2000f8e02ff */
[----:B------:R-:W-:Y:S01]  /*0ca0*/  @UP1 UMOV UR58, UR10 ;  /* 0x0000000a003a1c82 */ /* 0x000fe20008000000 */
[----:B------:R-:W-:Y:S10]  /*0cb0*/  BRA.U UP1, `(.L_x_335) ;  /* 0x0000000101447547 */ /* 0x000ff4000b800000 */
[----:B------:R-:W1:Y:S01]  /*0cc0*/  LDCU UR52, c[0x0][0x444] ;  /* 0x00008880ff3477ac */ /* 0x000e620008000800 */
[----:B------:R-:W-:Y:S02]  /*0cd0*/  USHF.R.S32.HI UR9, URZ, 0x1f, UR17 ;  /* 0x0000001fff097899 */ /* 0x000fe40008011411 */
[----:B-1----:R-:W-:Y:S02]  /*0ce0*/  USHF.R.S32.HI UR8, URZ, 0x1f, UR52 ;  /* 0x0000001fff087899 */ /* 0x002fe40008011434 */
[----:B------:R-:W-:Y:S02]  /*0cf0*/  UIMAD.WIDE.U32 UR52, UR38, UR52, URZ ;  /* 0x00000034263472a5 */ /* 0x000fe4000f8e00ff */
[----:B------:R-:W-:Y:S02]  /*0d00*/  UIMAD UR8, UR8, UR38, URZ ;  /* 0x00000026080872a4 */ /* 0x000fe4000f8e02ff */
[----:B------:R-:W-:Y:S02]  /*0d10*/  UIMAD.WIDE.U32 UR10, UR52, UR17, URZ ;  /* 0x00000011340a72a5 */ /* 0x000fe4000f8e00ff */
[----:B------:R-:W-:-:S04]  /*0d20*/  UIADD3 UR8, UPT, UPT, UR53, UR8, URZ ;  /* 0x0000000835087290 */ /* 0x000fc8000fffe0ff */
[----:B------:R-:W-:-:S04]  /*0d30*/  UIMAD UR8, UR8, UR17, URZ ;  /* 0x00000011080872a4 */ /* 0x000fc8000f8e02ff */
[----:B------:R-:W-:Y:S02]  /*0d40*/  UIMAD UR8, UR9, UR52, UR8 ;  /* 0x00000034090872a4 */ /* 0x000fe4000f8e0208 */
[----:B------:R-:W-:Y:S02]  /*0d50*/  USHF.R.S32.HI UR9, URZ, 0x1f, UR50 ;  /* 0x0000001fff097899 */ /* 0x000fe40008011432 */
[----:B------:R-:W-:Y:S02]  /*0d60*/  UIADD3 UR8, UPT, UPT, UR11, UR8, URZ ;  /* 0x000000080b087290 */ /* 0x000fe4000fffe0ff */
[----:B------:R-:W-:Y:S02]  /*0d70*/  UIMAD.WIDE.U32 UR52, UR10, UR50, URZ ;  /* 0x000000320a3472a5 */ /* 0x000fe4000f8e00ff */
[----:B------:R-:W-:-:S04]  /*0d80*/  UIMAD UR8, UR8, UR50, URZ ;  /* 0x00000032080872a4 */ /* 0x000fc8000f8e02ff */
[----:B------:R-:W-:-:S03]  /*0d90*/  UIMAD UR8, UR9, UR10, UR8 ;  /* 0x0000000a090872a4 */ /* 0x000fc6000f8e0208 */
[----:B------:R-:W-:Y:S01]  /*0da0*/  UMOV UR10, UR52 ;  /* 0x00000034000a7c82 */ /* 0x000fe20008000000 */
[----:B------:R-:W-:Y:S01]  /*0db0*/  UIADD3 UR8, UPT, UPT, UR53, UR8, URZ ;  /* 0x0000000835087290 */ /* 0x000fe2000fffe0ff */
[----:B------:R-:W-:Y:S11]  /*0dc0*/  BRA `(.L_x_336) ;  /* 0x00000000000c7947 */ /* 0x000ff60003800000 */
.L_x_335:
[----:B------:R-:W-:Y:S02]  /*0dd0*/  UIMAD.WIDE.U32 UR10, UR54, UR16, URZ ;  /* 0x00000010360a72a5 */ /* 0x000fe4000f8e00ff */
[----:B------:R-:W-:-:S04]  /*0de0*/  UIMAD UR8, UR55, UR16, URZ ;  /* 0x00000010370872a4 */ /* 0x000fc8000f8e02ff */
[----:B------:R-:W-:-:S12]  /*0df0*/  UIADD3 UR8, UPT, UPT, UR11, UR8, URZ ;  /* 0x000000080b087290 */ /* 0x000fd8000fffe0ff */
.L_x_336:
[----:B------:R-:W1:Y:S01]  /*0e00*/  LDCU.U8 UR11, c[0x0][0x548] ;  /* 0x0000a900ff0b77ac */ /* 0x000e620008000000 */
[----:B------:R-:W-:Y:S01]  /*0e10*/  USHF.L.U32 UR9, UR38, 0x7, URZ ;  /* 0x0000000726097899 */ /* 0x000fe200080006ff */
[----:B------:R-:W2:Y:S03]  /*0e20*/  LDCU.U8 UR56, c[0x0][0x5f0] ;  /* 0x0000be00ff3877ac */ /* 0x000ea60008000000 */
[----:B------:R-:W-:-:S04]  /*0e30*/  USEL UR53, UR9, URZ, UP5 ;  /* 0x000000ff09357287 */ /* 0x000fc8000a800000 */
[----:B------:R-:W-:Y:S02]  /*0e40*/  UIADD3 UR53, UP0, UPT, UR43, UR53, URZ ;  /* 0x000000352b357290 */ /* 0x000fe4000ff1e0ff */
[----:B-1----:R-:W-:Y:S02]  /*0e50*/  UISETP.NE.AND UP1, UPT, UR11, URZ, UPT ;  /* 0x000000ff0b00728c */ /* 0x002fe4000bf25270 */
[----:B------:R-:W-:Y:S02]  /*0e60*/  UIADD3.X UR52, UPT, UPT, URZ, UR47, URZ, UP0, !UPT ;  /* 0x0000002fff347290 */ /* 0x000fe400087fe4ff */
[----:B------:R-:W-:Y:S02]  /*0e70*/  UIMAD.WIDE.U32 UR60, UR53, UR54, URZ ;  /* 0x00000036353c72a5 */ /* 0x000fe4000f8e00ff */
[----:B------:R-:W-:-:S04]  /*0e80*/  UIMAD UR52, UR52, UR54, URZ ;  /* 0x00000036343472a4 */ /* 0x000fc8000f8e02ff */
[----:B------:R-:W-:Y:S02]  /*0e90*/  UIMAD UR52, UR55, UR53, UR52 ;  /* 0x00000035373472a4 */ /* 0x000fe4000f8e0234 */
[----:B------:R-:W-:Y:S02]  /*0ea0*/  UIMAD UR53, UR23, UR50, URZ ;  /* 0x00000032173572a4 */ /* 0x000fe4000f8e02ff */
[----:B------:R-:W-:Y:S01]  /*0eb0*/  UIADD3 UR52, UPT, UPT, UR61, UR52, URZ ;  /* 0x000000343d347290 */ /* 0x000fe2000fffe0ff */
[----:B--2---:R-:W-:Y:S11]  /*0ec0*/  BRA.U !UP1, `(.L_x_337) ;  /* 0x00000001091c7547 */ /* 0x004ff6000b800000 */
[----:B------:R-:W1:Y:S01]  /*0ed0*/  LDCU UR11, c[0x0][0x434] ;  /* 0x00008680ff0b77ac */ /* 0x000e620008000800 */
[----:B------:R-:W2:Y:S01]  /*0ee0*/  LDCU UR55, c[0x0][0x454] ;  /* 0x00008a80ff3777ac */ /* 0x000ea20008000800 */
[----:B------:R-:W-:Y:S02]  /*0ef0*/  UISETP.NE.AND UP0, UPT, UR16, -0x1, UPT ;  /* 0xffffffff1000788c */ /* 0x000fe4000bf05270 */
[----:B-1----:R-:W-:-:S04]  /*0f00*/  UIMAD UR11, UR38, UR11, URZ ;  /* 0x0000000b260b72a4 */ /* 0x002fc8000f8e02ff */
[----:B------:R-:W-:-:S04]  /*0f10*/  USEL UR11, UR11, UR16, !UP0 ;  /* 0x000000100b0b7287 */ /* 0x000fc8000c000000 */
[----:B--2---:R-:W-:Y:S01]  /*0f20*/  UIMAD UR55, UR23, UR55, UR11 ;  /* 0x00000037173772a4 */ /* 0x004fe2000f8e020b */
[----:B------:R-:W-:Y:S05]  /*0f30*/  BRA `(.L_x_338) ;  /* 0x00000000000c7947 */ /* 0x000fea0003800000 */
.L_x_337:
[----:B------:R-:W1:Y:S01]  /*0f40*/  LDCU UR55, c[0x0][0x434] ;  /* 0x00008680ff3777ac */ /* 0x000e620008000800 */
[----:B------:R-:W-:-:S04]  /*0f50*/  UIMAD UR11, UR38, UR17, UR23 ;  /* 0x00000011260b72a4 */ /* 0x000fc8000f8e0217 */
[----:B-1----:R-:W-:Y:S02]  /*0f60*/  UIMAD UR55, UR11, UR55, URZ ;  /* 0x000000370b3772a4 */ /* 0x002fe4000f8e02ff */
.L_x_338:
[----:B------:R-:W-:Y:S01]  /*0f70*/  UIADD3 UR49, UPT, UPT, UR49, -0x1, URZ ;  /* 0xffffffff31317890 */ /* 0x000fe2000fffe0ff */
[----:B------:R-:W-:Y:S09]  /*0f80*/  BRA.U !UP1, `(.L_x_339) ;  /* 0x0000000109247547 */ /* 0x000ff2000b800000 */
[----:B------:R-:W1:Y:S01]  /*0f90*/  LDCU UR11, c[0x0][0x444] ;  /* 0x00008880ff0b77ac */ /* 0x000e620008000800 */
[----:B------:R-:W-:Y:S01]  /*0fa0*/  UISETP.NE.AND UP0, UPT, UR16, -0x1, UPT ;  /* 0xffffffff1000788c */ /* 0x000fe2000bf05270 */
[----:B------:R-:W2:Y:S10]  /*0fb0*/  LDCU UR54, c[0x0][0x430] ;  /* 0x00008600ff3677ac */ /* 0x000eb40008000800 */
[----:B-1----:R-:W-:Y:S01]  /*0fc0*/  @!UP0 UIMAD UR16, UR38, UR11, URZ ;  /* 0x0000000b261082a4 */ /* 0x002fe2000f8e02ff */
[----:B------:R-:W2:Y:S03]  /*0fd0*/  LDCU UR11, c[0x0][0x454] ;  /* 0x00008a80ff0b77ac */ /* 0x000ea60008000800 */
[----:B------:R-:W-:-:S02]  /*0fe0*/  UIADD3 UR9, UPT, UPT, UR9, UR16, URZ ;  /* 0x0000001009097290 */ /* 0x000fc4000fffe0ff */
[----:B--2---:R-:W-:-:S04]  /*0ff0*/  ULEA UR54, UR54, UR11, 0x7 ;  /* 0x0000000b36367291 */ /* 0x004fc8000f8e38ff */
[----:B------:R-:W-:Y:S01]  /*1000*/  UIMAD UR54, UR54, UR23, UR9 ;  /* 0x00000017363672a4 */ /* 0x000fe2000f8e0209 */
[----:B------:R-:W-:Y:S11]  /*1010*/  BRA `(.L_x_340) ;  /* 0x00000000000c7947 */ /* 0x000ff60003800000 */
.L_x_339:
[----:B------:R-:W1:Y:S01]  /*1020*/  LDCU UR54, c[0x0][0x444] ;  /* 0x00008880ff3677ac */ /* 0x000e620008000800 */
[----:B------:R-:W-:-:S04]  /*1030*/  UIMAD UR9, UR38, UR17, UR23 ;  /* 0x00000011260972a4 */ /* 0x000fc8000f8e0217 */
[----:B-1----:R-:W-:-:S12]  /*1040*/  UIMAD UR54, UR9, UR54, URZ ;  /* 0x00000036093672a4 */ /* 0x002fd8000f8e02ff */
.L_x_340:
[----:B------:R-:W1:Y:S01]  /*1050*/  S2R R40, SR_TID.X ;  /* 0x0000000000287919 */ /* 0x000e620000002100 */
[----:B------:R-:W-:Y:S01]  /*1060*/  USHF.R.S32.HI UR9, URZ, 0x1f, UR53 ;  /* 0x0000001fff097899 */ /* 0x000fe20008011435 */
[----:B------:R-:W2:Y:S01]  /*1070*/  LDC.64 R10, c[0x0][0x3b0] ;  /* 0x0000ec00ff0a7b82 */ /* 0x000ea20000000a00 */
[----:B------:R-:W-:Y:S01]  /*1080*/  UIADD3 UR53, UP1, UP0, UR60, UR10, UR53 ;  /* 0x0000000a3c357290 */ /* 0x000fe2000f83e035 */
[----:B------:R-:W-:Y:S01]  /*1090*/  MOV R13, RZ ;  /* 0x000000ff000d7202 */ /* 0x000fe20000000f00 */
[----:B------:R-:W-:Y:S01]  /*10a0*/  UIMAD UR50, UR17, UR50, URZ ;  /* 0x00000032113272a4 */ /* 0x000fe2000f8e02ff */
[----:B------:R-:W-:Y:S01]  /*10b0*/  ISETP.NE.AND P6, PT, RZ, UR56, PT ;  /* 0x00000038ff007c0c */ /* 0x000fe2000bfc5270 */
[----:B------:R-:W-:Y:S01]  /*10c0*/  UIADD3.X UR52, UPT, UPT, UR52, UR8, UR9, UP1, UP0 ;  /* 0x0000000834347290 */ /* 0x000fe20008fe0409 */
[----:B------:R-:W-:Y:S01]  /*10d0*/  BSSY.RECONVERGENT B1, `(.L_x_330) ;  /* 0x00007e1000017945 */ /* 0x000fe20003800200 */
[----:B------:R-:W3:Y:S01]  /*10e0*/  LDCU.64 UR56, c[0x0][0x420] ;  /* 0x00008400ff3877ac */ /* 0x000ee20008000a00 */
[----:B------:R-:W4:Y:S02]  /*10f0*/  LDC.64 R16, c[0x0][0x5f8] ;  /* 0x00017e00ff107b82 */ /* 0x000f240000000a00 */
[----:B------:R-:W5:Y:S01]  /*1100*/  LDCU.128 UR8, c[0x0][0x590] ;  /* 0x0000b200ff0877ac */ /* 0x000f620008000c00 */
[----:B------:R-:W-:-:S02]  /*1110*/  UISETP.GT.AND UP0, UPT, UR42, URZ, UPT ;  /* 0x000000ff2a00728c */ /* 0x000fc4000bf04270 */
[----:B------:R-:W-:Y:S02]  /*1120*/  ULEA UR54, UR49, UR54, 0x6 ;  /* 0x0000003631367291 */ /* 0x000fe4000f8e30ff */
[----:B------:R-:W-:-:S04]  /*1130*/  ULEA UR55, UR49, UR55, 0x6 ;  /* 0x0000003731377291 */ /* 0x000fc8000f8e30ff */
[----:B---3--:R-:W-:Y:S02]  /*1140*/  UIMAD.WIDE UR56, UR55, 0x4, UR56 ;  /* 0x00000004373878a5 */ /* 0x008fe4000f8e0238 */
[----:B-----5:R-:W-:Y:S01]  /*1150*/  UIMAD UR16, UR47, UR8, URZ ;  /* 0x000000082f1072a4 */ /* 0x020fe2000f8e02ff */
[----:B-1----:R-:W-:Y:S01]  /*1160*/  IMAD.SHL.U32 R41, R40, 0x8, RZ ;  /* 0x0000000828297824 */ /* 0x002fe200078e00ff */
[--C-:B------:R-:W-:Y:S01]  /*1170*/  SHF.R.U32.HI R39, RZ, 0x3, R40.reuse ;  /* 0x00000003ff277819 */ /* 0x100fe20000011628 */
[----:B------:R-:W-:Y:S01]  /*1180*/  IMAD.U32 R0, RZ, RZ, UR8 ;  /* 0x00000008ff007e24 */ /* 0x000fe2000f8e00ff */
[----:B------:R-:W-:Y:S01]  /*1190*/  UIMAD UR16, UR43, UR9, UR16 ;  /* 0x000000092b1072a4 */ /* 0x000fe2000f8e0210 */
[----:B------:R-:W-:Y:S01]  /*11a0*/  IMAD.U32 R4, RZ, RZ, UR10 ;  /* 0x0000000aff047e24 */ /* 0x000fe2000f8e00ff */
[----:B------:R-:W-:Y:S02]  /*11b0*/  LOP3.LUT R12, R41, 0x38, RZ, 0xc0, !PT ;  /* 0x00000038290c7812 */ /* 0x000fe400078ec0ff */
[----:B------:R-:W-:-:S02]  /*11c0*/  SHF.R.U32.HI R9, RZ, 0x5, R40 ;  /* 0x00000005ff097819 */ /* 0x000fc40000011628 */
[----:B------:R-:W-:Y:S01]  /*11d0*/  IADD3 R2, P0, PT, R12, UR58, RZ ;  /* 0x0000003a0c027c10 */ /* 0x000fe2000ff1e0ff */
[----:B------:R-:W1:Y:S01]  /*11e0*/  LDCU.64 UR58, c[0x0][0x5e8] ;  /* 0x0000bd00ff3a77ac */ /* 0x000e620008000a00 */
[----:B------:R-:W-:-:S03]  /*11f0*/  LOP3.LUT R8, R40, 0x1f, RZ, 0xc0, !PT ;  /* 0x0000001f28087812 */ /* 0x000fc600078ec0ff */
[----:B------:R-:W-:Y:S01]  /*1200*/  IMAD.X R3, RZ, RZ, UR51, P0 ;  /* 0x00000033ff037e24 */ /* 0x000fe200080e06ff */
[----:B------:R-:W-:Y:S01]  /*1210*/  USHF.L.U64.HI UR51, UR8, 0x5, UR9 ;  /* 0x0000000508337899 */ /* 0x000fe20008010209 */
[----:B------:R-:W-:Y:S02]  /*1220*/  IMAD R8, R9, UR50, R8 ;  /* 0x0000003209087c24 */ /* 0x000fe4000f8e0208 */
[----:B------:R-:W-:-:S04]  /*1230*/  IMAD.WIDE.U32 R2, R0, UR43, R2 ;  /* 0x0000002b00027c25 */ /* 0x000fc8000f8e0002 */
[----:B------:R-:W-:Y:S01]  /*1240*/  IMAD.U32 R0, RZ, RZ, UR11 ;  /* 0x0000000bff007e24 */ /* 0x000fe2000f8e00ff */
[----:B------:R-:W-:Y:S01]  /*1250*/  IADD3 R3, PT, PT, R3, UR16, RZ ;  /* 0x0000001003037c10 */ /* 0x000fe2000fffe0ff */
[----:B------:R-:W3:Y:S02]  /*1260*/  LDCU.64 UR16, c[0x0][0x3c8] ;  /* 0x00007900ff1077ac */ /* 0x000ee40008000a00 */
[----:B------:R-:W-:Y:S01]  /*1270*/  IMAD.WIDE.U32 R2, R4, UR23, R2 ;  /* 0x0000001704027c25 */ /* 0x000fe2000f8e0002 */
[----:B------:R-:W5:Y:S03]  /*1280*/  LDCU.64 UR10, c[0x0][0x550] ;  /* 0x0000aa00ff0a77ac */ /* 0x000f660008000a00 */
[----:B------:R-:W-:Y:S01]  /*1290*/  IMAD R3, R0, UR23, R3 ;  /* 0x0000001700037c24 */ /* 0x000fe2000f8e0203 */
[----:B-1----:R-:W-:Y:S01]  /*12a0*/  UIMAD.WIDE UR58, UR54, 0x4, UR58 ;  /* 0x00000004363a78a5 */ /* 0x002fe2000f8e023a */
[----:B--2---:R-:W-:-:S02]  /*12b0*/  IMAD R0, R10, UR47, RZ ;  /* 0x0000002f0a007c24 */ /* 0x004fc4000f8e02ff */
[----:B------:R-:W-:-:S04]  /*12c0*/  IMAD.WIDE.U32 R4, R10, UR43, R12 ;  /* 0x0000002b0a047c25 */ /* 0x000fc8000f8e000c */
[----:B------:R-:W-:Y:S01]  /*12d0*/  IMAD R0, R11, UR43, R0 ;  /* 0x0000002b0b007c24 */ /* 0x000fe2000f8e0200 */
[----:B------:R-:W-:Y:S01]  /*12e0*/  USHF.L.U32 UR43, UR8, 0x5, URZ ;  /* 0x00000005082b7899 */ /* 0x000fe200080006ff */
[----:B------:R-:W-:Y:S01]  /*12f0*/  IMAD.WIDE.U32 R6, R39, UR8, R2 ;  /* 0x0000000827067c25 */ /* 0x000fe2000f8e0002 */
[----:B------:R-:W-:-:S03]  /*1300*/  IADD3 R2, P0, PT, R4, UR48, RZ ;  /* 0x0000003004027c10 */ /* 0x000fc6000ff1e0ff */
[----:B------:R-:W-:Y:S01]  /*1310*/  IMAD R15, R39, UR9, R7 ;  /* 0x00000009270f7c24 */ /* 0x000fe2000f8e0207 */
[----:B------:R-:W-:Y:S01]  /*1320*/  IADD3.X R3, PT, PT, R5, UR45, R0, P0, !PT ;  /* 0x0000002d05037c10 */ /* 0x000fe200087fe400 */
[----:B---3--:R-:W-:Y:S01]  /*1330*/  IMAD.U32 R0, RZ, RZ, UR16 ;  /* 0x00000010ff007e24 */ /* 0x008fe2000f8e00ff */
[----:B------:R-:W1:Y:S01]  /*1340*/  LDCU.64 UR8, c[0x0][0x380] ;  /* 0x00007000ff0877ac */ /* 0x000e620008000a00 */
[----:B----4-:R-:W-:Y:S01]  /*1350*/  IMAD.WIDE.U32 R4, R16, UR21, RZ ;  /* 0x0000001510047c25 */ /* 0x010fe2000f8e00ff */
[----:B-----5:R-:W-:Y:S01]  /*1360*/  LEA R243, P2, R6, UR10, 0x1 ;  /* 0x0000000a06f37c11 */ /* 0x020fe2000f8408ff */
[----:B------:R-:W-:Y:S02]  /*1370*/  USHF.L.U32 UR45, UR50, 0x6, URZ ;  /* 0x00000006322d7899 */ /* 0x000fe400080006ff */
[----:B------:R-:W-:Y:S01]  /*1380*/  IMAD.WIDE.U32 R2, R0, UR23, R2 ;  /* 0x0000001700027c25 */ /* 0x000fe2000f8e0002 */
[----:B------:R-:W-:Y:S02]  /*1390*/  SEL R4, R4, RZ, P6 ;  /* 0x000000ff04047207 */ /* 0x000fe40003000000 */
[----:B------:R-:W-:Y:S01]  /*13a0*/  LEA.HI.X R242, R6, UR11, R15, 0x1, P2 ;  /* 0x0000000b06f27c11 */ /* 0x000fe200090f0c0f */
[----:B------:R-:W-:Y:S01]  /*13b0*/  IMAD.U32 R0, RZ, RZ, UR17 ;  /* 0x00000011ff007e24 */ /* 0x000fe2000f8e00ff */
[----:B------:R-:W2:Y:S01]  /*13c0*/  LDCU.64 UR16, c[0x0][0x570] ;  /* 0x0000ae00ff1077ac */ /* 0x000ea20008000a00 */
[----:B------:R-:W-:Y:S01]  /*13d0*/  IMAD R7, R17, UR21, R5 ;  /* 0x0000001511077c24 */ /* 0x000fe2000f8e0205 */
[----:B------:R-:W-:Y:S01]  /*13e0*/  IADD3 R9, P1, P0, R8, UR53, R4 ;  /* 0x0000003508097c10 */ /* 0x000fe2000f83e004 */
[----:B------:R-:W-:Y:S01]  /*13f0*/  IMAD R3, R0, UR23, R3 ;  /* 0x0000001700037c24 */ /* 0x000fe2000f8e0203 */
[----:B------:R-:W-:Y:S01]  /*1400*/  SHF.R.S32.HI R5, RZ, 0x1f, R8 ;  /* 0x0000001fff057819 */ /* 0x000fe20000011408 */
[----:B------:R-:W-:Y:S01]  /*1410*/  VIADD R8, R39, 0x60 ;  /* 0x0000006027087836 */ /* 0x000fe20000000000 */
[----:B------:R-:W-:Y:S01]  /*1420*/  SEL R0, R7, RZ, P6 ;  /* 0x000000ff07007207 */ /* 0x000fe20003000000 */
[----:B------:R-:W-:Y:S01]  /*1430*/  IMAD.WIDE.U32 R2, R39, R10, R2 ;  /* 0x0000000a27027225 */ /* 0x000fe200078e0002 */
[----:B------:R-:W-:-:S02]  /*1440*/  MOV R4, UR45 ;  /* 0x0000002d00047c02 */ /* 0x000fc40008000f00 */
[----:B------:R-:W-:Y:S01]  /*1450*/  IADD3.X R5, PT, PT, R5, UR52, R0, P1, P0 ;  /* 0x0000003405057c10 */ /* 0x000fe20008fe0400 */
[----:B------:R-:W-:Y:S01]  /*1460*/  IMAD R3, R39, R11, R3 ;  /* 0x0000000b27037224 */ /* 0x000fe200078e0203 */
[----:B------:R-:W-:Y:S02]  /*1470*/  IADD3 R0, P0, PT, R9, UR45, RZ ;  /* 0x0000002d09007c10 */ /* 0x000fe4000ff1e0ff */
[----:B-1----:R-:W-:Y:S02]  /*1480*/  LEA R241, P1, R2, UR8, 0x1 ;  /* 0x0000000802f17c11 */ /* 0x002fe4000f8208ff */
[----:B------:R-:W-:Y:S02]  /*1490*/  LEA.HI.X.SX32 R4, R4, R5, 0x1, P0 ;  /* 0x0000000504047211 */ /* 0x000fe400000f0eff */
[----:B--2---:R-:W-:Y:S01]  /*14a0*/  LEA R236, P0, R0, UR16, 0x2 ;  /* 0x0000001000ec7c11 */ /* 0x004fe2000f8010ff */
[----:B------:R-:W-:Y:S01]  /*14b0*/  UMOV UR16, UR58 ;  /* 0x0000003a00107c82 */ /* 0x000fe20008000000 */
[----:B------:R-:W-:-:S02]  /*14c0*/  LEA.HI.X R240, R2, UR9, R3, 0x1, P1 ;  /* 0x0000000902f07c11 */ /* 0x000fc400088f0c03 */
[----:B------:R-:W-:Y:S01]  /*14d0*/  LEA.HI.X R237, R0, UR17, R4, 0x2, P0 ;  /* 0x0000001100ed7c11 */ /* 0x000fe200080f1404 */
[C---:B------:R-:W-:Y:S01]  /*14e0*/  VIADD R4, R39.reuse, 0x20 ;  /* 0x0000002027047836 */ /* 0x040fe20000000000 */
[C---:B------:R-:W-:Y:S01]  /*14f0*/  IADD3 R26, P2, PT, R39.reuse, 0x40, RZ ;  /* 0x00000040271a7810 */ /* 0x040fe20007f5e0ff */
[----:B------:R-:W-:Y:S01]  /*1500*/  UMOV UR17, UR59 ;  /* 0x0000003b00117c82 */ /* 0x000fe20008000000 */
[C---:B------:R-:W-:Y:S02]  /*1510*/  IADD3 R18, P0, PT, R39.reuse, 0x20, RZ ;  /* 0x0000002027127810 */ /* 0x040fe40007f1e0ff */
[C---:B------:R-:W-:Y:S01]  /*1520*/  IADD3 R27, P1, PT, R39.reuse, 0x60, RZ ;  /* 0x00000060271b7810 */ /* 0x040fe20007f3e0ff */
[----:B------:R-:W-:Y:S01]  /*1530*/  IMAD.X R32, RZ, RZ, RZ, P2 ;  /* 0x000000ffff207224 */ /* 0x000fe200010e06ff */
[C---:B------:R-:W-:Y:S01]  /*1540*/  SHF.L.U64.HI R15, R10.reuse, 0x5, R11 ;  /* 0x000000050a0f7819 */ /* 0x040fe2000001020b */
[----:B------:R-:W-:Y:S01]  /*1550*/  IMAD.SHL.U32 R11, R10, 0x20, RZ ;  /* 0x000000200a0b7824 */ /* 0x000fe200078e00ff */
[----:B------:R-:W-:Y:S01]  /*1560*/  IADD3 R5, PT, PT, R39, 0x40, RZ ;  /* 0x0000004027057810 */ /* 0x000fe20007ffe0ff */
[----:B------:R-:W-:Y:S01]  /*1570*/  IMAD.X R16, RZ, RZ, RZ, P0 ;  /* 0x000000ffff107224 */ /* 0x000fe200000e06ff */
[----:B------:R-:W-:Y:S01]  /*1580*/  IADD3.X R37, PT, PT, RZ, RZ, RZ, P1, !PT ;  /* 0x000000ffff257210 */ /* 0x000fe20000ffe4ff */
[----:B------:R-:W-:Y:S06]  /*1590*/  BRA.U UP0, `(.L_x_341) ;  /* 0x0000000900b07547 */ /* 0x000fec000b800000 */
        /* <DEDUP_REMOVED lines=10> */
[----:B------:R-:W-:-:S06]  /*1640*/  UIMAD UR9, UR38, UR9, UR17 ;  /* 0x00000009260972a4 */ /* 0x000fcc000f8e0211 */
[----:B------:R-:W-:Y:S01]  /*1650*/  MOV R0, UR9 ;  /* 0x0000000900007c02 */ /* 0x000fe20008000f00 */
[----:B------:R-:W-:Y:S05]  /*1660*/  BRA `(.L_x_343) ;  /* 0x0000000000187947 */ /* 0x000fea0003800000 */
.L_x_342:
[----:B------:R-:W1:Y:S01]  /*1670*/  LDCU.64 UR12, c[0x0][0x5c0] ;  /* 0x0000b800ff0c77ac */ /* 0x000e620008000a00 */
[----:B------:R-:W-:-:S04]  /*1680*/  UIADD3 UR8, UPT, UPT, UR34, UR40, URZ ;  /* 0x0000002822087290 */ /* 0x000fc8000fffe0ff */
[----:B-1----:R-:W-:Y:S02]  /*1690*/  UIMAD.WIDE.U32 UR16, UR8, UR12, URZ ;  /* 0x0000000c081072a5 */ /* 0x002fe4000f8e00ff */
[----:B------:R-:W-:-:S04]  /*16a0*/  UIMAD UR8, UR8, UR13, URZ ;  /* 0x0000000d080872a4 */ /* 0x000fc8000f8e02ff */
[----:B------:R-:W-:-:S06]  /*16b0*/  UIADD3 UR8, UPT, UPT, UR17, UR8, URZ ;  /* 0x0000000811087290 */ /* 0x000fcc000fffe0ff */
[----:B------:R-:W-:Y:S02]  /*16c0*/  MOV R0, UR8 ;  /* 0x0000000800007c02 */ /* 0x000fe40008000f00 */
.L_x_343:
        /* <DEDUP_REMOVED lines=12> */
[----:B------:R-:W-:Y:S06]  /*1790*/  BRA `(.L_x_345) ;  /* 0x0000000000187947 */ /* 0x000fec0003800000 */
.L_x_344:
[----:B------:R-:W1:Y:S01]  /*17a0*/  LDCU.64 UR10, c[0x0][0x5c8] ;  /* 0x0000b900ff0a77ac */ /* 0x000e620008000a00 */
[----:B------:R-:W-:-:S04]  /*17b0*/  UIADD3 UR34, UPT, UPT, UR34, UR40, URZ ;  /* 0x0000002822227290 */ /* 0x000fc8000fffe0ff */
[----:B-1----:R-:W-:Y:S02]  /*17c0*/  UIMAD.WIDE.U32 UR14, UR34, UR10, URZ ;  /* 0x0000000a220e72a5 */ /* 0x002fe4000f8e00ff */
[----:B------:R-:W-:-:S04]  /*17d0*/  UIMAD UR34, UR34, UR11, URZ ;  /* 0x0000000b222272a4 */ /* 0x000fc8000f8e02ff */
[----:B------:R-:W-:-:S06]  /*17e0*/  UIADD3 UR34, UPT, UPT, UR15, UR34, URZ ;  /* 0x000000220f227290 */ /* 0x000fcc000fffe0ff */
[----:B------:R-:W-:-:S07]  /*17f0*/  MOV R9, UR34 ;  /* 0x0000002200097c02 */ /* 0x000fce0008000f00 */
.L_x_345:
[----:B------:R-:W1:Y:S01]  /*1800*/  LDCU.64 UR8, c[0x0][0x5d8] ;  /* 0x0000bb00ff0877ac */ /* 0x000e620008000a00 */
[----:B------:R-:W-:Y:S01]  /*1810*/  IMAD.U32 R2, RZ, RZ, UR12 ;  /* 0x0000000cff027e24 */ /* 0x000fe2000f8e00ff */
[----:B------:R-:W-:Y:S01]  /*1820*/  BSSY.RECONVERGENT B0, `(.L_x_346) ;  /* 0x0000019000007945 */ /* 0x000fe20003800200 */
[----:B------:R-:W-:Y:S02]  /*1830*/  UIADD3 UR31, UPT, UPT, -UR39, UR31, URZ ;  /* 0x0000001f271f7290 */ /* 0x000fe4000fffe1ff */
[----:B------:R-:W-:Y:S01]  /*1840*/  IMAD.WIDE.U32 R2, R2, UR39, R12 ;  /* 0x0000002702027c25 */ /* 0x000fe2000f8e000c */
[----:B------:R-:W-:-:S04]  /*1850*/  UIMAD UR15, UR41, UR12, URZ ;  /* 0x0000000c290f72a4 */ /* 0x000fc8000f8e02ff */
[----:B------:R-:W-:Y:S01]  /*1860*/  UIMAD UR15, UR39, UR13, UR15 ;  /* 0x0000000d270f72a4 */ /* 0x000fe2000f8e020f */
[----:B------:R-:W-:Y:S02]  /*1870*/  ISETP.GE.AND P4, PT, R39, UR31, PT ;  /* 0x0000001f27007c0c */ /* 0x000fe4000bf86270 */
[----:B------:R-:W-:Y:S02]  /*1880*/  IADD3 R2, P0, PT, R2, UR16, RZ ;  /* 0x0000001002027c10 */ /* 0x000fe4000ff1e0ff */
[----:B------:R-:W-:Y:S02]  /*1890*/  ISETP.GE.AND P3, PT, R4, UR31, PT ;  /* 0x0000001f04007c0c */ /* 0x000fe4000bf66270 */
[----:B------:R-:W-:Y:S01]  /*18a0*/  IADD3.X R3, PT, PT, R0, UR15, R3, P0, !PT ;  /* 0x0000000f00037c10 */ /* 0x000fe200087fe403 */
[----:B-1----:R-:W-:Y:S01]  /*18b0*/  IMAD.U32 R0, RZ, RZ, UR8 ;  /* 0x00000008ff007e24 */ /* 0x002fe2000f8e00ff */
[----:B------:R-:W-:Y:S01]  /*18c0*/  ISETP.GE.AND P1, PT, R8, UR31, PT ;  /* 0x0000001f08007c0c */ /* 0x000fe2000bf26270 */
[----:B------:R-:W-:Y:S01]  /*18d0*/  IMAD.U32 R4, RZ, RZ, UR9 ;  /* 0x00000009ff047e24 */ /* 0x000fe2000f8e00ff */
[----:B------:R-:W-:Y:S01]  /*18e0*/  ISETP.GE.AND P2, PT, R5, UR31, PT ;  /* 0x0000001f05007c0c */ /* 0x000fe2000bf46270 */
[----:B------:R-:W-:-:S04]  /*18f0*/  IMAD.WIDE.U32 R6, R0, UR23, R2 ;  /* 0x0000001700067c25 */ /* 0x000fc8000f8e0002 */
[----:B------:R-:W-:Y:S01]  /*1900*/  IMAD R8, R4, UR23, R7 ;  /* 0x0000001704087c24 */ /* 0x000fe2000f8e0207 */
[----:B------:R-:W-:Y:S07]  /*1910*/  @P4 BRA `(.L_x_347) ;  /* 0x0000000000244947 */ /* 0x000fee0003800000 */
[----:B------:R-:W1:Y:S01]  /*1920*/  LDCU.64 UR8, c[0x0][0x560] ;  /* 0x0000ac00ff0877ac */ /* 0x000e620008000a00 */
[----:B------:R-:W-:Y:S02]  /*1930*/  MOV R2, R6 ;  /* 0x0000000600027202 */ /* 0x000fe40000000f00 */
[----:B------:R-:W-:-:S03]  /*1940*/  MOV R3, R8 ;  /* 0x0000000800037202 */ /* 0x000fc60000000f00 */
[----:B------:R-:W-:-:S04]  /*1950*/  IMAD.WIDE.U32 R2, R39, UR12, R2 ;  /* 0x0000000c27027c25 */ /* 0x000fc8000f8e0002 */
[----:B------:R-:W-:Y:S01]  /*1960*/  IMAD R0, R39, UR13, R3 ;  /* 0x0000000d27007c24 */ /* 0x000fe2000f8e0203 */
[----:B-1----:R-:W-:-:S04]  /*1970*/  LEA R4, P0, R2, UR8, 0x1 ;  /* 0x0000000802047c11 */ /* 0x002fc8000f8008ff */
[----:B------:R-:W-:-:S05]  /*1980*/  LEA.HI.X R5, R2, UR9, R0, 0x1, P0 ;  /* 0x0000000902057c11 */ /* 0x000fca00080f0c00 */
[----:B------:R1:W-:Y:S04]  /*1990*/  STG.E.128 desc[UR32][R4.64], RZ ;  /* 0x000000ff04007986 */ /* 0x0003e8000c101d20 */
[----:B------:R1:W-:Y:S02]  /*19a0*/  STG.E.128 desc[UR32][R4.64+0x80], RZ ;  /* 0x000080ff04007986 */ /* 0x0003e4000c101d20 */
.L_x_347:
[----:B------:R-:W-:Y:S05]  /*19b0*/  BSYNC.RECONVERGENT B0 ;  /* 0x0000000000007941 */ /* 0x000fea0003800200 */
.L_x_346:
[----:B------:R-:W-:Y:S04]  /*19c0*/  BSSY.RECONVERGENT B0, `(.L_x_348) ;  /* 0x000000d000007945 */ /* 0x000fe80003800200 */
[----:B------:R-:W-:Y:S05]  /*19d0*/  @P3 BRA `(.L_x_349) ;  /* 0x00000000002c3947 */ /* 0x000fea0003800000 */
[----:B------:R-:W1:Y:S01]  /*19e0*/  LDCU.64 UR8, c[0x0][0x560] ;  /* 0x0000ac00ff0877ac */ /* 0x000e620008000a00 */
[----:B------:R-:W-:Y:S01]  /*19f0*/  MOV R2, R6 ;  /* 0x0000000600027202 */ /* 0x000fe20000000f00 */
[----:B------:R-:W-:Y:S01]  /*1a00*/  IMAD R0, R16, UR12, RZ ;  /* 0x0000000c10007c24 */ /* 0x000fe2000f8e02ff */
[----:B------:R-:W-:-:S03]  /*1a10*/  MOV R3, R8 ;  /* 0x0000000800037202 */ /* 0x000fc60000000f00 */
[C---:B------:R-:W-:Y:S02]  /*1a20*/  IMAD R0, R18.reuse, UR13, R0 ;  /* 0x0000000d12007c24 */ /* 0x040fe4000f8e0200 */
[----:B------:R-:W-:-:S05]  /*1a30*/  IMAD.WIDE.U32 R2, R18, UR12, R2 ;  /* 0x0000000c12027c25 */ /* 0x000fca000f8e0002 */
[----:B------:R-:W-:Y:S02]  /*1a40*/  IADD3 R0, PT, PT, R3, R0, RZ ;  /* 0x0000000003007210 */ /* 0x000fe40007ffe0ff */
[----:B-1----:R-:W-:-:S04]  /*1a50*/  LEA R4, P0, R2, UR8, 0x1 ;  /* 0x0000000802047c11 */ /* 0x002fc8000f8008ff */
[----:B------:R-:W-:-:S05]  /*1a60*/  LEA.HI.X R5, R2, UR9, R0, 0x1, P0 ;  /* 0x0000000902057c11 */ /* 0x000fca00080f0c00 */
[----:B------:R2:W-:Y:S04]  /*1a70*/  STG.E.128 desc[UR32][R4.64], RZ ;  /* 0x000000ff04007986 */ /* 0x0005e8000c101d20 */
[----:B------:R2:W-:Y:S02]  /*1a80*/  STG.E.128 desc[UR32][R4.64+0x80], RZ ;  /* 0x000080ff04007986 */ /* 0x0005e4000c101d20 */
.L_x_349:
[----:B------:R-:W-:Y:S05]  /*1a90*/  BSYNC.RECONVERGENT B0 ;  /* 0x0000000000007941 */ /* 0x000fea0003800200 */
.L_x_348:
        /* <DEDUP_REMOVED lines=9> */
[----:B-12---:R-:W-:-:S04]  /*1b30*/  LEA R4, P0, R2, UR8, 0x1 ;  /* 0x0000000802047c11 */ /* 0x006fc8000f8008ff */
[----:B------:R-:W-:-:S05]  /*1b40*/  LEA.HI.X R5, R2, UR9, R0, 0x1, P0 ;  /* 0x0000000902057c11 */ /* 0x000fca00080f0c00 */
[----:B------:R3:W-:Y:S04]  /*1b50*/  STG.E.128 desc[UR32][R4.64], RZ ;  /* 0x000000ff04007986 */ /* 0x0007e8000c101d20 */
[----:B------:R3:W-:Y:S02]  /*1b60*/  STG.E.128 desc[UR32][R4.64+0x80], RZ ;  /* 0x000080ff04007986 */ /* 0x0007e4000c101d20 */
.L_x_351:
[----:B------:R-:W-:Y:S05]  /*1b70*/  BSYNC.RECONVERGENT B0 ;  /* 0x0000000000007941 */ /* 0x000fea0003800200 */
.L_x_350:
[----:B------:R-:W-:Y:S04]  /*1b80*/  BSSY.RECONVERGENT B0, `(.L_x_352) ;  /* 0x000000d000007945 */ /* 0x000fe80003800200 */
[----:B------:R-:W-:Y:S05]  /*1b90*/  @P1 BRA `(.L_x_353) ;  /* 0x00000000002c1947 */ /* 0x000fea0003800000 */
[----:B------:R-:W4:Y:S01]  /*1ba0*/  LDCU.64 UR8, c[0x0][0x560] ;  /* 0x0000ac00ff0877ac */ /* 0x000f220008000a00 */
[----:B------:R-:W-:Y:S01]  /*1bb0*/  MOV R2, R6 ;  /* 0x0000000600027202 */ /* 0x000fe20000000f00 */
[----:B------:R-:W-:Y:S01]  /*1bc0*/  IMAD R0, R37, UR12, RZ ;  /* 0x0000000c25007c24 */ /* 0x000fe2000f8e02ff */
[----:B------:R-:W-:-:S03]  /*1bd0*/  MOV R3, R8 ;  /* 0x0000000800037202 */ /* 0x000fc60000000f00 */
[C---:B------:R-:W-:Y:S02]  /*1be0*/  IMAD R0, R27.reuse, UR13, R0 ;  /* 0x0000000d1b007c24 */ /* 0x040fe4000f8e0200 */
[----:B-123--:R-:W-:-:S05]  /*1bf0*/  IMAD.WIDE.U32 R4, R27, UR12, R2 ;  /* 0x0000000c1b047c25 */ /* 0x00efca000f8e0002 */
[----:B------:R-:W-:Y:S02]  /*1c00*/  IADD3 R0, PT, PT, R5, R0, RZ ;  /* 0x0000000005007210 */ /* 0x000fe40007ffe0ff */
[----:B----4-:R-:W-:-:S04]  /*1c10*/  LEA R2, P0, R4, UR8, 0x1 ;  /* 0x0000000804027c11 */ /* 0x010fc8000f8008ff */
[----:B------:R-:W-:-:S05]  /*1c20*/  LEA.HI.X R3, R4, UR9, R0, 0x1, P0 ;  /* 0x0000000904037c11 */ /* 0x000fca00080f0c00 */
[----:B------:R4:W-:Y:S04]  /*1c30*/  STG.E.128 desc[UR32][R2.64], RZ ;  /* 0x000000ff02007986 */ /* 0x0009e8000c101d20 */
[----:B------:R4:W-:Y:S02]  /*1c40*/  STG.E.128 desc[UR32][R2.64+0x80], RZ ;  /* 0x000080ff02007986 */ /* 0x0009e4000c101d20 */
.L_x_353:
[----:B------:R-:W-:Y:S05]  /*1c50*/  BSYNC.RECONVERGENT B0 ;  /* 0x0000000000007941 */ /* 0x000fea0003800200 */
.L_x_352:
[----:B------:R-:W5:Y:S01]  /*1c60*/  LDCU.64 UR8, c[0x0][0x5e0] ;  /* 0x0000bc00ff0877ac */ /* 0x000f620008000a00 */
[----:B----4-:R-:W-:Y:S01]  /*1c70*/  MOV R2, UR10 ;  /* 0x0000000a00027c02 */ /* 0x010fe20008000f00 */
[----:B------:R-:W-:Y:S01]  /*1c80*/  BSSY.RECONVERGENT B0, `(.L_x_354) ;  /* 0x0000014000007945 */ /* 0x000fe20003800200 */
[----:B------:R-:W-:-:S03]  /*1c90*/  UIMAD UR41, UR41, UR10, URZ ;  /* 0x0000000a292972a4 */ /* 0x000fc6000f8e02ff */
[----:B------:R-:W-:Y:S01]  /*1ca0*/  IMAD.WIDE.U32 R2, R2, UR39, R12 ;  /* 0x0000002702027c25 */ /* 0x000fe2000f8e000c */
[----:B------:R-:W-:Y:S02]  /*1cb0*/  UIMAD UR41, UR39, UR11, UR41 ;  /* 0x0000000b272972a4 */ /* 0x000fe4000f8e0229 */
[----:B------:R-:W-:-:S04]  /*1cc0*/  IADD3 R2, P0, PT, R2, UR14, RZ ;  /* 0x0000000e02027c10 */ /* 0x000fc8000ff1e0ff */
[----:B------:R-:W-:Y:S02]  /*1cd0*/  IADD3.X R3, PT, PT, R9, UR41, R3, P0, !PT ;  /* 0x0000002909037c10 */ /* 0x000fe400087fe403 */
[----:B-----5:R-:W-:Y:S02]  /*1ce0*/  MOV R0, UR8 ;  /* 0x0000000800007c02 */ /* 0x020fe40008000f00 */
[----:B-123--:R-:W-:-:S03]  /*1cf0*/  MOV R4, UR9 ;  /* 0x0000000900047c02 */ /* 0x00efc60008000f00 */
[----:B------:R-:W-:-:S04]  /*1d00*/  IMAD.WIDE.U32 R6, R0, UR23, R2 ;  /* 0x0000001700067c25 */ /* 0x000fc8000f8e0002 */
[----:B------:R-:W-:Y:S01]  /*1d10*/  IMAD R8, R4, UR23, R7 ;  /* 0x0000001704087c24 */ /* 0x000fe2000f8e0207 */
[----:B------:R-:W-:Y:S06]  /*1d20*/  @P4 BRA `(.L_x_355) ;  /* 0x0000000000244947 */ /* 0x000fec0003800000 */
        /* <DEDUP_REMOVED lines=9> */
.L_x_355:
[----:B------:R-:W-:Y:S05]  /*1dc0*/  BSYNC.RECONVERGENT B0 ;  /* 0x0000000000007941 */ /* 0x000fea0003800200 */
.L_x_354:
        /* <DEDUP_REMOVED lines=13> */
.L_x_357:
[----:B------:R-:W-:Y:S05]  /*1ea0*/  BSYNC.RECONVERGENT B0 ;  /* 0x0000000000007941 */ /* 0x000fea0003800200 */
.L_x_356:
        /* <DEDUP_REMOVED lines=13> */
.L_x_359:
[----:B------:R-:W-:Y:S05]  /*1f80*/  BSYNC.RECONVERGENT B0 ;  /* 0x0000000000007941 */ /* 0x000fea0003800200 */
.L_x_358:
        /* <DEDUP_REMOVED lines=11> */
[----:B------:R1:W-:Y:S01]  /*2040*/  STG.E.128 desc[UR32][R2.64+0x80], RZ ;  /* 0x000080ff02007986 */ /* 0x0003e2000c101d20 */
[----:B------:R-:W-:Y:S05]  /*2050*/  BRA `(.L_x_360) ;  /* 0x0000006c00a07947 */ /* 0x000fea0003800000 */
.L_x_341:
[----:B------:R-:W-:Y:S01]  /*2060*/  UIMAD UR42, UR49, -0x40, UR42 ;  /* 0xffffffc0312a78a4 */ /* 0x000fe2000f8e022a */
[----:B------:R-:W-:Y:S01]  /*2070*/  IMAD.U32 R0, RZ, RZ, UR14 ;  /* 0x0000000eff007e24 */ /* 0x000fe2000f8e00ff */
[----:B------:R-:W-:Y:S01]  /*2080*/  UIADD3 UR38, UPT, UPT, -UR39, UR31, URZ ;  /* 0x0000001f27267290 */ /* 0x000fe2000fffe1ff */
[----:B------:R-:W-:Y:S01]  /*2090*/  IMAD.U32 R7, RZ, RZ, UR43 ;  /* 0x0000002bff077e24 */ /* 0x000fe2000f8e00ff */
[----:B------:R-:W-:Y:S01]  /*20a0*/  UIMAD UR8, UR41, UR14, URZ ;  /* 0x0000000e290872a4 */ /* 0x000fe2000f8e02ff */
[----:B------:R-:W-:Y:S01]  /*20b0*/  IMAD.WIDE.U32 R2, R0, UR39, R12 ;  /* 0x0000002700027c25 */ /* 0x000fe2000f8e000c */
[C---:B------:R-:W-:Y:S01]  /*20c0*/  ISETP.GE.AND P0, PT, R4.reuse, UR42, PT ;  /* 0x0000002a04007c0c */ /* 0x040fe2000bf06270 */
[----:B------:R-:W-:Y:S01]  /*20d0*/  @P6 BAR.SYNC.DEFER_BLOCKING 0x0 ;  /* 0x0000000000006b1d */ /* 0x000fe20000010000 */
[----:B------:R-:W-:Y:S01]  /*20e0*/  ISETP.GE.AND P3, PT, R4, UR38, PT ;  /* 0x0000002604007c0c */ /* 0x000fe2000bf66270 */
[----:B------:R-:W-:Y:S01]  /*20f0*/  IMAD.U32 R4, RZ, RZ, UR43 ;  /* 0x0000002bff047e24 */ /* 0x000fe2000f8e00ff */
[----:B------:R-:W-:Y:S01]  /*2100*/  ISETP.GE.AND P2, PT, R5, UR38, PT ;  /* 0x0000002605007c0c */ /* 0x000fe2000bf46270 */
[----:B------:R-:W-:Y:S01]  /*2110*/  IMAD.U32 R5, RZ, RZ, UR51 ;  /* 0x00000033ff057e24 */ /* 0x000fe2000f8e00ff */
[----:B------:R-:W-:Y:S01]  /*2120*/  UIMAD UR8, UR39, UR15, UR8 ;  /* 0x0000000f270872a4 */ /* 0x000fe2000f8e0208 */
[----:B------:R-:W-:Y:S01]  /*2130*/  ISETP.GE.AND P1, PT, R8, UR38, PT ;  /* 0x0000002608007c0c */ /* 0x000fe2000bf26270 */
[----:B------:R-:W-:Y:S01]  /*2140*/  UIMAD UR9, UR41, UR12, URZ ;  /* 0x0000000c290972a4 */ /* 0x000fe2000f8e02ff */
[----:B------:R-:W-:Y:S01]  /*2150*/  IADD3 R8, P4, PT, R2, UR44, RZ ;  /* 0x0000002c02087c10 */ /* 0x000fe2000ff9e0ff */
[----:B------:R-:W-:Y:S01]  /*2160*/  IMAD.U32 R6, RZ, RZ, UR12 ;  /* 0x0000000cff067e24 */ /* 0x000fe2000f8e00ff */
[----:B------:R-:W-:Y:S01]  /*2170*/  LOP3.LUT R0, R41, 0x1f8, RZ, 0xc0, !PT ;  /* 0x000001f829007812 */ /* 0x000fe200078ec0ff */
[----:B------:R-:W-:Y:S01]  /*2180*/  UIMAD UR9, UR39, UR13, UR9 ;  /* 0x0000000d270972a4 */ /* 0x000fe2000f8e0209 */
[----:B------:R-:W-:Y:S01]  /*2190*/  @!P0 LEA R4, P5, R4, R243, 0x1 ;  /* 0x000000f304048211 */ /* 0x000fe200078a08ff */
[----:B------:R-:W1:Y:S01]  /*21a0*/  LDCU.64 UR10, c[0x0][0x3d0] ;  /* 0x00007a00ff0a77ac */ /* 0x000e620008000a00 */
[----:B------:R-:W-:-:S02]  /*21b0*/  IADD3.X R9, PT, PT, R21, UR8, R3, P4, !PT ;  /* 0x0000000815097c10 */ /* 0x000fc4000a7fe403 */
[----:B------:R-:W-:Y:S01]  /*21c0*/  SHF.R.U32.HI R42, RZ, 0x1, R40 ;  /* 0x00000001ff2a7819 */ /* 0x000fe20000011628 */
[----:B------:R-:W-:Y:S01]  /*21d0*/  ULOP3.LUT UR8, UR49, 0x80000001, URZ, 0xc0, !UPT ;  /* 0x8000000131087892 */ /* 0x000fe2000f8ec0ff */
[----:B------:R-:W-:Y:S01]  /*21e0*/  @!P0 LEA.HI.X R5, R7, R242, R5, 0x1, P5 ;  /* 0x000000f207058211 */ /* 0x000fe200028f0c05 */
[----:B------:R-:W-:Y:S01]  /*21f0*/  IMAD.WIDE.U32 R6, R6, UR39, R12 ;  /* 0x0000002706067c25 */ /* 0x000fe2000f8e000c */
[C---:B------:R-:W-:Y:S01]  /*2200*/  @!P0 LEA R10, P5, R11.reuse, R241, 0x1 ;  /* 0x000000f10b0a8211 */ /* 0x040fe200078a08ff */
[----:B------:R-:W-:Y:S01]  /*2210*/  UISETP.NE.AND UP0, UPT, UR8, 0x1, UPT ;  /* 0x000000010800788c */ /* 0x000fe2000bf05270 */
[--C-:B------:R-:W-:Y:S01]  /*2220*/  LOP3.LUT R0, R0, 0x38, R40.reuse, 0x78, !PT ;  /* 0x0000003800007812 */ /* 0x100fe200078e7828 */
[----:B------:R-:W2:Y:S01]  /*2230*/  @!P2 LDC.64 R34, c[0x0][0x388] ;  /* 0x0000e200ff22ab82 */ /* 0x000ea20000000a00 */
[----:B------:R-:W-:Y:S01]  /*2240*/  @!P0 LEA.HI.X R11, R11, R240, R15, 0x1, P5 ;  /* 0x000000f00b0b8211 */ /* 0x000fe200028f0c0f */
[----:B------:R-:W-:Y:S01]  /*2250*/  USEL UR41, URZ, 0x4000, UP0 ;  /* 0x00004000ff297887 */ /* 0x000fe20008000000 */
[----:B------:R-:W-:Y:S01]  /*2260*/  ISETP.GE.AND P5, PT, R39, UR42, PT ;  /* 0x0000002a27007c0c */ /* 0x000fe2000bfa6270 */
[----:B------:R-:W-:Y:S01]  /*2270*/  IMAD.MOV.U32 R247, RZ, RZ, 0x7f800000 ;  /* 0x7f800000fff77424 */ /* 0x000fe200078e00ff */
[----:B------:R-:W-:Y:S01]  /*2280*/  IADD3 R6, P4, PT, R6, UR46, RZ ;  /* 0x0000002e06067c10 */ /* 0x000fe2000ff9e0ff */
[----:B------:R-:W-:Y:S01]  /*2290*/  IMAD.MOV.U32 R246, RZ, RZ, 0x7f800000 ;  /* 0x7f800000fff67424 */ /* 0x000fe200078e00ff */
[----:B------:R-:W-:Y:S01]  /*22a0*/  SHF.R.U32.HI R2, RZ, 0x2, R40 ;  /* 0x00000002ff027819 */ /* 0x000fe20000011628 */
[----:B------:R-:W3:Y:S01]  /*22b0*/  S2R R222, SR_TID.X ;  /* 0x0000000000de7919 */ /* 0x000ee20000002100 */
[----:B------:R-:W-:Y:S01]  /*22c0*/  LOP3.LUT R239, R42, 0x10, RZ, 0xc0, !PT ;  /* 0x000000102aef7812 */ /* 0x000fe200078ec0ff */
[----:B------:R-:W-:Y:S01]  /*22d0*/  IMAD.MOV.U32 R245, RZ, RZ, 0x7f800000 ;  /* 0x7f800000fff57424 */ /* 0x000fe200078e00ff */
[----:B------:R-:W-:Y:S01]  /*22e0*/  LOP3.LUT R0, R0, 0x1e00, R41, 0xf8, !PT ;  /* 0x00001e0000007812 */ /* 0x000fe200078ef829 */
[----:B------:R-:W-:Y:S01]  /*22f0*/  IMAD.MOV.U32 R244, RZ, RZ, 0x7f800000 ;  /* 0x7f800000fff47424 */ /* 0x000fe200078e00ff */
[----:B------:R-:W-:Y:S01]  /*2300*/  IADD3.X R7, PT, PT, R19, UR9, R7, P4, !PT ;  /* 0x0000000913077c10 */ /* 0x000fe2000a7fe407 */
[----:B------:R-:W4:Y:S01]  /*2310*/  LDCU.64 UR8, c[0x0][0x3d8] ;  /* 0x00007b00ff0877ac */ /* 0x000f220008000a00 */
[----:B------:R-:W-:Y:S01]  /*2320*/  LOP3.LUT R239, R239, 0x7, R2, 0xf8, !PT ;  /* 0x00000007efef7812 */ /* 0x000fe200078ef802 */
[----:B------:R-:W-:Y:S01]  /*2330*/  @!P5 IMAD.MOV.U32 R2, RZ, RZ, R243 ;  /* 0x000000ffff02d224 */ /* 0x000fe200078e00f3 */
[----:B------:R-:W-:Y:S01]  /*2340*/  LEA R0, R0, UR24, 0x1 ;  /* 0x0000001800007c11 */ /* 0x000fe2000f8e08ff */
[----:B------:R-:W-:Y:S01]  /*2350*/  @!P5 IMAD.MOV.U32 R3, RZ, RZ, R242 ;  /* 0x000000ffff03d224 */ /* 0x000fe200078e00f2 */
[----:B------:R-:W-:Y:S01]  /*2360*/  ISETP.GE.AND P4, PT, R39, UR38, PT ;  /* 0x0000002627007c0c */ /* 0x000fe2000bf86270 */
[----:B------:R-:W-:Y:S01]  /*2370*/  IMAD.SHL.U32 R211, R40, 0x40, RZ ;  /* 0x0000004028d37824 */ /* 0x000fe200078e00ff */
[----:B------:R-:W1:Y:S01]  /*2380*/  LDC R238, c[0x0][0x44c] ;  /* 0x00011300ffee7b82 */ /* 0x000e620000000800 */
[----:B------:R-:W-:Y:S01]  /*2390*/  VIADD R234, R0, UR41 ;  /* 0x0000002900ea7c36 */ /* 0x000fe20008000000 */
[----:B------:R-:W-:Y:S01]  /*23a0*/  @!PT LDS RZ, [RZ] ;  /* 0x00000000fffff984 */ /* 0x000fe20000000800 */
[----:B------:R-:W-:Y:S01]  /*23b0*/  @!PT LDS RZ, [RZ] ;  /* 0x00000000fffff984 */ /* 0x000fe20000000800 */
[----:B------:R-:W-:Y:S01]  /*23c0*/  @!PT LDS RZ, [RZ] ;  /* 0x00000000fffff984 */ /* 0x000fe20000000800 */
[----:B------:R-:W-:Y:S04]  /*23d0*/  @!P5 LDGSTS.E.BYPASS.LTC128B.128 [R0+0x8000], desc[UR32][R2.64] ;  /* 0x080000000200dfae */ /* 0x000fe8000b981a20 */
[----:B------:R4:W-:Y:S04]  /*23e0*/  @!P5 LDGSTS.E.BYPASS.LTC128B.128 [R0+0xa000], desc[UR32][R2.64+0x80] ;  /* 0x0a0000800200dfae */ /* 0x0009e8000b981a20 */
[----:B------:R-:W-:Y:S01]  /*23f0*/  @P5 STS.128 [R0+0x8000], RZ ;  /* 0x008000ff00005388 */ /* 0x000fe20000000c00 */
[----:B------:R-:W2:Y:S03]  /*2400*/  @!P4 LDC.64 R28, c[0x0][0x388] ;  /* 0x0000e200ff1ccb82 */ /* 0x000ea60000000a00 */
[----:B------:R-:W-:Y:S04]  /*2410*/  @P5 STS.128 [R0+0xa000], RZ ;  /* 0x00a000ff00005388 */ /* 0x000fe80000000c00 */
[----:B------:R-:W-:Y:S01]  /*2420*/  @P0 STS.128 [R0+0x9000], RZ ;  /* 0x009000ff00000388 */ /* 0x000fe20000000c00 */
[----:B------:R-:W2:Y:S03]  /*2430*/  @!P4 LDC.64 R30, c[0x0][0x390] ;  /* 0x0000e400ff1ecb82 */ /* 0x000ea60000000a00 */
[----:B------:R-:W-:Y:S04]  /*2440*/  @P0 STS.128 [R0+0xb000], RZ ;  /* 0x00b000ff00000388 */ /* 0x000fe80000000c00 */
[----:B------:R-:W-:Y:S01]  /*2450*/  @!PT LDS RZ, [RZ] ;  /* 0x00000000fffff984 */ /* 0x000fe20000000800 */
[----:B------:R-:W-:Y:S01]  /*2460*/  @!PT LDS RZ, [RZ] ;  /* 0x00000000fffff984 */ /* 0x000fe20000000800 */
[----:B------:R-:W-:Y:S01]  /*2470*/  @!PT LDS RZ, [RZ] ;  /* 0x00000000fffff984 */ /* 0x000fe20000000800 */
[----:B------:R-:W-:Y:S04]  /*2480*/  @!P0 LDGSTS.E.BYPASS.LTC128B.128 [R0+0x9000], desc[UR32][R4.64] ;  /* 0x0900000004008fae */ /* 0x000fe8000b981a20 */
[----:B------:R3:W-:Y:S01]  /*2490*/  @!P0 LDGSTS.E.BYPASS.LTC128B.128 [R0+0xb000], desc[UR32][R4.64+0x80] ;  /* 0x0b00008004008fae */ /* 0x0007e2000b981a20 */
[----:B----4-:R-:W-:-:S02]  /*24a0*/  @!P5 IMAD.MOV.U32 R2, RZ, RZ, R241 ;  /* 0x000000ffff02d224 */ /* 0x010fc400078e00f1 */
[----:B------:R-:W-:-:S05]  /*24b0*/  @!P5 IMAD.MOV.U32 R3, RZ, RZ, R240 ;  /* 0x000000ffff03d224 */ /* 0x000fca00078e00f0 */
[----:B------:R-:W-:Y:S04]  /*24c0*/  @!P5 LDGSTS.E.BYPASS.LTC128B.128 [R234], desc[UR32][R2.64] ;  /* 0x0000000002eadfae */ /* 0x000fe8000b981a20 */
[----:B------:R4:W-:Y:S04]  /*24d0*/  @!P5 LDGSTS.E.BYPASS.LTC128B.128 [R234+0x2000], desc[UR32][R2.64+0x80] ;  /* 0x0200008002eadfae */ /* 0x0009e8000b981a20 */
[----:B------:R-:W-:Y:S04]  /*24e0*/  @P5 STS.128 [R234], RZ ;  /* 0x000000ffea005388 */ /* 0x000fe80000000c00 */
[----:B------:R-:W-:Y:S04]  /*24f0*/  @P5 STS.128 [R234+0x2000], RZ ;  /* 0x002000ffea005388 */ /* 0x000fe80000000c00 */
[----:B------:R-:W-:Y:S01]  /*2500*/  @P0 STS.128 [R234+0x1000], RZ ;  /* 0x001000ffea000388 */ /* 0x000fe20000000c00 */
[----:B---3--:R-:W-:-:S02]  /*2510*/  VIADD R5, R239, 0x8 ;  /* 0x00000008ef057836 */ /* 0x008fc40000000000 */
[C---:B-1----:R-:W-:Y:S01]  /*2520*/  IMAD R4, R20.reuse, UR10, RZ ;  /* 0x0000000a14047c24 */ /* 0x042fe2000f8e02ff */
[----:B------:R-:W-:Y:S02]  /*2530*/  @P0 STS.128 [R234+0x3000], RZ ;  /* 0x003000ffea000388 */ /* 0x000fe40000000c00 */
[----:B------:R-:W-:Y:S01]  /*2540*/  ISETP.GE.AND P6, PT, R5, UR42, PT ;  /* 0x0000002a05007c0c */ /* 0x000fe2000bfc6270 */
[----:B------:R-:W-:Y:S01]  /*2550*/  IMAD R5, R20, UR8, RZ ;  /* 0x0000000814057c24 */ /* 0x000fe2000f8e02ff */
[----:B------:R-:W-:Y:S01]  /*2560*/  @!PT LDS RZ, [RZ] ;  /* 0x00000000fffff984 */ /* 0x000fe20000000800 */
[----:B------:R-:W-:Y:S01]  /*2570*/  @!PT LDS RZ, [RZ] ;  /* 0x00000000fffff984 */ /* 0x000fe20000000800 */
[----:B------:R-:W-:Y:S01]  /*2580*/  @!PT LDS RZ, [RZ] ;  /* 0x00000000fffff984 */ /* 0x000fe20000000800 */
[----:B------:R-:W-:Y:S01]  /*2590*/  @!P0 LDGSTS.E.BYPASS.LTC128B.128 [R234+0x1000], desc[UR32][R10.64] ;  /* 0x010000000aea8fae */ /* 0x000fe2000b981a20 */
[----:B------:R-:W1:Y:S01]  /*25a0*/  @!P3 LDC.64 R20, c[0x0][0x388] ;  /* 0x0000e200ff14bb82 */ /* 0x000e620000000a00 */
[C---:B------:R-:W-:Y:S01]  /*25b0*/  IMAD R12, R14.reuse, UR11, R4 ;  /* 0x0000000b0e0c7c24 */ /* 0x040fe2000f8e0204 */
[----:B------:R-:W-:Y:S01]  /*25c0*/  LOP3.LUT R4, R239, 0x20, RZ, 0xfc, !PT ;  /* 0x00000020ef047812 */ /* 0x000fe200078efcff */
[----:B------:R3:W-:Y:S01]  /*25d0*/  @!P0 LDGSTS.E.BYPASS.LTC128B.128 [R234+0x3000], desc[UR32][R10.64+0x80] ;  /* 0x030000800aea8fae */ /* 0x0007e2000b981a20 */
[----:B----4-:R-:W-:-:S02]  /*25e0*/  IMAD.WIDE.U32 R2, R14, UR10, R8 ;  /* 0x0000000a0e027c25 */ /* 0x010fc4000f8e0008 */
[----:B------:R-:W-:Y:S01]  /*25f0*/  ISETP.GE.AND P5, PT, R4, UR42, PT ;  /* 0x0000002a04007c0c */ /* 0x000fe2000bfa6270 */
[----:B------:R-:W4:Y:S01]  /*2600*/  LDCU UR10, c[0x0][0x590] ;  /* 0x0000b200ff0a77ac */ /* 0x000f220008000800 */
[----:B------:R-:W-:Y:S02]  /*2610*/  IMAD.IADD R3, R3, 0x1, R12 ;  /* 0x0000000103037824 */ /* 0x000fe400078e020c */
[----:B------:R-:W-:Y:S02]  /*2620*/  IMAD R12, R14, UR9, R5 ;  /* 0x000000090e0c7c24 */ /* 0x000fe4000f8e0205 */
[----:B------:R-:W-:Y:S02]  /*2630*/  IMAD.SHL.U32 R212, R40, 0x20, RZ ;  /* 0x0000002028d47824 */ /* 0x000fe400078e00ff */
[----:B------:R-:W-:Y:S01]  /*2640*/  IMAD.SHL.U32 R252, R222, 0x2, RZ ;  /* 0x00000002defc7824 */ /* 0x000fe200078e00ff */
[----:B------:R-:W-:Y:S01]  /*2650*/  SHF.R.U32.HI R251, RZ, 0x1, R222 ;  /* 0x00000001fffb7819 */ /* 0x000fe200000116de */
[----:B------:R-:W-:-:S04]  /*2660*/  IMAD.WIDE.U32 R4, R14, UR8, R6 ;  /* 0x000000080e047c25 */ /* 0x000fc8000f8e0006 */
[----:B------:R-:W-:Y:S02]  /*2670*/  IMAD.MOV.U32 R218, RZ, RZ, 0x40 ;  /* 0x00000040ffda7424 */ /* 0x000fe400078e00ff */
[----:B------:R-:W-:Y:S01]  /*2680*/  IMAD.MOV.U32 R216, RZ, RZ, 0x20 ;  /* 0x00000020ffd87424 */ /* 0x000fe200078e00ff */
[----:B------:R-:W-:Y:S01]  /*2690*/  SHF.R.U32.HI R225, RZ, 0x3, R222 ;  /* 0x00000003ffe17819 */ /* 0x000fe200000116de */
[----:B------:R-:W-:Y:S02]  /*26a0*/  @!P3 IMAD R6, R16, UR14, RZ ;  /* 0x0000000e1006bc24 */ /* 0x000fe4000f8e02ff */
[----:B------:R-:W-:Y:S01]  /*26b0*/  IMAD.MOV.U32 R250, RZ, RZ, 0x10 ;  /* 0x00000010fffa7424 */ /* 0x000fe200078e00ff */
[----:B------:R-:W-:Y:S01]  /*26c0*/  UIADD3 UR39, UPT, UPT, UR39, 0x80, URZ ;  /* 0x0000008027277890 */ /* 0x000fe2000fffe0ff */
[--C-:B------:R-:W-:Y:S01]  /*26d0*/  @!P4 IMAD.MOV.U32 R8, RZ, RZ, R2.reuse ;  /* 0x000000ffff08c224 */ /* 0x100fe200078e0002 */
[----:B------:R-:W-:Y:S01]  /*26e0*/  CS2R R158, SRZ ;  /* 0x00000000009e7805 */ /* 0x000fe2000001ff00 */
[--C-:B------:R-:W-:Y:S01]  /*26f0*/  @!P4 IMAD.MOV.U32 R9, RZ, RZ, R3.reuse ;  /* 0x000000ffff09c224 */ /* 0x100fe200078e0003 */
[----:B------:R-:W-:Y:S01]  /*2700*/  CS2R R156, SRZ ;  /* 0x00000000009c7805 */ /* 0x000fe2000001ff00 */
[--C-:B------:R-:W-:Y:S01]  /*2710*/  @!P2 IMAD.MOV.U32 R22, RZ, RZ, R2.reuse ;  /* 0x000000ffff16a224 */ /* 0x100fe200078e0002 */
[----:B------:R-:W-:Y:S01]  /*2720*/  CS2R R162, SRZ ;  /* 0x0000000000a27805 */ /* 0x000fe2000001ff00 */
[--C-:B------:R-:W-:Y:S01]  /*2730*/  @!P2 IMAD.MOV.U32 R23, RZ, RZ, R3.reuse ;  /* 0x000000ffff17a224 */ /* 0x100fe200078e0003 */
[----:B------:R-:W-:Y:S01]  /*2740*/  CS2R R160, SRZ ;  /* 0x0000000000a07805 */ /* 0x000fe2000001ff00 */
[----:B------:R-:W-:Y:S01]  /*2750*/  @!P1 IMAD.MOV.U32 R24, RZ, RZ, R2 ;  /* 0x000000ffff189224 */ /* 0x000fe200078e0002 */
[----:B------:R-:W-:Y:S01]  /*2760*/  CS2R R154, SRZ ;  /* 0x00000000009a7805 */ /* 0x000fe2000001ff00 */
[--C-:B------:R-:W-:Y:S01]  /*2770*/  @!P1 IMAD.MOV.U32 R25, RZ, RZ, R3.reuse ;  /* 0x000000ffff199224 */ /* 0x100fe200078e0003 */
[----:B------:R-:W-:Y:S01]  /*2780*/  CS2R R152, SRZ ;  /* 0x0000000000987805 */ /* 0x000fe2000001ff00 */
[----:B------:R-:W-:Y:S01]  /*2790*/  IMAD.IADD R5, R5, 0x1, R12 ;  /* 0x0000000105057824 */ /* 0x000fe200078e020c */
[----:B------:R-:W-:Y:S01]  /*27a0*/  CS2R R150, SRZ ;  /* 0x0000000000967805 */ /* 0x000fe2000001ff00 */
[C---:B---3--:R-:W-:Y:S01]  /*27b0*/  @!P3 IMAD R10, R18.reuse, UR15, R6 ;  /* 0x0000000f120abc24 */ /* 0x048fe2000f8e0206 */
[----:B------:R-:W-:Y:S01]  /*27c0*/  CS2R R148, SRZ ;  /* 0x0000000000947805 */ /* 0x000fe2000001ff00 */
[----:B------:R-:W-:Y:S01]  /*27d0*/  @!P3 IMAD.WIDE.U32 R2, R18, UR14, R2 ;  /* 0x0000000e1202bc25 */ /* 0x000fe2000f8e0002 */
[----:B------:R-:W-:-:S02]  /*27e0*/  CS2R R142, SRZ ;  /* 0x00000000008e7805 */ /* 0x000fc4000001ff00 */
[----:B------:R-:W-:Y:S02]  /*27f0*/  CS2R R140, SRZ ;  /* 0x00000000008c7805 */ /* 0x000fe4000001ff00 */
[----:B------:R-:W-:Y:S01]  /*2800*/  CS2R R146, SRZ ;  /* 0x0000000000927805 */ /* 0x000fe2000001ff00 */
[----:B------:R-:W-:Y:S01]  /*2810*/  @!P3 IMAD R11, R16, UR12, RZ ;  /* 0x0000000c100bbc24 */ /* 0x000fe2000f8e02ff */
[----:B-1----:R-:W-:Y:S01]  /*2820*/  @!P3 LEA R20, P0, R2, R20, 0x1 ;  /* 0x000000140214b211 */ /* 0x002fe200078008ff */
[----:B------:R-:W-:Y:S01]  /*2830*/  @!P3 IMAD.MOV.U32 R6, RZ, RZ, R4 ;  /* 0x000000ffff06b224 */ /* 0x000fe200078e0004 */
[----:B------:R-:W-:Y:S01]  /*2840*/  CS2R R144, SRZ ;  /* 0x0000000000907805 */ /* 0x000fe2000001ff00 */
[----:B------:R-:W-:Y:S01]  /*2850*/  @!P3 IMAD.MOV.U32 R7, RZ, RZ, R5 ;  /* 0x000000ffff07b224 */ /* 0x000fe200078e0005 */
[----:B------:R-:W-:Y:S01]  /*2860*/  CS2R R138, SRZ ;  /* 0x00000000008a7805 */ /* 0x000fe2000001ff00 */
[----:B------:R-:W-:Y:S01]  /*2870*/  @!P3 IMAD.IADD R10, R3, 0x1, R10 ;  /* 0x00000001030ab824 */ /* 0x000fe200078e020a */
[----:B------:R-:W-:Y:S01]  /*2880*/  CS2R R136, SRZ ;  /* 0x0000000000887805 */ /* 0x000fe2000001ff00 */
[C---:B------:R-:W-:Y:S01]  /*2890*/  @!P3 IMAD R38, R18.reuse, UR13, R11 ;  /* 0x0000000d1226bc24 */ /* 0x040fe2000f8e020b */
[----:B------:R-:W-:Y:S01]  /*28a0*/  CS2R R134, SRZ ;  /* 0x0000000000867805 */ /* 0x000fe2000001ff00 */
[----:B------:R-:W-:Y:S01]  /*28b0*/  @!P3 IMAD.WIDE.U32 R18, R18, UR12, R6 ;  /* 0x0000000c1212bc25 */ /* 0x000fe2000f8e0006 */
[----:B------:R-:W-:-:S02]  /*28c0*/  @!P3 LEA.HI.X R21, R2, R21, R10, 0x1, P0 ;  /* 0x000000150215b211 */ /* 0x000fc400000f0c0a */
[----:B------:R-:W-:Y:S02]  /*28d0*/  CS2R R132, SRZ ;  /* 0x0000000000847805 */ /* 0x000fe4000001ff00 */
[----:B------:R-:W-:Y:S01]  /*28e0*/  CS2R R126, SRZ ;  /* 0x00000000007e7805 */ /* 0x000fe2000001ff00 */
[C---:B------:R-:W-:Y:S01]  /*28f0*/  @!P2 IMAD R6, R32.reuse, UR14, RZ ;  /* 0x0000000e2006ac24 */ /* 0x040fe2000f8e02ff */
[----:B------:R-:W-:Y:S01]  /*2900*/  CS2R R124, SRZ ;  /* 0x00000000007c7805 */ /* 0x000fe2000001ff00 */
[----:B------:R-:W-:Y:S01]  /*2910*/  @!P2 IMAD R7, R32, UR12, RZ ;  /* 0x0000000c2007ac24 */ /* 0x000fe2000f8e02ff */
[----:B------:R-:W-:Y:S01]  /*2920*/  CS2R R130, SRZ ;  /* 0x0000000000827805 */ /* 0x000fe2000001ff00 */
[----:B------:R-:W1:Y:S01]  /*2930*/  @!P1 LDC.64 R32, c[0x0][0x388] ;  /* 0x0000e200ff209b82 */ /* 0x000e620000000a00 */
[----:B------:R-:W-:Y:S01]  /*2940*/  @!P4 IMAD.WIDE.U32 R2, R39, UR14, R8 ;  /* 0x0000000e2702cc25 */ /* 0x000fe2000f8e0008 */
[----:B------:R-:W-:Y:S02]  /*2950*/  CS2R R128, SRZ ;  /* 0x0000000000807805 */ /* 0x000fe4000001ff00 */
[----:B------:R-:W-:-:S02]  /*2960*/  CS2R R122, SRZ ;  /* 0x00000000007a7805 */ /* 0x000fc4000001ff00 */
[----:B------:R-:W-:Y:S01]  /*2970*/  CS2R R120, SRZ ;  /* 0x0000000000787805 */ /* 0x000fe2000001ff00 */
[----:B------:R-:W-:Y:S01]  /*2980*/  @!P2 IMAD R11, R26, UR15, R6 ;  /* 0x0000000f1a0bac24 */ /* 0x000fe2000f8e0206 */
[----:B--2---:R-:W-:Y:S01]  /*2990*/  @!P4 LEA R12, P0, R2, R28, 0x1 ;  /* 0x0000001c020cc211 */ /* 0x004fe200078008ff */
[----:B------:R-:W-:Y:S01]  /*29a0*/  @!P4 IMAD R3, R39, UR15, R3 ;  /* 0x0000000f2703cc24 */ /* 0x000fe2000f8e0203 */
[----:B------:R-:W-:Y:S01]  /*29b0*/  CS2R R118, SRZ ;  /* 0x0000000000767805 */ /* 0x000fe2000001ff00 */
[----:B------:R-:W-:Y:S01]  /*29c0*/  @!P2 IMAD R36, R26, UR13, R7 ;  /* 0x0000000d1a24ac24 */ /* 0x000fe2000f8e0207 */
[----:B------:R-:W-:Y:S01]  /*29d0*/  CS2R R116, SRZ ;  /* 0x0000000000747805 */ /* 0x000fe2000001ff00 */
[----:B------:R-:W-:Y:S01]  /*29e0*/  @!P1 IMAD.WIDE.U32 R6, R27, UR14, R24 ;  /* 0x0000000e1b069c25 */ /* 0x000fe2000f8e0018 */
[----:B------:R-:W-:Y:S01]  /*29f0*/  @!P4 LEA.HI.X R13, R2, R29, R3, 0x1, P0 ;  /* 0x0000001d020dc211 */ /* 0x000fe200000f0c03 */
[----:B------:R-:W2:Y:S01]  /*2a00*/  @!P3 LDC.64 R24, c[0x0][0x390] ;  /* 0x0000e400ff18bb82 */ /* 0x000ea20000000a00 */
[----:B------:R-:W-:Y:S01]  /*2a10*/  CS2R R110, SRZ ;  /* 0x00000000006e7805 */ /* 0x000fe2000001ff00 */
[----:B------:R-:W-:Y:S01]  /*2a20*/  @!P2 IMAD.MOV.U32 R16, RZ, RZ, R4 ;  /* 0x000000ffff10a224 */ /* 0x000fe200078e0004 */
[----:B------:R-:W-:Y:S01]  /*2a30*/  CS2R R108, SRZ ;  /* 0x00000000006c7805 */ /* 0x000fe2000001ff00 */
[----:B------:R-:W-:Y:S01]  /*2a40*/  @!P2 IMAD.MOV.U32 R17, RZ, RZ, R5 ;  /* 0x000000ffff11a224 */ /* 0x000fe200078e0005 */
[----:B------:R-:W-:Y:S01]  /*2a50*/  @!P4 LDGSTS.E.BYPASS.LTC128B.128 [R0+0xc000], desc[UR32][R12.64] ;  /* 0x0c0000000c00cfae */ /* 0x000fe2000b981a20 */
[----:B------:R-:W-:Y:S01]  /*2a60*/  @!P1 IMAD R10, R37, UR14, RZ ;  /* 0x0000000e250a9c24 */ /* 0x000fe2000f8e02ff */
[----:B------:R-:W-:Y:S01]  /*2a70*/  CS2R R114, SRZ ;  /* 0x0000000000727805 */ /* 0x000fe2000001ff00 */
[C---:B------:R-:W-:Y:S01]  /*2a80*/  @!P2 IMAD.WIDE.U32 R8, R26.reuse, UR14, R22 ;  /* 0x0000000e1a08ac25 */ /* 0x040fe2000f8e0016 */
[----:B------:R3:W-:Y:S01]  /*2a90*/  @!P4 LDGSTS.E.BYPASS.LTC128B.128 [R0+0x10000], desc[UR32][R12.64+0x80] ;  /* 0x100000800c00cfae */ /* 0x0007e2000b981a20 */
[----:B------:R-:W4:Y:S01]  /*2aa0*/  @!P2 LDC.64 R22, c[0x0][0x390] ;  /* 0x0000e400ff16ab82 */ /* 0x000f220000000a00 */
[----:B------:R-:W-:Y:S01]  /*2ab0*/  CS2R R112, SRZ ;  /* 0x0000000000707805 */ /* 0x000fe2000001ff00 */
[----:B------:R-:W-:Y:S01]  /*2ac0*/  @!P2 IMAD.WIDE.U32 R16, R26, UR12, R16 ;  /* 0x0000000c1a10ac25 */ /* 0x000fe2000f8e0010 */
[----:B------:R-:W-:Y:S01]  /*2ad0*/  @P4 STS.128 [R0+0xc000], RZ ;  /* 0x00c000ff00004388 */ /* 0x000fe20000000c00 */
[----:B------:R-:W-:-:S02]  /*2ae0*/  CS2R R106, SRZ ;  /* 0x00000000006a7805 */ /* 0x000fc4000001ff00 */
[----:B------:R-:W-:Y:S01]  /*2af0*/  CS2R R104, SRZ ;  /* 0x0000000000687805 */ /* 0x000fe2000001ff00 */
[----:B------:R-:W-:Y:S01]  /*2b00*/  @!P1 IMAD.MOV.U32 R14, RZ, RZ, R4 ;  /* 0x000000ffff0e9224 */ /* 0x000fe200078e0004 */
[----:B------:R-:W-:Y:S01]  /*2b10*/  @P4 STS.128 [R0+0x10000], RZ ;  /* 0x010000ff00004388 */ /* 0x000fe20000000c00 */
[----:B------:R-:W-:Y:S01]  /*2b20*/  @!P1 IMAD.MOV.U32 R15, RZ, RZ, R5 ;  /* 0x000000ffff0f9224 */ /* 0x000fe200078e0005 */
[----:B------:R-:W-:Y:S01]  /*2b30*/  CS2R R102, SRZ ;  /* 0x0000000000667805 */ /* 0x000fe2000001ff00 */
[----:B------:R-:W-:Y:S01]  /*2b40*/  @!P1 IMAD R26, R27, UR15, R10 ;  /* 0x0000000f1b1a9c24 */ /* 0x000fe2000f8e020a */
[----:B------:R-:W-:Y:S01]  /*2b50*/  @!P2 LEA R10, P0, R8, R34, 0x1 ;  /* 0x00000022080aa211 */ /* 0x000fe200078008ff */
[----:B------:R-:W-:Y:S01]  /*2b60*/  @!P1 IMAD R2, R37, UR12, RZ ;  /* 0x0000000c25029c24 */ /* 0x000fe2000f8e02ff */
[----:B------:R-:W-:Y:S01]  /*2b70*/  @P3 STS.128 [R0+0xd000], RZ ;  /* 0x00d000ff00003388 */ /* 0x000fe20000000c00 */
[----:B------:R-:W-:Y:S01]  /*2b80*/  @!P2 IMAD.IADD R3, R9, 0x1, R11 ;  /* 0x000000010903a824 */ /* 0x000fe200078e020b */
[----:B------:R-:W-:Y:S01]  /*2b90*/  CS2R R100, SRZ ;  /* 0x0000000000647805 */ /* 0x000fe2000001ff00 */
[----:B------:R-:W-:Y:S01]  /*2ba0*/  @!P4 IMAD.WIDE.U32 R4, R39, UR12, R4 ;  /* 0x0000000c2704cc25 */ /* 0x000fe2000f8e0004 */
[----:B------:R-:W-:Y:S01]  /*2bb0*/  @P3 STS.128 [R0+0x11000], RZ ;  /* 0x011000ff00003388 */ /* 0x000fe20000000c00 */
[----:B------:R-:W-:-:S02]  /*2bc0*/  CS2R R94, SRZ ;  /* 0x00000000005e7805 */ /* 0x000fc4000001ff00 */
[----:B------:R-:W-:Y:S01]  /*2bd0*/  @!P2 LEA.HI.X R11, R8, R35, R3, 0x1, P0 ;  /* 0x00000023080ba211 */ /* 0x000fe200000f0c03 */
[----:B------:R-:W-:Y:S01]  /*2be0*/  @!P1 IMAD R28, R27, UR13, R2 ;  /* 0x0000000d1b1c9c24 */ /* 0x000fe2000f8e0202 */
[C---:B------:R-:W-:Y:S01]  /*2bf0*/  @!P4 LEA R8, P0, R4.reuse, R30, 0x1 ;  /* 0x0000001e0408c211 */ /* 0x040fe200078008ff */
[----:B------:R-:W-:Y:S01]  /*2c00*/  @!P4 IMAD R2, R39, UR13, R5 ;  /* 0x0000000d2702cc24 */ /* 0x000fe2000f8e0205 */
[----:B------:R-:W-:Y:S01]  /*2c10*/  @!PT LDS RZ, [RZ] ;  /* 0x00000000fffff984 */ /* 0x000fe20000000800 */
[----:B------:R-:W-:Y:S01]  /*2c20*/  @!PT LDS RZ, [RZ] ;  /* 0x00000000fffff984 */ /* 0x000fe20000000800 */
[----:B------:R-:W-:Y:S01]  /*2c30*/  @!PT LDS RZ, [RZ] ;  /* 0x00000000fffff984 */ /* 0x000fe20000000800 */
[----:B------:R-:W-:Y:S01]  /*2c40*/  @!P3 LDGSTS.E.BYPASS.LTC128B.128 [R0+0xd000], desc[UR32][R20.64] ;  /* 0x0d0000001400bfae */ /* 0x000fe2000b981a20 */
[----:B------:R-:W-:Y:S01]  /*2c50*/  @!P1 IMAD.IADD R3, R7, 0x1, R26 ;  /* 0x0000000107039824 */ /* 0x000fe200078e021a */
[----:B------:R-:W-:Y:S01]  /*2c60*/  CS2R R92, SRZ ;  /* 0x00000000005c7805 */ /* 0x000fe2000001ff00 */
[----:B---3--:R-:W3:Y:S01]  /*2c70*/  @!P1 LDC.64 R12, c[0x0][0x390] ;  /* 0x0000e400ff0c9b82 */ /* 0x008ee20000000a00 */
[----:B------:R-:W-:Y:S01]  /*2c80*/  @!P4 LEA.HI.X R9, R4, R31, R2, 0x1, P0 ;  /* 0x0000001f0409c211 */ /* 0x000fe200000f0c02 */
[----:B------:R-:W-:Y:S01]  /*2c90*/  @!P3 LDGSTS.E.BYPASS.LTC128B.128 [R0+0x11000], desc[UR32][R20.64+0x80] ;  /* 0x110000801400bfae */ /* 0x000fe2000b981a20 */
[C---:B-1----:R-:W-:Y:S01]  /*2ca0*/  @!P1 LEA R2, P0, R6.reuse, R32, 0x1 ;  /* 0x0000002006029211 */ /* 0x042fe200078008ff */
[----:B------:R-:W-:Y:S01]  /*2cb0*/  @!P3 IMAD.IADD R4, R19, 0x1, R38 ;  /* 0x000000011304b824 */ /* 0x000fe200078e0226 */
[----:B------:R-:W-:Y:S01]  /*2cc0*/  CS2R R98, SRZ ;  /* 0x0000000000627805 */ /* 0x000fe2000001ff00 */
[----:B------:R-:W-:Y:S01]  /*2cd0*/  @P2 STS.128 [R0+0xe000], RZ ;  /* 0x00e000ff00002388 */ /* 0x000fe20000000c00 */
[----:B------:R-:W-:Y:S01]  /*2ce0*/  @!P1 LEA.HI.X R3, R6, R33, R3, 0x1, P0 ;  /* 0x0000002106039211 */ /* 0x000fe200000f0c03 */
[----:B------:R-:W-:Y:S01]  /*2cf0*/  @!P1 IMAD.WIDE.U32 R14, R27, UR12, R14 ;  /* 0x0000000c1b0e9c25 */ /* 0x000fe2000f8e000e */
[----:B--2---:R-:W-:Y:S01]  /*2d00*/  @!P3 LEA R6, P0, R18, R24, 0x1 ;  /* 0x000000181206b211 */ /* 0x004fe200078008ff */
[----:B------:R-:W-:Y:S01]  /*2d10*/  @P2 STS.128 [R0+0x12000], RZ ;  /* 0x012000ff00002388 */ /* 0x000fe20000000c00 */
[----:B------:R-:W-:Y:S01]  /*2d20*/  CS2R R96, SRZ ;  /* 0x0000000000607805 */ /* 0x000fe2000001ff00 */
[----:B------:R-:W-:Y:S01]  /*2d30*/  IMAD.SHL.U32 R221, R222, 0x8, RZ ;  /* 0x00000008dedd7824 */ /* 0x000fe200078e00ff */
[----:B------:R-:W-:Y:S01]  /*2d40*/  @!P3 LEA.HI.X R7, R18, R25, R4, 0x1, P0 ;  /* 0x000000191207b211 */ /* 0x000fe200000f0c04 */
[----:B------:R-:W-:Y:S01]  /*2d50*/  @!PT LDS RZ, [RZ] ;  /* 0x00000000fffff984 */ /* 0x000fe20000000800 */
[----:B------:R-:W-:Y:S01]  /*2d60*/  @!PT LDS RZ, [RZ] ;  /* 0x00000000fffff984 */ /* 0x000fe20000000800 */
[----:B------:R-:W-:Y:S01]  /*2d70*/  @!PT LDS RZ, [RZ] ;  /* 0x00000000fffff984 */ /* 0x000fe20000000800 */
[----:B------:R-:W-:Y:S01]  /*2d80*/  @!P2 LDGSTS.E.BYPASS.LTC128B.128 [R0+0xe000], desc[UR32][R10.64] ;  /* 0x0e0000000a00afae */ /* 0x000fe2000b981a20 */
[----:B----4-:R-:W-:-:S02]  /*2d90*/  @!P2 LEA R4, P0, R16, R22, 0x1 ;  /* 0x000000161004a211 */ /* 0x010fc400078008ff */
[----:B------:R-:W-:Y:S02]  /*2da0*/  CS2R R90, SRZ ;  /* 0x00000000005a7805 */ /* 0x000fe4000001ff00 */
[----:B------:R-:W-:Y:S01]  /*2db0*/  CS2R R88, SRZ ;  /* 0x0000000000587805 */ /* 0x000fe2000001ff00 */
[----:B------:R-:W-:Y:S01]  /*2dc0*/  @!P2 LDGSTS.E.BYPASS.LTC128B.128 [R0+0x12000], desc[UR32][R10.64+0x80] ;  /* 0x120000800a00afae */ /* 0x000fe2000b981a20 */
[----:B------:R-:W-:Y:S02]  /*2dd0*/  CS2R R86, SRZ ;  /* 0x0000000000567805 */ /* 0x000fe4000001ff00 */
[----:B------:R-:W-:Y:S02]  /*2de0*/  CS2R R84, SRZ ;  /* 0x0000000000547805 */ /* 0x000fe4000001ff00 */
[----:B------:R-:W-:Y:S01]  /*2df0*/  CS2R R78, SRZ ;  /* 0x00000000004e7805 */ /* 0x000fe2000001ff00 */
[----:B------:R-:W-:Y:S01]  /*2e00*/  @P1 STS.128 [R0+0xf000], RZ ;  /* 0x00f000ff00001388 */ /* 0x000fe20000000c00 */
[----:B------:R-:W-:-:S02]  /*2e10*/  CS2R R76, SRZ ;  /* 0x00000000004c7805 */ /* 0x000fc4000001ff00 */
[----:B------:R-:W-:Y:S02]  /*2e20*/  CS2R R82, SRZ ;  /* 0x0000000000527805 */ /* 0x000fe4000001ff00 */
[----:B------:R-:W-:Y:S01]  /*2e30*/  CS2R R80, SRZ ;  /* 0x0000000000507805 */ /* 0x000fe2000001ff00 */
[----:B------:R-:W-:Y:S01]  /*2e40*/  @P1 STS.128 [R0+0x13000], RZ ;  /* 0x013000ff00001388 */ /* 0x000fe20000000c00 */
[----:B------:R-:W-:Y:S02]  /*2e50*/  CS2R R74, SRZ ;  /* 0x00000000004a7805 */ /* 0x000fe4000001ff00 */
[----:B------:R-:W-:Y:S02]  /*2e60*/  CS2R R72, SRZ ;  /* 0x0000000000487805 */ /* 0x000fe4000001ff00 */
[----:B------:R-:W-:Y:S01]  /*2e70*/  CS2R R70, SRZ ;  /* 0x0000000000467805 */ /* 0x000fe2000001ff00 */
[----:B------:R-:W-:Y:S01]  /*2e80*/  @!PT LDS RZ, [RZ] ;  /* 0x00000000fffff984 */ /* 0x000fe20000000800 */
[----:B------:R-:W-:Y:S01]  /*2e90*/  @!PT LDS RZ, [RZ] ;  /* 0x00000000fffff984 */ /* 0x000fe20000000800 */
[----:B------:R-:W-:Y:S01]  /*2ea0*/  @!PT LDS RZ, [RZ] ;  /* 0x00000000fffff984 */ /* 0x000fe20000000800 */
[----:B------:R-:W-:Y:S01]  /*2eb0*/  @!P1 LDGSTS.E.BYPASS.LTC128B.128 [R0+0xf000], desc[UR32][R2.64] ;  /* 0x0f00000002009fae */ /* 0x000fe2000b981a20 */
[----:B------:R-:W-:-:S02]  /*2ec0*/  CS2R R68, SRZ ;  /* 0x0000000000447805 */ /* 0x000fc4000001ff00 */
[----:B------:R-:W-:Y:S02]  /*2ed0*/  CS2R R62, SRZ ;  /* 0x00000000003e7805 */ /* 0x000fe4000001ff00 */
[----:B------:R-:W-:Y:S01]  /*2ee0*/  CS2R R60, SRZ ;  /* 0x00000000003c7805 */ /* 0x000fe2000001ff00 */
[----:B------:R1:W-:Y:S01]  /*2ef0*/  @!P1 LDGSTS.E.BYPASS.LTC128B.128 [R0+0x13000], desc[UR32][R2.64+0x80] ;  /* 0x1300008002009fae */ /* 0x0003e2000b981a20 */
[----:B------:R-:W-:Y:S02]  /*2f00*/  CS2R R66, SRZ ;  /* 0x0000000000427805 */ /* 0x000fe4000001ff00 */
[----:B------:R-:W-:Y:S02]  /*2f10*/  CS2R R64, SRZ ;  /* 0x0000000000407805 */ /* 0x000fe4000001ff00 */
[----:B------:R-:W-:Y:S01]  /*2f20*/  CS2R R58, SRZ ;  /* 0x00000000003a7805 */ /* 0x000fe2000001ff00 */
        /* <DEDUP_REMOVED lines=8> */
[----:B------:R-:W-:Y:S01]  /*2fb0*/  @P4 STS.128 [R0+0x14000], RZ ;  /* 0x014000ff00004388 */ /* 0x000fe20000000c00 */
[----:B------:R-:W-:Y:S01]  /*2fc0*/  CS2R R48, SRZ ;  /* 0x0000000000307805 */ /* 0x000fe2000001ff00 */
[----:B------:R-:W-:-:S02]  /*2fd0*/  USHF.L.U32 UR50, UR50, 0x3, URZ ;  /* 0x0000000332327899 */ /* 0x000fc400080006ff */
[----:B------:R-:W-:Y:S01]  /*2fe0*/  @P4 STS.128 [R0+0x18000], RZ ;  /* 0x018000ff00004388 */ /* 0x000fe20000000c00 */
[----:B------:R-:W4:Y:S03]  /*2ff0*/  LDCU UR8, c[0x0][0x3e0] ;  /* 0x00007c00ff0877ac */ /* 0x000f260008000800 */
[----:B------:R-:W-:Y:S01]  /*3000*/  @P3 STS.128 [R0+0x15000], RZ ;  /* 0x015000ff00003388 */ /* 0x000fe20000000c00 */
[----:B------:R-:W4:Y:S03]  /*3010*/  LDCU UR9, c[0x0][0x45c] ;  /* 0x00008b80ff0977ac */ /* 0x000f260008000800 */
[----:B------:R-:W-:Y:S01]  /*3020*/  @P3 STS.128 [R0+0x19000], RZ ;  /* 0x019000ff00003388 */ /* 0x000fe20000000c00 */
[----:B-1----:R-:W-:-:S03]  /*3030*/  @!P2 IMAD.IADD R2, R17, 0x1, R36 ;  /* 0x000000011102a824 */ /* 0x002fc600078e0224 */
[----:B------:R-:W-:Y:S01]  /*3040*/  @!PT LDS RZ, [RZ] ;  /* 0x00000000fffff984 */ /* 0x000fe20000000800 */
[----:B------:R-:W-:Y:S01]  /*3050*/  @!PT LDS RZ, [RZ] ;  /* 0x00000000fffff984 */ /* 0x000fe20000000800 */
[----:B------:R-:W-:Y:S01]  /*3060*/  @!PT LDS RZ, [RZ] ;  /* 0x00000000fffff984 */ /* 0x000fe20000000800 */
[----:B------:R-:W-:Y:S01]  /*3070*/  @!P3 LDGSTS.E.BYPASS.LTC128B.128 [R0+0x15000], desc[UR32][R6.64] ;  /* 0x150000000600bfae */ /* 0x000fe2000b981a20 */
[----:B------:R-:W-:Y:S01]  /*3080*/  @!P1 IMAD.IADD R3, R15, 0x1, R28 ;  /* 0x000000010f039824 */ /* 0x000fe200078e021c */
[----:B------:R-:W-:Y:S02]  /*3090*/  @!P2 LEA.HI.X R5, R16, R23, R2, 0x1, P0 ;  /* 0x000000171005a211 */ /* 0x000fe400000f0c02 */
[----:B------:R1:W-:Y:S01]  /*30a0*/  @!P3 LDGSTS.E.BYPASS.LTC128B.128 [R0+0x19000], desc[UR32][R6.64+0x80] ;  /* 0x190000800600bfae */ /* 0x0003e2000b981a20 */
[C---:B---3--:R-:W-:Y:S01]  /*30b0*/  @!P1 LEA R2, P0, R14.reuse, R12, 0x1 ;  /* 0x0000000c0e029211 */ /* 0x048fe200078008ff */
[C---:B--2---:R-:W-:Y:S02]  /*30c0*/  VIADD R8, R239.reuse, 0x28 ;  /* 0x00000028ef087836 */ /* 0x044fe40000000000 */
[----:B------:R-:W-:Y:S01]  /*30d0*/  @P2 STS.128 [R0+0x16000], RZ ;  /* 0x016000ff00002388 */ /* 0x000fe20000000c00 */
[----:B------:R-:W-:Y:S02]  /*30e0*/  @!P1 LEA.HI.X R3, R14, R13, R3, 0x1, P0 ;  /* 0x0000000d0e039211 */ /* 0x000fe400000f0c03 */
[----:B------:R-:W-:Y:S01]  /*30f0*/  ISETP.GE.AND P3, PT, R8, UR42, PT ;  /* 0x0000002a08007c0c */ /* 0x000fe2000bf66270 */
[----:B------:R-:W-:Y:S01]  /*3100*/  @P2 STS.128 [R0+0x1a000], RZ ;  /* 0x01a000ff00002388 */ /* 0x000fe20000000c00 */
[----:B------:R-:W-:-:S03]  /*3110*/  ISETP.GE.AND P0, PT, R239, UR42, PT ;  /* 0x0000002aef007c0c */ /* 0x000fc6000bf06270 */
[----:B------:R-:W-:Y:S01]  /*3120*/  @!PT LDS RZ, [RZ] ;  /* 0x00000000fffff984 */ /* 0x000fe20000000800 */
[----:B------:R-:W-:Y:S01]  /*3130*/  @!PT LDS RZ, [RZ] ;  /* 0x00000000fffff984 */ /* 0x000fe20000000800 */
[----:B------:R-:W-:Y:S01]  /*3140*/  @!PT LDS RZ, [RZ] ;  /* 0x00000000fffff984 */ /* 0x000fe20000000800 */
[----:B------:R-:W-:Y:S04]  /*3150*/  @!P2 LDGSTS.E.BYPASS.LTC128B.128 [R0+0x16000], desc[UR32][R4.64] ;  /* 0x160000000400afae */ /* 0x000fe8000b981a20 */
[----:B------:R2:W-:Y:S04]  /*3160*/  @!P2 LDGSTS.E.BYPASS.LTC128B.128 [R0+0x1a000], desc[UR32][R4.64+0x80] ;  /* 0x1a0000800400afae */ /* 0x0005e8000b981a20 */
[----:B------:R-:W-:Y:S04]  /*3170*/  @P1 STS.128 [R0+0x17000], RZ ;  /* 0x017000ff00001388 */ /* 0x000fe80000000c00 */
[----:B------:R3:W-:Y:S04]  /*3180*/  @P1 STS.128 [R0+0x1b000], RZ ;  /* 0x01b000ff00001388 */ /* 0x0007e80000000c00 */
[----:B------:R-:W-:Y:S01]  /*3190*/  @!PT LDS RZ, [RZ] ;  /* 0x00000000fffff984 */ /* 0x000fe20000000800 */
[----:B------:R-:W-:Y:S01]  /*31a0*/  @!PT LDS RZ, [RZ] ;  /* 0x00000000fffff984 */ /* 0x000fe20000000800 */
[----:B------:R-:W-:Y:S01]  /*31b0*/  @!PT LDS RZ, [RZ] ;  /* 0x00000000fffff984 */ /* 0x000fe20000000800 */
[----:B------:R-:W-:Y:S04]  /*31c0*/  @!P1 LDGSTS.E.BYPASS.LTC128B.128 [R0+0x17000], desc[UR32][R2.64] ;  /* 0x1700000002009fae */ /* 0x000fe8000b981a20 */
[----:B------:R4:W-:Y:S01]  /*31d0*/  @!P1 LDGSTS.E.BYPASS.LTC128B.128 [R0+0x1b000], desc[UR32][R2.64+0x80] ;  /* 0x1b00008002009fae */ /* 0x0009e2000b981a20 */
[----:B-1----:R-:W-:-:S03]  /*31e0*/  IMAD.SHL.U32 R6, R222, 0x20, RZ ;  /* 0x00000020de067824 */ /* 0x002fc600078e00ff */
[----:B------:R-:W0:Y:S01]  /*31f0*/  LDGDEPBAR ;  /* 0x00000000000079af */ /* 0x000e220000000000 */
[----:B--2---:R-:W-:-:S04]  /*3200*/  IMAD.MOV.U32 R4, RZ, RZ, 0x4 ;  /* 0x00000004ff047424 */ /* 0x004fc800078e00ff */
[----:B----4-:R-:W-:-:S05]  /*3210*/  IMAD.WIDE.U32 R2, R239, R4, UR56 ;  /* 0x00000038ef027e25 */ /* 0x010fca000f8e0004 */
[----:B------:R-:W5:Y:S04]  /*3220*/  @!P0 LDG.E R247, desc[UR32][R2.64] ;  /* 0x0000002002f78981 */ /* 0x000f68000c1e1900 */
[----:B------:R-:W5:Y:S04]  /*3230*/  @!P6 LDG.E R246, desc[UR32][R2.64+0x20] ;  /* 0x0000202002f6e981 */ /* 0x000f68000c1e1900 */
[----:B------:R-:W5:Y:S04]  /*3240*/  @!P5 LDG.E R245, desc[UR32][R2.64+0x80] ;  /* 0x0000802002f5d981 */ /* 0x000f68000c1e1900 */
[----:B------:R1:W5:Y:S01]  /*3250*/  @!P3 LDG.E R244, desc[UR32][R2.64+0xa0] ;  /* 0x0000a02002f4b981 */ /* 0x000362000c1e1900 */
[----:B---3--:R-:W-:-:S02]  /*3260*/  LOP3.LUT R0, R211, 0x1c0, RZ, 0xc0, !PT ;  /* 0x000001c0d3007812 */ /* 0x008fc400078ec0ff */
[----:B------:R-:W-:Y:S02]  /*3270*/  CS2R R38, SRZ ;  /* 0x0000000000267805 */ /* 0x000fe4000001ff00 */
[----:B------:R-:W-:Y:S02]  /*3280*/  LOP3.LUT R4, R211, 0x200, RZ, 0xc0, !PT ;  /* 0x00000200d3047812 */ /* 0x000fe400078ec0ff */
[----:B------:R-:W-:Y:S02]  /*3290*/  CS2R R36, SRZ ;  /* 0x0000000000247805 */ /* 0x000fe4000001ff00 */
[----:B------:R-:W-:Y:S01]  /*32a0*/  LOP3.LUT R0, R0, 0x38, R41, 0xf8, !PT ;  /* 0x0000003800007812 */ /* 0x000fe200078ef829 */
[----:B------:R-:W-:Y:S01]  /*32b0*/  UISETP.GE.AND UP1, UPT, UR39, UR31, UPT ;  /* 0x0000001f2700728c */ /* 0x000fe2000bf26270 */
[----:B------:R-:W-:Y:S01]  /*32c0*/  LOP3.LUT R4, R4, 0x400, R212, 0xf8, !PT ;  /* 0x0000040004047812 */ /* 0x000fe200078ef8d4 */
[----:B------:R-:W-:Y:S01]  /*32d0*/  USHF.L.U32 UR10, UR10, 0x6, URZ ;  /* 0x000000060a0a7899 */ /* 0x000fe200080006ff */
[----:B------:R-:W-:-:S02]  /*32e0*/  R2P PR, R40, 0x6 ;  /* 0x0000000628007804 */ /* 0x000fc40000000000 */
[--C-:B------:R-:W-:Y:S02]  /*32f0*/  LOP3.LUT R5, R252, 0x7006, R6.reuse, 0xc8, !PT ;  /* 0x00007006fc057812 */ /* 0x100fe400078ec806 */
[----:B------:R-:W-:Y:S02]  /*3300*/  LOP3.LUT P3, RZ, R222, 0x2, RZ, 0xc0, !PT ;  /* 0x00000002deff7812 */ /* 0x000fe4000786c0ff */
[----:B------:R-:W-:Y:S02]  /*3310*/  SEL R218, R218, 0xffffffc0, !P2 ;  /* 0xffffffc0dada7807 */ /* 0x000fe40005000000 */
[----:B------:R-:W-:Y:S02]  /*3320*/  SEL R216, R216, 0xffffffe0, !P1 ;  /* 0xffffffe0d8d87807 */ /* 0x000fe40004800000 */
[----:B------:R-:W-:Y:S02]  /*3330*/  LOP3.LUT R5, R5, 0x400, R6, 0xf8, !PT ;  /* 0x0000040005057812 */ /* 0x000fe400078ef806 */
[----:B------:R-:W-:-:S02]  /*3340*/  LOP3.LUT P2, RZ, R222, 0x4, RZ, 0xc0, !PT ;  /* 0x00000004deff7812 */ /* 0x000fc4000784c0ff */
[----:B------:R-:W-:Y:S02]  /*3350*/  LOP3.LUT P4, RZ, R222, 0x8, RZ, 0xc0, !PT ;  /* 0x00000008deff7812 */ /* 0x000fe4000788c0ff */
[----:B-1----:R-:W-:Y:S02]  /*3360*/  SHF.R.U32.HI R2, RZ, 0x4, R40 ;  /* 0x00000004ff027819 */ /* 0x002fe40000011628 */
[----:B------:R-:W-:Y:S02]  /*3370*/  LOP3.LUT R3, R0, 0x8, R42, 0x78, !PT ;  /* 0x0000000800037812 */ /* 0x000fe400078e782a */
[----:B------:R-:W-:Y:S02]  /*3380*/  CS2R R42, SRZ ;  /* 0x00000000002a7805 */ /* 0x000fe4000001ff00 */
[----:B------:R-:W-:Y:S02]  /*3390*/  LOP3.LUT R2, R2, 0x8, RZ, 0xc0, !PT ;  /* 0x0000000802027812 */ /* 0x000fe400078ec0ff */
[----:B------:R-:W-:Y:S01]  /*33a0*/  LOP3.LUT R217, R4, R3, RZ, 0xfc, !PT ;  /* 0x0000000304d97212 */ /* 0x000fe200078efcff */
[----:B------:R-:W-:Y:S01]  /*33b0*/  IMAD.SHL.U32 R4, R222, 0x10, RZ ;  /* 0x00000010de047824 */ /* 0x000fe200078e00ff */
[----:B------:R-:W-:-:S02]  /*33c0*/  LOP3.LUT R2, R2, 0x10, R40, 0xf8, !PT ;  /* 0x0000001002027812 */ /* 0x000fc400078ef828 */
[----:B------:R-:W-:Y:S02]  /*33d0*/  LEA R217, R217, UR24, 0x1 ;  /* 0x00000018d9d97c11 */ /* 0x000fe4000f8e08ff */
[----:B------:R-:W-:Y:S02]  /*33e0*/  LOP3.LUT R2, R2, R0, RZ, 0x3c, !PT ;  /* 0x0000000002027212 */ /* 0x000fe400078e3cff */
[----:B------:R-:W-:Y:S02]  /*33f0*/  LOP3.LUT R0, R0, 0x8, R40, 0x78, !PT ;  /* 0x0000000800007812 */ /* 0x000fe400078e7828 */
[----:B------:R-:W-:Y:S02]  /*3400*/  CS2R R40, SRZ ;  /* 0x0000000000287805 */ /* 0x000fe4000001ff00 */
[----:B------:R-:W-:Y:S01]  /*3410*/  LOP3.LUT R211, R2, 0x200, R211, 0xf8, !PT ;  /* 0x0000020002d37812 */ /* 0x000fe200078ef8d3 */
[----:B------:R-:W-:Y:S01]  /*3420*/  VIADD R217, R217, UR41 ;  /* 0x00000029d9d97c36 */ /* 0x000fe20008000000 */
[----:B------:R-:W-:Y:S01]  /*3430*/  LOP3.LUT R212, R0, 0x7a00, R212, 0xf8, !PT ;  /* 0x00007a0000d47812 */ /* 0x000fe200078ef8d4 */
[----:B------:R-:W-:Y:S01]  /*3440*/  IMAD.SHL.U32 R0, R222, 0x40, RZ ;  /* 0x00000040de007824 */ /* 0x000fe200078e00ff */
[----:B------:R-:W-:-:S02]  /*3450*/  LOP3.LUT R4, R4, 0x1c0, RZ, 0xc0, !PT ;  /* 0x000001c004047812 */ /* 0x000fc400078ec0ff */
[----:B------:R-:W-:Y:S02]  /*3460*/  LEA R212, R212, UR24, 0x1 ;  /* 0x00000018d4d47c11 */ /* 0x000fe4000f8e08ff */
[C---:B------:R-:W-:Y:S02]  /*3470*/  LOP3.LUT R3, R0.reuse, 0x1c0, RZ, 0xc0, !PT ;  /* 0x000001c000037812 */ /* 0x040fe400078ec0ff */
[----:B------:R-:W-:Y:S01]  /*3480*/  LOP3.LUT R2, R0, 0x200, RZ, 0xc0, !PT ;  /* 0x0000020000027812 */ /* 0x000fe200078ec0ff */
[--C-:B------:R-:W-:Y:S01]  /*3490*/  IMAD.IADD R213, R218, 0x1, R212.reuse ;  /* 0x00000001dad57824 */ /* 0x100fe200078e02d4 */
[----:B------:R-:W-:Y:S01]  /*34a0*/  LOP3.LUT R0, R3, 0x38, R221, 0xf8, !PT ;  /* 0x0000003803007812 */ /* 0x000fe200078ef8dd */
[----:B------:R-:W-:Y:S01]  /*34b0*/  IMAD.IADD R214, R216, 0x1, R212 ;  /* 0x00000001d8d67824 */ /* 0x000fe200078e02d4 */
[----:B------:R-:W-:Y:S01]  /*34c0*/  LOP3.LUT R3, R4, 0x38, R252, 0xf8, !PT ;  /* 0x0000003804037812 */ /* 0x000fe200078ef8fc */
[----:B------:R-:W-:Y:S01]  /*34d0*/  IMAD.IADD R215, R216, 0x1, R213 ;  /* 0x00000001d8d77824 */ /* 0x000fe200078e02d5 */
[----:B------:R-:W-:-:S02]  /*34e0*/  LOP3.LUT R4, R0, 0x8, R222, 0x78, !PT ;  /* 0x0000000800047812 */ /* 0x000fc400078e78de */
[--C-:B------:R-:W-:Y:S02]  /*34f0*/  LOP3.LUT R2, R2, 0x400, R6.reuse, 0xf8, !PT ;  /* 0x0000040002027812 */ /* 0x100fe400078ef806 */
[--C-:B------:R-:W-:Y:S02]  /*3500*/  LOP3.LUT R0, R0, 0x8, R251.reuse, 0x78, !PT ;  /* 0x0000000800007812 */ /* 0x100fe400078e78fb */
[----:B------:R-:W-:Y:S02]  /*3510*/  LEA R211, R211, UR24, 0x1 ;  /* 0x00000018d3d37c11 */ /* 0x000fe4000f8e08ff */
[----:B------:R-:W-:Y:S01]  /*3520*/  LOP3.LUT R220, R2, R0, RZ, 0xfc, !PT ;  /* 0x0000000002dc7212 */ /* 0x000fe200078efcff */
[----:B------:R-:W-:Y:S01]  /*3530*/  IMAD.SHL.U32 R0, R222, 0x2, RZ ;  /* 0x00000002de007824 */ /* 0x000fe200078e00ff */
[----:B------:R-:W-:Y:S01]  /*3540*/  LOP3.LUT R3, R3, 0x20, R251, 0x78, !PT ;  /* 0x0000002003037812 */ /* 0x000fe200078e78fb */
[----:B------:R-:W-:Y:S01]  /*3550*/  VIADD R211, R211, UR41 ;  /* 0x00000029d3d37c36 */ /* 0x000fe20008000000 */
[----:B------:R-:W-:-:S02]  /*3560*/  LOP3.LUT R249, R4, 0x7a00, R6, 0xf8, !PT ;  /* 0x00007a0004f97812 */ /* 0x000fc400078ef806 */
[----:B------:R-:W-:Y:S02]  /*3570*/  LOP3.LUT R219, R0, 0x20, RZ, 0xc0, !PT ;  /* 0x0000002000db7812 */ /* 0x000fe400078ec0ff */
[----:B------:R-:W-:Y:S02]  /*3580*/  LOP3.LUT R248, R5, R3, RZ, 0xfc, !PT ;  /* 0x0000000305f87212 */ /* 0x000fe400078efcff */
[----:B------:R-:W-:Y:S02]  /*3590*/  SEL R250, R250, 0xfffffff0, !P2 ;  /* 0xfffffff0fafa7807 */ /* 0x000fe40005000000 */
[----:B------:R-:W-:-:S07]  /*35a0*/  LOP3.LUT R219, R219, 0x18, R225, 0xf8, !PT ;  /* 0x00000018dbdb7812 */ /* 0x000fce00078ef8e1 */
.L_x_363:
[----:B------:R-:W0:Y:S01]  /*35b0*/  LDGDEPBAR ;  /* 0x00000000000079af */ /* 0x000e220000000000 */
[C---:B------:R-:W-:Y:S01]  /*35c0*/  IMAD.IADD R0, R217.reuse, 0x1, R216 ;  /* 0x00000001d9007824 */ /* 0x040fe200078e02d8 */
[----:B------:R-:W-:Y:S01]  /*35d0*/  PLOP3.LUT P5, PT, PT, PT, UP1, 0x80, 0x8 ;  /* 0x000000000008781c */ /* 0x000fe20003faf018 */
[----:B------:R-:W-:Y:S01]  /*35e0*/  IMAD.IADD R3, R217, 0x1, R218 ;  /* 0x00000001d9037824 */ /* 0x000fe200078e02da */
[----:B------:R-:W-:Y:S01]  /*35f0*/  PLOP3.LUT P1, PT, PT, PT, UP1, 0x80, 0x8 ;  /* 0x000000000008781c */ /* 0x000fe20003f2f018 */
[----:B------:R-:W-:Y:S01]  /*3600*/  IMAD.MOV.U32 R210, RZ, RZ, 0x20 ;  /* 0x00000020ffd27424 */ /* 0x000fe200078e00ff */
[----:B------:R-:W-:Y:S01]  /*3610*/  PLOP3.LUT P0, PT, PT, PT, UP1, 0x80, 0x8 ;  /* 0x000000000008781c */ /* 0x000fe20003f0f018 */
[----:B------:R-:W-:Y:S01]  /*3620*/  IMAD.IADD R2, R216, 0x1, R3 ;  /* 0x00000001d8027824 */ /* 0x000fe200078e0203 */
[----:B------:R-:W-:Y:S01]  /*3630*/  PLOP3.LUT P6, PT, PT, PT, UP1, 0x80, 0x8 ;  /* 0x000000000008781c */ /* 0x000fe20003fcf018 */
[----:B------:R-:W-:Y:S01]  /*3640*/  IMAD.MOV.U32 R235, RZ, RZ, 0x40 ;  /* 0x00000040ffeb7424 */ /* 0x000fe200078e00ff */
[----:B------:R-:W-:Y:S01]  /*3650*/  LEA R208, R220, UR4, 0x1 ;  /* 0x00000004dcd07c11 */ /* 0x000fe2000f8e08ff */
[----:B------:R-:W-:Y:S01]  /*3660*/  UISETP.NE.AND UP2, UPT, UR49, URZ, UPT ;  /* 0x000000ff3100728c */ /* 0x000fe2000bf45270 */
[----:B------:R-:W-:Y:S02]  /*3670*/  SEL R216, R210, 0xffffffe0, !P3 ;  /* 0xffffffe0d2d87807 */ /* 0x000fe40005800000 */
[----:B------:R-:W-:Y:S03]  /*3680*/  SEL R218, R235, 0xffffffc0, !P2 ;  /* 0xffffffc0ebda7807 */ /* 0x000fe60005000000 */
[----:B------:R-:W-:Y:S01]  /*3690*/  IMAD.IADD R210, R208, 0x1, R216 ;  /* 0x00000001d0d27824 */ /* 0x000fe200078e02d8 */
[----:B------:R-:W-:Y:S04]  /*36a0*/  DEPBAR.LE SB0, 0x0 ;  /* 0x000080000000791a */ /* 0x000fe80000000000 */
[----:B------:R-:W-:Y:S06]  /*36b0*/  BAR.SYNC.DEFER_BLOCKING 0x0 ;  /* 0x0000000000007b1d */ /* 0x000fec0000010000 */
[----:B------:R-:W-:Y:S08]  /*36c0*/  LDSM.16.M88.4 R32, [R217] ;  /* 0x00000000d920783b */ /* 0x000ff00000000200 */
[----:B------:R-:W1:Y:S08]  /*36d0*/  LDSM.16.M88.4 R16, [R212+0xc000] ;  /* 0x00c00000d410783b */ /* 0x000e700000000200 */
[----:B------:R-:W2:Y:S08]  /*36e0*/  LDSM.16.M88.4 R28, [R217+0x1000] ;  /* 0x00100000d91c783b */ /* 0x000eb00000000200 */
[----:B------:R-:W3:Y:S08]  /*36f0*/  LDSM.16.M88.4 R164, [R212+0xc800] ;  /* 0x00c80000d4a4783b */ /* 0x000ef00000000200 */
[----:B------:R-:W-:Y:S08]  /*3700*/  LDSM.16.M88.4 R168, [R0] ;  /* 0x0000000000a8783b */ /* 0x000ff00000000200 */
[----:B------:R-:W4:Y:S01]  /*3710*/  LDSM.16.M88.4 R172, [R214+0xc000] ;  /* 0x00c00000d6ac783b */ /* 0x000f220000000200 */
[-C--:B-1----:R-:W-:Y:S07]  /*3720*/  HMMA.16816.F32.BF16 R4, R32, R16.reuse, RZ ;  /* 0x000000102004723c */ /* 0x082fee00000418ff */
[----:B------:R-:W1:Y:S01]  /*3730*/  LDSM.16.M88.4 R176, [R0+0x1000] ;  /* 0x0010000000b0783b */ /* 0x000e620000000200 */
[C---:B--2---:R-:W-:Y:S07]  /*3740*/  HMMA.16816.F32.BF16 R8, R28.reuse, R16, RZ ;  /* 0x000000101c08723c */ /* 0x044fee00000418ff */
[----:B------:R-:W2:Y:S01]  /*3750*/  LDSM.16.M88.4 R180, [R214+0xc800] ;  /* 0x00c80000d6b4783b */ /* 0x000ea20000000200 */
[-C--:B------:R-:W-:Y:S07]  /*3760*/  HMMA.16816.F32.BF16 R12, R28, R18.reuse, RZ ;  /* 0x000000121c0c723c */ /* 0x080fee00000418ff */
[----:B------:R-:W-:Y:S01]  /*3770*/  LDSM.16.M88.4 R184, [R3] ;  /* 0x0000000003b8783b */ /* 0x000fe20000000200 */
[C---:B------:R-:W-:Y:S07]  /*3780*/  HMMA.16816.F32.BF16 R16, R32.reuse, R18, RZ ;  /* 0x000000122010723c */ /* 0x040fee00000418ff */
[----:B------:R-:W2:Y:S01]  /*3790*/  LDSM.16.M88.4 R188, [R213+0xc000] ;  /* 0x00c00000d5bc783b */ /* 0x000ea20000000200 */
[-C--:B---3--:R-:W-:Y:S07]  /*37a0*/  HMMA.16816.F32.BF16 R20, R32, R164.reuse, RZ ;  /* 0x000000a42014723c */ /* 0x088fee00000418ff */
[----:B------:R-:W3:Y:S01]  /*37b0*/  LDSM.16.M88.4 R192, [R3+0x1000] ;  /* 0x0010000003c0783b */ /* 0x000ee20000000200 */
[C---:B------:R-:W-:Y:S07]  /*37c0*/  HMMA.16816.F32.BF16 R24, R28.reuse, R164, RZ ;  /* 0x000000a41c18723c */ /* 0x040fee00000418ff */
[----:B------:R-:W3:Y:S01]  /*37d0*/  LDSM.16.M88.4 R196, [R213+0xc800] ;  /* 0x00c80000d5c4783b */ /* 0x000ee20000000200 */
[-C--:B------:R-:W-:Y:S07]  /*37e0*/  HMMA.16816.F32.BF16 R28, R28, R166.reuse, RZ ;  /* 0x000000a61c1c723c */ /* 0x080fee00000418ff */
[----:B------:R-:W-:Y:S01]  /*37f0*/  LDSM.16.M88.4 R200, [R217+0x3000] ;  /* 0x00300000d9c8783b */ /* 0x000fe20000000200 */
[----:B------:R-:W-:Y:S07]  /*3800*/  HMMA.16816.F32.BF16 R32, R32, R166, RZ ;  /* 0x000000a62020723c */ /* 0x000fee00000418ff */
[----:B------:R-:W-:Y:S01]  /*3810*/  LDSM.16.M88.4 R164, [R2] ;  /* 0x0000000002a4783b */ /* 0x000fe20000000200 */
[-C--:B----4-:R-:W-:Y:S08]  /*3820*/  HMMA.16816.F32.BF16 R4, R168, R172.reuse, R4 ;  /* 0x000000aca804723c */ /* 0x090ff00000041804 */
[C---:B-1----:R-:W-:Y:S08]  /*3830*/  HMMA.16816.F32.BF16 R8, R176.reuse, R172, R8 ;  /* 0x000000acb008723c */ /* 0x042ff00000041808 */
[-C--:B------:R-:W-:Y:S08]  /*3840*/  HMMA.16816.F32.BF16 R12, R176, R174.reuse, R12 ;  /* 0x000000aeb00c723c */ /* 0x080ff0000004180c */
[C---:B------:R-:W-:Y:S01]  /*3850*/  HMMA.16816.F32.BF16 R16, R168.reuse, R174, R16 ;  /* 0x000000aea810723c */ /* 0x040fe20000041810 */
[----:B------:R-:W1:Y:S07]  /*3860*/  LDSM.16.M88.4 R172, [R215+0xc000] ;  /* 0x00c00000d7ac783b */ /* 0x000e6e0000000200 */
[-C--:B--2---:R-:W-:Y:S08]  /*3870*/  HMMA.16816.F32.BF16 R20, R168, R180.reuse, R20 ;  /* 0x000000b4a814723c */ /* 0x084ff00000041814 */
[C---:B------:R-:W-:Y:S08]  /*3880*/  HMMA.16816.F32.BF16 R24, R176.reuse, R180, R24 ;  /* 0x000000b4b018723c */ /* 0x040ff00000041818 */
[-C--:B------:R-:W-:Y:S01]  /*3890*/  HMMA.16816.F32.BF16 R28, R176, R182.reuse, R28 ;  /* 0x000000b6b01c723c */ /* 0x080fe2000004181c */
[----:B------:R-:W2:Y:S07]  /*38a0*/  LDSM.16.M88.4 R176, [R2+0x1000] ;  /* 0x0010000002b0783b */ /* 0x000eae0000000200 */
[----:B------:R-:W-:Y:S01]  /*38b0*/  HMMA.16816.F32.BF16 R32, R168, R182, R32 ;  /* 0x000000b6a820723c */ /* 0x000fe20000041820 */
[----:B------:R-:W4:Y:S07]  /*38c0*/  LDSM.16.M88.4 R168, [R215+0xc800] ;  /* 0x00c80000d7a8783b */ /* 0x000f2e0000000200 */
[-C--:B------:R-:W-:Y:S01]  /*38d0*/  HMMA.16816.F32.BF16 R4, R184, R188.reuse, R4 ;  /* 0x000000bcb804723c */ /* 0x080fe20000041804 */
[----:B------:R-:W-:Y:S07]  /*38e0*/  LDSM.16.M88.4 R180, [R217+0x2000] ;  /* 0x00200000d9b4783b */ /* 0x000fee0000000200 */
[C---:B---3--:R-:W-:Y:S08]  /*38f0*/  HMMA.16816.F32.BF16 R8, R192.reuse, R188, R8 ;  /* 0x000000bcc008723c */ /* 0x048ff00000041808 */
[-C--:B------:R-:W-:Y:S08]  /*3900*/  HMMA.16816.F32.BF16 R12, R192, R190.reuse, R12 ;  /* 0x000000bec00c723c */ /* 0x080ff0000004180c */
[C---:B------:R-:W-:Y:S01]  /*3910*/  HMMA.16816.F32.BF16 R16, R184.reuse, R190, R16 ;  /* 0x000000beb810723c */ /* 0x040fe20000041810 */
[----:B------:R-:W3:Y:S07]  /*3920*/  LDSM.16.M88.4 R188, [R212+0x10000] ;  /* 0x01000000d4bc783b */ /* 0x000eee0000000200 */
[-C--:B------:R-:W-:Y:S08]  /*3930*/  HMMA.16816.F32.BF16 R20, R184, R196.reuse, R20 ;  /* 0x000000c4b814723c */ /* 0x080ff00000041814 */
[C---:B------:R-:W-:Y:S08]  /*3940*/  HMMA.16816.F32.BF16 R24, R192.reuse, R196, R24 ;  /* 0x000000c4c018723c */ /* 0x040ff00000041818 */
[-C--:B------:R-:W-:Y:S01]  /*3950*/  HMMA.16816.F32.BF16 R28, R192, R198.reuse, R28 ;  /* 0x000000c6c01c723c */ /* 0x080fe2000004181c */
[----:B------:R4:W3:Y:S07]  /*3960*/  LDSM.16.M88.4 R192, [R212+0x10800] ;  /* 0x01080000d4c0783b */ /* 0x0008ee0000000200 */
[----:B------:R-:W-:Y:S01]  /*3970*/  HMMA.16816.F32.BF16 R32, R184, R198, R32 ;  /* 0x000000c6b820723c */ /* 0x000fe20000041820 */
[----:B------:R-:W-:Y:S07]  /*3980*/  LDSM.16.M88.4 R184, [R0+0x3000] ;  /* 0x0030000000b8783b */ /* 0x000fee0000000200 */
[-C--:B-1----:R-:W-:Y:S01]  /*3990*/  HMMA.16816.F32.BF16 R4, R164, R172.reuse, R4 ;  /* 0x000000aca404723c */ /* 0x082fe20000041804 */
[----:B------:R-:W-:Y:S07]  /*39a0*/  LDSM.16.M88.4 R196, [R3+0x3000] ;  /* 0x0030000003c4783b */ /* 0x000fee0000000200 */
[C---:B--2---:R-:W-:Y:S04]  /*39b0*/  HMMA.16816.F32.BF16 R8, R176.reuse, R172, R8 ;  /* 0x000000acb008723c */ /* 0x044fe80000041808 */
[----:B----4-:R-:W-:Y:S04]  /*39c0*/  LEA R212, R249, UR4, 0x1 ;  /* 0x00000004f9d47c11 */ /* 0x010fe8000f8e08ff */
[-C--:B------:R-:W-:Y:S08]  /*39d0*/  HMMA.16816.F32.BF16 R12, R176, R174.reuse, R12 ;  /* 0x000000aeb00c723c */ /* 0x080ff0000004180c */
[C---:B------:R-:W-:Y:S01]  /*39e0*/  HMMA.16816.F32.BF16 R16, R164.reuse, R174, R16 ;  /* 0x000000aea410723c */ /* 0x040fe20000041810 */
[----:B------:R1:W-:Y:S07]  /*39f0*/  LDSM.16.M88.4 R172, [R0+0x2000] ;  /* 0x0020000000ac783b */ /* 0x0003ee0000000200 */
[-C--:B------:R-:W-:Y:S08]  /*3a00*/  HMMA.16816.F32.BF16 R20, R164, R168.reuse, R20 ;  /* 0x000000a8a414723c */ /* 0x080ff00000041814 */
[C---:B------:R-:W-:Y:S08]  /*3a10*/  HMMA.16816.F32.BF16 R24, R176.reuse, R168, R24 ;  /* 0x000000a8b018723c */ /* 0x040ff00000041818 */
[-C--:B------:R-:W-:Y:S01]  /*3a20*/  HMMA.16816.F32.BF16 R28, R176, R170.reuse, R28 ;  /* 0x000000aab01c723c */ /* 0x080fe2000004181c */
[----:B------:R-:W2:Y:S01]  /*3a30*/  LDSM.16.M88.4 R176, [R214+0x10000] ;  /* 0x01000000d6b0783b */ /* 0x000ea20000000200 */
[----:B-1----:R-:W-:Y:S06]  /*3a40*/  IMAD.U32 R0, RZ, RZ, UR35 ;  /* 0x00000023ff007e24 */ /* 0x002fec000f8e00ff */
[----:B------:R-:W-:Y:S01]  /*3a50*/  HMMA.16816.F32.BF16 R32, R164, R170, R32 ;  /* 0x000000aaa420723c */ /* 0x000fe20000041820 */
[----:B------:R1:W4:Y:S07]  /*3a60*/  LDSM.16.M88.4 R164, [R214+0x10800] ;  /* 0x01080000d6a4783b */ /* 0x00032e0000000200 */
[-C--:B---3--:R-:W-:Y:S01]  /*3a70*/  HMMA.16816.F32.BF16 R4, R180, R188.reuse, R4 ;  /* 0x000000bcb404723c */ /* 0x088fe20000041804 */
[----:B------:R3:W-:Y:S07]  /*3a80*/  LDSM.16.M88.4 R168, [R3+0x2000] ;  /* 0x0020000003a8783b */ /* 0x0007ee0000000200 */
[C---:B------:R-:W-:Y:S08]  /*3a90*/  HMMA.16816.F32.BF16 R8, R200.reuse, R188, R8 ;  /* 0x000000bcc808723c */ /* 0x040ff00000041808 */
[-C--:B------:R-:W-:Y:S03]  /*3aa0*/  HMMA.16816.F32.BF16 R12, R200, R190.reuse, R12 ;  /* 0x000000bec80c723c */ /* 0x080fe6000004180c */
[--C-:B-1----:R-:W-:Y:S05]  /*3ab0*/  IMAD.IADD R214, R216, 0x1, R212.reuse ;  /* 0x00000001d8d67824 */ /* 0x102fea00078e02d4 */
[C---:B------:R-:W-:Y:S01]  /*3ac0*/  HMMA.16816.F32.BF16 R16, R180.reuse, R190, R16 ;  /* 0x000000beb410723c */ /* 0x040fe20000041810 */
[----:B------:R-:W1:Y:S03]  /*3ad0*/  LDSM.16.M88.4 R188, [R213+0x10000] ;  /* 0x01000000d5bc783b */ /* 0x000e660000000200 */
[----:B---3-5:R-:W-:Y:S04]  /*3ae0*/  FMUL.FTZ R3, R246, 1.4426950216293334961 ;  /* 0x3fb8aa3bf6037820 */ /* 0x028fe80000410000 */
[-C--:B------:R-:W-:Y:S08]  /*3af0*/  HMMA.16816.F32.BF16 R20, R180, R192.reuse, R20 ;  /* 0x000000c0b414723c */ /* 0x080ff00000041814 */
[C---:B------:R-:W-:Y:S08]  /*3b00*/  HMMA.16816.F32.BF16 R24, R200.reuse, R192, R24 ;  /* 0x000000c0c818723c */ /* 0x040ff00000041818 */
[-C--:B------:R-:W-:Y:S08]  /*3b10*/  HMMA.16816.F32.BF16 R28, R200, R194.reuse, R28 ;  /* 0x000000c2c81c723c */ /* 0x080ff0000004181c */
[----:B------:R-:W-:Y:S01]  /*3b20*/  HMMA.16816.F32.BF16 R32, R180, R194, R32 ;  /* 0x000000c2b420723c */ /* 0x000fe20000041820 */
[----:B------:R3:W1:Y:S07]  /*3b30*/  LDSM.16.M88.4 R180, [R213+0x10800] ;  /* 0x01080000d5b4783b */ /* 0x00066e0000000200 */
[-C--:B--2---:R-:W-:Y:S01]  /*3b40*/  HMMA.16816.F32.BF16 R4, R172, R176.reuse, R4 ;  /* 0x000000b0ac04723c */ /* 0x084fe20000041804 */
[----:B------:R-:W-:Y:S07]  /*3b50*/  LDSM.16.M88.4 R192, [R215+0x10000] ;  /* 0x01000000d7c0783b */ /* 0x000fee0000000200 */
[C---:B------:R-:W-:Y:S08]  /*3b60*/  HMMA.16816.F32.BF16 R8, R184.reuse, R176, R8 ;  /* 0x000000b0b808723c */ /* 0x040ff00000041808 */
[-C--:B------:R-:W-:Y:S03]  /*3b70*/  HMMA.16816.F32.BF16 R12, R184, R178.reuse, R12 ;  /* 0x000000b2b80c723c */ /* 0x080fe6000004180c */
[----:B---3--:R-:W-:Y:S05]  /*3b80*/  IMAD.IADD R213, R218, 0x1, R212 ;  /* 0x00000001dad57824 */ /* 0x008fea00078e02d4 */
[C---:B------:R-:W-:Y:S01]  /*3b90*/  HMMA.16816.F32.BF16 R16, R172.reuse, R178, R16 ;  /* 0x000000b2ac10723c */ /* 0x040fe20000041810 */
[----:B------:R-:W2:Y:S07]  /*3ba0*/  LDSM.16.M88.4 R176, [R2+0x2000] ;  /* 0x0020000002b0783b */ /* 0x000eae0000000200 */
[-C--:B----4-:R-:W-:Y:S08]  /*3bb0*/  HMMA.16816.F32.BF16 R20, R172, R164.reuse, R20 ;  /* 0x000000a4ac14723c */ /* 0x090ff00000041814 */
[C---:B------:R-:W-:Y:S08]  /*3bc0*/  HMMA.16816.F32.BF16 R24, R184.reuse, R164, R24 ;  /* 0x000000a4b818723c */ /* 0x040ff00000041818 */
[-C--:B------:R-:W-:Y:S03]  /*3bd0*/  HMMA.16816.F32.BF16 R28, R184, R166.reuse, R28 ;  /* 0x000000a6b81c723c */ /* 0x080fe6000004181c */
[----:B------:R-:W-:Y:S05]  /*3be0*/  LEA R186, R248, UR4, 0x1 ;  /* 0x00000004f8ba7c11 */ /* 0x000fea000f8e08ff */
[----:B------:R-:W-:Y:S01]  /*3bf0*/  HMMA.16816.F32.BF16 R32, R172, R166, R32 ;  /* 0x000000a6ac20723c */ /* 0x000fe20000041820 */
[----:B------:R-:W3:Y:S03]  /*3c00*/  LDSM.16.M88.4 R164, [R2+0x3000] ;  /* 0x0030000002a4783b */ /* 0x000ee60000000200 */
[----:B------:R-:W-:Y:S01]  /*3c10*/  IMAD.IADD R187, R186, 0x1, R250 ;  /* 0x00000001babb7824 */ /* 0x000fe200078e02fa */
[----:B------:R-:W-:Y:S01]  /*3c20*/  @P5 LOP3.LUT R172, R252, 0x6, RZ, 0xc0, !PT ;  /* 0x00000006fcac5812 */ /* 0x000fe200078ec0ff */
[----:B------:R-:W-:Y:S01]  /*3c30*/  VIADD R185, R186, 0x20020 ;  /* 0x00020020bab97836 */ /* 0x000fe20000000000 */
[----:B------:R-:W-:Y:S01]  /*3c40*/  PLOP3.LUT P5, PT, PT, PT, UP1, 0x80, 0x8 ;  /* 0x000000000008781c */ /* 0x000fe20003faf018 */
[-C--:B-1----:R-:W-:Y:S05]  /*3c50*/  HMMA.16816.F32.BF16 R4, R168, R188.reuse, R4 ;  /* 0x000000bca804723c */ /* 0x082fea0000041804 */
[----:B------:R-:W-:Y:S02]  /*3c60*/  @P1 LOP3.LUT R172, R172, 0x1e0, R251, 0xf8, !PT ;  /* 0x000001e0acac1812 */ /* 0x000fe400078ef8fb */
[----:B------:R-:W-:Y:S01]  /*3c70*/  PLOP3.LUT P1, PT, PT, PT, UP1, 0x80, 0x8 ;  /* 0x000000000008781c */ /* 0x000fe20003f2f018 */
[C---:B------:R-:W-:Y:S04]  /*3c80*/  HMMA.16816.F32.BF16 R8, R196.reuse, R188, R8 ;  /* 0x000000bcc408723c */ /* 0x040fe80000041808 */
[----:B------:R-:W-:Y:S01]  /*3c90*/  @P0 IMAD R172, R0, 0x80, R172 ;  /* 0x0000008000ac0824 */ /* 0x000fe200078e02ac */
[----:B------:R-:W-:Y:S03]  /*3ca0*/  PLOP3.LUT P0, PT, PT, PT, UP1, 0x80, 0x8 ;  /* 0x000000000008781c */ /* 0x000fe60003f0f018 */
[-C--:B------:R-:W-:Y:S03]  /*3cb0*/  HMMA.16816.F32.BF16 R12, R196, R190.reuse, R12 ;  /* 0x000000bec40c723c */ /* 0x080fe6000004180c */
[----:B------:R-:W-:Y:S05]  /*3cc0*/  @P6 ISETP.GE.AND P6, PT, R172, UR31, PT ;  /* 0x0000001fac006c0c */ /* 0x000fea000bfc6270 */
[C---:B------:R-:W-:Y:S08]  /*3cd0*/  HMMA.16816.F32.BF16 R16, R168.reuse, R190, R16 ;  /* 0x000000bea810723c */ /* 0x040ff00000041810 */
[-C--:B------:R-:W-:Y:S08]  /*3ce0*/  HMMA.16816.F32.BF16 R20, R168, R180.reuse, R20 ;  /* 0x000000b4a814723c */ /* 0x080ff00000041814 */
[C---:B------:R-:W-:Y:S08]  /*3cf0*/  HMMA.16816.F32.BF16 R24, R196.reuse, R180, R24 ;  /* 0x000000b4c418723c */ /* 0x040ff00000041818 */
[-C--:B------:R-:W-:Y:S08]  /*3d00*/  HMMA.16816.F32.BF16 R28, R196, R182.reuse, R28 ;  /* 0x000000b6c41c723c */ /* 0x080ff0000004181c */
[----:B------:R-:W-:Y:S01]  /*3d10*/  HMMA.16816.F32.BF16 R32, R168, R182, R32 ;  /* 0x000000b6a820723c */ /* 0x000fe20000041820 */
[----:B------:R1:W4:Y:S07]  /*3d20*/  LDSM.16.M88.4 R168, [R215+0x10800] ;  /* 0x01080000d7a8783b */ /* 0x00032e0000000200 */
[-C--:B--2---:R-:W-:Y:S08]  /*3d30*/  HMMA.16816.F32.BF16 R4, R176, R192.reuse, R4 ;  /* 0x000000c0b004723c */ /* 0x084ff00000041804 */
[C---:B---3--:R-:W-:Y:S08]  /*3d40*/  HMMA.16816.F32.BF16 R8, R164.reuse, R192, R8 ;  /* 0x000000c0a408723c */ /* 0x048ff00000041808 */
[-C--:B------:R-:W-:Y:S03]  /*3d50*/  HMMA.16816.F32.BF16 R12, R164, R194.reuse, R12 ;  /* 0x000000c2a40c723c */ /* 0x080fe6000004180c */
[----:B------:R-:W-:Y:S01]  /*3d60*/  @P5 FSEL R4, R4, -INF , !P6 ;  /* 0xff80000004045808 */ /* 0x000fe20007000000 */
[----:B-1----:R-:W-:Y:S01]  /*3d70*/  IMAD.IADD R215, R216, 0x1, R213 ;  /* 0x00000001d8d77824 */ /* 0x002fe200078e02d5 */
[----:B------:R-:W-:Y:S02]  /*3d80*/  PLOP3.LUT P5, PT, PT, PT, UP1, 0x80, 0x8 ;  /* 0x000000000008781c */ /* 0x000fe40003faf018 */
[----:B------:R-:W-:Y:S01]  /*3d90*/  @P1 FSEL R6, R6, -INF , !P6 ;  /* 0xff80000006061808 */ /* 0x000fe20007000000 */
[C---:B------:R-:W-:Y:S01]  /*3da0*/  HMMA.16816.F32.BF16 R16, R176.reuse, R194, R16 ;  /* 0x000000c2b010723c */ /* 0x040fe20000041810 */
[----:B------:R-:W-:Y:S03]  /*3db0*/  PLOP3.LUT P1, PT, PT, PT, UP1, 0x80, 0x8 ;  /* 0x000000000008781c */ /* 0x000fe60003f2f018 */
[----:B------:R-:W-:Y:S02]  /*3dc0*/  @P0 FSEL R8, R8, -INF , !P6 ;  /* 0xff80000008080808 */ /* 0x000fe40007000000 */
[----:B------:R-:W-:Y:S02]  /*3dd0*/  PLOP3.LUT P0, PT, PT, PT, UP1, 0x80, 0x8 ;  /* 0x000000000008781c */ /* 0x000fe40003f0f018 */
[-C--:B----4-:R-:W-:Y:S03]  /*3de0*/  HMMA.16816.F32.BF16 R20, R176, R168.reuse, R20 ;  /* 0x000000a8b014723c */ /* 0x090fe60000041814 */
[----:B------:R-:W-:Y:S02]  /*3df0*/  @P5 FSEL R10, R10, -INF , !P6 ;  /* 0xff8000000a0a5808 */ /* 0x000fe40007000000 */
[----:B------:R-:W-:Y:S01]  /*3e00*/  PLOP3.LUT P6, PT, PT, PT, UP1, 0x80, 0x8 ;  /* 0x000000000008781c */ /* 0x000fe20003fcf018 */
[C---:B------:R-:W-:Y:S01]  /*3e10*/  @P1 VIADD R0, R172.reuse, 0x1 ;  /* 0x00000001ac001836 */ /* 0x040fe20000000000 */
[----:B------:R-:W-:Y:S01]  /*3e20*/  PLOP3.LUT P5, PT, PT, PT, UP1, 0x80, 0x8 ;  /* 0x000000000008781c */ /* 0x000fe20003faf018 */
[C---:B------:R-:W-:Y:S01]  /*3e30*/  HMMA.16816.F32.BF16 R24, R164.reuse, R168, R24 ;  /* 0x000000a8a418723c */ /* 0x040fe20000041818 */
[----:B------:R-:W-:Y:S03]  /*3e40*/  PLOP3.LUT P1, PT, PT, PT, UP1, 0x80, 0x8 ;  /* 0x000000000008781c */ /* 0x000fe60003f2f018 */
[----:B------:R-:W-:Y:S01]  /*3e50*/  @P0 VIADD R2, R172, 0x8 ;  /* 0x00000008ac020836 */ /* 0x000fe20000000000 */
[----:B------:R-:W-:Y:S01]  /*3e60*/  PLOP3.LUT P0, PT, PT, PT, UP1, 0x80, 0x8 ;  /* 0x000000000008781c */ /* 0x000fe20003f0f018 */
[----:B------:R-:W-:Y:S02]  /*3e70*/  FMUL.FTZ R168, R247, 1.4426950216293334961 ;  /* 0x3fb8aa3bf7a87820 */ /* 0x000fe40000410000 */
[-C--:B------:R-:W-:Y:S03]  /*3e80*/  HMMA.16816.F32.BF16 R28, R164, R170.reuse, R28 ;  /* 0x000000aaa41c723c */ /* 0x080fe6000004181c */
[----:B------:R-:W-:Y:S04]  /*3e90*/  @P6 ISETP.GE.AND P6, PT, R0, UR31, PT ;  /* 0x0000001f00006c0c */ /* 0x000fe8000bfc6270 */
[----:B------:R-:W-:Y:S01]  /*3ea0*/  @P5 FSEL R5, R5, -INF , !P6 ;  /* 0xff80000005055808 */ /* 0x000fe20007000000 */
[----:B------:R-:W-:Y:S01]  /*3eb0*/  HMMA.16816.F32.BF16 R32, R176, R170, R32 ;  /* 0x000000aab020723c */ /* 0x000fe20000041820 */
[----:B------:R-:W-:Y:S03]  /*3ec0*/  PLOP3.LUT P5, PT, PT, PT, UP1, 0x80, 0x8 ;  /* 0x000000000008781c */ /* 0x000fe60003faf018 */
[----:B------:R-:W-:Y:S02]  /*3ed0*/  @P1 FSEL R7, R7, -INF , !P6 ;  /* 0xff80000007071808 */ /* 0x000fe40007000000 */
[----:B------:R-:W-:Y:S02]  /*3ee0*/  PLOP3.LUT P1, PT, PT, PT, UP1, 0x80, 0x8 ;  /* 0x000000000008781c */ /* 0x000fe40003f2f018 */
[----:B------:R-:W-:Y:S02]  /*3ef0*/  @P0 FSEL R9, R9, -INF , !P6 ;  /* 0xff80000009090808 */ /* 0x000fe40007000000 */
[----:B------:R-:W-:Y:S04]  /*3f00*/  PLOP3.LUT P0, PT, PT, PT, UP1, 0x80, 0x8 ;  /* 0x000000000008781c */ /* 0x000fe80003f0f018 */
[----:B------:R-:W-:Y:S02]  /*3f10*/  @P5 FSEL R11, R11, -INF , !P6 ;  /* 0xff8000000b0b5808 */ /* 0x000fe40007000000 */
[----:B------:R-:W-:Y:S02]  /*3f20*/  PLOP3.LUT P6, PT, PT, PT, UP1, 0x80, 0x8 ;  /* 0x000000000008781c */ /* 0x000fe40003fcf018 */
[----:B------:R-:W-:Y:S02]  /*3f30*/  PLOP3.LUT P5, PT, PT, PT, UP1, 0x80, 0x8 ;  /* 0x000000000008781c */ /* 0x000fe40003faf018 */
[----:B------:R-:W-:Y:S01]  /*3f40*/  @P1 ISETP.GE.AND P1, PT, R2, UR31, PT ;  /* 0x0000001f02001c0c */ /* 0x000fe2000bf26270 */
[----:B------:R-:W-:Y:S03]  /*3f50*/  FMUL.FTZ R2, R245, 1.4426950216293334961 ;  /* 0x3fb8aa3bf5027820 */ /* 0x000fe60000410000 */
[----:B------:R-:W-:Y:S02]  /*3f60*/  @P0 FSEL R12, R12, -INF , !P1 ;  /* 0xff8000000c0c0808 */ /* 0x000fe40004800000 */
[----:B------:R-:W-:Y:S03]  /*3f70*/  PLOP3.LUT P0, PT, PT, PT, UP1, 0x80, 0x8 ;  /* 0x000000000008781c */ /* 0x000fe60003f0f018 */
[----:B------:R-:W-:Y:S02]  /*3f80*/  @P6 FSEL R14, R14, -INF , !P1 ;  /* 0xff8000000e0e6808 */ /* 0x000fe40004800000 */
[----:B------:R-:W-:Y:S02]  /*3f90*/  PLOP3.LUT P6, PT, PT, PT, UP1, 0x80, 0x8 ;  /* 0x000000000008781c */ /* 0x000fe40003fcf018 */
[----:B------:R-:W-:Y:S02]  /*3fa0*/  @P5 FSEL R16, R16, -INF , !P1 ;  /* 0xff80000010105808 */ /* 0x000fe40004800000 */
[----:B------:R-:W-:Y:S04]  /*3fb0*/  PLOP3.LUT P5, PT, PT, PT, UP1, 0x80, 0x8 ;  /* 0x000000000008781c */ /* 0x000fe80003faf018 */
[----:B------:R-:W-:Y:S02]  /*3fc0*/  @P0 FSEL R18, R18, -INF , !P1 ;  /* 0xff80000012120808 */ /* 0x000fe40004800000 */
[----:B------:R-:W-:Y:S02]  /*3fd0*/  PLOP3.LUT P1, PT, PT, PT, UP1, 0x80, 0x8 ;  /* 0x000000000008781c */ /* 0x000fe40003f2f018 */
[----:B------:R-:W-:Y:S01]  /*3fe0*/  PLOP3.LUT P0, PT, PT, PT, UP1, 0x80, 0x8 ;  /* 0x000000000008781c */ /* 0x000fe20003f0f018 */
[----:B------:R-:W-:Y:S01]  /*3ff0*/  @P6 VIADD R0, R172, 0x9 ;  /* 0x00000009ac006836 */ /* 0x000fe20000000000 */
[----:B------:R-:W-:Y:S04]  /*4000*/  PLOP3.LUT P6, PT, PT, PT, UP1, 0x80, 0x8 ;  /* 0x000000000008781c */ /* 0x000fe80003fcf018 */
[----:B------:R-:W-:Y:S05]  /*4010*/  @P5 ISETP.GE.AND P5, PT, R0, UR31, PT ;  /* 0x0000001f00005c0c */ /* 0x000fea000bfa6270 */
[----:B------:R-:W-:Y:S01]  /*4020*/  @P1 VIADD R0, R172, 0x10 ;  /* 0x00000010ac001836 */ /* 0x000fe20000000000 */
[----:B------:R-:W-:Y:S02]  /*4030*/  PLOP3.LUT P1, PT, PT, PT, UP1, 0x80, 0x8 ;  /* 0x000000000008781c */ /* 0x000fe40003f2f018 */
[----:B------:R-:W-:Y:S02]  /*4040*/  @P0 FSEL R13, R13, -INF , !P5 ;  /* 0xff8000000d0d0808 */ /* 0x000fe40006800000 */
[----:B------:R-:W-:Y:S02]  /*4050*/  PLOP3.LUT P0, PT, PT, PT, UP1, 0x80, 0x8 ;  /* 0x000000000008781c */ /* 0x000fe40003f0f018 */
[----:B------:R-:W-:Y:S02]  /*4060*/  @P6 FSEL R15, R15, -INF , !P5 ;  /* 0xff8000000f0f6808 */ /* 0x000fe40006800000 */
[----:B------:R-:W-:Y:S05]  /*4070*/  PLOP3.LUT P6, PT, PT, PT, UP1, 0x80, 0x8 ;  /* 0x000000000008781c */ /* 0x000fea0003fcf018 */
[----:B------:R-:W-:Y:S02]  /*4080*/  @P1 FSEL R17, R17, -INF , !P5 ;  /* 0xff80000011111808 */ /* 0x000fe40006800000 */
[----:B------:R-:W-:Y:S02]  /*4090*/  PLOP3.LUT P1, PT, PT, PT, UP1, 0x80, 0x8 ;  /* 0x000000000008781c */ /* 0x000fe40003f2f018 */
[----:B------:R-:W-:Y:S02]  /*40a0*/  @P0 FSEL R19, R19, -INF , !P5 ;  /* 0xff80000013130808 */ /* 0x000fe40006800000 */
[----:B------:R-:W-:Y:S02]  /*40b0*/  FSETP.NEU.FTZ.AND P0, PT, R246, -INF , PT ;  /* 0xff800000f600780b */ /* 0x000fe40003f1d000 */
[----:B------:R-:W-:Y:S02]  /*40c0*/  FSETP.NEU.FTZ.AND P5, PT, R247, -INF , PT ;  /* 0xff800000f700780b */ /* 0x000fe40003fbd000 */
[----:B------:R-:W-:Y:S02]  /*40d0*/  FSEL R3, R3, RZ, P0 ;  /* 0x000000ff03037208 */ /* 0x000fe40000000000 */
[----:B------:R-:W-:Y:S01]  /*40e0*/  @P6 ISETP.GE.AND P6, PT, R0, UR31, PT ;  /* 0x0000001f00006c0c */ /* 0x000fe2000bfc6270 */
[----:B------:R-:W-:Y:S01]  /*40f0*/  FMUL.FTZ R0, R244, 1.4426950216293334961 ;  /* 0x3fb8aa3bf4007820 */ /* 0x000fe20000410000 */
[----:B------:R-:W-:Y:S01]  /*4100*/  PLOP3.LUT P0, PT, PT, PT, UP1, 0x80, 0x8 ;  /* 0x000000000008781c */ /* 0x000fe20003f0f018 */
[--C-:B------:R-:W-:Y:S01]  /*4110*/  FFMA.FTZ R6, R6, UR9, -R3.reuse ;  /* 0x0000000906067c23 */ /* 0x100fe20008010803 */
[----:B------:R-:W-:Y:S01]  /*4120*/  FSEL R168, R168, RZ, P5 ;  /* 0x000000ffa8a87208 */ /* 0x000fe20002800000 */
[--C-:B------:R-:W-:Y:S01]  /*4130*/  FFMA.FTZ R7, R7, UR9, -R3.reuse ;  /* 0x0000000907077c23 */ /* 0x100fe20008010803 */
[----:B------:R-:W-:Y:S01]  /*4140*/  @P1 FSEL R20, R20, -INF , !P6 ;  /* 0xff80000014141808 */ /* 0x000fe20007000000 */
[----:B------:R-:W-:Y:S01]  /*4150*/  MUFU.EX2 R233, R6 ;  /* 0x0000000600e97308 */ /* 0x000fe20000000800 */
[----:B------:R-:W-:Y:S01]  /*4160*/  PLOP3.LUT P5, PT, PT, PT, UP1, 0x80, 0x8 ;  /* 0x000000000008781c */ /* 0x000fe20003faf018 */
[--C-:B------:R-:W-:Y:S01]  /*4170*/  FFMA.FTZ R4, R4, UR9, -R168.reuse ;  /* 0x0000000904047c23 */ /* 0x100fe200080108a8 */
[----:B------:R-:W-:Y:S01]  /*4180*/  PLOP3.LUT P1, PT, PT, PT, UP1, 0x80, 0x8 ;  /* 0x000000000008781c */ /* 0x000fe20003f2f018 */
[--C-:B------:R-:W-:Y:S06]  /*4190*/  FFMA.FTZ R5, R5, UR9, -R168.reuse ;  /* 0x0000000905057c23 */ /* 0x100fec00080108a8 */
[----:B------:R-:W-:Y:S01]  /*41a0*/  MUFU.EX2 R232, R7 ;  /* 0x0000000700e87308 */ /* 0x000fe20000000800 */
[--C-:B------:R-:W-:Y:S01]  /*41b0*/  FFMA.FTZ R16, R16, UR9, -R168.reuse ;  /* 0x0000000910107c23 */ /* 0x100fe200080108a8 */
[--C-:B------:R-:W-:Y:S01]  /*41c0*/  FFMA.FTZ R17, R17, UR9, -R168.reuse ;  /* 0x0000000911117c23 */ /* 0x100fe200080108a8 */
[----:B------:R-:W-:Y:S07]  /*41d0*/  @P0 FSEL R24, R24, -INF , !P6 ;  /* 0xff80000018180808 */ /* 0x000fee0007000000 */
[----:B------:R1:W-:Y:S01]  /*41e0*/  MUFU.EX2 R231, R4 ;  /* 0x0000000400e77308 */ /* 0x0003e20000000800 */
[----:B------:R-:W-:Y:S01]  /*41f0*/  PLOP3.LUT P0, PT, PT, PT, UP1, 0x80, 0x8 ;  /* 0x000000000008781c */ /* 0x000fe20003f0f018 */
[--C-:B------:R-:W-:Y:S01]  /*4200*/  FFMA.FTZ R18, R18, UR9, -R3.reuse ;  /* 0x0000000912127c23 */ /* 0x100fe20008010803 */
[--C-:B------:R-:W-:Y:S07]  /*4210*/  FFMA.FTZ R19, R19, UR9, -R3.reuse ;  /* 0x0000000913137c23 */ /* 0x100fee0008010803 */
[----:B------:R-:W2:Y:S01]  /*4220*/  MUFU.EX2 R230, R5 ;  /* 0x0000000500e67308 */ /* 0x000ea20000000800 */
[----:B------:R-:W-:Y:S01]  /*4230*/  @P5 FSEL R22, R22, -INF , !P6 ;  /* 0xff80000016165808 */ /* 0x000fe20007000000 */
[----:B------:R-:W-:Y:S01]  /*4240*/  FFMA.FTZ R20, R20, UR9, -R168 ;  /* 0x0000000914147c23 */ /* 0x000fe200080108a8 */
[----:B------:R-:W-:Y:S07]  /*4250*/  FSETP.NEU.FTZ.AND P5, PT, R245, -INF , PT ;  /* 0xff800000f500780b */ /* 0x000fee0003fbd000 */
[----:B------:R-:W-:Y:S01]  /*4260*/  MUFU.EX2 R184, R16 ;  /* 0x0000001000b87308 */ /* 0x000fe20000000800 */
[----:B------:R-:W-:Y:S01]  /*4270*/  @P1 FSEL R26, R26, -INF , !P6 ;  /* 0xff8000001a1a1808 */ /* 0x000fe20007000000 */
[--C-:B------:R-:W-:Y:S01]  /*4280*/  FFMA.FTZ R22, R22, UR9, -R3.reuse ;  /* 0x0000000916167c23 */ /* 0x100fe20008010803 */
[----:B------:R-:W-:Y:S07]  /*4290*/  PLOP3.LUT P6, PT, PT, PT, UP1, 0x80, 0x8 ;  /* 0x000000000008781c */ /* 0x000fee0003fcf018 */
[----:B------:R-:W3:Y:S01]  /*42a0*/  MUFU.EX2 R223, R17 ;  /* 0x0000001100df7308 */ /* 0x000ee20000000800 */
[----:B------:R-:W-:Y:S01]  /*42b0*/  FSEL R2, R2, RZ, P5 ;  /* 0x000000ff02027208 */ /* 0x000fe20002800000 */
[----:B-1----:R-:W-:Y:S01]  /*42c0*/  @P0 VIADD R4, R172, 0x11 ;  /* 0x00000011ac040836 */ /* 0x002fe20000000000 */
[----:B------:R-:W-:Y:S07]  /*42d0*/  PLOP3.LUT P5, PT, PT, PT, UP1, 0x80, 0x8 ;  /* 0x000000000008781c */ /* 0x000fee0003faf018 */
[----:B------:R-:W-:Y:S01]  /*42e0*/  MUFU.EX2 R229, R18 ;  /* 0x0000001200e57308 */ /* 0x000fe20000000800 */
[----:B------:R-:W-:Y:S01]  /*42f0*/  FSETP.NEU.FTZ.AND P1, PT, R244, -INF , PT ;  /* 0xff800000f400780b */ /* 0x000fe20003f3d000 */
[--C-:B------:R-:W-:Y:S01]  /*4300*/  FFMA.FTZ R8, R8, UR9, -R2.reuse ;  /* 0x0000000908087c23 */ /* 0x100fe20008010802 */
[----:B------:R-:W-:Y:S07]  /*4310*/  PLOP3.LUT P0, PT, PT, PT, UP1, 0x80, 0x8 ;  /* 0x000000000008781c */ /* 0x000fee0003f0f018 */
[----:B------:R-:W-:Y:S01]  /*4320*/  MUFU.EX2 R228, R19 ;  /* 0x0000001300e47308 */ /* 0x000fe20000000800 */
[----:B------:R-:W-:Y:S01]  /*4330*/  FSEL R0, R0, RZ, P1 ;  /* 0x000000ff00007208 */ /* 0x000fe20000800000 */
[--C-:B------:R-:W-:Y:S01]  /*4340*/  FFMA.FTZ R9, R9, UR9, -R2.reuse ;  /* 0x0000000909097c23 */ /* 0x100fe20008010802 */
[----:B------:R-:W-:Y:S01]  /*4350*/  PLOP3.LUT P1, PT, PT, PT, UP1, 0x80, 0x8 ;  /* 0x000000000008781c */ /* 0x000fe20003f2f018 */
[----:B------:R-:W-:Y:S01]  /*4360*/  FFMA.FTZ R12, R12, UR9, -R2 ;  /* 0x000000090c0c7c23 */ /* 0x000fe20008010802 */
[----:B------:R-:W-:Y:S01]  /*4370*/  @P6 ISETP.GE.AND P6, PT, R4, UR31, PT ;  /* 0x0000001f04006c0c */ /* 0x000fe2000bfc6270 */
[--C-:B------:R-:W-:Y:S01]  /*4380*/  FFMA.FTZ R10, R10, UR9, -R0.reuse ;  /* 0x000000090a0a7c23 */ /* 0x100fe20008010800 */
[----:B--2---:R-:W-:Y:S01]  /*4390*/  F2FP.BF16.F32.PACK_AB R5, R230, R231 ;  /* 0x000000e7e605723e */ /* 0x004fe200000010ff */
[----:B------:R-:W-:Y:S01]  /*43a0*/  FFMA.FTZ R11, R11, UR9, -R0 ;  /* 0x000000090b0b7c23 */ /* 0x000fe20008010800 */
[----:B------:R-:W-:Y:S01]  /*43b0*/  @P5 FSEL R21, R21, -INF , !P6 ;  /* 0xff80000015155808 */ /* 0x000fe20007000000 */
[--C-:B------:R-:W-:Y:S01]  /*43c0*/  FFMA.FTZ R13, R13, UR9, -R2.reuse ;  /* 0x000000090d0d7c23 */ /* 0x100fe20008010802 */
[----:B------:R-:W-:Y:S01]  /*43d0*/  PLOP3.LUT P5, PT, PT, PT, UP1, 0x80, 0x8 ;  /* 0x000000000008781c */ /* 0x000fe20003faf018 */
[----:B------:R3:W-:Y:S01]  /*43e0*/  STS [R186+0x20000], R5 ;  /* 0x02000005ba007388 */ /* 0x0007e20000000800 */
[----:B------:R-:W-:Y:S01]  /*43f0*/  @P0 FSEL R25, R25, -INF , !P6 ;  /* 0xff80000019190808 */ /* 0x000fe20007000000 */
[--C-:B------:R-:W-:Y:S01]  /*4400*/  FFMA.FTZ R24, R24, UR9, -R2.reuse ;  /* 0x0000000918187c23 */ /* 0x100fe20008010802 */
[----:B------:R-:W-:Y:S01]  /*4410*/  PLOP3.LUT P0, PT, PT, PT, UP1, 0x80, 0x8 ;  /* 0x000000000008781c */ /* 0x000fe20003f0f018 */
[----:B------:R-:W-:Y:S01]  /*4420*/  MUFU.EX2 R200, R8 ;  /* 0x0000000800c87308 */ /* 0x000fe20000000800 */
[----:B------:R-:W-:Y:S01]  /*4430*/  @P1 FSEL R23, R23, -INF , !P6 ;  /* 0xff80000017171808 */ /* 0x000fe20007000000 */
[----:B------:R-:W-:Y:S01]  /*4440*/  FFMA.FTZ R25, R25, UR9, -R2 ;  /* 0x0000000919197c23 */ /* 0x000fe20008010802 */
[----:B------:R-:W-:Y:S07]  /*4450*/  PLOP3.LUT P1, PT, PT, PT, UP1, 0x80, 0x8 ;  /* 0x000000000008781c */ /* 0x000fee0003f2f018 */
[----:B------:R-:W-:Y:S01]  /*4460*/  MUFU.EX2 R198, R9 ;  /* 0x0000000900c67308 */ /* 0x000fe20000000800 */
[--C-:B------:R-:W-:Y:S01]  /*4470*/  FFMA.FTZ R14, R14, UR9, -R0.reuse ;  /* 0x000000090e0e7c23 */ /* 0x100fe20008010800 */
[--C-:B------:R-:W-:Y:S01]  /*4480*/  FFMA.FTZ R23, R23, UR9, -R3.reuse ;  /* 0x0000000917177c23 */ /* 0x100fe20008010803 */
[----:B------:R-:W-:Y:S01]  /*4490*/  FFMA.FTZ R15, R15, UR9, -R0 ;  /* 0x000000090f0f7c23 */ /* 0x000fe20008010800 */
[----:B------:R-:W-:Y:S06]  /*44a0*/  @P5 FSEL R27, R27, -INF , !P6 ;  /* 0xff8000001b1b5808 */ /* 0x000fec0007000000 */
[----:B------:R-:W-:Y:S01]  /*44b0*/  MUFU.EX2 R203, R10 ;  /* 0x0000000a00cb7308 */ /* 0x000fe20000000800 */
[----:B------:R-:W-:Y:S01]  /*44c0*/  PLOP3.LUT P5, PT, PT, PT, UP1, 0x80, 0x8 ;  /* 0x000000000008781c */ /* 0x000fe20003faf018 */
[----:B------:R-:W-:Y:S01]  /*44d0*/  FFMA.FTZ R21, R21, UR9, -R168 ;  /* 0x0000000915157c23 */ /* 0x000fe200080108a8 */
[----:B------:R-:W-:Y:S07]  /*44e0*/  PLOP3.LUT P6, PT, PT, PT, UP1, 0x80, 0x8 ;  /* 0x000000000008781c */ /* 0x000fee0003fcf018 */
[----:B------:R-:W-:Y:S01]  /*44f0*/  MUFU.EX2 R202, R11 ;  /* 0x0000000b00ca7308 */ /* 0x000fe20000000800 */
[--C-:B------:R-:W-:Y:S01]  /*4500*/  FFMA.FTZ R26, R26, UR9, -R0.reuse ;  /* 0x000000091a1a7c23 */ /* 0x100fe20008010800 */
[----:B------:R-:W-:Y:S01]  /*4510*/  FFMA.FTZ R27, R27, UR9, -R0 ;  /* 0x000000091b1b7c23 */ /* 0x000fe20008010800 */
[C---:B------:R-:W-:Y:S01]  /*4520*/  @P1 VIADD R4, R172.reuse, 0x18 ;  /* 0x00000018ac041836 */ /* 0x040fe20000000000 */
[----:B------:R-:W-:Y:S01]  /*4530*/  PLOP3.LUT P1, PT, PT, PT, UP1, 0x80, 0x8 ;  /* 0x000000000008781c */ /* 0x000fe20003f2f018 */
[----:B------:R-:W-:Y:S01]  /*4540*/  @P0 VIADD R172, R172, 0x19 ;  /* 0x00000019acac0836 */ /* 0x000fe20000000000 */
[----:B------:R-:W-:Y:S04]  /*4550*/  PLOP3.LUT P0, PT, PT, PT, UP1, 0x80, 0x8 ;  /* 0x000000000008781c */ /* 0x000fe80003f0f018 */
[----:B------:R-:W-:Y:S01]  /*4560*/  MUFU.EX2 R197, R12 ;  /* 0x0000000c00c57308 */ /* 0x000fe20000000800 */
[----:B---3--:R-:W-:Y:S02]  /*4570*/  F2FP.BF16.F32.PACK_AB R5, R223, R184 ;  /* 0x000000b8df05723e */ /* 0x008fe400000010ff */
[----:B------:R-:W-:Y:S01]  /*4580*/  @P5 ISETP.GE.AND P5, PT, R4, UR31, PT ;  /* 0x0000001f04005c0c */ /* 0x000fe2000bfa6270 */
[----:B------:R-:W-:Y:S01]  /*4590*/  VIADD R4, R186, 0x20000 ;  /* 0x00020000ba047836 */ /* 0x000fe20000000000 */
[----:B------:R-:W-:Y:S05]  /*45a0*/  @P6 ISETP.GE.AND P6, PT, R172, UR31, PT ;  /* 0x0000001fac006c0c */ /* 0x000fea000bfc6270 */
[----:B------:R-:W-:Y:S01]  /*45b0*/  MUFU.EX2 R196, R13 ;  /* 0x0000000d00c47308 */ /* 0x000fe20000000800 */
[----:B------:R-:W-:Y:S01]  /*45c0*/  @P4 VIADD R185, R4, 0xffffffe0 ;  /* 0xffffffe004b94836 */ /* 0x000fe20000000000 */
[----:B------:R-:W-:Y:S08]  /*45d0*/  F2FP.BF16.F32.PACK_AB R4, R232, R233 ;  /* 0x000000e9e804723e */ /* 0x000ff000000010ff */
[----:B------:R-:W-:Y:S01]  /*45e0*/  MUFU.EX2 R201, R14 ;  /* 0x0000000e00c97308 */ /* 0x000fe20000000800 */
[----:B------:R-:W-:Y:S02]  /*45f0*/  @P1 FSEL R28, R28, -INF , !P5 ;  /* 0xff8000001c1c1808 */ /* 0x000fe40006800000 */
[----:B------:R-:W-:Y:S01]  /*4600*/  @P0 FSEL R29, R29, -INF , !P6 ;  /* 0xff8000001d1d0808 */ /* 0x000fe20007000000 */
[----:B------:R1:W-:Y:S01]  /*4610*/  STS [R186+0x20400], R4 ;  /* 0x02040004ba007388 */ /* 0x0003e20000000800 */
[----:B------:R-:W-:Y:S01]  /*4620*/  PLOP3.LUT P1, PT, PT, PT, UP1, 0x80, 0x8 ;  /* 0x000000000008781c */ /* 0x000fe20003f2f018 */
[--C-:B------:R-:W-:Y:S01]  /*4630*/  FFMA.FTZ R28, R28, UR9, -R2.reuse ;  /* 0x000000091c1c7c23 */ /* 0x100fe20008010802 */
[----:B------:R-:W-:Y:S01]  /*4640*/  PLOP3.LUT P0, PT, PT, PT, UP1, 0x80, 0x8 ;  /* 0x000000000008781c */ /* 0x000fe20003f0f018 */
[----:B------:R2:W-:Y:S01]  /*4650*/  STS [R187+0x20000], R5 ;  /* 0x02000005bb007388 */ /* 0x0005e20000000800 */
[----:B------:R-:W-:Y:S01]  /*4660*/  FFMA.FTZ R2, R29, UR9, -R2 ;  /* 0x000000091d027c23 */ /* 0x000fe20008010802 */
[----:B------:R-:W3:Y:S10]  /*4670*/  MUFU.EX2 R199, R15 ;  /* 0x0000000f00c77308 */ /* 0x000ef40000000800 */
[----:B------:R3:W-:Y:S01]  /*4680*/  MUFU.EX2 R188, R2 ;  /* 0x0000000200bc7308 */ /* 0x0007e20000000800 */
[----:B------:R-:W-:Y:S09]  /*4690*/  @P1 FSEL R32, R32, -INF , !P5 ;  /* 0xff80000020201808 */ /* 0x000ff20006800000 */
[----:B------:R-:W-:Y:S01]  /*46a0*/  MUFU.EX2 R207, R20 ;  /* 0x0000001400cf7308 */ /* 0x000fe20000000800 */
[----:B------:R-:W-:Y:S02]  /*46b0*/  @P0 FSEL R33, R33, -INF , !P6 ;  /* 0xff80000021210808 */ /* 0x000fe40007000000 */
[----:B------:R-:W-:Y:S01]  /*46c0*/  PLOP3.LUT P1, PT, PT, PT, UP1, 0x80, 0x8 ;  /* 0x000000000008781c */ /* 0x000fe20003f2f018 */
[--C-:B------:R-:W-:Y:S01]  /*46d0*/  FFMA.FTZ R32, R32, UR9, -R168.reuse ;  /* 0x0000000920207c23 */ /* 0x100fe200080108a8 */
[----:B------:R-:W-:Y:S01]  /*46e0*/  PLOP3.LUT P0, PT, PT, PT, UP1, 0x80, 0x8 ;  /* 0x000000000008781c */ /* 0x000fe20003f0f018 */
[----:B------:R-:W-:Y:S04]  /*46f0*/  FFMA.FTZ R168, R33, UR9, -R168 ;  /* 0x0000000921a87c23 */ /* 0x000fe800080108a8 */
[----:B------:R-:W4:Y:S01]  /*4700*/  MUFU.EX2 R224, R21 ;  /* 0x0000001500e07308 */ /* 0x000f220000000800 */
[----:B---3--:R-:W-:Y:S02]  /*4710*/  F2FP.BF16.F32.PACK_AB R2, R199, R201 ;  /* 0x000000c9c702723e */ /* 0x008fe400000010ff */
[----:B-1----:R-:W-:Y:S07]  /*4720*/  F2FP.BF16.F32.PACK_AB R4, R228, R229 ;  /* 0x000000e5e404723e */ /* 0x002fee00000010ff */
[----:B------:R-:W-:Y:S01]  /*4730*/  MUFU.EX2 R227, R22 ;  /* 0x0000001600e37308 */ /* 0x000fe20000000800 */
[----:B--2---:R-:W-:Y:S01]  /*4740*/  F2FP.BF16.F32.PACK_AB R5, R198, R200 ;  /* 0x000000c8c605723e */ /* 0x004fe200000010ff */
[----:B------:R1:W-:Y:S01]  /*4750*/  STS [R187+0x20400], R4 ;  /* 0x02040004bb007388 */ /* 0x0003e20000000800 */
[----:B------:R-:W-:Y:S07]  /*4760*/  @P1 FSEL R34, R34, -INF , !P5 ;  /* 0xff80000022221808 */ /* 0x000fee0006800000 */
[----:B------:R-:W2:Y:S01]  /*4770*/  MUFU.EX2 R226, R23 ;  /* 0x0000001700e27308 */ /* 0x000ea20000000800 */
[----:B------:R-:W-:Y:S01]  /*4780*/  @P0 FSEL R35, R35, -INF , !P6 ;  /* 0xff80000023230808 */ /* 0x000fe20007000000 */
[----:B------:R2:W-:Y:S01]  /*4790*/  STS [R186+0x21000], R5 ;  /* 0x02100005ba007388 */ /* 0x0005e20000000800 */
[----:B------:R-:W-:Y:S01]  /*47a0*/  PLOP3.LUT P1, PT, PT, PT, UP1, 0x80, 0x8 ;  /* 0x000000000008781c */ /* 0x000fe20003f2f018 */
[--C-:B------:R-:W-:Y:S01]  /*47b0*/  FFMA.FTZ R34, R34, UR9, -R3.reuse ;  /* 0x0000000922227c23 */ /* 0x100fe20008010803 */
[----:B------:R-:W-:Y:S01]  /*47c0*/  PLOP3.LUT P0, PT, PT, PT, UP1, 0x80, 0x8 ;  /* 0x000000000008781c */ /* 0x000fe20003f0f018 */
[----:B------:R-:W-:Y:S04]  /*47d0*/  FFMA.FTZ R3, R35, UR9, -R3 ;  /* 0x0000000923037c23 */ /* 0x000fe80008010803 */
[----:B------:R-:W-:Y:S01]  /*47e0*/  MUFU.EX2 R205, R32 ;  /* 0x0000002000cd7308 */ /* 0x000fe20000000800 */
[----:B----4-:R-:W-:Y:S09]  /*47f0*/  F2FP.BF16.F32.PACK_AB R6, R224, R207 ;  /* 0x000000cfe006723e */ /* 0x010ff200000010ff */
[----:B------:R3:W-:Y:S10]  /*4800*/  MUFU.EX2 R206, R3 ;  /* 0x0000000300ce7308 */ /* 0x0007f40000000800 */
[----:B------:R-:W-:Y:S01]  /*4810*/  MUFU.EX2 R204, R168 ;  /* 0x000000a800cc7308 */ /* 0x000fe20000000800 */
[----:B------:R-:W-:Y:S02]  /*4820*/  @P1 FSEL R30, R30, -INF , !P5 ;  /* 0xff8000001e1e1808 */ /* 0x000fe40006800000 */
[----:B------:R-:W-:Y:S07]  /*4830*/  @P0 FSEL R31, R31, -INF , !P6 ;  /* 0xff8000001f1f0808 */ /* 0x000fee0007000000 */
[----:B------:R-:W-:Y:S01]  /*4840*/  MUFU.EX2 R209, R34 ;  /* 0x0000002200d17308 */ /* 0x000fe20000000800 */
[--C-:B------:R-:W-:Y:S01]  /*4850*/  FFMA.FTZ R30, R30, UR9, -R0.reuse ;  /* 0x000000091e1e7c23 */ /* 0x100fe20008010800 */
[----:B-1----:R-:W-:Y:S01]  /*4860*/  F2FP.BF16.F32.PACK_AB R4, R202, R203 ;  /* 0x000000cbca04723e */ /* 0x002fe200000010ff */
[----:B------:R-:W-:Y:S01]  /*4870*/  FFMA.FTZ R0, R31, UR9, -R0 ;  /* 0x000000091f007c23 */ /* 0x000fe20008010800 */
[----:B---3--:R-:W-:Y:S06]  /*4880*/  F2FP.BF16.F32.PACK_AB R3, R196, R197 ;  /* 0x000000c5c403723e */ /* 0x008fec00000010ff */
[----:B------:R-:W-:Y:S01]  /*4890*/  MUFU.EX2 R193, R24 ;  /* 0x0000001800c17308 */ /* 0x000fe20000000800 */
[----:B--2---:R-:W-:Y:S01]  /*48a0*/  F2FP.BF16.F32.PACK_AB R5, R226, R227 ;  /* 0x000000e3e205723e */ /* 0x004fe200000010ff */
[----:B------:R1:W-:Y:S08]  /*48b0*/  STS [R186+0x21400], R4 ;  /* 0x02140004ba007388 */ /* 0x0003f00000000800 */
[----:B------:R2:W-:Y:S01]  /*48c0*/  MUFU.EX2 R189, R0 ;  /* 0x0000000000bd7308 */ /* 0x0005e20000000800 */
[----:B------:R3:W-:Y:S09]  /*48d0*/  STS [R187+0x21000], R3 ;  /* 0x02100003bb007388 */ /* 0x0007f20000000800 */
[----:B------:R-:W1:Y:S01]  /*48e0*/  MUFU.EX2 R192, R25 ;  /* 0x0000001900c07308 */ /* 0x000e620000000800 */
[----:B------:R4:W-:Y:S09]  /*48f0*/  STS [R187+0x21400], R2 ;  /* 0x02140002bb007388 */ /* 0x0009f20000000800 */
[----:B------:R-:W-:Y:S01]  /*4900*/  MUFU.EX2 R195, R26 ;  /* 0x0000001a00c37308 */ /* 0x000fe20000000800 */
[----:B------:R-:W-:Y:S09]  /*4910*/  STS [R185], R6 ;  /* 0x00000006b9007388 */ /* 0x000ff20000000800 */
[----:B------:R-:W-:Y:S01]  /*4920*/  MUFU.EX2 R194, R27 ;  /* 0x0000001b00c27308 */ /* 0x000fe20000000800 */
[----:B--2---:R-:W-:Y:S01]  /*4930*/  IMAD.IADD R0, R250, 0x1, R185 ;  /* 0x00000001fa007824 */ /* 0x004fe200078e02b9 */
[----:B------:R-:W-:Y:S08]  /*4940*/  STS [R185+0x400], R5 ;  /* 0x00040005b9007388 */ /* 0x000ff00000000800 */
[----:B------:R-:W2:Y:S10]  /*4950*/  MUFU.EX2 R191, R28 ;  /* 0x0000001c00bf7308 */ /* 0x000eb40000000800 */
[----:B------:R-:W2:Y:S01]  /*4960*/  MUFU.EX2 R190, R30 ;  /* 0x0000001e00be7308 */ /* 0x000ea20000000800 */
[----:B-1----:R-:W-:Y:S02]  /*4970*/  F2FP.BF16.F32.PACK_AB R4, R192, R193 ;  /* 0x000000c1c004723e */ /* 0x002fe400000010ff */
[----:B---3--:R-:W-:Y:S02]  /*4980*/  F2FP.BF16.F32.PACK_AB R3, R204, R205 ;  /* 0x000000cdcc03723e */ /* 0x008fe400000010ff */
[----:B----4-:R-:W-:Y:S03]  /*4990*/  F2FP.BF16.F32.PACK_AB R2, R206, R209 ;  /* 0x000000d1ce02723e */ /* 0x010fe600000010ff */
[----:B------:R2:W-:Y:S04]  /*49a0*/  STS [R0], R3 ;  /* 0x0000000300007388 */ /* 0x0005e80000000800 */
[----:B------:R1:W-:Y:S04]  /*49b0*/  STS [R0+0x400], R2 ;  /* 0x0004000200007388 */ /* 0x0003e80000000800 */
[----:B------:R3:W-:Y:S01]  /*49c0*/  STS [R185+0x1000], R4 ;  /* 0x00100004b9007388 */ /* 0x0007e20000000800 */
[----:B--2---:R-:W-:Y:S02]  /*49d0*/  F2FP.BF16.F32.PACK_AB R3, R188, R191 ;  /* 0x000000bfbc03723e */ /* 0x004fe400000010ff */
[----:B-1----:R-:W-:Y:S02]  /*49e0*/  F2FP.BF16.F32.PACK_AB R2, R189, R190 ;  /* 0x000000bebd02723e */ /* 0x002fe400000010ff */
[----:B---3--:R-:W-:Y:S05]  /*49f0*/  F2FP.BF16.F32.PACK_AB R4, R194, R195 ;  /* 0x000000c3c204723e */ /* 0x008fea00000010ff */
[----:B------:R-:W-:Y:S04]  /*4a00*/  STS [R185+0x1400], R4 ;  /* 0x00140004b9007388 */ /* 0x000fe80000000800 */
[----:B------:R-:W-:Y:S04]  /*4a10*/  STS [R0+0x1000], R3 ;  /* 0x0010000300007388 */ /* 0x000fe80000000800 */
[----:B------:R1:W-:Y:S04]  /*4a20*/  STS [R0+0x1400], R2 ;  /* 0x0014000200007388 */ /* 0x0003e80000000800 */
[----:B------:R-:W-:Y:S08]  /*4a30*/  LDSM.16.M88.4 R32, [R208+0x8000] ;  /* 0x00800000d020783b */ /* 0x000ff00000000200 */
[----:B------:R-:W2:Y:S08]  /*4a40*/  LDSM.16.M88.4 R16, [R212+0x14000] ;  /* 0x01400000d410783b */ /* 0x000eb00000000200 */
[----:B------:R-:W3:Y:S01]  /*4a50*/  LDSM.16.M88.4 R28, [R208+0x9000] ;  /* 0x00900000d01c783b */ /* 0x000ee20000000200 */
[----:B-1----:R-:W-:Y:S07]  /*4a60*/  IMAD.IADD R0, R208, 0x1, R218 ;  /* 0x00000001d0007824 */ /* 0x002fee00078e02da */
[----:B------:R-:W1:Y:S01]  /*4a70*/  LDSM.16.M88.4 R164, [R212+0x14800] ;  /* 0x01480000d4a4783b */ /* 0x000e620000000200 */
[----:B------:R-:W-:Y:S07]  /*4a80*/  IMAD.IADD R2, R216, 0x1, R0 ;  /* 0x00000001d8027824 */ /* 0x000fee00078e0200 */
[----:B------:R-:W-:Y:S08]  /*4a90*/  LDSM.16.M88.4 R168, [R210+0x8000] ;  /* 0x00800000d2a8783b */ /* 0x000ff00000000200 */
[----:B------:R-:W4:Y:S01]  /*4aa0*/  LDSM.16.M88.4 R172, [R214+0x14000] ;  /* 0x01400000d6ac783b */ /* 0x000f220000000200 */
[-C--:B--2---:R-:W-:Y:S07]  /*4ab0*/  HMMA.16816.F32.BF16 R4, R32, R16.reuse, RZ ;  /* 0x000000102004723c */ /* 0x084fee00000418ff */
[----:B------:R-:W2:Y:S01]  /*4ac0*/  LDSM.16.M88.4 R176, [R210+0x9000] ;  /* 0x00900000d2b0783b */ /* 0x000ea20000000200 */
[C---:B---3--:R-:W-:Y:S07]  /*4ad0*/  HMMA.16816.F32.BF16 R8, R28.reuse, R16, RZ ;  /* 0x000000101c08723c */ /* 0x048fee00000418ff */
[----:B------:R-:W3:Y:S01]  /*4ae0*/  LDSM.16.M88.4 R180, [R214+0x14800] ;  /* 0x01480000d6b4783b */ /* 0x000ee20000000200 */
[-C--:B------:R-:W-:Y:S08]  /*4af0*/  HMMA.16816.F32.BF16 R12, R28, R18.reuse, RZ ;  /* 0x000000121c0c723c */ /* 0x080ff000000418ff */
[C---:B------:R-:W-:Y:S08]  /*4b00*/  HMMA.16816.F32.BF16 R16, R32.reuse, R18, RZ ;  /* 0x000000122010723c */ /* 0x040ff000000418ff */
[-C--:B-1----:R-:W-:Y:S08]  /*4b10*/  HMMA.16816.F32.BF16 R20, R32, R164.reuse, RZ ;  /* 0x000000a42014723c */ /* 0x082ff000000418ff */
[C---:B------:R-:W-:Y:S08]  /*4b20*/  HMMA.16816.F32.BF16 R24, R28.reuse, R164, RZ ;  /* 0x000000a41c18723c */ /* 0x040ff000000418ff */
[-C--:B------:R-:W-:Y:S08]  /*4b30*/  HMMA.16816.F32.BF16 R28, R28, R166.reuse, RZ ;  /* 0x000000a61c1c723c */ /* 0x080ff000000418ff */
[----:B------:R-:W-:Y:S01]  /*4b40*/  HMMA.16816.F32.BF16 R32, R32, R166, RZ ;  /* 0x000000a62020723c */ /* 0x000fe200000418ff */
[----:B------:R-:W-:Y:S07]  /*4b50*/  LDSM.16.M88.4 R164, [R0+0x8000] ;  /* 0x0080000000a4783b */ /* 0x000fee0000000200 */
[-C--:B----4-:R-:W-:Y:S08]  /*4b60*/  HMMA.16816.F32.BF16 R4, R168, R172.reuse, R4 ;  /* 0x000000aca804723c */ /* 0x090ff00000041804 */
[C---:B--2---:R-:W-:Y:S08]  /*4b70*/  HMMA.16816.F32.BF16 R8, R176.reuse, R172, R8 ;  /* 0x000000acb008723c */ /* 0x044ff00000041808 */
[-C--:B------:R-:W-:Y:S08]  /*4b80*/  HMMA.16816.F32.BF16 R12, R176, R174.reuse, R12 ;  /* 0x000000aeb00c723c */ /* 0x080ff0000004180c */
[C---:B------:R-:W-:Y:S01]  /*4b90*/  HMMA.16816.F32.BF16 R16, R168.reuse, R174, R16 ;  /* 0x000000aea810723c */ /* 0x040fe20000041810 */
[----:B------:R-:W1:Y:S07]  /*4ba0*/  LDSM.16.M88.4 R172, [R213+0x14000] ;  /* 0x01400000d5ac783b */ /* 0x000e6e0000000200 */
[-C--:B---3--:R-:W-:Y:S08]  /*4bb0*/  HMMA.16816.F32.BF16 R20, R168, R180.reuse, R20 ;  /* 0x000000b4a814723c */ /* 0x088ff00000041814 */
[C---:B------:R-:W-:Y:S08]  /*4bc0*/  HMMA.16816.F32.BF16 R24, R176.reuse, R180, R24 ;  /* 0x000000b4b018723c */ /* 0x040ff00000041818 */
[-C--:B------:R-:W-:Y:S01]  /*4bd0*/  HMMA.16816.F32.BF16 R28, R176, R182.reuse, R28 ;  /* 0x000000b6b01c723c */ /* 0x080fe2000004181c */
[----:B------:R-:W-:Y:S07]  /*4be0*/  LDSM.16.M88.4 R176, [R213+0x14800] ;  /* 0x01480000d5b0783b */ /* 0x000fee0000000200 */
[----:B------:R-:W-:Y:S01]  /*4bf0*/  HMMA.16816.F32.BF16 R32, R168, R182, R32 ;  /* 0x000000b6a820723c */ /* 0x000fe20000041820 */
[----:B------:R-:W2:Y:S07]  /*4c00*/  LDSM.16.M88.4 R168, [R0+0x9000] ;  /* 0x0090000000a8783b */ /* 0x000eae0000000200 */
[-C--:B-1----:R-:W-:Y:S08]  /*4c10*/  HMMA.16816.F32.BF16 R4, R164, R172.reuse, R4 ;  /* 0x000000aca404723c */ /* 0x082ff00000041804 */
[C---:B--2---:R-:W-:Y:S08]  /*4c20*/  HMMA.16816.F32.BF16 R8, R168.reuse, R172, R8 ;  /* 0x000000aca808723c */ /* 0x044ff00000041808 */
[-C--:B------:R-:W-:Y:S08]  /*4c30*/  HMMA.16816.F32.BF16 R12, R168, R174.reuse, R12 ;  /* 0x000000aea80c723c */ /* 0x080ff0000004180c */
[C---:B------:R-:W-:Y:S01]  /*4c40*/  HMMA.16816.F32.BF16 R16, R164.reuse, R174, R16 ;  /* 0x000000aea410723c */ /* 0x040fe20000041810 */
[----:B------:R-:W-:Y:S07]  /*4c50*/  LDSM.16.M88.4 R172, [R215+0x14000] ;  /* 0x01400000d7ac783b */ /* 0x000fee0000000200 */
[-C--:B------:R-:W-:Y:S08]  /*4c60*/  HMMA.16816.F32.BF16 R20, R164, R176.reuse, R20 ;  /* 0x000000b0a414723c */ /* 0x080ff00000041814 */
[C---:B------:R-:W-:Y:S08]  /*4c70*/  HMMA.16816.F32.BF16 R24, R168.reuse, R176, R24 ;  /* 0x000000b0a818723c */ /* 0x040ff00000041818 */
[-C--:B------:R-:W-:Y:S01]  /*4c80*/  HMMA.16816.F32.BF16 R28, R168, R178.reuse, R28 ;  /* 0x000000b2a81c723c */ /* 0x080fe2000004181c */
[----:B------:R-:W1:Y:S07]  /*4c90*/  LDSM.16.M88.4 R168, [R2+0x8000] ;  /* 0x0080000002a8783b */ /* 0x000e6e0000000200 */
[----:B------:R-:W-:Y:S01]  /*4ca0*/  HMMA.16816.F32.BF16 R32, R164, R178, R32 ;  /* 0x000000b2a420723c */ /* 0x000fe20000041820 */
[----:B------:R-:W2:Y:S08]  /*4cb0*/  LDSM.16.M88.4 R164, [R2+0x9000] ;  /* 0x0090000002a4783b */ /* 0x000eb00000000200 */
[----:B------:R-:W3:Y:S01]  /*4cc0*/  LDSM.16.M88.4 R176, [R215+0x14800] ;  /* 0x01480000d7b0783b */ /* 0x000ee20000000200 */
[-C--:B-1----:R-:W-:Y:S08]  /*4cd0*/  HMMA.16816.F32.BF16 R4, R168, R172.reuse, R4 ;  /* 0x000000aca804723c */ /* 0x082ff00000041804 */
[C---:B--2---:R-:W-:Y:S08]  /*4ce0*/  HMMA.16816.F32.BF16 R8, R164.reuse, R172, R8 ;  /* 0x000000aca408723c */ /* 0x044ff00000041808 */
[-C--:B------:R-:W-:Y:S08]  /*4cf0*/  HMMA.16816.F32.BF16 R12, R164, R174.reuse, R12 ;  /* 0x000000aea40c723c */ /* 0x080ff0000004180c */
[C---:B------:R-:W-:Y:S01]  /*4d00*/  HMMA.16816.F32.BF16 R16, R168.reuse, R174, R16 ;  /* 0x000000aea810723c */ /* 0x040fe20000041810 */
[----:B------:R-:W-:Y:S07]  /*4d10*/  LDSM.16.M88.4 R172, [R212+0x18000] ;  /* 0x01800000d4ac783b */ /* 0x000fee0000000200 */
[-C--:B---3--:R-:W-:Y:S08]  /*4d20*/  HMMA.16816.F32.BF16 R20, R168, R176.reuse, R20 ;  /* 0x000000b0a814723c */ /* 0x088ff00000041814 */
        /* <DEDUP_REMOVED lines=24> */
[C---:B------:R-:W-:Y:S01]  /*4eb0*/  HMMA.16816.F32.BF16 R24, R164.reuse, R176, R24 ;  /* 0x000000b0a418723c */ /* 0x040fe20000041818 */
[----:B------:R-:W-:Y:S02]  /*4ec0*/  IMAD.U32 R176, RZ, RZ, UR16 ;  /* 0x00000010ffb07e24 */ /* 0x000fe4000f8e00ff */
[----:B------:R-:W-:Y:S03]  /*4ed0*/  IMAD.U32 R177, RZ, RZ, UR17 ;  /* 0x00000011ffb17e24 */ /* 0x000fe6000f8e00ff */
[C---:B------:R-:W-:Y:S02]  /*4ee0*/  LEA R180, P0, R239.reuse, R176, 0x2 ;  /* 0x000000b0efb47211 */ /* 0x040fe400078010ff */
[-C--:B------:R-:W-:Y:S01]  /*4ef0*/  HMMA.16816.F32.BF16 R28, R164, R178.reuse, R28 ;  /* 0x000000b2a41c723c */ /* 0x080fe2000004181c */
[----:B------:R-:W1:Y:S02]  /*4f00*/  LDSM.16.M88.4 R164, [R0+0xa000] ;  /* 0x00a0000000a4783b */ /* 0x000e640000000200 */
[----:B------:R-:W-:Y:S05]  /*4f10*/  LEA.HI.X R181, R239, R177, RZ, 0x2, P0 ;  /* 0x000000b1efb57211 */ /* 0x000fea00000f14ff */
[----:B------:R-:W-:Y:S01]  /*4f20*/  HMMA.16816.F32.BF16 R32, R168, R178, R32 ;  /* 0x000000b2a820723c */ /* 0x000fe20000041820 */
[----:B------:R-:W2:Y:S04]  /*4f30*/  LDG.E R178, desc[UR32][R180.64] ;  /* 0x00000020b4b27981 */ /* 0x000ea8000c1e1900 */
[----:B------:R-:W3:Y:S04]  /*4f40*/  LDG.E R177, desc[UR32][R180.64+0x20] ;  /* 0x00002020b4b17981 */ /* 0x000ee8000c1e1900 */
[----:B------:R4:W5:Y:S04]  /*4f50*/  LDG.E R176, desc[UR32][R180.64+0x80] ;  /* 0x00008020b4b07981 */ /* 0x000968000c1e1900 */
[----:B------:R4:W5:Y:S04]  /*4f60*/  LDG.E R3, desc[UR32][R180.64+0xa0] ;  /* 0x0000a020b4037981 */ /* 0x000968000c1e1900 */
[----:B------:R4:W4:Y:S01]  /*4f70*/  LDSM.16.M88.4 R168, [R0+0xb000] ;  /* 0x00b0000000a8783b */ /* 0x0009220000000200 */
[-C--:B-1----:R-:W-:Y:S05]  /*4f80*/  HMMA.16816.F32.BF16 R4, R164, R172.reuse, R4 ;  /* 0x000000aca404723c */ /* 0x082fea0000041804 */
[----:B----4-:R-:W-:Y:S03]  /*4f90*/  SHF.R.U32.HI R0, RZ, 0x4, R222 ;  /* 0x00000004ff007819 */ /* 0x010fe600000116de */
[C---:B------:R-:W-:Y:S08]  /*4fa0*/  HMMA.16816.F32.BF16 R8, R168.reuse, R172, R8 ;  /* 0x000000aca808723c */ /* 0x040ff00000041808 */
[-C--:B------:R-:W-:Y:S08]  /*4fb0*/  HMMA.16816.F32.BF16 R12, R168, R174.reuse, R12 ;  /* 0x000000aea80c723c */ /* 0x080ff0000004180c */
[C---:B------:R-:W-:Y:S01]  /*4fc0*/  HMMA.16816.F32.BF16 R16, R164.reuse, R174, R16 ;  /* 0x000000aea410723c */ /* 0x040fe20000041810 */
[----:B------:R-:W1:Y:S07]  /*4fd0*/  LDSM.16.M88.4 R172, [R213+0x18800] ;  /* 0x01880000d5ac783b */ /* 0x000e6e0000000200 */
[-C--:B-1----:R-:W-:Y:S08]  /*4fe0*/  HMMA.16816.F32.BF16 R20, R164, R172.reuse, R20 ;  /* 0x000000aca414723c */ /* 0x082ff00000041814 */
[C---:B------:R-:W-:Y:S08]  /*4ff0*/  HMMA.16816.F32.BF16 R24, R168.reuse, R172, R24 ;  /* 0x000000aca818723c */ /* 0x040ff00000041818 */
[-C--:B------:R-:W-:Y:S01]  /*5000*/  HMMA.16816.F32.BF16 R28, R168, R174.reuse, R28 ;  /* 0x000000aea81c723c */ /* 0x080fe2000004181c */
[----:B------:R-:W-:Y:S07]  /*5010*/  LDSM.16.M88.4 R168, [R215+0x18000] ;  /* 0x01800000d7a8783b */ /* 0x000fee0000000200 */
[----:B------:R-:W-:Y:S01]  /*5020*/  HMMA.16816.F32.BF16 R32, R164, R174, R32 ;  /* 0x000000aea420723c */ /* 0x000fe20000041820 */
[----:B------:R-:W1:Y:S08]  /*5030*/  LDSM.16.M88.4 R164, [R2+0xa000] ;  /* 0x00a0000002a4783b */ /* 0x000e700000000200 */
[----:B------:R-:W4:Y:S01]  /*5040*/  LDSM.16.M88.4 R172, [R2+0xb000] ;  /* 0x00b0000002ac783b */ /* 0x000f220000000200 */
[-C--:B-1----:R-:W-:Y:S08]  /*5050*/  HMMA.16816.F32.BF16 R4, R164, R168.reuse, R4 ;  /* 0x000000a8a404723c */ /* 0x082ff00000041804 */
[C---:B----4-:R-:W-:Y:S08]  /*5060*/  HMMA.16816.F32.BF16 R8, R172.reuse, R168, R8 ;  /* 0x000000a8ac08723c */ /* 0x050ff00000041808 */
[-C--:B------:R-:W-:Y:S08]  /*5070*/  HMMA.16816.F32.BF16 R12, R172, R170.reuse, R12 ;  /* 0x000000aaac0c723c */ /* 0x080ff0000004180c */
[C---:B------:R-:W-:Y:S01]  /*5080*/  HMMA.16816.F32.BF16 R16, R164.reuse, R170, R16 ;  /* 0x000000aaa410723c */ /* 0x040fe20000041810 */
[----:B------:R-:W1:Y:S07]  /*5090*/  LDSM.16.M88.4 R168, [R215+0x18800] ;  /* 0x01880000d7a8783b */ /* 0x000e6e0000000200 */
[-C--:B-1----:R-:W-:Y:S08]  /*50a0*/  HMMA.16816.F32.BF16 R20, R164, R168.reuse, R20 ;  /* 0x000000a8a414723c */ /* 0x082ff00000041814 */
[C---:B------:R-:W-:Y:S08]  /*50b0*/  HMMA.16816.F32.BF16 R24, R172.reuse, R168, R24 ;  /* 0x000000a8ac18723c */ /* 0x040ff00000041818 */
[-C--:B------:R-:W-:Y:S08]  /*50c0*/  HMMA.16816.F32.BF16 R28, R172, R170.reuse, R28 ;  /* 0x000000aaac1c723c */ /* 0x080ff0000004181c */
[----:B------:R-:W-:Y:S04]  /*50d0*/  HMMA.16816.F32.BF16 R32, R164, R170, R32 ;  /* 0x000000aaa420723c */ /* 0x000fe80000041820 */
[C---:B--2---:R-:W-:Y:S01]  /*50e0*/  FADD.FTZ R165, -R178.reuse, R16 ;  /* 0x00000010b2a57221 */ /* 0x044fe20000010100 */
[C---:B------:R-:W-:Y:S01]  /*50f0*/  FADD.FTZ R5, -R178.reuse, R5 ;  /* 0x00000005b2057221 */ /* 0x040fe20000010100 */
[C---:B------:R-:W-:Y:S01]  /*5100*/  FADD.FTZ R4, -R178.reuse, R4 ;  /* 0x00000004b2047221 */ /* 0x040fe20000010100 */
[----:B------:R-:W-:Y:S01]  /*5110*/  FADD.FTZ R17, -R178, R17 ;  /* 0x00000011b2117221 */ /* 0x000fe20000010100 */
[----:B------:R-:W-:Y:S01]  /*5120*/  FMUL.FTZ R165, R184, R165 ;  /* 0x000000a5b8a57220 */ /* 0x000fe20000410000 */
[----:B------:R-:W-:Y:S01]  /*5130*/  FMUL.FTZ R16, R230, R5 ;  /* 0x00000005e6107220 */ /* 0x000fe20000410000 */
[----:B------:R-:W-:Y:S02]  /*5140*/  IMAD.SHL.U32 R184, R222, 0x40, RZ ;  /* 0x00000040deb87824 */ /* 0x000fe400078e00ff */
[C---:B------:R-:W-:Y:S01]  /*5150*/  FADD.FTZ R5, -R178.reuse, R20 ;  /* 0x00000014b2057221 */ /* 0x040fe20000010100 */
[----:B------:R-:W-:Y:S01]  /*5160*/  FMUL.FTZ R164, R231, R4 ;  /* 0x00000004e7a47220 */ /* 0x000fe20000410000 */
[----:B------:R-:W-:Y:S05]  /*5170*/  FMUL.FTZ R20, R223, R17 ;  /* 0x00000011df147220 */ /* 0x000fea0000410000 */
[----:B------:R-:W-:Y:S01]  /*5180*/  FADD.FTZ R4, -R178, R32 ;  /* 0x00000020b2047221 */ /* 0x000fe20000010100 */
[C---:B---3--:R-:W-:Y:S01]  /*5190*/  FADD.FTZ R18, -R177.reuse, R18 ;  /* 0x00000012b1127221 */ /* 0x048fe20000010100 */
[----:B------:R-:W-:Y:S01]  /*51a0*/  LOP3.LUT R223, R0, 0x8, RZ, 0xc0, !PT ;  /* 0x0000000800df7812 */ /* 0x000fe200078ec0ff */
[C---:B------:R-:W-:Y:S01]  /*51b0*/  FADD.FTZ R21, -R178.reuse, R21 ;  /* 0x00000015b2157221 */ /* 0x040fe20000010100 */
[----:B------:R-:W-:Y:S01]  /*51c0*/  FADD.FTZ R32, -R178, R33 ;  /* 0x00000021b2207221 */ /* 0x000fe20000010100 */
[----:B------:R-:W-:Y:S01]  /*51d0*/  FADD.FTZ R19, -R177, R19 ;  /* 0x00000013b1137221 */ /* 0x000fe20000010100 */
[----:B------:R-:W-:Y:S01]  /*51e0*/  LOP3.LUT R0, R184, 0x1c0, RZ, 0xc0, !PT ;  /* 0x000001c0b8007812 */ /* 0x000fe200078ec0ff */
[----:B------:R-:W-:Y:S01]  /*51f0*/  FMUL.FTZ R166, R229, R18 ;  /* 0x00000012e5a67220 */ /* 0x000fe20000410000 */
[----:B------:R-:W-:Y:S01]  /*5200*/  F2FP.BF16.F32.PACK_AB R20, R20, R165 ;  /* 0x000000a51414723e */ /* 0x000fe200000010ff */
[----:B------:R-:W-:Y:S01]  /*5210*/  FMUL.FTZ R5, R207, R5 ;  /* 0x00000005cf057220 */ /* 0x000fe20000410000 */
[----:B------:R-:W-:Y:S01]  /*5220*/  FMUL.FTZ R21, R224, R21 ;  /* 0x00000015e0157220 */ /* 0x000fe20000410000 */
[----:B------:R-:W-:Y:S01]  /*5230*/  FMUL.FTZ R4, R205, R4 ;  /* 0x00000004cd047220 */ /* 0x000fe20000410000 */
[----:B------:R-:W-:Y:S01]  /*5240*/  FMUL.FTZ R32, R204, R32 ;  /* 0x00000020cc207220 */ /* 0x000fe20000410000 */
[----:B------:R-:W-:Y:S01]  /*5250*/  FMUL.FTZ R165, R228, R19 ;  /* 0x00000013e4a57220 */ /* 0x000fe20000410000 */
[C---:B------:R-:W-:Y:S01]  /*5260*/  FADD.FTZ R18, -R177.reuse, R22 ;  /* 0x00000016b1127221 */ /* 0x040fe20000010100 */
[----:B------:R-:W-:Y:S01]  /*5270*/  LOP3.LUT R0, R0, 0x38, R221, 0xf8, !PT ;  /* 0x0000003800007812 */ /* 0x000fe200078ef8dd */
[----:B------:R-:W-:Y:S01]  /*5280*/  FADD.FTZ R6, -R177, R6 ;  /* 0x00000006b1067221 */ /* 0x000fe20000010100 */
[----:B------:R-:W-:Y:S01]  /*5290*/  LOP3.LUT R2, R223, 0x10, R222, 0xf8, !PT ;  /* 0x00000010df027812 */ /* 0x000fe200078ef8de */
[C---:B------:R-:W-:Y:S01]  /*52a0*/  FADD.FTZ R7, -R177.reuse, R7 ;  /* 0x00000007b1077221 */ /* 0x040fe20000010100 */
[C---:B------:R-:W-:Y:S01]  /*52b0*/  FADD.FTZ R17, -R177.reuse, R23 ;  /* 0x00000017b1117221 */ /* 0x040fe20000010100 */
[C---:B------:R-:W-:Y:S01]  /*52c0*/  FADD.FTZ R22, -R177.reuse, R34 ;  /* 0x00000022b1167221 */ /* 0x040fe20000010100 */
[----:B------:R-:W-:Y:S01]  /*52d0*/  F2FP.BF16.F32.PACK_AB R16, R16, R164 ;  /* 0x000000a41010723e */ /* 0x000fe200000010ff */
[----:B------:R-:W-:Y:S01]  /*52e0*/  FADD.FTZ R19, -R177, R35 ;  /* 0x00000023b1137221 */ /* 0x000fe20000010100 */
[----:B------:R-:W-:Y:S01]  /*52f0*/  LOP3.LUT R0, R2, R0, RZ, 0x3c, !PT ;  /* 0x0000000002007212 */ /* 0x000fe200078e3cff */
[----:B------:R-:W-:Y:S01]  /*5300*/  FMUL.FTZ R164, R233, R6 ;  /* 0x00000006e9a47220 */ /* 0x000fe20000410000 */
[----:B------:R-:W-:Y:S01]  /*5310*/  F2FP.BF16.F32.PACK_AB R21, R21, R5 ;  /* 0x000000051515723e */ /* 0x000fe200000010ff */
[----:B------:R-:W-:Y:S01]  /*5320*/  FMUL.FTZ R33, R232, R7 ;  /* 0x00000007e8217220 */ /* 0x000fe20000410000 */
[----:B------:R-:W-:Y:S01]  /*5330*/  F2FP.BF16.F32.PACK_AB R32, R32, R4 ;  /* 0x000000042020723e */ /* 0x000fe200000010ff */
[----:B------:R-:W-:Y:S01]  /*5340*/  FMUL.FTZ R18, R227, R18 ;  /* 0x00000012e3127220 */ /* 0x000fe20000410000 */
[----:B------:R-:W-:Y:S01]  /*5350*/  FMUL.FTZ R17, R226, R17 ;  /* 0x00000011e2117220 */ /* 0x000fe20000410000 */
[----:B------:R-:W-:Y:S01]  /*5360*/  FMUL.FTZ R22, R209, R22 ;  /* 0x00000016d1167220 */ /* 0x000fe20000410000 */
[----:B------:R-:W-:Y:S01]  /*5370*/  FMUL.FTZ R19, R206, R19 ;  /* 0x00000013ce137220 */ /* 0x000fe20000410000 */
[----:B------:R-:W-:Y:S06]  /*5380*/  BRA.U !UP2, `(.L_x_361) ;  /* 0x000000010a647547 */ /* 0x000fec000b800000 */
[----:B------:R-:W1:Y:S01]  /*5390*/  LDC R5, c[0x0][0x3b0] ;  /* 0x0000ec00ff057b82 */ /* 0x000e620000000800 */
[----:B------:R-:W-:Y:S01]  /*53a0*/  IADD3 R4, P0, PT, RZ, -UR27, RZ ;  /* 0x8000001bff047c10 */ /* 0x000fe2000ff1e0ff */
[----:B------:R-:W-:Y:S04]  /*53b0*/  ULOP3.LUT UR11, UR49, 0x1, URZ, 0xc0, !UPT ;  /* 0x00000001310b7892 */ /* 0x000fe8000f8ec0ff */
[----:B------:R-:W-:Y:S02]  /*53c0*/  UISETP.NE.U32.AND UP0, UPT, UR11, 0x1, UPT ;  /* 0x000000010b00788c */ /* 0x000fe4000bf05070 */
[----:B------:R-:W2:Y:S02]  /*53d0*/  LDC R6, c[0x0][0x3b4] ;  /* 0x0000ed00ff067b82 */ /* 0x000ea40000000800 */
[----:B------:R-:W-:Y:S06]  /*53e0*/  USEL UR11, UR5, 0x4000, !UP0 ;  /* 0x00004000050b7887 */ /* 0x000fec000c000000 */
[----:B------:R-:W-:Y:S02]  /*53f0*/  VIADD R234, R234, UR11 ;  /* 0x0000000beaea7c36 */ /* 0x000fe40008000000 */
[----:B------:R-:W-:Y:S02]  /*5400*/  VIADD R217, R217, UR11 ;  /* 0x0000000bd9d97c36 */ /* 0x000fe40008000000 */
[C---:B-1----:R-:W-:Y:S04]  /*5410*/  IMAD.SHL.U32 R2, R5.reuse, 0x40, RZ ;  /* 0x0000004005027824 */ /* 0x042fe800078e00ff */
[----:B------:R-:W-:Y:S05]  /*5420*/  IMAD.X R2, RZ, RZ, ~R2, P0 ;  /* 0x000000ffff027224 */ /* 0x000fea00000e0e02 */
[----:B------:R-:W-:Y:S04]  /*5430*/  SHF.R.S64 R4, R4, 0x1f, R2 ;  /* 0x0000001f04047819 */ /* 0x000fe80000001002 */
[----:B------:R-:W-:Y:S04]  /*5440*/  IADD3 R241, P0, PT, R4, R241, RZ ;  /* 0x000000f104f17210 */ /* 0x000fe80007f1e0ff */
[----:B------:R-:W-:Y:S02]  /*5450*/  LEA.HI.X.SX32 R240, R2, R240, 0x1, P0 ;  /* 0x000000f002f07211 */ /* 0x000fe400000f0eff */
[C---:B------:R-:W-:Y:S03]  /*5460*/  LEA R4, P0, R5.reuse, R241, 0x6 ;  /* 0x000000f105047211 */ /* 0x040fe600078030ff */
[----:B------:R-:W-:Y:S01]  /*5470*/  IMAD.MOV.U32 R7, RZ, RZ, R240 ;  /* 0x000000ffff077224 */ /* 0x000fe200078e00f0 */
[----:B--2---:R-:W-:Y:S01]  /*5480*/  LEA.HI.X R5, R5, R240, R6, 0x6, P0 ;  /* 0x000000f005057211 */ /* 0x004fe200000f3406 */
[----:B------:R-:W-:Y:S05]  /*5490*/  IMAD.MOV.U32 R6, RZ, RZ, R241 ;  /* 0x000000ffff067224 */ /* 0x000fea00078e00f1 */
[----:B------:R-:W-:Y:S01]  /*54a0*/  @!PT LDS RZ, [RZ] ;  /* 0x00000000fffff984 */ /* 0x000fe20000000800 */
[----:B------:R-:W-:Y:S01]  /*54b0*/  @!PT LDS RZ, [RZ] ;  /* 0x00000000fffff984 */ /* 0x000fe20000000800 */
[----:B------:R-:W-:Y:S01]  /*54c0*/  @!PT LDS RZ, [RZ] ;  /* 0x00000000fffff984 */ /* 0x000fe20000000800 */
[----:B------:R1:W-:Y:S04]  /*54d0*/  LDGSTS.E.BYPASS.LTC128B.128 [R234], desc[UR32][R6.64] ;  /* 0x0000000006ea7fae */ /* 0x0003e8000b981a20 */
[----:B------:R1:W-:Y:S04]  /*54e0*/  LDGSTS.E.BYPASS.LTC128B.128 [R234+0x2000], desc[UR32][R6.64+0x80] ;  /* 0x0200008006ea7fae */ /* 0x0003e8000b981a20 */
[----:B------:R1:W-:Y:S04]  /*54f0*/  LDGSTS.E.BYPASS.LTC128B.128 [R234+0x1000], desc[UR32][R4.64] ;  /* 0x0100000004ea7fae */ /* 0x0003e8000b981a20 */
[----:B------:R1:W-:Y:S04]  /*5500*/  LDGSTS.E.BYPASS.LTC128B.128 [R234+0x3000], desc[UR32][R4.64+0x80] ;  /* 0x0300008004ea7fae */ /* 0x0003e8000b981a20 */
[----:B------:R-:W0:Y:S02]  /*5510*/  LDGDEPBAR ;  /* 0x00000000000079af */ /* 0x000e240000000000 */
.L_x_361:
[----:B-1----:R-:W-:Y:S01]  /*5520*/  F2FP.BF16.F32.PACK_AB R4, R33, R164 ;  /* 0x000000a42104723e */ /* 0x002fe200000010ff */
[----:B------:R-:W-:Y:S01]  /*5530*/  STS [R186+0x1c000], R16 ;  /* 0x01c00010ba007388 */ /* 0x000fe20000000800 */
[----:B------:R-:W-:Y:S01]  /*5540*/  F2FP.BF16.F32.PACK_AB R2, R165, R166 ;  /* 0x000000a6a502723e */ /* 0x000fe200000010ff */
[C---:B-----5:R-:W-:Y:S01]  /*5550*/  FADD.FTZ R12, -R176.reuse, R12 ;  /* 0x0000000cb00c7221 */ /* 0x060fe20000010100 */
[C---:B------:R-:W-:Y:S02]  /*5560*/  FADD.FTZ R13, -R176.reuse, R13 ;  /* 0x0000000db00d7221 */ /* 0x040fe40000010100 */
[----:B------:R1:W-:Y:S01]  /*5570*/  STS [R186+0x1c400], R4 ;  /* 0x01c40004ba007388 */ /* 0x0003e20000000800 */
[----:B------:R-:W-:Y:S01]  /*5580*/  FADD.FTZ R6, -R176, R9 ;  /* 0x00000009b0067221 */ /* 0x000fe20000010100 */
[----:B------:R-:W-:Y:S01]  /*5590*/  FMUL.FTZ R5, R197, R12 ;  /* 0x0000000cc5057220 */ /* 0x000fe20000410000 */
[----:B------:R-:W-:Y:S02]  /*55a0*/  FMUL.FTZ R12, R196, R13 ;  /* 0x0000000dc40c7220 */ /* 0x000fe40000410000 */
[----:B------:R2:W-:Y:S01]  /*55b0*/  STS [R187+0x1c400], R2 ;  /* 0x01c40002bb007388 */ /* 0x0005e20000000800 */
[C---:B------:R-:W-:Y:S01]  /*55c0*/  FADD.FTZ R9, -R176.reuse, R25 ;  /* 0x00000019b0097221 */ /* 0x040fe20000010100 */
[----:B------:R-:W-:Y:S01]  /*55d0*/  FADD.FTZ R7, -R176, R8 ;  /* 0x00000008b0077221 */ /* 0x000fe20000010100 */
[C---:B------:R-:W-:Y:S01]  /*55e0*/  FADD.FTZ R11, -R3.reuse, R11 ;  /* 0x0000000b030b7221 */ /* 0x040fe20000010100 */
[C---:B------:R-:W-:Y:S01]  /*55f0*/  FADD.FTZ R10, -R3.reuse, R10 ;  /* 0x0000000a030a7221 */ /* 0x040fe20000010100 */
[----:B------:R-:W-:Y:S01]  /*5600*/  FMUL.FTZ R9, R192, R9 ;  /* 0x00000009c0097220 */ /* 0x000fe20000410000 */
[----:B------:R-:W-:Y:S01]  /*5610*/  F2FP.BF16.F32.PACK_AB R12, R12, R5 ;  /* 0x000000050c0c723e */ /* 0x000fe200000010ff */
[----:B------:R-:W-:Y:S01]  /*5620*/  FMUL.FTZ R5, R202, R11 ;  /* 0x0000000bca057220 */ /* 0x000fe20000410000 */
[----:B------:R-:W-:Y:S01]  /*5630*/  FADD.FTZ R15, -R3, R15 ;  /* 0x0000000f030f7221 */ /* 0x000fe20000010100 */
[----:B------:R-:W-:Y:S01]  /*5640*/  FMUL.FTZ R7, R200, R7 ;  /* 0x00000007c8077220 */ /* 0x000fe20000410000 */
[----:B------:R-:W-:Y:S01]  /*5650*/  FMUL.FTZ R6, R198, R6 ;  /* 0x00000006c6067220 */ /* 0x000fe20000410000 */
[----:B------:R-:W-:Y:S01]  /*5660*/  FMUL.FTZ R10, R203, R10 ;  /* 0x0000000acb0a7220 */ /* 0x000fe20000410000 */
[C---:B------:R-:W-:Y:S01]  /*5670*/  FADD.FTZ R14, -R3.reuse, R14 ;  /* 0x0000000e030e7221 */ /* 0x040fe20000010100 */
[----:B------:R-:W-:Y:S01]  /*5680*/  STS [R187+0x1c000], R20 ;  /* 0x01c00014bb007388 */ /* 0x000fe20000000800 */
[----:B------:R-:W-:Y:S01]  /*5690*/  FADD.FTZ R26, -R3, R26 ;  /* 0x0000001a031a7221 */ /* 0x000fe20000010100 */
[----:B------:R-:W-:Y:S01]  /*56a0*/  F2FP.BF16.F32.PACK_AB R17, R17, R18 ;  /* 0x000000121111723e */ /* 0x000fe200000010ff */
[----:B------:R-:W-:Y:S01]  /*56b0*/  FMUL.FTZ R14, R201, R14 ;  /* 0x0000000ec90e7220 */ /* 0x000fe20000410000 */
[----:B------:R-:W-:Y:S01]  /*56c0*/  F2FP.BF16.F32.PACK_AB R5, R5, R10 ;  /* 0x0000000a0505723e */ /* 0x000fe200000010ff */
[C---:B------:R-:W-:Y:S01]  /*56d0*/  FADD.FTZ R28, -R176.reuse, R28 ;  /* 0x0000001cb01c7221 */ /* 0x040fe20000010100 */
[----:B------:R-:W-:Y:S01]  /*56e0*/  MOV R10, 0x10 ;  /* 0x00000010000a7802 */ /* 0x000fe20000000f00 */
[C---:B------:R-:W-:Y:S01]  /*56f0*/  FADD.FTZ R29, -R176.reuse, R29 ;  /* 0x0000001db01d7221 */ /* 0x040fe20000010100 */
[----:B-1----:R-:W-:Y:S01]  /*5700*/  FADD.FTZ R4, -R176, R24 ;  /* 0x00000018b0047221 */ /* 0x002fe20000010100 */
[----:B------:R1:W-:Y:S01]  /*5710*/  STS [R186+0x1d400], R5 ;  /* 0x01d40005ba007388 */ /* 0x0003e20000000800 */
[----:B------:R-:W-:Y:S01]  /*5720*/  FADD.FTZ R31, -R3, R31 ;  /* 0x0000001f031f7221 */ /* 0x000fe20000010100 */
[----:B------:R-:W-:Y:S01]  /*5730*/  FMUL.FTZ R26, R195, R26 ;  /* 0x0000001ac31a7220 */ /* 0x000fe20000410000 */
[----:B------:R-:W-:Y:S01]  /*5740*/  FMUL.FTZ R4, R193, R4 ;  /* 0x00000004c1047220 */ /* 0x000fe20000410000 */
[----:B--2---:R-:W-:Y:S01]  /*5750*/  F2FP.BF16.F32.PACK_AB R2, R6, R7 ;  /* 0x000000070602723e */ /* 0x004fe200000010ff */
[C---:B------:R-:W-:Y:S01]  /*5760*/  FADD.FTZ R6, -R3.reuse, R27 ;  /* 0x0000001b03067221 */ /* 0x040fe20000010100 */
[----:B------:R-:W-:Y:S01]  /*5770*/  FADD.FTZ R30, -R3, R30 ;  /* 0x0000001e031e7221 */ /* 0x000fe20000010100 */
[----:B------:R-:W-:Y:S01]  /*5780*/  F2FP.BF16.F32.PACK_AB R16, R19, R22 ;  /* 0x000000161310723e */ /* 0x000fe200000010ff */
[----:B------:R-:W-:Y:S01]  /*5790*/  FMUL.FTZ R28, R191, R28 ;  /* 0x0000001cbf1c7220 */ /* 0x000fe20000410000 */
[----:B------:R-:W-:Y:S01]  /*57a0*/  F2FP.BF16.F32.PACK_AB R9, R9, R4 ;  /* 0x000000040909723e */ /* 0x000fe200000010ff */
[----:B------:R-:W-:Y:S01]  /*57b0*/  FMUL.FTZ R4, R199, R15 ;  /* 0x0000000fc7047220 */ /* 0x000fe20000410000 */
[----:B------:R2:W-:Y:S01]  /*57c0*/  STS [R186+0x1d000], R2 ;  /* 0x01d00002ba007388 */ /* 0x0005e20000000800 */
[----:B------:R-:W-:Y:S01]  /*57d0*/  FMUL.FTZ R6, R194, R6 ;  /* 0x00000006c2067220 */ /* 0x000fe20000410000 */
[----:B------:R-:W-:Y:S01]  /*57e0*/  FMUL.FTZ R8, R188, R29 ;  /* 0x0000001dbc087220 */ /* 0x000fe20000410000 */
[----:B------:R-:W-:Y:S01]  /*57f0*/  FMUL.FTZ R30, R190, R30 ;  /* 0x0000001ebe1e7220 */ /* 0x000fe20000410000 */
[----:B------:R-:W-:Y:S01]  /*5800*/  F2FP.BF16.F32.PACK_AB R4, R4, R14 ;  /* 0x0000000e0404723e */ /* 0x000fe200000010ff */
[----:B------:R-:W-:Y:S01]  /*5810*/  STS [R187+0x1d000], R12 ;  /* 0x01d0000cbb007388 */ /* 0x000fe20000000800 */
[----:B------:R-:W-:Y:S01]  /*5820*/  FMUL.FTZ R7, R189, R31 ;  /* 0x0000001fbd077220 */ /* 0x000fe20000410000 */
[----:B------:R-:W-:Y:S01]  /*5830*/  F2FP.BF16.F32.PACK_AB R6, R6, R26 ;  /* 0x0000001a0606723e */ /* 0x000fe200000010ff */
[----:B------:R-:W-:Y:S02]  /*5840*/  IMAD R235, R238, UR8, RZ ;  /* 0x00000008eeeb7c24 */ /* 0x000fe4000f8e02ff */
[----:B------:R3:W-:Y:S01]  /*5850*/  STS [R187+0x1d400], R4 ;  /* 0x01d40004bb007388 */ /* 0x0007e20000000800 */
[----:B------:R-:W-:Y:S02]  /*5860*/  F2FP.BF16.F32.PACK_AB R8, R8, R28 ;  /* 0x0000001c0808723e */ /* 0x000fe400000010ff */
[----:B------:R-:W-:Y:S02]  /*5870*/  F2FP.BF16.F32.PACK_AB R7, R7, R30 ;  /* 0x0000001e0707723e */ /* 0x000fe400000010ff */
[----:B------:R-:W-:Y:S01]  /*5880*/  STS [R185+-0x4000], R21 ;  /* 0xffc00015b9007388 */ /* 0x000fe20000000800 */
[----:B-1----:R-:W-:Y:S02]  /*5890*/  SEL R5, R10, 0xfffffff0, !P2 ;  /* 0xfffffff00a057807 */ /* 0x002fe40005000000 */
[----:B------:R-:W-:Y:S02]  /*58a0*/  SHF.L.U32 R224, R222, 0x5, RZ ;  /* 0x00000005dee07819 */ /* 0x000fe400000006ff */
[----:B------:R-:W-:Y:S01]  /*58b0*/  STS [R185+-0x3c00], R17 ;  /* 0xffc40011b9007388 */ /* 0x000fe20000000800 */
[----:B------:R-:W-:Y:S04]  /*58c0*/  LOP3.LUT R180, R0, 0x200, R184, 0xf8, !PT ;  /* 0x0000020000b47812 */ /* 0x000fe800078ef8b8 */
[----:B------:R-:W-:Y:S02]  /*58d0*/  LEA R180, R180, UR4, 0x1 ;  /* 0x00000004b4b47c11 */ /* 0x000fe4000f8e08ff */
[--C-:B--2---:R-:W-:Y:S02]  /*58e0*/  SHF.R.U32.HI R2, RZ, 0x1, R222.reuse ;  /* 0x00000001ff027819 */ /* 0x104fe400000116de */
[----:B------:R-:W-:Y:S02]  /*58f0*/  IADD3 R0, PT, PT, R180, R218, RZ ;  /* 0x000000dab4007210 */ /* 0x000fe40007ffe0ff */
[----:B------:R-:W-:Y:S04]  /*5900*/  LOP3.LUT R3, R2, 0x30, RZ, 0xc0, !PT ;  /* 0x0000003002037812 */ /* 0x000fe800078ec0ff */
[----:B------:R-:W-:Y:S02]  /*5910*/  LOP3.LUT R3, R3, 0x8, R222, 0xf8, !PT ;  /* 0x0000000803037812 */ /* 0x000fe400078ef8de */
[----:B---3--:R-:W-:Y:S02]  /*5920*/  IADD3 R4, PT, PT, R5, R185, RZ ;  /* 0x000000b905047210 */ /* 0x008fe40007ffe0ff */
[----:B------:R-:W-:Y:S03]  /*5930*/  LOP3.LUT R3, R3, 0x1c0, R184, 0xf8, !PT ;  /* 0x000001c003037812 */ /* 0x000fe600078ef8b8 */
[----:B------:R-:W-:Y:S01]  /*5940*/  STS [R4+-0x4000], R32 ;  /* 0xffc0002004007388 */ /* 0x000fe20000000800 */
[----:B------:R-:W-:Y:S04]  /*5950*/  LOP3.LUT R3, R3, 0x38, R221, 0x78, !PT ;  /* 0x0000003803037812 */ /* 0x000fe800078e78dd */
[----:B------:R-:W-:Y:S01]  /*5960*/  STS [R4+-0x3c00], R16 ;  /* 0xffc4001004007388 */ /* 0x000fe20000000800 */
[----:B------:R-:W-:Y:S04]  /*5970*/  LOP3.LUT R3, R3, 0x200, R224, 0xf8, !PT ;  /* 0x0000020003037812 */ /* 0x000fe800078ef8e0 */
[----:B------:R-:W-:Y:S01]  /*5980*/  STS [R185+-0x3000], R9 ;  /* 0xffd00009b9007388 */ /* 0x000fe20000000800 */
[----:B------:R-:W-:Y:S04]  /*5990*/  LEA R3, R3, UR4, 0x1 ;  /* 0x0000000403037c11 */ /* 0x000fe8000f8e08ff */
[----:B------:R-:W-:Y:S05]  /*59a0*/  STS [R185+-0x2c00], R6 ;  /* 0xffd40006b9007388 */ /* 0x000fea0000000800 */
[----:B------:R-:W-:Y:S05]  /*59b0*/  STS [R4+-0x3000], R8 ;  /* 0xffd0000804007388 */ /* 0x000fea0000000800 */
[----:B------:R-:W-:Y:S01]  /*59c0*/  STS [R4+-0x2c00], R7 ;  /* 0xffd4000704007388 */ /* 0x000fe20000000800 */
[----:B------:R-:W-:Y:S06]  /*59d0*/  BAR.SYNC.DEFER_BLOCKING 0x0 ;  /* 0x0000000000007b1d */ /* 0x000fec0000010000 */
[----:B------:R-:W-:Y:S05]  /*59e0*/  LDSM.16.MT88.4 R4, [R3+0x20000] ;  /* 0x020000000304783b */ /* 0x000fea0000004200 */
[----:B------:R-:W1:Y:S05]  /*59f0*/  LDSM.16.MT88.4 R8, [R180+0x8000] ;  /* 0x00800000b408783b */ /* 0x000e6a0000004200 */
[----:B------:R-:W2:Y:S05]  /*5a00*/  LDSM.16.MT88.4 R12, [R3+0x22000] ;  /* 0x02200000030c783b */ /* 0x000eaa0000004200 */
[----:B------:R-:W3:Y:S05]  /*5a10*/  LDSM.16.MT88.4 R16, [R0+0x8000] ;  /* 0x008000000010783b */ /* 0x000eea0000004200 */
[----:B------:R-:W4:Y:S05]  /*5a20*/  LDSM.16.MT88.4 R20, [R180+0xa000] ;  /* 0x00a00000b414783b */ /* 0x000f2a0000004200 */
[----:B------:R-:W4:Y:S05]  /*5a30*/  LDSM.16.MT88.4 R24, [R0+0xa000] ;  /* 0x00a000000018783b */ /* 0x000f2a0000004200 */
[----:B------:R-:W-:Y:S05]  /*5a40*/  LDSM.16.MT88.4 R28, [R3+0x20800] ;  /* 0x02080000031c783b */ /* 0x000fea0000004200 */
[----:B------:R-:W4:Y:S05]  /*5a50*/  LDSM.16.MT88.4 R32, [R180+0x8800] ;  /* 0x00880000b420783b */ /* 0x000f2a0000004200 */
[----:B------:R-:W4:Y:S01]  /*5a60*/  LDSM.16.MT88.4 R164, [R3+0x22800] ;  /* 0x0228000003a4783b */ /* 0x000f220000004200 */
[-C--:B-1----:R-:W-:Y:S04]  /*5a70*/  HMMA.16816.F32.BF16 R36, R4, R8.reuse, R36 ;  /* 0x000000080424723c */ /* 0x082fe80000041824 */
[----:B------:R-:W1:Y:S05]  /*5a80*/  LDSM.16.MT88.4 R168, [R0+0x8800] ;  /* 0x0088000000a8783b */ /* 0x000e6a0000004200 */
[----:B------:R-:W1:Y:S01]  /*5a90*/  LDSM.16.MT88.4 R172, [R180+0xa800] ;  /* 0x00a80000b4ac783b */ /* 0x000e620000004200 */
[C---:B--2---:R-:W-:Y:S04]  /*5aa0*/  HMMA.16816.F32.BF16 R40, R12.reuse, R8, R40 ;  /* 0x000000080c28723c */ /* 0x044fe80000041828 */
[----:B------:R-:W-:Y:S04]  /*5ab0*/  LDSM.16.MT88.4 R176, [R3+0x23800] ;  /* 0x0238000003b0783b */ /* 0x000fe80000004200 */
[-C--:B------:R-:W-:Y:S08]  /*5ac0*/  HMMA.16816.F32.BF16 R44, R12, R10.reuse, R44 ;  /* 0x0000000a0c2c723c */ /* 0x080ff0000004182c */
[C---:B------:R-:W-:Y:S01]  /*5ad0*/  HMMA.16816.F32.BF16 R48, R4.reuse, R10, R48 ;  /* 0x0000000a0430723c */ /* 0x040fe20000041830 */
[----:B------:R-:W2:Y:S07]  /*5ae0*/  LDSM.16.MT88.4 R8, [R0+0xa800] ;  /* 0x00a800000008783b */ /* 0x000eae0000004200 */
[-C--:B---3--:R-:W-:Y:S08]  /*5af0*/  HMMA.16816.F32.BF16 R52, R4, R16.reuse, R52 ;  /* 0x000000100434723c */ /* 0x088ff00000041834 */
[C---:B------:R-:W-:Y:S08]  /*5b00*/  HMMA.16816.F32.BF16 R56, R12.reuse, R16, R56 ;  /* 0x000000100c38723c */ /* 0x040ff00000041838 */
[-C--:B------:R-:W-:Y:S08]  /*5b10*/  HMMA.16816.F32.BF16 R60, R12, R18.reuse, R60 ;  /* 0x000000120c3c723c */ /* 0x080ff0000004183c */
[C---:B------:R-:W-:Y:S01]  /*5b20*/  HMMA.16816.F32.BF16 R64, R4.reuse, R18, R64 ;  /* 0x000000120440723c */ /* 0x040fe20000041840 */
[----:B------:R-:W-:Y:S07]  /*5b30*/  LDSM.16.MT88.4 R16, [R3+0x23000] ;  /* 0x023000000310783b */ /* 0x000fee0000004200 */
[-C--:B----4-:R-:W-:Y:S08]  /*5b40*/  HMMA.16816.F32.BF16 R68, R4, R20.reuse, R68 ;  /* 0x000000140444723c */ /* 0x090ff00000041844 */
[C---:B------:R-:W-:Y:S08]  /*5b50*/  HMMA.16816.F32.BF16 R72, R12.reuse, R20, R72 ;  /* 0x000000140c48723c */ /* 0x040ff00000041848 */
[-C--:B------:R-:W-:Y:S08]  /*5b60*/  HMMA.16816.F32.BF16 R76, R12, R22.reuse, R76 ;  /* 0x000000160c4c723c */ /* 0x080ff0000004184c */
[C---:B------:R-:W-:Y:S01]  /*5b70*/  HMMA.16816.F32.BF16 R80, R4.reuse, R22, R80 ;  /* 0x000000160450723c */ /* 0x040fe20000041850 */
[----:B------:R-:W-:Y:S07]  /*5b80*/  LDSM.16.MT88.4 R20, [R0+0x9000] ;  /* 0x009000000014783b */ /* 0x000fee0000004200 */
[-C--:B------:R-:W-:Y:S08]  /*5b90*/  HMMA.16816.F32.BF16 R84, R4, R24.reuse, R84 ;  /* 0x000000180454723c */ /* 0x080ff00000041854 */
[C---:B------:R-:W-:Y:S08]  /*5ba0*/  HMMA.16816.F32.BF16 R88, R12.reuse, R24, R88 ;  /* 0x000000180c58723c */ /* 0x040ff00000041858 */
[-C--:B------:R-:W-:Y:S01]  /*5bb0*/  HMMA.16816.F32.BF16 R92, R12, R26.reuse, R92 ;  /* 0x0000001a0c5c723c */ /* 0x080fe2000004185c */
[----:B------:R-:W-:Y:S07]  /*5bc0*/  LDSM.16.MT88.4 R12, [R180+0x9000] ;  /* 0x00900000b40c783b */ /* 0x000fee0000004200 */
[----:B------:R-:W-:Y:S01]  /*5bd0*/  HMMA.16816.F32.BF16 R96, R4, R26, R96 ;  /* 0x0000001a0460723c */ /* 0x000fe20000041860 */
[----:B------:R-:W3:Y:S05]  /*5be0*/  LDSM.16.MT88.4 R4, [R3+0x21000] ;  /* 0x021000000304783b */ /* 0x000eea0000004200 */
[----:B------:R-:W4:Y:S02]  /*5bf0*/  LDSM.16.MT88.4 R24, [R180+0xb000] ;  /* 0x00b00000b418783b */ /* 0x000f240000004200 */
[-C--:B------:R-:W-:Y:S08]  /*5c00*/  HMMA.16816.F32.BF16 R36, R28, R32.reuse, R36 ;  /* 0x000000201c24723c */ /* 0x080ff00000041824 */
[C---:B------:R-:W-:Y:S08]  /*5c10*/  HMMA.16816.F32.BF16 R40, R164.reuse, R32, R40 ;  /* 0x00000020a428723c */ /* 0x040ff00000041828 */
[-C--:B------:R-:W-:Y:S08]  /*5c20*/  HMMA.16816.F32.BF16 R44, R164, R34.reuse, R44 ;  /* 0x00000022a42c723c */ /* 0x080ff0000004182c */
[C---:B------:R-:W-:Y:S01]  /*5c30*/  HMMA.16816.F32.BF16 R48, R28.reuse, R34, R48 ;  /* 0x000000221c30723c */ /* 0x040fe20000041830 */
[----:B------:R-:W4:Y:S07]  /*5c40*/  LDSM.16.MT88.4 R32, [R0+0xb000] ;  /* 0x00b000000020783b */ /* 0x000f2e0000004200 */
[-C--:B-1----:R-:W-:Y:S08]  /*5c50*/  HMMA.16816.F32.BF16 R52, R28, R168.reuse, R52 ;  /* 0x000000a81c34723c */ /* 0x082ff00000041834 */
[C---:B------:R-:W-:Y:S08]  /*5c60*/  HMMA.16816.F32.BF16 R56, R164.reuse, R168, R56 ;  /* 0x000000a8a438723c */ /* 0x040ff00000041838 */
[-C--:B------:R-:W-:Y:S08]  /*5c70*/  HMMA.16816.F32.BF16 R60, R164, R170.reuse, R60 ;  /* 0x000000aaa43c723c */ /* 0x080ff0000004183c */
[C---:B------:R-:W-:Y:S01]  /*5c80*/  HMMA.16816.F32.BF16 R64, R28.reuse, R170, R64 ;  /* 0x000000aa1c40723c */ /* 0x040fe20000041840 */
[----:B------:R-:W-:Y:S07]  /*5c90*/  LDSM.16.MT88.4 R168, [R3+0x21800] ;  /* 0x0218000003a8783b */ /* 0x000fee0000004200 */
[-C--:B------:R-:W-:Y:S08]  /*5ca0*/  HMMA.16816.F32.BF16 R68, R28, R172.reuse, R68 ;  /* 0x000000ac1c44723c */ /* 0x080ff00000041844 */
[C---:B------:R-:W-:Y:S08]  /*5cb0*/  HMMA.16816.F32.BF16 R72, R164.reuse, R172, R72 ;  /* 0x000000aca448723c */ /* 0x040ff00000041848 */
[-C--:B------:R-:W-:Y:S08]  /*5cc0*/  HMMA.16816.F32.BF16 R76, R164, R174.reuse, R76 ;  /* 0x000000aea44c723c */ /* 0x080ff0000004184c */
[C---:B------:R-:W-:Y:S01]  /*5cd0*/  HMMA.16816.F32.BF16 R80, R28.reuse, R174, R80 ;  /* 0x000000ae1c50723c */ /* 0x040fe20000041850 */
[----:B------:R-:W1:Y:S05]  /*5ce0*/  LDSM.16.MT88.4 R172, [R180+0x9800] ;  /* 0x00980000b4ac783b */ /* 0x000e6a0000004200 */
[----:B------:R-:W-:Y:S02]  /*5cf0*/  LDSM.16.MT88.4 R180, [R180+0xb800] ;  /* 0x00b80000b4b4783b */ /* 0x000fe40000004200 */
[-C--:B--2---:R-:W-:Y:S08]  /*5d00*/  HMMA.16816.F32.BF16 R84, R28, R8.reuse, R84 ;  /* 0x000000081c54723c */ /* 0x084ff00000041854 */
[C---:B------:R-:W-:Y:S08]  /*5d10*/  HMMA.16816.F32.BF16 R88, R164.reuse, R8, R88 ;  /* 0x00000008a458723c */ /* 0x040ff00000041858 */
[-C--:B------:R-:W-:Y:S01]  /*5d20*/  HMMA.16816.F32.BF16 R92, R164, R10.reuse, R92 ;  /* 0x0000000aa45c723c */ /* 0x080fe2000004185c */
[----:B------:R-:W2:Y:S07]  /*5d30*/  LDSM.16.MT88.4 R164, [R0+0x9800] ;  /* 0x0098000000a4783b */ /* 0x000eae0000004200 */
[----:B------:R-:W-:Y:S01]  /*5d40*/  HMMA.16816.F32.BF16 R96, R28, R10, R96 ;  /* 0x0000000a1c60723c */ /* 0x000fe20000041860 */
[----:B------:R4:W2:Y:S01]  /*5d50*/  LDSM.16.MT88.4 R8, [R0+0xb800] ;  /* 0x00b800000008783b */ /* 0x0008a20000004200 */
[----:B------:R-:W-:Y:S06]  /*5d60*/  BAR.SYNC.DEFER_BLOCKING 0x0 ;  /* 0x0000000000007b1d */ /* 0x000fec0000010000 */
[-C--:B---3--:R-:W-:Y:S08]  /*5d70*/  HMMA.16816.F32.BF16 R36, R4, R12.reuse, R36 ;  /* 0x0000000c0424723c */ /* 0x088ff00000041824 */
[C---:B------:R-:W-:Y:S08]  /*5d80*/  HMMA.16816.F32.BF16 R40, R16.reuse, R12, R40 ;  /* 0x0000000c1028723c */ /* 0x040ff00000041828 */
[-C--:B------:R-:W-:Y:S03]  /*5d90*/  HMMA.16816.F32.BF16 R44, R16, R14.reuse, R44 ;  /* 0x0000000e102c723c */ /* 0x080fe6000004182c */
[----:B----4-:R-:W-:Y:S05]  /*5da0*/  LEA R0, -R235, RZ, 0x6 ;  /* 0x000000ffeb007211 */ /* 0x010fea00078e31ff */
[C---:B------:R-:W-:Y:S08]  /*5db0*/  HMMA.16816.F32.BF16 R48, R4.reuse, R14, R48 ;  /* 0x0000000e0430723c */ /* 0x040ff00000041830 */
[-C--:B------:R-:W-:Y:S08]  /*5dc0*/  HMMA.16816.F32.BF16 R52, R4, R20.reuse, R52 ;  /* 0x000000140434723c */ /* 0x080ff00000041834 */
        /* <DEDUP_REMOVED lines=10> */
[----:B------:R-:W-:Y:S04]  /*5e70*/  HMMA.16816.F32.BF16 R96, R4, R34, R96 ;  /* 0x000000220460723c */ /* 0x000fe80000041860 */
[C---:B------:R-:W-:Y:S04]  /*5e80*/  LEA R4, P0, R0.reuse, R236, 0x2 ;  /* 0x000000ec00047211 */ /* 0x040fe800078010ff */
[-C--:B-1----:R-:W-:Y:S05]  /*5e90*/  HMMA.16816.F32.BF16 R36, R168, R172.reuse, R36 ;  /* 0x000000aca824723c */ /* 0x082fea0000041824 */
[----:B------:R-:W-:Y:S02]  /*5ea0*/  LEA.HI.X.SX32 R0, R0, R237, 0x2, P0 ;  /* 0x000000ed00007211 */ /* 0x000fe400000f16ff */
[----:B------:R-:W-:Y:S01]  /*5eb0*/  MOV R236, R4 ;  /* 0x0000000400ec7202 */ /* 0x000fe20000000f00 */
[C---:B------:R-:W-:Y:S04]  /*5ec0*/  HMMA.16816.F32.BF16 R40, R176.reuse, R172, R40 ;  /* 0x000000acb028723c */ /* 0x040fe80000041828 */
[----:B------:R-:W-:Y:S04]  /*5ed0*/  MOV R237, R0 ;  /* 0x0000000000ed7202 */ /* 0x000fe80000000f00 */
[-C--:B------:R-:W-:Y:S08]  /*5ee0*/  HMMA.16816.F32.BF16 R44, R176, R174.reuse, R44 ;  /* 0x000000aeb02c723c */ /* 0x080ff0000004182c */
[C---:B------:R-:W-:Y:S08]  /*5ef0*/  HMMA.16816.F32.BF16 R48, R168.reuse, R174, R48 ;  /* 0x000000aea830723c */ /* 0x040ff00000041830 */
[-C--:B--2---:R-:W-:Y:S08]  /*5f00*/  HMMA.16816.F32.BF16 R52, R168, R164.reuse, R52 ;  /* 0x000000a4a834723c */ /* 0x084ff00000041834 */
        /* <DEDUP_REMOVED lines=10> */
[----:B------:R-:W-:Y:S01]  /*5fb0*/  HMMA.16816.F32.BF16 R96, R168, R10, R96 ;  /* 0x0000000aa860723c */ /* 0x000fe20000041860 */
[----:B------:R-:W-:Y:S08]  /*5fc0*/  @!UPT UIADD3 URZ, UPT, UPT, URZ, URZ, URZ ;  /* 0x000000fffffff290 */ /* 0x000ff0000fffe0ff */
[----:B------:R-:W-:Y:S11]  /*5fd0*/  BRA.U !UP2, `(.L_x_362) ;  /* 0x000000010a607547 */ /* 0x000ff6000b800000 */
[----:B------:R-:W-:Y:S01]  /*5fe0*/  IADD3 R4, P0, PT, RZ, -UR30, RZ ;  /* 0x8000001eff047c10 */ /* 0x000fe2000ff1e0ff */
[----:B------:R-:W-:Y:S01]  /*5ff0*/  IMAD.U32 R7, RZ, RZ, UR43 ;  /* 0x0000002bff077e24 */ /* 0x000fe2000f8e00ff */
[----:B------:R-:W-:Y:S01]  /*6000*/  LOP3.LUT R5, R221, 0x1f8, RZ, 0xc0, !PT ;  /* 0x000001f8dd057812 */ /* 0x000fe200078ec0ff */
[----:B------:R-:W-:Y:S02]  /*6010*/  IMAD.U32 R6, RZ, RZ, UR51 ;  /* 0x00000033ff067e24 */ /* 0x000fe4000f8e00ff */
[----:B------:R-:W-:Y:S01]  /*6020*/  IMAD.X R0, RZ, RZ, ~UR10, P0 ;  /* 0x8000000aff007e24 */ /* 0x000fe200080e06ff */
[----:B------:R-:W-:Y:S04]  /*6030*/  LOP3.LUT R5, R5, 0x38, R222, 0x78, !PT ;  /* 0x0000003805057812 */ /* 0x000fe800078e78de */
[----:B------:R-:W-:Y:S04]  /*6040*/  SHF.R.S64 R4, R4, 0x1f, R0 ;  /* 0x0000001f04047819 */ /* 0x000fe80000001000 */
[----:B------:R-:W-:Y:S01]  /*6050*/  IADD3 R243, P0, PT, R4, R243, RZ ;  /* 0x000000f304f37210 */ /* 0x000fe20007f1e0ff */
[----:B------:R-:W-:Y:S03]  /*6060*/  IMAD.U32 R4, RZ, RZ, UR43 ;  /* 0x0000002bff047e24 */ /* 0x000fe6000f8e00ff */
[----:B------:R-:W-:Y:S02]  /*6070*/  LEA.HI.X.SX32 R242, R0, R242, 0x1, P0 ;  /* 0x000000f200f27211 */ /* 0x000fe400000f0eff */
[----:B------:R-:W-:Y:S02]  /*6080*/  LEA R4, P0, R4, R243, 0x1 ;  /* 0x000000f304047211 */ /* 0x000fe400078008ff */
[----:B------:R-:W-:Y:S02]  /*6090*/  LOP3.LUT R0, R5, 0x1e00, R221, 0xf8, !PT ;  /* 0x00001e0005007812 */ /* 0x000fe400078ef8dd */
[----:B------:R-:W-:Y:S01]  /*60a0*/  LEA.HI.X R5, R7, R242, R6, 0x1, P0 ;  /* 0x000000f207057211 */ /* 0x000fe200000f0c06 */
[----:B------:R-:W-:Y:S01]  /*60b0*/  IMAD.MOV.U32 R6, RZ, RZ, R243 ;  /* 0x000000ffff067224 */ /* 0x000fe200078e00f3 */
[----:B------:R-:W-:Y:S01]  /*60c0*/  LEA R0, R0, UR4, 0x1 ;  /* 0x0000000400007c11 */ /* 0x000fe2000f8e08ff */
[----:B------:R-:W-:Y:S05]  /*60d0*/  IMAD.MOV.U32 R7, RZ, RZ, R242 ;  /* 0x000000ffff077224 */ /* 0x000fea00078e00f2 */
[----:B------:R-:W-:Y:S01]  /*60e0*/  @!PT LDS RZ, [RZ] ;  /* 0x00000000fffff984 */ /* 0x000fe20000000800 */
[----:B------:R-:W-:Y:S01]  /*60f0*/  @!PT LDS RZ, [RZ] ;  /* 0x00000000fffff984 */ /* 0x000fe20000000800 */
[----:B------:R-:W-:Y:S01]  /*6100*/  @!PT LDS RZ, [RZ] ;  /* 0x00000000fffff984 */ /* 0x000fe20000000800 */
[----:B------:R1:W-:Y:S04]  /*6110*/  LDGSTS.E.BYPASS.LTC128B.128 [R0+0x8000], desc[UR32][R6.64] ;  /* 0x0800000006007fae */ /* 0x0003e8000b981a20 */
[----:B------:R1:W-:Y:S04]  /*6120*/  LDGSTS.E.BYPASS.LTC128B.128 [R0+0xa000], desc[UR32][R6.64+0x80] ;  /* 0x0a00008006007fae */ /* 0x0003e8000b981a20 */
[----:B------:R1:W-:Y:S04]  /*6130*/  LDGSTS.E.BYPASS.LTC128B.128 [R0+0x9000], desc[UR32][R4.64] ;  /* 0x0900000004007fae */ /* 0x0003e8000b981a20 */
[----:B------:R1:W-:Y:S04]  /*6140*/  LDGSTS.E.BYPASS.LTC128B.128 [R0+0xb000], desc[UR32][R4.64+0x80] ;  /* 0x0b00008004007fae */ /* 0x0003e8000b981a20 */
[----:B------:R-:W0:Y:S02]  /*6150*/  LDGDEPBAR ;  /* 0x00000000000079af */ /* 0x000e240000000000 */
.L_x_362:
[----:B------:R-:W-:Y:S01]  /*6160*/  PLOP3.LUT P5, PT, PT, PT, UP2, 0x80, 0x8 ;  /* 0x000000000008781c */ /* 0x000fe20003faf028 */
[----:B------:R-:W-:Y:S01]  /*6170*/  LDSM.16.M88.4 R32, [R208+0x1c000] ;  /* 0x01c00000d020783b */ /* 0x000fe20000000200 */
[----:B-1----:R-:W-:Y:S01]  /*6180*/  IMAD.MOV.U32 R4, RZ, RZ, 0x4 ;  /* 0x00000004ff047424 */ /* 0x002fe200078e00ff */
[----:B------:R-:W-:Y:S01]  /*6190*/  @UP2 UIADD3 UR13, UP0, UPT, UR56, -0x100, URZ ;  /* 0xffffff00380d2890 */ /* 0x000fe2000ff1e0ff */
[----:B------:R-:W-:Y:S01]  /*61a0*/  IMAD.U32 R226, RZ, RZ, UR50 ;  /* 0x00000032ffe27e24 */ /* 0x000fe2000f8e00ff */
[----:B------:R-:W-:Y:S01]  /*61b0*/  ULOP3.LUT UR11, UR49, 0x1, URZ, 0xc0, !UPT ;  /* 0x00000001310b7892 */ /* 0x000fe2000f8ec0ff */
[----:B------:R-:W-:Y:S01]  /*61c0*/  LDSM.16.M88.4 R28, [R208+0x1d000] ;  /* 0x01d00000d01c783b */ /* 0x000fe20000000200 */
[----:B------:R-:W-:Y:S02]  /*61d0*/  @UP2 UIADD3.X UR12, UPT, UPT, UR57, -0x1, URZ, UP0, !UPT ;  /* 0xffffffff390c2890 */ /* 0x000fe400087fe4ff */
[----:B------:R-:W-:Y:S01]  /*61e0*/  LEA R226, P0, R226, R236, 0x2 ;  /* 0x000000ece2e27211 */ /* 0x000fe200078010ff */
[----:B------:R-:W-:Y:S01]  /*61f0*/  @UP2 UIADD3 UR16, UP0, UPT, UR16, -0x100, URZ ;  /* 0xffffff0010102890 */ /* 0x000fe2000ff1e0ff */
[----:B------:R-:W-:Y:S02]  /*6200*/  LDSM.16.M88.4 R168, [R210+0x1c000] ;  /* 0x01c00000d2a8783b */ /* 0x000fe40000000200 */
[----:B------:R-:W-:Y:S01]  /*6210*/  @P5 SHF.R.U32.HI R0, RZ, 0x2, R222 ;  /* 0x00000002ff005819 */ /* 0x000fe200000116de */
[----:B------:R-:W-:Y:S01]  /*6220*/  @UP2 UIADD3.X UR17, UPT, UPT, UR17, -0x1, URZ, UP0, !UPT ;  /* 0xffffffff11112890 */ /* 0x000fe200087fe4ff */
[----:B------:R-:W-:Y:S01]  /*6230*/  @P5 LOP3.LUT R2, R2, 0x10, RZ, 0xc0, !PT ;  /* 0x0000001002025812 */ /* 0x000fe200078ec0ff */
[----:B------:R-:W-:Y:S01]  /*6240*/  LDSM.16.M88.4 R176, [R210+0x1d000] ;  /* 0x01d00000d2b0783b */ /* 0x000fe20000000200 */
[----:B------:R-:W-:Y:S02]  /*6250*/  UISETP.NE.U32.AND UP0, UPT, UR11, 0x1, UPT ;  /* 0x000000010b00788c */ /* 0x000fe4000bf05070 */
[----:B------:R-:W-:Y:S01]  /*6260*/  @P5 LOP3.LUT R239, R2, 0x7, R0, 0xf8, !PT ;  /* 0x0000000702ef5812 */ /* 0x000fe200078ef800 */
[----:B------:R-:W-:Y:S01]  /*6270*/  VIADD R2, R208, 0x8040 ;  /* 0x00008040d0027836 */ /* 0x000fe20000000000 */
[--C-:B------:R-:W-:Y:S01]  /*6280*/  LOP3.LUT R0, R219, 0x1c0, R184.reuse, 0xf8, !PT ;  /* 0x000001c0db007812 */ /* 0x100fe200078ef8b8 */
[----:B------:R-:W-:Y:S01]  /*6290*/  UIADD3 UR11, UPT, UPT, UR49, -0x1, URZ ;  /* 0xffffffff310b7890 */ /* 0x000fe2000fffe0ff */
[----:B------:R-:W-:Y:S01]  /*62a0*/  PLOP3.LUT P1, PT, PT, PT, UP0, 0x80, 0x8 ;  /* 0x000000000008781c */ /* 0x000fe20003f2f008 */
[----:B------:R-:W-:Y:S01]  /*62b0*/  @P5 IMAD.WIDE.U32 R232, R239, R4, UR56 ;  /* 0x00000038efe85e25 */ /* 0x000fe2000f8e0004 */
[----:B------:R-:W-:Y:S01]  /*62c0*/  LOP3.LUT R0, R0, 0x38, R221, 0x78, !PT ;  /* 0x0000003800007812 */ /* 0x000fe200078e78dd */
[----:B------:R-:W-:Y:S01]  /*62d0*/  UISETP.GT.AND UP0, UPT, UR49, URZ, UPT ;  /* 0x000000ff3100728c */ /* 0x000fe2000bf04270 */
[----:B------:R-:W-:Y:S02]  /*62e0*/  @UP2 UMOV UR56, UR13 ;  /* 0x0000000d00382c82 */ /* 0x000fe40008000000 */
[----:B------:R-:W-:Y:S01]  /*62f0*/  LOP3.LUT R0, R0, 0x200, R184, 0xf8, !PT ;  /* 0x0000020000007812 */ /* 0x000fe200078ef8b8 */
[----:B------:R1:W5:Y:S01]  /*6300*/  @P5 LDG.E R247, desc[UR32][R232.64+-0x100] ;  /* 0xffff0020e8f75981 */ /* 0x000362000c1e1900 */
[----:B------:R-:W-:Y:S01]  /*6310*/  @UP2 UMOV UR57, UR12 ;  /* 0x0000000c00392c82 */ /* 0x000fe20008000000 */
[----:B------:R-:W-:Y:S01]  /*6320*/  UMOV UR49, UR11 ;  /* 0x0000000b00317c82 */ /* 0x000fe20008000000 */
[----:B------:R-:W-:Y:S02]  /*6330*/  LEA R0, R0, UR4, 0x1 ;  /* 0x0000000400007c11 */ /* 0x000fe4000f8e08ff */
[----:B------:R1:W5:Y:S05]  /*6340*/  @P5 LDG.E R246, desc[UR32][R232.64+-0xe0] ;  /* 0xffff2020e8f65981 */ /* 0x00036a000c1e1900 */
[----:B------:R-:W2:Y:S05]  /*6350*/  LDSM.16.MT88.4 R16, [R0+0xc000] ;  /* 0x00c000000010783b */ /* 0x000eaa0000004200 */
[----:B------:R-:W3:Y:S05]  /*6360*/  LDSM.16.MT88.4 R164, [R0+0x10000] ;  /* 0x0100000000a4783b */ /* 0x000eea0000004200 */
[----:B------:R-:W4:Y:S05]  /*6370*/  LDSM.16.MT88.4 R172, [R0+0xc800] ;  /* 0x00c8000000ac783b */ /* 0x000f2a0000004200 */
[----:B------:R-:W1:Y:S05]  /*6380*/  LDSM.16.MT88.4 R180, [R0+0x10800] ;  /* 0x0108000000b4783b */ /* 0x000e6a0000004200 */
[----:B------:R-:W-:Y:S05]  /*6390*/  LDSM.16.MT88.4 R184, [R0+0xd000] ;  /* 0x00d0000000b8783b */ /* 0x000fea0000004200 */
[----:B------:R-:W-:Y:S05]  /*63a0*/  LDSM.16.MT88.4 R192, [R0+0x11000] ;  /* 0x0110000000c0783b */ /* 0x000fea0000004200 */
[----:B------:R-:W-:Y:S05]  /*63b0*/  LDSM.16.MT88.4 R196, [R0+0xd800] ;  /* 0x00d8000000c4783b */ /* 0x000fea0000004200 */
[----:B------:R-:W-:Y:S01]  /*63c0*/  LDSM.16.MT88.4 R204, [R0+0x11800] ;  /* 0x0118000000cc783b */ /* 0x000fe20000004200 */
[-C--:B--2---:R-:W-:Y:S04]  /*63d0*/  HMMA.16816.F32.BF16 R4, R32, R16.reuse, RZ ;  /* 0x000000102004723c */ /* 0x084fe800000418ff */
[----:B------:R2:W5:Y:S05]  /*63e0*/  @P5 LDG.E R245, desc[UR32][R232.64+-0x80] ;  /* 0xffff8020e8f55981 */ /* 0x00056a000c1e1900 */
[----:B------:R2:W5:Y:S01]  /*63f0*/  @P5 LDG.E R244, desc[UR32][R232.64+-0x60] ;  /* 0xffffa020e8f45981 */ /* 0x000562000c1e1900 */
[C---:B------:R-:W-:Y:S08]  /*6400*/  HMMA.16816.F32.BF16 R8, R28.reuse, R16, RZ ;  /* 0x000000101c08723c */ /* 0x040ff000000418ff */
[-C--:B------:R-:W-:Y:S08]  /*6410*/  HMMA.16816.F32.BF16 R12, R28, R18.reuse, RZ ;  /* 0x000000121c0c723c */ /* 0x080ff000000418ff */
[C---:B------:R-:W-:Y:S08]  /*6420*/  HMMA.16816.F32.BF16 R16, R32.reuse, R18, RZ ;  /* 0x000000122010723c */ /* 0x040ff000000418ff */
[-C--:B---3--:R-:W-:Y:S08]  /*6430*/  HMMA.16816.F32.BF16 R20, R32, R164.reuse, RZ ;  /* 0x000000a42014723c */ /* 0x088ff000000418ff */
[C---:B------:R-:W-:Y:S02]  /*6440*/  HMMA.16816.F32.BF16 R24, R28.reuse, R164, RZ ;  /* 0x000000a41c18723c */ /* 0x040fe400000418ff */
[----:B------:R-:W-:Y:S04]  /*6450*/  VIADD R164, R208, 0x8000 ;  /* 0x00008000d0a47836 */ /* 0x000fe80000000000 */
[----:B------:R-:W-:Y:S02]  /*6460*/  @P2 VIADD R2, R164, 0xffffffc0 ;  /* 0xffffffc0a4022836 */ /* 0x000fe40000000000 */
[-C--:B------:R-:W-:Y:S02]  /*6470*/  HMMA.16816.F32.BF16 R28, R28, R166.reuse, RZ ;  /* 0x000000a61c1c723c */ /* 0x080fe400000418ff */
[----:B------:R-:W-:Y:S01]  /*6480*/  IMAD.IADD R209, R216, 0x1, R2 ;  /* 0x00000001d8d17824 */ /* 0x000fe200078e0202 */
[----:B------:R-:W-:Y:S05]  /*6490*/  LDSM.16.M88.4 R188, [R2+0x15000] ;  /* 0x0150000002bc783b */ /* 0x000fea0000000200 */
[----:B------:R-:W-:Y:S01]  /*64a0*/  HMMA.16816.F32.BF16 R32, R32, R166, RZ ;  /* 0x000000a62020723c */ /* 0x000fe200000418ff */
[----:B------:R-:W3:Y:S05]  /*64b0*/  LDSM.16.M88.4 R164, [R2+0x14000] ;  /* 0x0140000002a4783b */ /* 0x000eea0000000200 */
[----:B------:R-:W-:Y:S02]  /*64c0*/  LDSM.16.M88.4 R200, [R209+0x15000] ;  /* 0x01500000d1c8783b */ /* 0x000fe40000000200 */
[-C--:B----4-:R-:W-:Y:S08]  /*64d0*/  HMMA.16816.F32.BF16 R4, R168, R172.reuse, R4 ;  /* 0x000000aca804723c */ /* 0x090ff00000041804 */
[C---:B------:R-:W-:Y:S08]  /*64e0*/  HMMA.16816.F32.BF16 R8, R176.reuse, R172, R8 ;  /* 0x000000acb008723c */ /* 0x040ff00000041808 */
[-C--:B------:R-:W-:Y:S08]  /*64f0*/  HMMA.16816.F32.BF16 R12, R176, R174.reuse, R12 ;  /* 0x000000aeb00c723c */ /* 0x080ff0000004180c */
[C---:B------:R-:W-:Y:S01]  /*6500*/  HMMA.16816.F32.BF16 R16, R168.reuse, R174, R16 ;  /* 0x000000aea810723c */ /* 0x040fe20000041810 */
[----:B------:R-:W4:Y:S07]  /*6510*/  LDSM.16.M88.4 R172, [R209+0x14000] ;  /* 0x01400000d1ac783b */ /* 0x000f2e0000000200 */
[-C--:B-1----:R-:W-:Y:S08]  /*6520*/  HMMA.16816.F32.BF16 R20, R168, R180.reuse, R20 ;  /* 0x000000b4a814723c */ /* 0x082ff00000041814 */
[C---:B------:R-:W-:Y:S08]  /*6530*/  HMMA.16816.F32.BF16 R24, R176.reuse, R180, R24 ;  /* 0x000000b4b018723c */ /* 0x040ff00000041818 */
[-C--:B------:R-:W-:Y:S01]  /*6540*/  HMMA.16816.F32.BF16 R28, R176, R182.reuse, R28 ;  /* 0x000000b6b01c723c */ /* 0x080fe2000004181c */
[----:B------:R-:W-:Y:S07]  /*6550*/  LDSM.16.MT88.4 R176, [R0+0xe000] ;  /* 0x00e0000000b0783b */ /* 0x000fee0000004200 */
[----:B------:R-:W-:Y:S01]  /*6560*/  HMMA.16816.F32.BF16 R32, R168, R182, R32 ;  /* 0x000000b6a820723c */ /* 0x000fe20000041820 */
[----:B------:R-:W1:Y:S05]  /*6570*/  LDSM.16.M88.4 R168, [R208+0x1e000] ;  /* 0x01e00000d0a8783b */ /* 0x000e6a0000000200 */
[----:B------:R-:W2:Y:S02]  /*6580*/  LDSM.16.M88.4 R180, [R208+0x1f000] ;  /* 0x01f00000d0b4783b */ /* 0x000ea40000000200 */
[-C--:B---3--:R-:W-:Y:S08]  /*6590*/  HMMA.16816.F32.BF16 R4, R164, R184.reuse, R4 ;  /* 0x000000b8a404723c */ /* 0x088ff00000041804 */
[C---:B------:R-:W-:Y:S08]  /*65a0*/  HMMA.16816.F32.BF16 R8, R188.reuse, R184, R8 ;  /* 0x000000b8bc08723c */ /* 0x040ff00000041808 */
[-C--:B------:R-:W-:Y:S08]  /*65b0*/  HMMA.16816.F32.BF16 R12, R188, R186.reuse, R12 ;  /* 0x000000babc0c723c */ /* 0x080ff0000004180c */
[C---:B------:R-:W-:Y:S01]  /*65c0*/  HMMA.16816.F32.BF16 R16, R164.reuse, R186, R16 ;  /* 0x000000baa410723c */ /* 0x040fe20000041810 */
[----:B------:R-:W3:Y:S07]  /*65d0*/  LDSM.16.MT88.4 R184, [R0+0x12000] ;  /* 0x0120000000b8783b */ /* 0x000eee0000004200 */
[-C--:B------:R-:W-:Y:S08]  /*65e0*/  HMMA.16816.F32.BF16 R20, R164, R192.reuse, R20 ;  /* 0x000000c0a414723c */ /* 0x080ff00000041814 */
[C---:B------:R-:W-:Y:S08]  /*65f0*/  HMMA.16816.F32.BF16 R24, R188.reuse, R192, R24 ;  /* 0x000000c0bc18723c */ /* 0x040ff00000041818 */
[-C--:B------:R-:W-:Y:S01]  /*6600*/  HMMA.16816.F32.BF16 R28, R188, R194.reuse, R28 ;  /* 0x000000c2bc1c723c */ /* 0x080fe2000004181c */
[----:B------:R-:W-:Y:S07]  /*6610*/  LDSM.16.MT88.4 R188, [R0+0xe800] ;  /* 0x00e8000000bc783b */ /* 0x000fee0000004200 */
[----:B------:R-:W-:Y:S01]  /*6620*/  HMMA.16816.F32.BF16 R32, R164, R194, R32 ;  /* 0x000000c2a420723c */ /* 0x000fe20000041820 */
[----:B------:R-:W3:Y:S05]  /*6630*/  LDSM.16.M88.4 R164, [R210+0x1e000] ;  /* 0x01e00000d2a4783b */ /* 0x000eea0000000200 */
[----:B------:R-:W3:Y:S02]  /*6640*/  LDSM.16.M88.4 R192, [R210+0x1f000] ;  /* 0x01f00000d2c0783b */ /* 0x000ee40000000200 */
[-C--:B----4-:R-:W-:Y:S08]  /*6650*/  HMMA.16816.F32.BF16 R4, R172, R196.reuse, R4 ;  /* 0x000000c4ac04723c */ /* 0x090ff00000041804 */
[C---:B------:R-:W-:Y:S08]  /*6660*/  HMMA.16816.F32.BF16 R8, R200.reuse, R196, R8 ;  /* 0x000000c4c808723c */ /* 0x040ff00000041808 */
[-C--:B------:R-:W-:Y:S08]  /*6670*/  HMMA.16816.F32.BF16 R12, R200, R198.reuse, R12 ;  /* 0x000000c6c80c723c */ /* 0x080ff0000004180c */
[C---:B------:R-:W-:Y:S08]  /*6680*/  HMMA.16816.F32.BF16 R16, R172.reuse, R198, R16 ;  /* 0x000000c6ac10723c */ /* 0x040ff00000041810 */
[-C--:B------:R-:W-:Y:S08]  /*6690*/  HMMA.16816.F32.BF16 R20, R172, R204.reuse, R20 ;  /* 0x000000ccac14723c */ /* 0x080ff00000041814 */
[C---:B------:R-:W-:Y:S08]  /*66a0*/  HMMA.16816.F32.BF16 R24, R200.reuse, R204, R24 ;  /* 0x000000ccc818723c */ /* 0x040ff00000041818 */
[-C--:B------:R-:W-:Y:S08]  /*66b0*/  HMMA.16816.F32.BF16 R28, R200, R206.reuse, R28 ;  /* 0x000000cec81c723c */ /* 0x080ff0000004181c */
[----:B------:R-:W-:Y:S01]  /*66c0*/  HMMA.16816.F32.BF16 R32, R172, R206, R32 ;  /* 0x000000ceac20723c */ /* 0x000fe20000041820 */
[----:B------:R-:W4:Y:S07]  /*66d0*/  LDSM.16.MT88.4 R172, [R0+0x12800] ;  /* 0x0128000000ac783b */ /* 0x000f2e0000004200 */
[-C--:B-1----:R-:W-:Y:S08]  /*66e0*/  HMMA.16816.F32.BF16 R4, R168, R176.reuse, R4 ;  /* 0x000000b0a804723c */ /* 0x082ff00000041804 */
[C---:B--2---:R-:W-:Y:S08]  /*66f0*/  HMMA.16816.F32.BF16 R8, R180.reuse, R176, R8 ;  /* 0x000000b0b408723c */ /* 0x044ff00000041808 */
[-C--:B------:R-:W-:Y:S08]  /*6700*/  HMMA.16816.F32.BF16 R12, R180, R178.reuse, R12 ;  /* 0x000000b2b40c723c */ /* 0x080ff0000004180c */
[C---:B------:R-:W-:Y:S01]  /*6710*/  HMMA.16816.F32.BF16 R16, R168.reuse, R178, R16 ;  /* 0x000000b2a810723c */ /* 0x040fe20000041810 */
[----:B------:R-:W-:Y:S07]  /*6720*/  LDSM.16.MT88.4 R176, [R0+0xf000] ;  /* 0x00f0000000b0783b */ /* 0x000fee0000004200 */
[-C--:B---3--:R-:W-:Y:S08]  /*6730*/  HMMA.16816.F32.BF16 R20, R168, R184.reuse, R20 ;  /* 0x000000b8a814723c */ /* 0x088ff00000041814 */
[C---:B------:R-:W-:Y:S08]  /*6740*/  HMMA.16816.F32.BF16 R24, R180.reuse, R184, R24 ;  /* 0x000000b8b418723c */ /* 0x040ff00000041818 */
[-C--:B------:R-:W-:Y:S01]  /*6750*/  HMMA.16816.F32.BF16 R28, R180, R186.reuse, R28 ;  /* 0x000000bab41c723c */ /* 0x080fe2000004181c */
[----:B------:R-:W-:Y:S07]  /*6760*/  LDSM.16.M88.4 R180, [R2+0x17000] ;  /* 0x0170000002b4783b */ /* 0x000fee0000000200 */
[----:B------:R-:W-:Y:S01]  /*6770*/  HMMA.16816.F32.BF16 R32, R168, R186, R32 ;  /* 0x000000baa820723c */ /* 0x000fe20000041820 */
[----:B------:R-:W-:Y:S01]  /*6780*/  LDSM.16.MT88.4 R184, [R0+0x13000] ;  /* 0x0130000000b8783b */ /* 0x000fe20000004200 */
[----:B------:R-:W-:Y:S05]  /*6790*/  IMAD.U32 R168, RZ, RZ, UR50 ;  /* 0x00000032ffa87e24 */ /* 0x000fea000f8e00ff */
[----:B------:R-:W-:Y:S01]  /*67a0*/  LEA.HI.X.SX32 R227, R168, R237, 0x2, P0 ;  /* 0x000000eda8e37211 */ /* 0x000fe200000f16ff */
[-C--:B------:R-:W-:Y:S01]  /*67b0*/  HMMA.16816.F32.BF16 R4, R164, R188.reuse, R4 ;  /* 0x000000bca404723c */ /* 0x080fe20000041804 */
[----:B------:R-:W1:Y:S04]  /*67c0*/  LDSM.16.M88.4 R168, [R2+0x16000] ;  /* 0x0160000002a8783b */ /* 0x000e680000000200 */
        /* <DEDUP_REMOVED lines=10> */
[-C--:B----4-:R-:W-:Y:S03]  /*6870*/  HMMA.16816.F32.BF16 R20, R164, R172.reuse, R20 ;  /* 0x000000aca414723c */ /* 0x090fe60000041814 */
[C---:B------:R-:W-:Y:S02]  /*6880*/  LEA.HI.X.SX32 R201, R235.reuse, R203, 0x5, P0 ;  /* 0x000000cbebc97211 */ /* 0x040fe400000f2eff */
[C---:B------:R-:W-:Y:S03]  /*6890*/  LEA R198, P0, R235.reuse, R200, 0x5 ;  /* 0x000000c8ebc67211 */ /* 0x040fe600078028ff */
[C---:B------:R-:W-:Y:S04]  /*68a0*/  HMMA.16816.F32.BF16 R24, R192.reuse, R172, R24 ;  /* 0x000000acc018723c */ /* 0x040fe80000041818 */
[C---:B------:R-:W-:Y:S02]  /*68b0*/  LEA.HI.X.SX32 R199, R235.reuse, R201, 0x5, P0 ;  /* 0x000000c9ebc77211 */ /* 0x040fe400000f2eff */
[C---:B------:R-:W-:Y:S02]  /*68c0*/  LEA R228, P0, R235.reuse, R198, 0x5 ;  /* 0x000000c6ebe47211 */ /* 0x040fe400078028ff */
[-C--:B------:R-:W-:Y:S03]  /*68d0*/  HMMA.16816.F32.BF16 R28, R192, R174.reuse, R28 ;  /* 0x000000aec01c723c */ /* 0x080fe6000004181c */
[C---:B------:R-:W-:Y:S05]  /*68e0*/  LEA.HI.X.SX32 R229, R235.reuse, R199, 0x5, P0 ;  /* 0x000000c7ebe57211 */ /* 0x040fea00000f2eff */
[----:B------:R-:W-:Y:S01]  /*68f0*/  HMMA.16816.F32.BF16 R32, R164, R174, R32 ;  /* 0x000000aea420723c */ /* 0x000fe20000041820 */
[----:B------:R-:W-:Y:S03]  /*6900*/  LDSM.16.M88.4 R164, [R209+0x16000] ;  /* 0x01600000d1a4783b */ /* 0x000fe60000000200 */
[C---:B------:R-:W-:Y:S02]  /*6910*/  IMAD.WIDE R230, R235.reuse, -0xc0, R228 ;  /* 0xffffff40ebe67825 */ /* 0x040fe400078e02e4 */
[----:B------:R-:W2:Y:S02]  /*6920*/  LDSM.16.MT88.4 R172, [R0+0xf800] ;  /* 0x00f8000000ac783b */ /* 0x000ea40000004200 */
        /* <DEDUP_REMOVED lines=9> */
[----:B------:R-:W1:Y:S03]  /*69c0*/  LDSM.16.M88.4 R176, [R209+0x17000] ;  /* 0x01700000d1b0783b */ /* 0x000e660000000200 */
[C---:B------:R-:W-:Y:S02]  /*69d0*/  LEA.HI.X.SX32 R193, R235.reuse, R195, 0x5, P0 ;  /* 0x000000c3ebc17211 */ /* 0x040fe400000f2eff */
[C---:B------:R-:W-:Y:S02]  /*69e0*/  LEA R190, P0, R235.reuse, R192, 0x5 ;  /* 0x000000c0ebbe7211 */ /* 0x040fe400078028ff */
[-C--:B------:R-:W-:Y:S03]  /*69f0*/  HMMA.16816.F32.BF16 R20, R168, R184.reuse, R20 ;  /* 0x000000b8a814723c */ /* 0x080fe60000041814 */
[C---:B------:R-:W-:Y:S02]  /*6a00*/  LEA.HI.X.SX32 R191, R235.reuse, R193, 0x5, P0 ;  /* 0x000000c1ebbf7211 */ /* 0x040fe400000f2eff */
[C---:B------:R-:W-:Y:S03]  /*6a10*/  LEA R188, P0, R235.reuse, R190, 0x5 ;  /* 0x000000beebbc7211 */ /* 0x040fe600078028ff */
[C---:B------:R-:W-:Y:S04]  /*6a20*/  HMMA.16816.F32.BF16 R24, R180.reuse, R184, R24 ;  /* 0x000000b8b418723c */ /* 0x040fe80000041818 */
[C---:B------:R-:W-:Y:S04]  /*6a30*/  LEA.HI.X.SX32 R189, R235.reuse, R191, 0x5, P0 ;  /* 0x000000bfebbd7211 */ /* 0x040fe800000f2eff */
[-C--:B------:R-:W-:Y:S08]  /*6a40*/  HMMA.16816.F32.BF16 R28, R180, R186.reuse, R28 ;  /* 0x000000bab41c723c */ /* 0x080ff0000004181c */
[----:B------:R-:W-:Y:S01]  /*6a50*/  HMMA.16816.F32.BF16 R32, R168, R186, R32 ;  /* 0x000000baa820723c */ /* 0x000fe20000041820 */
[----:B------:R3:W4:Y:S03]  /*6a60*/  LDSM.16.MT88.4 R168, [R0+0x13800] ;  /* 0x0138000000a8783b */ /* 0x0007260000004200 */
[C---:B------:R-:W-:Y:S04]  /*6a70*/  LEA R186, P0, R235.reuse, R188, 0x5 ;  /* 0x000000bcebba7211 */ /* 0x040fe800078028ff */
[-C--:B--2---:R-:W-:Y:S05]  /*6a80*/  HMMA.16816.F32.BF16 R4, R164, R172.reuse, R4 ;  /* 0x000000aca404723c */ /* 0x084fea0000041804 */
[C---:B------:R-:W-:Y:S03]  /*6a90*/  LEA.HI.X.SX32 R187, R235.reuse, R189, 0x5, P0 ;  /* 0x000000bdebbb7211 */ /* 0x040fe600000f2eff */
[C---:B-1----:R-:W-:Y:S04]  /*6aa0*/  HMMA.16816.F32.BF16 R8, R176.reuse, R172, R8 ;  /* 0x000000acb008723c */ /* 0x042fe80000041808 */
[C---:B------:R-:W-:Y:S04]  /*6ab0*/  IMAD.WIDE R208, R235.reuse, -0xc0, R186 ;  /* 0xffffff40ebd07825 */ /* 0x040fe800078e02ba */
[-C--:B------:R-:W-:Y:S03]  /*6ac0*/  HMMA.16816.F32.BF16 R12, R176, R174.reuse, R12 ;  /* 0x000000aeb00c723c */ /* 0x080fe6000004180c */
[----:B------:R-:W-:Y:S01]  /*6ad0*/  REDG.E.ADD.F32.FTZ.RN.STRONG.GPU desc[UR32][R236.64], R4 ;  /* 0x00000004ec0079a6 */ /* 0x000fe2000c12f320 */
[----:B------:R-:W-:Y:S01]  /*6ae0*/  LEA R184, P0, R235, R208, 0x5 ;  /* 0x000000d0ebb87211 */ /* 0x000fe200078028ff */
[----:B---3--:R-:W-:Y:S03]  /*6af0*/  VIADD R0, R211, 0x40 ;  /* 0x00000040d3007836 */ /* 0x008fe60000000000 */
[----:B------:R-:W-:Y:S01]  /*6b00*/  REDG.E.ADD.F32.FTZ.RN.STRONG.GPU desc[UR32][R226.64], R5 ;  /* 0x00000005e20079a6 */ /* 0x000fe2000c12f320 */
[C---:B------:R-:W-:Y:S04]  /*6b10*/  HMMA.16816.F32.BF16 R16, R164.reuse, R174, R16 ;  /* 0x000000aea410723c */ /* 0x040fe80000041810 */
[----:B------:R1:W-:Y:S01]  /*6b20*/  REDG.E.ADD.F32.FTZ.RN.STRONG.GPU desc[UR32][R206.64], R6 ;  /* 0x00000006ce0079a6 */ /* 0x0003e2000c12f320 */
[----:B------:R-:W-:Y:S01]  /*6b30*/  LEA.HI.X.SX32 R185, R235, R209, 0x5, P0 ;  /* 0x000000d1ebb97211 */ /* 0x000fe200000f2eff */
[----:B------:R-:W-:Y:S01]  /*6b40*/  @P2 VIADD R0, R211, 0xffffffc0 ;  /* 0xffffffc0d3002836 */ /* 0x000fe20000000000 */
[C---:B------:R-:W-:Y:S02]  /*6b50*/  LEA R182, P0, R235.reuse, R184, 0x5 ;  /* 0x000000b8ebb67211 */ /* 0x040fe400078028ff */
[----:B------:R2:W-:Y:S01]  /*6b60*/  REDG.E.ADD.F32.FTZ.RN.STRONG.GPU desc[UR32][R204.64], R7 ;  /* 0x00000007cc0079a6 */ /* 0x0005e2000c12f320 */
[-C--:B----4-:R-:W-:Y:S04]  /*6b70*/  HMMA.16816.F32.BF16 R20, R164, R168.reuse, R20 ;  /* 0x000000a8a414723c */ /* 0x090fe80000041814 */
[----:B------:R3:W-:Y:S01]  /*6b80*/  REDG.E.ADD.F32.FTZ.RN.STRONG.GPU desc[UR32][R202.64], R8 ;  /* 0x00000008ca0079a6 */ /* 0x0007e2000c12f320 */
[C---:B------:R-:W-:Y:S02]  /*6b90*/  LEA.HI.X.SX32 R183, R235.reuse, R185, 0x5, P0 ;  /* 0x000000b9ebb77211 */ /* 0x040fe400000f2eff */
[C---:B------:R-:W-:Y:S02]  /*6ba0*/  LEA R180, P0, R235.reuse, R182, 0x5 ;  /* 0x000000b6ebb47211 */ /* 0x040fe400078028ff */
[----:B------:R4:W-:Y:S01]  /*6bb0*/  REDG.E.ADD.F32.FTZ.RN.STRONG.GPU desc[UR32][R200.64], R9 ;  /* 0x00000009c80079a6 */ /* 0x0009e2000c12f320 */
[C---:B------:R-:W-:Y:S04]  /*6bc0*/  HMMA.16816.F32.BF16 R24, R176.reuse, R168, R24 ;  /* 0x000000a8b018723c */ /* 0x040fe80000041818 */
[----:B------:R-:W-:Y:S01]  /*6bd0*/  REDG.E.ADD.F32.FTZ.RN.STRONG.GPU desc[UR32][R198.64], R10 ;  /* 0x0000000ac60079a6 */ /* 0x000fe2000c12f320 */
[C---:B------:R-:W-:Y:S04]  /*6be0*/  LEA.HI.X.SX32 R181, R235.reuse, R183, 0x5, P0 ;  /* 0x000000b7ebb57211 */ /* 0x040fe800000f2eff */
[----:B------:R-:W-:Y:S01]  /*6bf0*/  REDG.E.ADD.F32.FTZ.RN.STRONG.GPU desc[UR32][R228.64], R11 ;  /* 0x0000000be40079a6 */ /* 0x000fe2000c12f320 */
[C---:B------:R-:W-:Y:S01]  /*6c00*/  LEA R174, P0, R235.reuse, R180, 0x5 ;  /* 0x000000b4ebae7211 */ /* 0x040fe200078028ff */
[-C--:B------:R-:W-:Y:S03]  /*6c10*/  HMMA.16816.F32.BF16 R28, R176, R170.reuse, R28 ;  /* 0x000000aab01c723c */ /* 0x080fe6000004181c */
[----:B------:R-:W-:Y:S01]  /*6c20*/  REDG.E.ADD.F32.FTZ.RN.STRONG.GPU desc[UR32][R236.64+0x80], R16 ;  /* 0x00008010ec0079a6 */ /* 0x000fe2000c12f320 */
[C---:B------:R-:W-:Y:S02]  /*6c30*/  LEA.HI.X.SX32 R175, R235.reuse, R181, 0x5, P0 ;  /* 0x000000b5ebaf7211 */ /* 0x040fe400000f2eff */
[C---:B------:R-:W-:Y:S02]  /*6c40*/  LEA R172, P0, R235.reuse, R174, 0x5 ;  /* 0x000000aeebac7211 */ /* 0x040fe400078028ff */
[----:B------:R-:W-:Y:S01]  /*6c50*/  REDG.E.ADD.F32.FTZ.RN.STRONG.GPU desc[UR32][R230.64+0x80], R17 ;  /* 0x00008011e60079a6 */ /* 0x000fe2000c12f320 */
[----:B------:R-:W-:Y:S04]  /*6c60*/  HMMA.16816.F32.BF16 R32, R164, R170, R32 ;  /* 0x000000aaa420723c */ /* 0x000fe80000041820 */
[----:B------:R-:W-:Y:S01]  /*6c70*/  REDG.E.ADD.F32.FTZ.RN.STRONG.GPU desc[UR32][R196.64+0x80], R18 ;  /* 0x00008012c40079a6 */ /* 0x000fe2000c12f320 */
[C---:B------:R-:W-:Y:S04]  /*6c80*/  LEA.HI.X.SX32 R173, R235.reuse, R175, 0x5, P0 ;  /* 0x000000afebad7211 */ /* 0x040fe800000f2eff */
[----:B------:R-:W-:Y:S01]  /*6c90*/  REDG.E.ADD.F32.FTZ.RN.STRONG.GPU desc[UR32][R194.64+0x80], R19 ;  /* 0x00008013c20079a6 */ /* 0x000fe2000c12f320 */
[C---:B------:R-:W-:Y:S04]  /*6ca0*/  LEA R176, P0, R235.reuse, R172, 0x5 ;  /* 0x000000acebb07211 */ /* 0x040fe800078028ff */
[----:B------:R-:W-:Y:S01]  /*6cb0*/  REDG.E.ADD.F32.FTZ.RN.STRONG.GPU desc[UR32][R192.64+0x80], R12 ;  /* 0x0000800cc00079a6 */ /* 0x000fe2000c12f320 */
[C---:B------:R-:W-:Y:S04]  /*6cc0*/  LEA.HI.X.SX32 R177, R235.reuse, R173, 0x5, P0 ;  /* 0x000000adebb17211 */ /* 0x040fe800000f2eff */
[----:B------:R-:W-:Y:S01]  /*6cd0*/  REDG.E.ADD.F32.FTZ.RN.STRONG.GPU desc[UR32][R190.64+0x80], R13 ;  /* 0x0000800dbe0079a6 */ /* 0x000fe2000c12f320 */
[C---:B------:R-:W-:Y:S04]  /*6ce0*/  IMAD.WIDE R170, R235.reuse, -0xc0, R176 ;  /* 0xffffff40ebaa7825 */ /* 0x040fe800078e02b0 */
[----:B------:R-:W-:Y:S01]  /*6cf0*/  REDG.E.ADD.F32.FTZ.RN.STRONG.GPU desc[UR32][R188.64+0x80], R14 ;  /* 0x0000800ebc0079a6 */ /* 0x000fe2000c12f320 */
[C---:B------:R-:W-:Y:S04]  /*6d00*/  LEA R168, P0, R235.reuse, R170, 0x5 ;  /* 0x000000aaeba87211 */ /* 0x040fe800078028ff */
[----:B------:R-:W-:Y:S01]  /*6d10*/  REDG.E.ADD.F32.FTZ.RN.STRONG.GPU desc[UR32][R186.64+0x80], R15 ;  /* 0x0000800fba0079a6 */ /* 0x000fe2000c12f320 */
[C---:B------:R-:W-:Y:S04]  /*6d20*/  LEA.HI.X.SX32 R169, R235.reuse, R171, 0x5, P0 ;  /* 0x000000abeba97211 */ /* 0x040fe800000f2eff */
[----:B------:R-:W-:Y:S01]  /*6d30*/  REDG.E.ADD.F32.FTZ.RN.STRONG.GPU desc[UR32][R236.64+0x100], R20 ;  /* 0x00010014ec0079a6 */ /* 0x000fe2000c12f320 */
[C---:B------:R-:W-:Y:S04]  /*6d40*/  LEA R166, P0, R235.reuse, R168, 0x5 ;  /* 0x000000a8eba67211 */ /* 0x040fe800078028ff */
[----:B------:R-:W-:Y:S01]  /*6d50*/  REDG.E.ADD.F32.FTZ.RN.STRONG.GPU desc[UR32][R208.64+0x100], R21 ;  /* 0x00010015d00079a6 */ /* 0x000fe2000c12f320 */
[C---:B------:R-:W-:Y:S02]  /*6d60*/  LEA.HI.X.SX32 R167, R235.reuse, R169, 0x5, P0 ;  /* 0x000000a9eba77211 */ /* 0x040fe400000f2eff */
[C---:B------:R-:W-:Y:S02]  /*6d70*/  LEA R164, P0, R235.reuse, R166, 0x5 ;  /* 0x000000a6eba47211 */ /* 0x040fe400078028ff */
[----:B------:R-:W-:Y:S02]  /*6d80*/  REDG.E.ADD.F32.FTZ.RN.STRONG.GPU desc[UR32][R184.64+0x100], R22 ;  /* 0x00010016b80079a6 */ /* 0x000fe4000c12f320 */
[C---:B------:R-:W-:Y:S03]  /*6d90*/  LEA.HI.X.SX32 R165, R235.reuse, R167, 0x5, P0 ;  /* 0x000000a7eba57211 */ /* 0x040fe600000f2eff */
[----:B------:R-:W-:Y:S01]  /*6da0*/  REDG.E.ADD.F32.FTZ.RN.STRONG.GPU desc[UR32][R182.64+0x100], R23 ;  /* 0x00010017b60079a6 */ /* 0x000fe2000c12f320 */
[C---:B-1----:R-:W-:Y:S04]  /*6db0*/  LEA R6, P0, R235.reuse, R164, 0x5 ;  /* 0x000000a4eb067211 */ /* 0x042fe800078028ff */
[----:B------:R-:W-:Y:S01]  /*6dc0*/  REDG.E.ADD.F32.FTZ.RN.STRONG.GPU desc[UR32][R180.64+0x100], R24 ;  /* 0x00010018b40079a6 */ /* 0x000fe2000c12f320 */
[C---:B--2---:R-:W-:Y:S02]  /*6dd0*/  LEA.HI.X.SX32 R7, R235.reuse, R165, 0x5, P0 ;  /* 0x000000a5eb077211 */ /* 0x044fe400000f2eff */
[C---:B------:R-:W-:Y:S02]  /*6de0*/  LEA R4, P0, R235.reuse, R6, 0x5 ;  /* 0x00000006eb047211 */ /* 0x040fe400078028ff */
[----:B------:R-:W-:Y:S02]  /*6df0*/  REDG.E.ADD.F32.FTZ.RN.STRONG.GPU desc[UR32][R174.64+0x100], R25 ;  /* 0x00010019ae0079a6 */ /* 0x000fe4000c12f320 */
[C---:B------:R-:W-:Y:S03]  /*6e00*/  LEA.HI.X.SX32 R5, R235.reuse, R7, 0x5, P0 ;  /* 0x00000007eb057211 */ /* 0x040fe600000f2eff */
[----:B------:R-:W-:Y:S01]  /*6e10*/  REDG.E.ADD.F32.FTZ.RN.STRONG.GPU desc[UR32][R172.64+0x100], R26 ;  /* 0x0001001aac0079a6 */ /* 0x000fe2000c12f320 */
[C---:B---3--:R-:W-:Y:S04]  /*6e20*/  LEA R8, P0, R235.reuse, R4, 0x5 ;  /* 0x00000004eb087211 */ /* 0x048fe800078028ff */
[----:B------:R-:W-:Y:S01]  /*6e30*/  REDG.E.ADD.F32.FTZ.RN.STRONG.GPU desc[UR32][R176.64+0x100], R27 ;  /* 0x0001001bb00079a6 */ /* 0x000fe2000c12f320 */
[----:B----4-:R-:W-:Y:S04]  /*6e40*/  LEA.HI.X.SX32 R9, R235, R5, 0x5, P0 ;  /* 0x00000005eb097211 */ /* 0x010fe800000f2eff */
[----:B------:R-:W-:Y:S05]  /*6e50*/  REDG.E.ADD.F32.FTZ.RN.STRONG.GPU desc[UR32][R236.64+0x180], R32 ;  /* 0x00018020ec0079a6 */ /* 0x000fea000c12f320 */
[----:B------:R-:W-:Y:S05]  /*6e60*/  REDG.E.ADD.F32.FTZ.RN.STRONG.GPU desc[UR32][R170.64+0x180], R33 ;  /* 0x00018021aa0079a6 */ /* 0x000fea000c12f320 */
[----:B------:R-:W-:Y:S05]  /*6e70*/  REDG.E.ADD.F32.FTZ.RN.STRONG.GPU desc[UR32][R168.64+0x180], R34 ;  /* 0x00018022a80079a6 */ /* 0x000fea000c12f320 */
[----:B------:R-:W-:Y:S05]  /*6e80*/  REDG.E.ADD.F32.FTZ.RN.STRONG.GPU desc[UR32][R166.64+0x180], R35 ;  /* 0x00018023a60079a6 */ /* 0x000fea000c12f320 */
[----:B------:R-:W-:Y:S05]  /*6e90*/  REDG.E.ADD.F32.FTZ.RN.STRONG.GPU desc[UR32][R164.64+0x180], R28 ;  /* 0x0001801ca40079a6 */ /* 0x000fea000c12f320 */
[----:B------:R-:W-:Y:S05]  /*6ea0*/  REDG.E.ADD.F32.FTZ.RN.STRONG.GPU desc[UR32][R6.64+0x180], R29 ;  /* 0x0001801d060079a6 */ /* 0x000fea000c12f320 */
[----:B------:R-:W-:Y:S05]  /*6eb0*/  REDG.E.ADD.F32.FTZ.RN.STRONG.GPU desc[UR32][R4.64+0x180], R30 ;  /* 0x0001801e040079a6 */ /* 0x000fea000c12f320 */
[----:B------:R-:W-:Y:S05]  /*6ec0*/  REDG.E.ADD.F32.FTZ.RN.STRONG.GPU desc[UR32][R8.64+0x180], R31 ;  /* 0x0001801f080079a6 */ /* 0x000fea000c12f320 */
[----:B------:R-:W-:Y:S05]  /*6ed0*/  LDSM.16.MT88.4 R4, [R3+0x1c000] ;  /* 0x01c000000304783b */ /* 0x000fea0000004200 */
[----:B------:R-:W1:Y:S05]  /*6ee0*/  LDSM.16.MT88.4 R8, [R211] ;  /* 0x00000000d308783b */ /* 0x000e6a0000004200 */
[----:B------:R-:W2:Y:S05]  /*6ef0*/  LDSM.16.MT88.4 R12, [R3+0x1e000] ;  /* 0x01e00000030c783b */ /* 0x000eaa0000004200 */
[----:B------:R-:W3:Y:S05]  /*6f00*/  LDSM.16.MT88.4 R16, [R0] ;  /* 0x000000000010783b */ /* 0x000eea0000004200 */
        /* <DEDUP_REMOVED lines=10> */
[-C--:B------:R-:W-:Y:S01]  /*6fb0*/  HMMA.16816.F32.BF16 R108, R12, R10.reuse, R108 ;  /* 0x0000000a0c6c723c */ /* 0x080fe2000004186c */
[----:B------:R-:W-:Y:S07]  /*6fc0*/  LDSM.16.MT88.4 R180, [R211+0x3800] ;  /* 0x00380000d3b4783b */ /* 0x000fee0000004200 */
        /* <DEDUP_REMOVED lines=33> */
[----:B------:R-:W1:Y:S07]  /*71e0*/  LDSM.16.MT88.4 R172, [R211+0x1800] ;  /* 0x00180000d3ac783b */ /* 0x000e6e0000004200 */
[-C--:B--2---:R-:W-:Y:S08]  /*71f0*/  HMMA.16816.F32.BF16 R148, R32, R8.reuse, R148 ;  /* 0x000000082094723c */ /* 0x084ff00000041894 */
[C---:B------:R-:W-:Y:S08]  /*7200*/  HMMA.16816.F32.BF16 R152, R164.reuse, R8, R152 ;  /* 0x00000008a498723c */ /* 0x040ff00000041898 */
[-C--:B------:R-:W-:Y:S01]  /*7210*/  HMMA.16816.F32.BF16 R156, R164, R10.reuse, R156 ;  /* 0x0000000aa49c723c */ /* 0x080fe2000004189c */
[----:B------:R-:W2:Y:S07]  /*7220*/  LDSM.16.MT88.4 R164, [R0+0x1800] ;  /* 0x0018000000a4783b */ /* 0x000eae0000004200 */
[----:B------:R-:W-:Y:S01]  /*7230*/  HMMA.16816.F32.BF16 R160, R32, R10, R160 ;  /* 0x0000000a20a0723c */ /* 0x000fe200000418a0 */
[----:B------:R4:W2:Y:S07]  /*7240*/  LDSM.16.MT88.4 R8, [R0+0x3800] ;  /* 0x003800000008783b */ /* 0x0008ae0000004200 */
[-C--:B---3--:R-:W-:Y:S08]  /*7250*/  HMMA.16816.F32.BF16 R100, R4, R12.reuse, R100 ;  /* 0x0000000c0464723c */ /* 0x088ff00000041864 */
[C---:B------:R-:W-:Y:S08]  /*7260*/  HMMA.16816.F32.BF16 R104, R16.reuse, R12, R104 ;  /* 0x0000000c1068723c */ /* 0x040ff00000041868 */
[-C--:B------:R-:W-:Y:S03]  /*7270*/  HMMA.16816.F32.BF16 R108, R16, R14.reuse, R108 ;  /* 0x0000000e106c723c */ /* 0x080fe6000004186c */
[C---:B----4-:R-:W-:Y:S02]  /*7280*/  VIADD R0, R211.reuse, 0xffffc000 ;  /* 0xffffc000d3007836 */ /* 0x050fe40000000000 */
[----:B------:R-:W-:Y:S03]  /*7290*/  @P1 VIADD R0, R211, 0x4000 ;  /* 0x00004000d3001836 */ /* 0x000fe60000000000 */
[C---:B------:R-:W-:Y:S04]  /*72a0*/  HMMA.16816.F32.BF16 R112, R4.reuse, R14, R112 ;  /* 0x0000000e0470723c */ /* 0x040fe80000041870 */
[----:B------:R-:W-:Y:S04]  /*72b0*/  IMAD.MOV.U32 R211, RZ, RZ, R0 ;  /* 0x000000ffffd37224 */ /* 0x000fe800078e0000 */
        /* <DEDUP_REMOVED lines=29> */
[----:B------:R-:W-:Y:S11]  /*7490*/  BRA.U UP0, `(.L_x_363) ;  /* 0xffffffc100447547 */ /* 0x000ff6000b83ffff */
[C---:B------:R-:W-:Y:S01]  /*74a0*/  IMAD.SHL.U32 R0, R222.reuse, 0x10, RZ ;  /* 0x00000010de007824 */ /* 0x040fe200078e00ff */
[----:B------:R-:W1:Y:S01]  /*74b0*/  LDCU UR8, c[0x0][0x500] ;  /* 0x0000a000ff0877ac */ /* 0x000e620008000800 */
[----:B------:R-:W-:Y:S01]  /*74c0*/  IMAD.SHL.U32 R210, R222, 0x2, RZ ;  /* 0x00000002ded27824 */ /* 0x000fe200078e00ff */
[----:B------:R-:W-:Y:S01]  /*74d0*/  LOP3.LUT R2, R224, 0xc00, RZ, 0xc0, !PT ;  /* 0x00000c00e0027812 */ /* 0x000fe200078ec0ff */
[----:B------:R-:W-:Y:S01]  /*74e0*/  IMAD.MOV.U32 R4, RZ, RZ, 0x20 ;  /* 0x00000020ff047424 */ /* 0x000fe200078e00ff */
[----:B------:R-:W-:Y:S01]  /*74f0*/  LOP3.LUT R0, R0, 0x1c0, RZ, 0xc0, !PT ;  /* 0x000001c000007812 */ /* 0x000fe200078ec0ff */
[----:B------:R-:W-:Y:S01]  /*7500*/  UISETP.NE.AND UP0, UPT, UR40, -0x1, UPT ;  /* 0xffffffff2800788c */ /* 0x000fe2000bf05270 */
[--C-:B------:R-:W-:Y:S01]  /*7510*/  LOP3.LUT R2, R2, 0x6, R210.reuse, 0xf8, !PT ;  /* 0x0000000602027812 */ /* 0x100fe200078ef8d2 */
[----:B------:R-:W-:Y:S01]  /*7520*/  UMOV UR38, UR18 ;  /* 0x0000001200267c82 */ /* 0x000fe20008000000 */
[----:B------:R-:W-:Y:S02]  /*7530*/  LOP3.LUT R0, R0, 0x38, R210, 0xf8, !PT ;  /* 0x0000003800007812 */ /* 0x000fe400078ef8d2 */
[----:B------:R-:W-:-:S02]  /*7540*/  LOP3.LUT P1, RZ, R222, 0x10, RZ, 0xc0, !PT ;  /* 0x00000010deff7812 */ /* 0x000fc4000782c0ff */
[----:B------:R-:W-:Y:S02]  /*7550*/  LOP3.LUT R0, R2, R0, R223, 0xf6, !PT ;  /* 0x0000000002007212 */ /* 0x000fe400078ef6df */
[----:B------:R-:W-:Y:S02]  /*7560*/  LOP3.LUT P0, RZ, R222, 0x8, RZ, 0xc0, !PT ;  /* 0x00000008deff7812 */ /* 0x000fe4000780c0ff */
[----:B------:R-:W-:Y:S01]  /*7570*/  LEA R0, R0, UR4, 0x1 ;  /* 0x0000000400007c11 */ /* 0x000fe2000f8e08ff */
[----:B-1----:R-:W-:Y:S01]  /*7580*/  FMUL.FTZ R100, R100, UR8 ;  /* 0x0000000864647c20 */ /* 0x002fe20008410000 */
[----:B------:R-:W-:Y:S01]  /*7590*/  FMUL.FTZ R16, R101, UR8 ;  /* 0x0000000865107c20 */ /* 0x000fe20008410000 */
[----:B------:R-:W-:Y:S01]  /*75a0*/  FMUL.FTZ R102, R102, UR8 ;  /* 0x0000000866667c20 */ /* 0x000fe20008410000 */
[----:B------:R-:W-:Y:S01]  /*75b0*/  FMUL.FTZ R15, R103, UR8 ;  /* 0x00000008670f7c20 */ /* 0x000fe20008410000 */
[----:B------:R-:W-:Y:S01]  /*75c0*/  F2FP.BF16.F32.PACK_AB R164, R37, R36 ;  /* 0x0000002425a4723e */ /* 0x000fe200000010ff */
[----:B------:R-:W-:Y:S01]  /*75d0*/  FMUL.FTZ R112, R112, UR8 ;  /* 0x0000000870707c20 */ /* 0x000fe20008410000 */
[----:B------:R-:W-:Y:S01]  /*75e0*/  FMUL.FTZ R12, R113, UR8 ;  /* 0x00000008710c7c20 */ /* 0x000fe20008410000 */
[----:B------:R-:W-:Y:S01]  /*75f0*/  FMUL.FTZ R114, R114, UR8 ;  /* 0x0000000872727c20 */ /* 0x000fe20008410000 */
[----:B------:R-:W-:Y:S01]  /*7600*/  FMUL.FTZ R11, R115, UR8 ;  /* 0x00000008730b7c20 */ /* 0x000fe20008410000 */
[----:B------:R-:W-:Y:S01]  /*7610*/  SEL R4, R4, 0xffffffe0, !P0 ;  /* 0xffffffe004047807 */ /* 0x000fe20004000000 */
[----:B------:R-:W-:Y:S01]  /*7620*/  FMUL.FTZ R104, R104, UR8 ;  /* 0x0000000868687c20 */ /* 0x000fe20008410000 */
[----:B------:R-:W-:Y:S01]  /*7630*/  FMUL.FTZ R14, R105, UR8 ;  /* 0x00000008690e7c20 */ /* 0x000fe20008410000 */
[----:B------:R-:W-:Y:S01]  /*7640*/  FMUL.FTZ R106, R106, UR8 ;  /* 0x000000086a6a7c20 */ /* 0x000fe20008410000 */
[----:B------:R-:W-:Y:S01]  /*7650*/  FMUL.FTZ R13, R107, UR8 ;  /* 0x000000086b0d7c20 */ /* 0x000fe20008410000 */
        /* <DEDUP_REMOVED lines=16> */
[----:B------:R-:W-:-:S02]  /*7760*/  VIADD R2, R0, 0xc040 ;  /* 0x0000c04000027836 */ /* 0x000fc40000000000 */
[----:B------:R-:W-:Y:S01]  /*7770*/  FMUL.FTZ R120, R120, UR8 ;  /* 0x0000000878787c20 */ /* 0x000fe20008410000 */
[----:B------:R-:W-:Y:S01]  /*7780*/  FMUL.FTZ R32, R121, UR8 ;  /* 0x0000000879207c20 */ /* 0x000fe20008410000 */
[----:B------:R-:W-:Y:S01]  /*7790*/  FMUL.FTZ R122, R122, UR8 ;  /* 0x000000087a7a7c20 */ /* 0x000fe20008410000 */
[----:B------:R-:W-:Y:S01]  /*77a0*/  FMUL.FTZ R31, R123, UR8 ;  /* 0x000000087b1f7c20 */ /* 0x000fe20008410000 */
[----:B------:R-:W-:Y:S01]  /*77b0*/  F2FP.BF16.F32.PACK_AB R12, R12, R112 ;  /* 0x000000700c0c723e */ /* 0x000fe200000010ff */
[----:B------:R-:W-:Y:S01]  /*77c0*/  IMAD.IADD R3, R0, 0x1, R4 ;  /* 0x0000000100037824 */ /* 0x000fe200078e0204 */
[----:B------:R-:W-:Y:S01]  /*77d0*/  F2FP.BF16.F32.PACK_AB R11, R11, R114 ;  /* 0x000000720b0b723e */ /* 0x000fe200000010ff */
[----:B------:R-:W-:Y:S02]  /*77e0*/  @P1 VIADD R2, R37, 0xffffffc0 ;  /* 0xffffffc025021836 */ /* 0x000fe40000000000 */
        /* <DEDUP_REMOVED lines=23> */
[----:B------:R1:W-:Y:S01]  /*7960*/  STS [R0+0xc000], R16 ;  /* 0x00c0001000007388 */ /* 0x0003e20000000800 */
[----:B------:R-:W-:Y:S01]  /*7970*/  F2FP.BF16.F32.PACK_AB R29, R29, R130 ;  /* 0x000000821d1d723e */ /* 0x000fe200000010ff */
[----:B------:R-:W-:-:S02]  /*7980*/  IMAD.IADD R4, R4, 0x1, R2 ;  /* 0x0000000104047824 */ /* 0x000fc400078e0202 */
[----:B------:R-:W-:Y:S01]  /*7990*/  FMUL.FTZ R140, R140, UR8 ;  /* 0x000000088c8c7c20 */ /* 0x000fe20008410000 */
[----:B------:R1:W-:Y:S01]  /*79a0*/  STS [R0+0xc400], R15 ;  /* 0x00c4000f00007388 */ /* 0x0003e20000000800 */
[----:B------:R-:W-:Y:S01]  /*79b0*/  FMUL.FTZ R20, R141, UR8 ;  /* 0x000000088d147c20 */ /* 0x000fe20008410000 */
[----:B------:R-:W-:Y:S01]  /*79c0*/  FMUL.FTZ R142, R142, UR8 ;  /* 0x000000088e8e7c20 */ /* 0x000fe20008410000 */
[----:B------:R-:W-:Y:S01]  /*79d0*/  FMUL.FTZ R19, R143, UR8 ;  /* 0x000000088f137c20 */ /* 0x000fe20008410000 */
[----:B------:R-:W-:Y:S01]  /*79e0*/  F2FP.BF16.F32.PACK_AB R32, R32, R120 ;  /* 0x000000782020723e */ /* 0x000fe200000010ff */
[----:B------:R1:W-:Y:S01]  /*79f0*/  STS [R3+0xc000], R12 ;  /* 0x00c0000c03007388 */ /* 0x0003e20000000800 */
[----:B------:R-:W-:Y:S01]  /*7a00*/  F2FP.BF16.F32.PACK_AB R31, R31, R122 ;  /* 0x0000007a1f1f723e */ /* 0x000fe200000010ff */
[----:B------:R-:W-:Y:S01]  /*7a10*/  FMUL.FTZ R148, R148, UR8 ;  /* 0x0000000894947c20 */ /* 0x000fe20008410000 */
[----:B------:R-:W-:Y:S01]  /*7a20*/  FMUL.FTZ R18, R149, UR8 ;  /* 0x0000000895127c20 */ /* 0x000fe20008410000 */
[----:B------:R1:W-:Y:S01]  /*7a30*/  STS [R3+0xc400], R11 ;  /* 0x00c4000b03007388 */ /* 0x0003e20000000800 */
        /* <DEDUP_REMOVED lines=19> */
[----:B------:R1:W-:Y:S01]  /*7b70*/  STS [R2], R34 ;  /* 0x0000002202007388 */ /* 0x0003e20000000800 */
        /* <DEDUP_REMOVED lines=103> */
[----:B------:R-:W-:Y:S05]  /*81f0*/  BRA.U UP0, `(.L_x_364) ;  /* 0x0000000100307547 */ /* 0x000fea000b800000 */
[----:B------:R-:W2:Y:S01]  /*8200*/  LDCU.64 UR12, c[0x0][0x5c0] ;  /* 0x0000b800ff0c77ac */ /* 0x000ea20008000a00 */
[----:B------:R-:W3:Y:S01]  /*8210*/  LDCU.64 UR8, c[0x0][0x5a8] ;  /* 0x0000b500ff0877ac */ /* 0x000ee20008000a00 */
[----:B------:R-:W-:-:S04]  /*8220*/  USHF.R.S32.HI UR10, URZ, 0x1f, UR34 ;  /* 0x0000001fff0a7899 */ /* 0x000fc80008011422 */
[----:B--2---:R-:W-:Y:S02]  /*8230*/  UIMAD UR10, UR10, UR12, URZ ;  /* 0x0000000c0a0a72a4 */ /* 0x004fe4000f8e02ff */
[----:B------:R-:W-:Y:S02]  /*8240*/  UIMAD.WIDE.U32 UR14, UR34, UR12, URZ ;  /* 0x0000000c220e72a5 */ /* 0x000fe4000f8e00ff */
[----:B------:R-:W-:-:S04]  /*8250*/  UIMAD UR10, UR34, UR13, UR10 ;  /* 0x0000000d220a72a4 */ /* 0x000fc8000f8e020a */
[----:B------:R-:W-:-:S03]  /*8260*/  UIADD3 UR11, UPT, UPT, UR15, UR10, URZ ;  /* 0x0000000a0f0b7290 */ /* 0x000fc6000fffe0ff */
[----:B------:R-:W-:Y:S02]  /*8270*/  UMOV UR10, UR14 ;  /* 0x0000000e000a7c82 */ /* 0x000fe40008000000 */
[----:B---3--:R-:W-:-:S04]  /*8280*/  UIMAD.WIDE.U32 UR42, UR38, UR8, UR10 ;  /* 0x00000008262a72a5 */ /* 0x008fc8000f8e000a */
[----:B------:R-:W-:-:S06]  /*8290*/  UIMAD UR9, UR38, UR9, UR43 ;  /* 0x00000009260972a4 */ /* 0x000fcc000f8e022b */
[----:B-1----:R-:W-:Y:S01]  /*82a0*/  MOV R4, UR9 ;  /* 0x0000000900047c02 */ /* 0x002fe20008000f00 */
[----:B------:R-:W-:Y:S05]  /*82b0*/  BRA `(.L_x_365) ;  /* 0x0000000000187947 */ /* 0x000fea0003800000 */
.L_x_364:
[----:B------:R-:W2:Y:S01]  /*82c0*/  LDCU.64 UR12, c[0x0][0x5c0] ;  /* 0x0000b800ff0c77ac */ /* 0x000ea20008000a00 */
[----:B------:R-:W-:-:S04]  /*82d0*/  UIADD3 UR8, UPT, UPT, UR34, UR40, URZ ;  /* 0x0000002822087290 */ /* 0x000fc8000fffe0ff */
[----:B--2---:R-:W-:Y:S02]  /*82e0*/  UIMAD.WIDE.U32 UR42, UR8, UR12, URZ ;  /* 0x0000000c082a72a5 */ /* 0x004fe4000f8e00ff */
[----:B------:R-:W-:-:S04]  /*82f0*/  UIMAD UR8, UR8, UR13, URZ ;  /* 0x0000000d080872a4 */ /* 0x000fc8000f8e02ff */
[----:B------:R-:W-:-:S06]  /*8300*/  UIADD3 UR8, UPT, UPT, UR43, UR8, URZ ;  /* 0x000000082b087290 */ /* 0x000fcc000fffe0ff */
[----:B-1----:R-:W-:Y:S02]  /*8310*/  MOV R4, UR8 ;  /* 0x0000000800047c02 */ /* 0x002fe40008000f00 */
.L_x_365:
[----:B------:R-:W-:Y:S05]  /*8320*/  BRA.U UP0, `(.L_x_366) ;  /* 0x00000001002c7547 */ /* 0x000fea000b800000 */
[----:B------:R-:W1:Y:S01]  /*8330*/  LDCU.64 UR10, c[0x0][0x5c8] ;  /* 0x0000b900ff0a77ac */ /* 0x000e620008000a00 */
[----:B------:R-:W2:Y:S01]  /*8340*/  LDCU.64 UR8, c[0x0][0x5b0] ;  /* 0x0000b600ff0877ac */ /* 0x000ea20008000a00 */
[----:B------:R-:W-:-:S04]  /*8350*/  USHF.R.S32.HI UR14, URZ, 0x1f, UR34 ;  /* 0x0000001fff0e7899 */ /* 0x000fc80008011422 */
[----:B-1----:R-:W-:Y:S02]  /*8360*/  UIMAD UR14, UR14, UR10, URZ ;  /* 0x0000000a0e0e72a4 */ /* 0x002fe4000f8e02ff */
[----:B------:R-:W-:Y:S02]  /*8370*/  UIMAD.WIDE.U32 UR16, UR34, UR10, URZ ;  /* 0x0000000a221072a5 */ /* 0x000fe4000f8e00ff */
[----:B------:R-:W-:-:S04]  /*8380*/  UIMAD UR14, UR34, UR11, UR14 ;  /* 0x0000000b220e72a4 */ /* 0x000fc8000f8e020e */
[----:B------:R-:W-:-:S04]  /*8390*/  UIADD3 UR17, UPT, UPT, UR17, UR14, URZ ;  /* 0x0000000e11117290 */ /* 0x000fc8000fffe0ff */
[----:B--2---:R-:W-:-:S04]  /*83a0*/  UIMAD.WIDE.U32 UR16, UR38, UR8, UR16 ;  /* 0x00000008261072a5 */ /* 0x004fc8000f8e0010 */
[----:B------:R-:W-:-:S06]  /*83b0*/  UIMAD UR9, UR38, UR9, UR17 ;  /* 0x00000009260972a4 */ /* 0x000fcc000f8e0211 */
[----:B------:R-:W-:Y:S01]  /*83c0*/  MOV R31, UR9 ;  /* 0x00000009001f7c02 */ /* 0x000fe20008000f00 */
[----:B------:R-:W-:Y:S06]  /*83d0*/  BRA `(.L_x_367) ;  /* 0x0000000000187947 */ /* 0x000fec0003800000 */
.L_x_366:
[----:B------:R-:W1:Y:S01]  /*83e0*/  LDCU.64 UR10, c[0x0][0x5c8] ;  /* 0x0000b900ff0a77ac */ /* 0x000e620008000a00 */
[----:B------:R-:W-:-:S04]  /*83f0*/  UIADD3 UR8, UPT, UPT, UR34, UR40, URZ ;  /* 0x0000002822087290 */ /* 0x000fc8000fffe0ff */
[----:B-1----:R-:W-:Y:S02]  /*8400*/  UIMAD.WIDE.U32 UR16, UR8, UR10, URZ ;  /* 0x0000000a081072a5 */ /* 0x002fe4000f8e00ff */
[----:B------:R-:W-:-:S04]  /*8410*/  UIMAD UR8, UR8, UR11, URZ ;  /* 0x0000000b080872a4 */ /* 0x000fc8000f8e02ff */
[----:B------:R-:W-:-:S06]  /*8420*/  UIADD3 UR8, UPT, UPT, UR17, UR8, URZ ;  /* 0x0000000811087290 */ /* 0x000fcc000fffe0ff */
[----:B------:R-:W-:-:S07]  /*8430*/  MOV R31, UR8 ;  /* 0x00000008001f7c02 */ /* 0x000fce0008000f00 */
.L_x_367:
[----:B------:R-:W-:Y:S01]  /*8440*/  BAR.SYNC.DEFER_BLOCKING 0x0 ;  /* 0x0000000000007b1d */ /* 0x000fe20000010000 */
[----:B------:R-:W-:Y:S01]  /*8450*/  LOP3.LUT R0, R221, 0x1f8, RZ, 0xc0, !PT ;  /* 0x000001f8dd007812 */ /* 0x000fe200078ec0ff */
[----:B------:R-:W-:Y:S01]  /*8460*/  USHF.L.U32 UR14, UR35, 0x7, URZ ;  /* 0x00000007230e7899 */ /* 0x000fe200080006ff */
[C---:B------:R-:W-:Y:S01]  /*8470*/  VIADD R7, R225.reuse, 0x20 ;  /* 0x00000020e1077836 */ /* 0x040fe20000000000 */
[----:B------:R-:W-:Y:S01]  /*8480*/  USHF.L.U32 UR9, UR35, 0x7, URZ ;  /* 0x0000000723097899 */ /* 0x000fe200080006ff */
[----:B------:R-:W-:Y:S01]  /*8490*/  LOP3.LUT R0, R0, 0x38, R222, 0x78, !PT ;  /* 0x0000003800007812 */ /* 0x000fe200078e78de */
[----:B------:R-:W-:Y:S02]  /*84a0*/  UIMAD.WIDE.U32 UR40, UR14, UR12, URZ ;  /* 0x0000000c0e2872a5 */ /* 0x000fe4000f8e00ff */
[----:B------:R-:W1:Y:S01]  /*84b0*/  LDC.64 R8, c[0x0][0x5d8] ;  /* 0x00017600ff087b82 */ /* 0x000e620000000a00 */
[----:B------:R-:W-:Y:S01]  /*84c0*/  USHF.R.S32.HI UR15, URZ, 0x1f, UR14 ;  /* 0x0000001fff0f7899 */ /* 0x000fe2000801140e */
[--C-:B------:R-:W-:Y:S01]  /*84d0*/  LOP3.LUT R0, R0, 0x1e00, R221.reuse, 0xf8, !PT ;  /* 0x00001e0000007812 */ /* 0x100fe200078ef8dd */
[----:B------:R-:W-:Y:S01]  /*84e0*/  UIADD3 UR31, UPT, UPT, -UR9, UR31, URZ ;  /* 0x0000001f091f7290 */ /* 0x000fe2000fffe1ff */
[----:B------:R-:W2:Y:S01]  /*84f0*/  S2R R17, SR_TID.X ;  /* 0x0000000000117919 */ /* 0x000ea20000002100 */
[----:B------:R-:W-:Y:S01]  /*8500*/  UIMAD UR8, UR15, UR12, URZ ;  /* 0x0000000c0f0872a4 */ /* 0x000fe2000f8e02ff */
[----:B------:R-:W-:Y:S01]  /*8510*/  LEA R0, R0, UR4, 0x1 ;  /* 0x0000000400007c11 */ /* 0x000fe2000f8e08ff */
[----:B------:R-:W-:Y:S01]  /*8520*/  IMAD.U32 R2, RZ, RZ, UR40 ;  /* 0x00000028ff027e24 */ /* 0x000fe2000f8e00ff */
[----:B------:R-:W3:Y:S01]  /*8530*/  LDC.64 R56, c[0x0][0x5e0] ;  /* 0x00017800ff387b82 */ /* 0x000ee20000000a00 */
[----:B------:R-:W-:Y:S01]  /*8540*/  UIMAD UR8, UR14, UR13, UR8 ;  /* 0x0000000d0e0872a4 */ /* 0x000fe2000f8e0208 */
[----:B------:R-:W-:Y:S01]  /*8550*/  IMAD.U32 R3, RZ, RZ, UR41 ;  /* 0x00000029ff037e24 */ /* 0x000fe2000f8e00ff */
[C---:B------:R-:W-:Y:S01]  /*8560*/  ISETP.GE.AND P3, PT, R225.reuse, UR31, PT ;  /* 0x0000001fe1007c0c */ /* 0x040fe2000bf66270 */
[C---:B------:R-:W-:Y:S01]  /*8570*/  VIADD R6, R225.reuse, 0x40 ;  /* 0x00000040e1067836 */ /* 0x040fe20000000000 */
[----:B------:R-:W-:Y:S01]  /*8580*/  LOP3.LUT R2, R2, 0x38, R221, 0xf8, !PT ;  /* 0x0000003802027812 */ /* 0x000fe200078ef8dd */
[----:B------:R-:W-:Y:S01]  /*8590*/  VIADD R5, R225, 0x60 ;  /* 0x00000060e1057836 */ /* 0x000fe20000000000 */
[----:B------:R-:W-:Y:S01]  /*85a0*/  ISETP.GE.AND P6, PT, R7, UR31, PT ;  /* 0x0000001f07007c0c */ /* 0x000fe2000bfc6270 */
[----:B------:R-:W-:Y:S01]  /*85b0*/  IMAD.U32 R3, RZ, RZ, UR8 ;  /* 0x00000008ff037e24 */ /* 0x000fe2000f8e00ff */
[----:B------:R4:W2:Y:S01]  /*85c0*/  LDS.128 R24, [R0+0xd000] ;  /* 0x00d0000000187984 */ /* 0x0008a20000000c00 */
[----:B------:R-:W-:Y:S01]  /*85d0*/  IADD3 R2, P0, PT, R2, UR42, RZ ;  /* 0x0000002a02027c10 */ /* 0x000fe2000ff1e0ff */
[----:B------:R-:W-:Y:S01]  /*85e0*/  BSSY.RECONVERGENT B0, `(.L_x_368) ;  /* 0x000001d000007945 */ /* 0x000fe20003800200 */
[----:B------:R-:W-:Y:S01]  /*85f0*/  ISETP.GE.AND P5, PT, R6, UR31, PT ;  /* 0x0000001f06007c0c */ /* 0x000fe2000bfa6270 */
[----:B------:R4:W2:Y:S01]  /*8600*/  LDS.128 R20, [R0+0x11000] ;  /* 0x0110000000147984 */ /* 0x0008a20000000c00 */
[----:B------:R-:W-:-:S02]  /*8610*/  IADD3.X R3, PT, PT, R4, UR41, R3, P0, !PT ;  /* 0x0000002904037c10 */ /* 0x000fc400087fe403 */
[----:B------:R-:W-:Y:S01]  /*8620*/  IADD3 R18, P2, PT, R225, 0x20, RZ ;  /* 0x00000020e1127810 */ /* 0x000fe20007f5e0ff */
[----:B------:R4:W2:Y:S01]  /*8630*/  LDS.128 R36, [R0+0x15000] ;  /* 0x0150000000247984 */ /* 0x0008a20000000c00 */
[----:B------:R-:W-:Y:S01]  /*8640*/  ISETP.GE.AND P4, PT, R5, UR31, PT ;  /* 0x0000001f05007c0c */ /* 0x000fe2000bf86270 */
[----:B-1----:R-:W-:Y:S01]  /*8650*/  IMAD.WIDE.U32 R6, R8, UR20, R2 ;  /* 0x0000001408067c25 */ /* 0x002fe2000f8e0002 */
[C---:B------:R-:W-:Y:S01]  /*8660*/  IADD3 R28, P1, PT, R225.reuse, 0x40, RZ ;  /* 0x00000040e11c7810 */ /* 0x040fe20007f3e0ff */
[----:B------:R4:W1:Y:S01]  /*8670*/  LDS.128 R44, [R0+0x16000] ;  /* 0x01600000002c7984 */ /* 0x0008620000000c00 */
[----:B------:R-:W-:Y:S01]  /*8680*/  IADD3 R29, P0, PT, R225, 0x60, RZ ;  /* 0x00000060e11d7810 */ /* 0x000fe20007f1e0ff */
[----:B------:R-:W-:Y:S02]  /*8690*/  IMAD.X R30, RZ, RZ, RZ, P2 ;  /* 0x000000ffff1e7224 */ /* 0x000fe400010e06ff */
[----:B------:R4:W1:Y:S01]  /*86a0*/  LDS.128 R52, [R0+0x17000] ;  /* 0x0170000000347984 */ /* 0x0008620000000c00 */
[----:B------:R-:W-:-:S03]  /*86b0*/  IMAD R16, R9, UR20, R7 ;  /* 0x0000001409107c24 */ /* 0x000fc6000f8e0207 */
[----:B------:R4:W1:Y:S04]  /*86c0*/  LDS.128 R32, [R0+0x19000] ;  /* 0x0190000000207984 */ /* 0x0008680000000c00 */
[----:B------:R4:W1:Y:S04]  /*86d0*/  LDS.128 R40, [R0+0x1a000] ;  /* 0x01a0000000287984 */ /* 0x0008680000000c00 */
[----:B------:R4:W1:Y:S01]  /*86e0*/  LDS.128 R48, [R0+0x1b000] ;  /* 0x01b0000000307984 */ /* 0x0008620000000c00 */
[----:B--23--:R-:W-:Y:S05]  /*86f0*/  @P3 BRA `(.L_x_369) ;  /* 0x00000000002c3947 */ /* 0x00cfea0003800000 */
[----:B------:R-:W2:Y:S01]  /*8700*/  LDS.128 R8, [R0+0xc000] ;  /* 0x00c0000000087984 */ /* 0x000ea20000000c00 */
[----:B------:R-:W3:Y:S01]  /*8710*/  LDCU.64 UR8, c[0x0][0x560] ;  /* 0x0000ac00ff0877ac */ /* 0x000ee20008000a00 */
[----:B------:R-:W-:Y:S02]  /*8720*/  MOV R2, R6 ;  /* 0x0000000600027202 */ /* 0x000fe40000000f00 */
[----:B------:R-:W4:Y:S01]  /*8730*/  LDS.128 R12, [R0+0x10000] ;  /* 0x01000000000c7984 */ /* 0x000f220000000c00 */
[----:B------:R-:W-:-:S03]  /*8740*/  MOV R3, R16 ;  /* 0x0000001000037202 */ /* 0x000fc60000000f00 */
[----:B------:R-:W-:-:S04]  /*8750*/  IMAD.WIDE.U32 R2, R225, UR12, R2 ;  /* 0x0000000ce1027c25 */ /* 0x000fc8000f8e0002 */
[----:B------:R-:W-:Y:S01]  /*8760*/  IMAD R3, R225, UR13, R3 ;  /* 0x0000000de1037c24 */ /* 0x000fe2000f8e0203 */
[----:B---3--:R-:W-:-:S04]  /*8770*/  LEA R4, P2, R2, UR8, 0x1 ;  /* 0x0000000802047c11 */ /* 0x008fc8000f8408ff */
[----:B------:R-:W-:-:S05]  /*8780*/  LEA.HI.X R5, R2, UR9, R3, 0x1, P2 ;  /* 0x0000000902057c11 */ /* 0x000fca00090f0c03 */
[----:B--2---:R2:W-:Y:S04]  /*8790*/  STG.E.128 desc[UR32][R4.64], R8 ;  /* 0x0000000804007986 */ /* 0x0045e8000c101d20 */
[----:B----4-:R2:W-:Y:S02]  /*87a0*/  STG.E.128 desc[UR32][R4.64+0x80], R12 ;  /* 0x0000800c04007986 */ /* 0x0105e4000c101d20 */
.L_x_369:
[----:B------:R-:W-:Y:S05]  /*87b0*/  BSYNC.RECONVERGENT B0 ;  /* 0x0000000000007941 */ /* 0x000fea0003800200 */
.L_x_368:
[----:B------:R-:W-:Y:S04]  /*87c0*/  BSSY.RECONVERGENT B0, `(.L_x_370) ;  /* 0x000000d000007945 */ /* 0x000fe80003800200 */
[----:B------:R-:W-:Y:S05]  /*87d0*/  @P6 BRA `(.L_x_371) ;  /* 0x00000000002c6947 */ /* 0x000fea0003800000 */
[----:B------:R-:W3:Y:S01]  /*87e0*/  LDCU.64 UR8, c[0x0][0x560] ;  /* 0x0000ac00ff0877ac */ /* 0x000ee20008000a00 */
[----:B------:R-:W-:Y:S01]  /*87f0*/  MOV R2, R6 ;  /* 0x0000000600027202 */ /* 0x000fe20000000f00 */
[----:B--2---:R-:W-:Y:S01]  /*8800*/  IMAD R4, R30, UR12, RZ ;  /* 0x0000000c1e047c24 */ /* 0x004fe2000f8e02ff */
[----:B------:R-:W-:-:S03]  /*8810*/  MOV R3, R16 ;  /* 0x0000001000037202 */ /* 0x000fc60000000f00 */
[C---:B------:R-:W-:Y:S02]  /*8820*/  IMAD R4, R18.reuse, UR13, R4 ;  /* 0x0000000d12047c24 */ /* 0x040fe4000f8e0204 */
[----:B------:R-:W-:-:S05]  /*8830*/  IMAD.WIDE.U32 R2, R18, UR12, R2 ;  /* 0x0000000c12027c25 */ /* 0x000fca000f8e0002 */
[----:B------:R-:W-:Y:S02]  /*8840*/  IADD3 R3, PT, PT, R4, R3, RZ ;  /* 0x0000000304037210 */ /* 0x000fe40007ffe0ff */
[----:B---3--:R-:W-:-:S04]  /*8850*/  LEA R4, P2, R2, UR8, 0x1 ;  /* 0x0000000802047c11 */ /* 0x008fc8000f8408ff */
[----:B------:R-:W-:-:S05]  /*8860*/  LEA.HI.X R5, R2, UR9, R3, 0x1, P2 ;  /* 0x0000000902057c11 */ /* 0x000fca00090f0c03 */
[----:B------:R3:W-:Y:S04]  /*8870*/  STG.E.128 desc[UR32][R4.64], R24 ;  /* 0x0000001804007986 */ /* 0x0007e8000c101d20 */
[----:B------:R3:W-:Y:S02]  /*8880*/  STG.E.128 desc[UR32][R4.64+0x80], R20 ;  /* 0x0000801404007986 */ /* 0x0007e4000c101d20 */
.L_x_371:
[----:B------:R-:W-:Y:S05]  /*8890*/  BSYNC.RECONVERGENT B0 ;  /* 0x0000000000007941 */ /* 0x000fea0003800200 */
.L_x_370:
[----:B--2---:R2:W1:Y:S01]  /*88a0*/  LDS.128 R12, [R0+0xe000] ;  /* 0x00e00000000c7984 */ /* 0x0044620000000c00 */
[----:B------:R-:W-:Y:S01]  /*88b0*/  BSSY.RECONVERGENT B0, `(.L_x_372) ;  /* 0x0000010000007945 */ /* 0x000fe20003800200 */
[----:B---3--:R-:W-:Y:S02]  /*88c0*/  SHF.L.U32 R21, R17, 0x3, RZ ;  /* 0x0000000311157819 */ /* 0x008fe400000006ff */
[----:B------:R2:W3:Y:S01]  /*88d0*/  LDS.128 R8, [R0+0x12000] ;  /* 0x0120000000087984 */ /* 0x0004e20000000c00 */
[----:B------:R-:W-:Y:S01]  /*88e0*/  IADD3.X R20, PT, PT, RZ, RZ, RZ, P1, !PT ;  /* 0x000000ffff147210 */ /* 0x000fe20000ffe4ff */
[----:B------:R-:W-:Y:S06]  /*88f0*/  @P5 BRA `(.L_x_373) ;  /* 0x00000000002c5947 */ /* 0x000fec0003800000 */
[----:B------:R-:W4:Y:S01]  /*8900*/  LDCU.64 UR8, c[0x0][0x560] ;  /* 0x0000ac00ff0877ac */ /* 0x000f220008000a00 */
[----:B------:R-:W-:Y:S01]  /*8910*/  MOV R2, R6 ;  /* 0x0000000600027202 */ /* 0x000fe20000000f00 */
[----:B------:R-:W-:Y:S01]  /*8920*/  IMAD R4, R20, UR12, RZ ;  /* 0x0000000c14047c24 */ /* 0x000fe2000f8e02ff */
[----:B------:R-:W-:-:S03]  /*8930*/  MOV R3, R16 ;  /* 0x0000001000037202 */ /* 0x000fc60000000f00 */
[C---:B------:R-:W-:Y:S02]  /*8940*/  IMAD R4, R28.reuse, UR13, R4 ;  /* 0x0000000d1c047c24 */ /* 0x040fe4000f8e0204 */
[----:B------:R-:W-:-:S05]  /*8950*/  IMAD.WIDE.U32 R2, R28, UR12, R2 ;  /* 0x0000000c1c027c25 */ /* 0x000fca000f8e0002 */
[----:B------:R-:W-:Y:S02]  /*8960*/  IADD3 R3, PT, PT, R4, R3, RZ ;  /* 0x0000000304037210 */ /* 0x000fe40007ffe0ff */
[----:B----4-:R-:W-:-:S04]  /*8970*/  LEA R4, P1, R2, UR8, 0x1 ;  /* 0x0000000802047c11 */ /* 0x010fc8000f8208ff */
[----:B------:R-:W-:-:S05]  /*8980*/  LEA.HI.X R5, R2, UR9, R3, 0x1, P1 ;  /* 0x0000000902057c11 */ /* 0x000fca00088f0c03 */
[----:B-1----:R1:W-:Y:S04]  /*8990*/  STG.E.128 desc[UR32][R4.64], R12 ;  /* 0x0000000c04007986 */ /* 0x0023e8000c101d20 */
[----:B---3--:R1:W-:Y:S02]  /*89a0*/  STG.E.128 desc[UR32][R4.64+0x80], R8 ;  /* 0x0000800804007986 */ /* 0x0083e4000c101d20 */
.L_x_373:
[----:B------:R-:W-:Y:S05]  /*89b0*/  BSYNC.RECONVERGENT B0 ;  /* 0x0000000000007941 */ /* 0x000fea0003800200 */
.L_x_372:
[----:B-1----:R1:W1:Y:S01]  /*89c0*/  LDS.128 R12, [R0+0xf000] ;  /* 0x00f00000000c7984 */ /* 0x0022620000000c00 */
[----:B------:R-:W-:Y:S01]  /*89d0*/  BSSY.RECONVERGENT B0, `(.L_x_374) ;  /* 0x0000011000007945 */ /* 0x000fe20003800200 */
[----:B------:R-:W-:Y:S01]  /*89e0*/  IMAD.U32 R17, RZ, RZ, UR10 ;  /* 0x0000000aff117e24 */ /* 0x000fe2000f8e00ff */
[----:B------:R-:W-:Y:S01]  /*89f0*/  IADD3.X R19, PT, PT, RZ, RZ, RZ, P0, !PT ;  /* 0x000000ffff137210 */ /* 0x000fe200007fe4ff */
[----:B---3--:R3:W1:Y:S01]  /*8a00*/  LDS.128 R8, [R0+0x13000] ;  /* 0x0130000000087984 */ /* 0x0086620000000c00 */
[----:B------:R-:W-:Y:S01]  /*8a10*/  LOP3.LUT R21, R21, 0x38, RZ, 0xc0, !PT ;  /* 0x0000003815157812 */ /* 0x000fe200078ec0ff */
[----:B------:R-:W-:Y:S06]  /*8a20*/  @P4 BRA `(.L_x_375) ;  /* 0x00000000002c4947 */ /* 0x000fec0003800000 */
[----:B------:R-:W2:Y:S01]  /*8a30*/  LDCU.64 UR8, c[0x0][0x560] ;  /* 0x0000ac00ff0877ac */ /* 0x000ea20008000a00 */
[----:B------:R-:W-:Y:S01]  /*8a40*/  MOV R2, R6 ;  /* 0x0000000600027202 */ /* 0x000fe20000000f00 */
[----:B------:R-:W-:Y:S01]  /*8a50*/  IMAD R7, R19, UR12, RZ ;  /* 0x0000000c13077c24 */ /* 0x000fe2000f8e02ff */
[----:B------:R-:W-:-:S03]  /*8a60*/  MOV R3, R16 ;  /* 0x0000001000037202 */ /* 0x000fc60000000f00 */
[----:B------:R-:W-:-:S04]  /*8a70*/  IMAD.WIDE.U32 R4, R29, UR12, R2 ;  /* 0x0000000c1d047c25 */ /* 0x000fc8000f8e0002 */
[----:B------:R-:W-:-:S05]  /*8a80*/  IMAD R2, R29, UR13, R7 ;  /* 0x0000000d1d027c24 */ /* 0x000fca000f8e0207 */
[----:B------:R-:W-:Y:S02]  /*8a90*/  IADD3 R3, PT, PT, R2, R5, RZ ;  /* 0x0000000502037210 */ /* 0x000fe40007ffe0ff */
[----:B--2---:R-:W-:-:S04]  /*8aa0*/  LEA R2, P0, R4, UR8, 0x1 ;  /* 0x0000000804027c11 */ /* 0x004fc8000f8008ff */
[----:B------:R-:W-:-:S05]  /*8ab0*/  LEA.HI.X R3, R4, UR9, R3, 0x1, P0 ;  /* 0x0000000904037c11 */ /* 0x000fca00080f0c03 */
[----:B-1----:R1:W-:Y:S04]  /*8ac0*/  STG.E.128 desc[UR32][R2.64], R12 ;  /* 0x0000000c02007986 */ /* 0x0023e8000c101d20 */
[----:B------:R1:W-:Y:S02]  /*8ad0*/  STG.E.128 desc[UR32][R2.64+0x80], R8 ;  /* 0x0000800802007986 */ /* 0x0003e4000c101d20 */
.L_x_375:
[----:B------:R-:W-:Y:S05]  /*8ae0*/  BSYNC.RECONVERGENT B0 ;  /* 0x0000000000007941 */ /* 0x000fea0003800200 */
.L_x_374:
[----:B-1----:R1:W1:Y:S01]  /*8af0*/  LDS.128 R12, [R0+0x14000] ;  /* 0x01400000000c7984 */ /* 0x0022620000000c00 */
[----:B------:R-:W-:Y:S01]  /*8b00*/  MOV R2, R21 ;  /* 0x0000001500027202 */ /* 0x000fe20000000f00 */
[----:B------:R-:W-:Y:S01]  /*8b10*/  UIMAD UR15, UR15, UR10, URZ ;  /* 0x0000000a0f0f72a4 */ /* 0x000fe2000f8e02ff */
[----:B------:R-:W-:Y:S01]  /*8b20*/  MOV R3, RZ ;  /* 0x000000ff00037202 */ /* 0x000fe20000000f00 */
[----:B------:R1:W1:Y:S01]  /*8b30*/  LDS.128 R8, [R0+0x18000] ;  /* 0x0180000000087984 */ /* 0x0002620000000c00 */
[----:B------:R-:W-:Y:S01]  /*8b40*/  BSSY.RECONVERGENT B0, `(.L_x_376) ;  /* 0x0000011000007945 */ /* 0x000fe20003800200 */
[----:B------:R-:W-:Y:S01]  /*8b50*/  UIMAD UR15, UR14, UR11, UR15 ;  /* 0x0000000b0e0f72a4 */ /* 0x000fe2000f8e020f */
[----:B------:R-:W-:-:S03]  /*8b60*/  IMAD.WIDE.U32 R2, R17, UR14, R2 ;  /* 0x0000000e11027c25 */ /* 0x000fc6000f8e0002 */
[----:B------:R-:W-:-:S04]  /*8b70*/  IADD3 R2, P0, PT, R2, UR16, RZ ;  /* 0x0000001002027c10 */ /* 0x000fc8000ff1e0ff */
[----:B------:R-:W-:-:S03]  /*8b80*/  IADD3.X R3, PT, PT, R31, UR15, R3, P0, !PT ;  /* 0x0000000f1f037c10 */ /* 0x000fc600087fe403 */
[----:B------:R-:W-:-:S04]  /*8b90*/  IMAD.WIDE.U32 R6, R56, UR20, R2 ;  /* 0x0000001438067c25 */ /* 0x000fc8000f8e0002 */
[----:B------:R-:W-:Y:S01]  /*8ba0*/  IMAD R16, R57, UR20, R7 ;  /* 0x0000001439107c24 */ /* 0x000fe2000f8e0207 */
[----:B------:R-:W-:Y:S06]  /*8bb0*/  @P3 BRA `(.L_x_377) ;  /* 0x0000000000243947 */ /* 0x000fec0003800000 */
[----:B------:R-:W1:Y:S01]  /*8bc0*/  LDCU.64 UR8, c[0x0][0x568] ;  /* 0x0000ad00ff0877ac */ /* 0x000e620008000a00 */
[----:B------:R-:W-:Y:S02]  /*8bd0*/  MOV R2, R6 ;  /* 0x0000000600027202 */ /* 0x000fe40000000f00 */
[----:B------:R-:W-:-:S03]  /*8be0*/  MOV R3, R16 ;  /* 0x0000001000037202 */ /* 0x000fc60000000f00 */
[----:B------:R-:W-:-:S04]  /*8bf0*/  IMAD.WIDE.U32 R4, R225, UR10, R2 ;  /* 0x0000000ae1047c25 */ /* 0x000fc8000f8e0002 */
[----:B-1234-:R-:W-:Y:S01]  /*8c00*/  IMAD R0, R225, UR11, R5 ;  /* 0x0000000be1007c24 */ /* 0x01efe2000f8e0205 */
[----:B------:R-:W-:-:S04]  /*8c10*/  LEA R2, P0, R4, UR8, 0x1 ;  /* 0x0000000804027c11 */ /* 0x000fc8000f8008ff */
[----:B------:R-:W-:-:S05]  /*8c20*/  LEA.HI.X R3, R4, UR9, R0, 0x1, P0 ;  /* 0x0000000904037c11 */ /* 0x000fca00080f0c00 */
[----:B------:R1:W-:Y:S04]  /*8c30*/  STG.E.128 desc[UR32][R2.64], R12 ;  /* 0x0000000c02007986 */ /* 0x0003e8000c101d20 */
[----:B------:R1:W-:Y:S02]  /*8c40*/  STG.E.128 desc[UR32][R2.64+0x80], R8 ;  /* 0x0000800802007986 */ /* 0x0003e4000c101d20 */
.L_x_377:
[----:B------:R-:W-:Y:S05]  /*8c50*/  BSYNC.RECONVERGENT B0 ;  /* 0x0000000000007941 */ /* 0x000fea0003800200 */
.L_x_376:
[----:B------:R-:W-:Y:S04]  /*8c60*/  BSSY.RECONVERGENT B0, `(.L_x_378) ;  /* 0x000000d000007945 */ /* 0x000fe80003800200 */
[----:B------:R-:W-:Y:S05]  /*8c70*/  @P6 BRA `(.L_x_379) ;  /* 0x00000000002c6947 */ /* 0x000fea0003800000 */
[----:B------:R-:W2:Y:S01]  /*8c80*/  LDCU.64 UR8, c[0x0][0x568] ;  /* 0x0000ad00ff0877ac */ /* 0x000ea20008000a00 */
[----:B-1----:R-:W-:Y:S01]  /*8c90*/  MOV R2, R6 ;  /* 0x0000000600027202 */ /* 0x002fe20000000f00 */
[----:B--234-:R-:W-:Y:S01]  /*8ca0*/  IMAD R0, R30, UR10, RZ ;  /* 0x0000000a1e007c24 */ /* 0x01cfe2000f8e02ff */
[----:B------:R-:W-:-:S03]  /*8cb0*/  MOV R3, R16 ;  /* 0x0000001000037202 */ /* 0x000fc60000000f00 */
[C---:B------:R-:W-:Y:S02]  /*8cc0*/  IMAD R0, R18.reuse, UR11, R0 ;  /* 0x0000000b12007c24 */ /* 0x040fe4000f8e0200 */
[----:B------:R-:W-:-:S05]  /*8cd0*/  IMAD.WIDE.U32 R2, R18, UR10, R2 ;  /* 0x0000000a12027c25 */ /* 0x000fca000f8e0002 */
[----:B------:R-:W-:Y:S02]  /*8ce0*/  IADD3 R0, PT, PT, R0, R3, RZ ;  /* 0x0000000300007210 */ /* 0x000fe40007ffe0ff */
[----:B------:R-:W-:-:S04]  /*8cf0*/  LEA R4, P0, R2, UR8, 0x1 ;  /* 0x0000000802047c11 */ /* 0x000fc8000f8008ff */
[----:B------:R-:W-:-:S05]  /*8d00*/  LEA.HI.X R5, R2, UR9, R0, 0x1, P0 ;  /* 0x0000000902057c11 */ /* 0x000fca00080f0c00 */
[----:B------:R1:W-:Y:S04]  /*8d10*/  STG.E.128 desc[UR32][R4.64], R36 ;  /* 0x0000002404007986 */ /* 0x0003e8000c101d20 */
[----:B------:R1:W-:Y:S02]  /*8d20*/  STG.E.128 desc[UR32][R4.64+0x80], R32 ;  /* 0x0000802004007986 */ /* 0x0003e4000c101d20 */
.L_x_379:
[----:B------:R-:W-:Y:S05]  /*8d30*/  BSYNC.RECONVERGENT B0 ;  /* 0x0000000000007941 */ /* 0x000fea0003800200 */
.L_x_378:
        /* <DEDUP_REMOVED lines=13> */
.L_x_381:
[----:B------:R-:W-:Y:S05]  /*8e10*/  BSYNC.RECONVERGENT B0 ;  /* 0x0000000000007941 */ /* 0x000fea0003800200 */
.L_x_380:
        /* <DEDUP_REMOVED lines=12> */
.L_x_360:
[----:B------:R-:W-:Y:S05]  /*8ee0*/  BSYNC.RECONVERGENT B1 ;  /* 0x0000000000017941 */ /* 0x000fea0003800200 */
.L_x_330:
[----:B------:R-:W2:Y:S01]  /*8ef0*/  LDCU UR9, c[0x0][0x438] ;  /* 0x00008700ff0977ac */ /* 0x000ea20008000800 */
[----:B------:R-:W4:Y:S01]  /*8f00*/  LDCU UR10, c[0x0][0x370] ;  /* 0x00006e00ff0a77ac */ /* 0x000f220008000800 */
[----:B--2---:R-:W-:-:S04]  /*8f10*/  UIADD3 UR9, UPT, UPT, UR9, 0x7f, URZ ;  /* 0x0000007f09097890 */ /* 0x004fc8000fffe0ff */
[----:B------:R-:W-:Y:S02]  /*8f20*/  USHF.R.S32.HI UR8, URZ, 0x1f, UR9 ;  /* 0x0000001fff087899 */ /* 0x000fe40008011409 */
[----:B----4-:R-:W-:Y:S02]  /*8f30*/  UIADD3 UR35, UPT, UPT, UR10, UR35, URZ ;  /* 0x000000230a237290 */ /* 0x010fe4000fffe0ff */
[----:B------:R-:W-:Y:S01]  /*8f40*/  ULEA.HI UR8, UR8, UR9, URZ, 0x7 ;  /* 0x0000000908087291 */ /* 0x000fe2000f8f38ff */
[----:B------:R-:W-:-:S03]  /*8f50*/  UMOV UR10, UR19 ;  /* 0x00000013000a7c82 */ /* 0x000fc60008000000 */
[----:B------:R-:W-:-:S04]  /*8f60*/  USHF.R.S32.HI UR8, URZ, 0x7, UR8 ;  /* 0x00000007ff087899 */ /* 0x000fc80008011408 */
[----:B------:R-:W-:-:S09]  /*8f70*/  UISETP.GE.AND UP0, UPT, UR35, UR8, UPT ;  /* 0x000000082300728c */ /* 0x000fd2000bf06270 */
[----:B------:R-:W-:Y:S05]  /*8f80*/  BRA.U !UP0, `(.L_x_382) ;  /* 0xffffff7108dc7547 */ /* 0x000fea000b83ffff */
[----:B------:R-:W-:Y:S05]  /*8f90*/  EXIT ;  /* 0x000000000000794d */ /* 0x000fea0003800000 */
.L_x_383:
        /* <DEDUP_REMOVED lines=14> */
.L_x_2418:


//--------------------- .text._ZN5flash44flash_bwd_dq_dk_dv_loop_seqk_parallel_kernelI23Flash_bwd_kernel_traitsILi128ELi64ELi128ELi8ELi2ELi4ELi2ELb0ELb0EN7cutlass10bfloat16_tE19Flash_kernel_traitsILi128ELi64ELi128ELi8ES3_EELb0ELb0ELb0ELb0ELb0ELb0ELb0EEEvNS_16Flash_bwd_paramsE --------------------------
	.section	.text._ZN5flash44flash_bwd_dq_dk_dv_loop_seqk_parallel_kernelI23Flash_bwd_kernel_traitsILi128ELi64ELi128ELi8ELi2ELi4ELi2ELb0ELb0EN7cutlass10bfloat16_tE19Flash_kernel_traitsILi128ELi64ELi128ELi8ES3_EELb0ELb0ELb0ELb0ELb0ELb0ELb0EEEvNS_16Flash_bwd_paramsE,"ax",@progbits
	.align	128
        .global         _ZN5flash44flash_bwd_dq_dk_dv_loop_seqk_parallel_kernelI23Flash_bwd_kernel_traitsILi128ELi64ELi128ELi8ELi2ELi4ELi2ELb0ELb0EN7cutlass10bfloat16_tE19Flash_kernel_traitsILi128ELi64ELi128ELi8ES3_EELb0ELb0ELb0ELb0ELb0ELb0ELb0EEEvNS_16Flash_bwd_paramsE
        .type           _ZN5flash44flash_bwd_dq_dk_dv_loop_seqk_parallel_kernelI23Flash_bwd_kernel_traitsILi128ELi64ELi128ELi8ELi2ELi4ELi2ELb0ELb0EN7cutlass10bfloat16_tE19Flash_kernel_traitsILi128ELi64ELi128ELi8ES3_EELb0ELb0ELb0ELb0ELb0ELb0ELb0EEEvNS_16Flash_bwd_paramsE,@function
        .size           _ZN5flash44flash_bwd_dq_dk_dv_loop_seqk_parallel_kernelI23Flash_bwd_kernel_traitsILi128ELi64ELi128ELi8ELi2ELi4ELi2ELb0ELb0EN7cutlass10bfloat16_tE19Flash_kernel_traitsILi128ELi64ELi128ELi8ES3_EELb0ELb0ELb0ELb0ELb0ELb0ELb0EEEvNS_16Flash_bwd_paramsE,(.L_x_2419 - _ZN5flash44flash_bwd_dq_dk_dv_loop_seqk_parallel_kernelI23Flash_bwd_kernel_traitsILi128ELi64ELi128ELi8ELi2ELi4ELi2ELb0ELb0EN7cutlass10bfloat16_tE19Flash_kernel_traitsILi128ELi64ELi128ELi8ES3_EELb0ELb0ELb0ELb0ELb0ELb0ELb0EEEvNS_16Flash_bwd_paramsE)
        .other          _ZN5flash44flash_bwd_dq_dk_dv_loop_seqk_parallel_kernelI23Flash_bwd_kernel_traitsILi128ELi64ELi128ELi8ELi2ELi4ELi2ELb0ELb0EN7cutlass10bfloat16_tE19Flash_kernel_traitsILi128ELi64ELi128ELi8ES3_EELb0ELb0ELb0ELb0ELb0ELb0ELb0EEEvNS_16Flash_bwd_paramsE,@"STO_CUDA_ENTRY STV_DEFAULT"
_ZN5flash44flash_bwd_dq_dk_dv_loop_seqk_parallel_kernelI23Flash_bwd_kernel_traitsILi128ELi64ELi128ELi8ELi2ELi4ELi2ELb0ELb0EN7cutlass10bfloat16_tE19Flash_kernel_traitsILi128ELi64ELi128ELi8ES3_EELb0ELb0ELb0ELb0ELb0ELb0ELb0EEEvNS_16Flash_bwd_paramsE:
.text._ZN5flash44flash_bwd_dq_dk_dv_loop_seqk_parallel_kernelI23Flash_bwd_kernel_traitsILi128ELi64ELi128ELi8ELi2ELi4ELi2ELb0ELb0EN7cutlass10bfloat16_tE19Flash_kernel_traitsILi128ELi64ELi128ELi8ES3_EELb0ELb0ELb0ELb0ELb0ELb0ELb0EEEvNS_16Flash_bwd_paramsE:
        /* <DEDUP_REMOVED lines=12> */
[----:B------:R-:W3:Y:S01]  /*00c0*/  S2UR UR24, SR_CgaCtaId ;  /* 0x00000000001879c3 */ /* 0x000ee20000008800 */
[----:B------:R-:W4:Y:S01]  /*00d0*/  LDCU.64 UR4, c[0x0][0x468] ;  /* 0x00008d00ff0477ac */ /* 0x000f220008000a00 */
[----:B------:R-:W5:Y:S06]  /*00e0*/  LDCU.U8 UR8, c[0x0][0x532] ;  /* 0x0000a640ff0877ac */ /* 0x000f6c0008000000 */
[----:B------:R-:W-:Y:S01]  /*00f0*/  S2UR UR23, SR_CTAID.Z ;  /* 0x00000000001779c3 */ /* 0x000fe20000002700 */
[----:B------:R-:W3:Y:S01]  /*0100*/  LDCU UR10, c[0x0][0x438] ;  /* 0x00008700ff0a77ac */ /* 0x000ee20008000800 */
[----:B------:R-:W3:Y:S06]  /*0110*/  LDCU.64 UR34, c[0x0][0x358] ;  /* 0x00006b00ff2277ac */ /* 0x000eec0008000a00 */
[----:B------:R-:W-:Y:S01]  /*0120*/  S2UR UR21, SR_CTAID.X ;  /* 0x00000000001579c3 */ /* 0x000fe20000002500 */
[----:B-1----:R-:W-:-:S02]  /*0130*/  ULEA UR40, UP0, UR45, UR40, 0x2 ;  /* 0x000000282d287291 */ /* 0x002fc4000f8010ff */
[----:B--2---:R-:W-:Y:S02]  /*0140*/  UISETP.NE.U32.AND UP1, UPT, UR6, URZ, UPT ;  /* 0x000000ff0600728c */ /* 0x004fe4000bf25070 */
[----:B------:R-:W-:Y:S02]  /*0150*/  ULEA.HI.X UR41, UR45, UR41, URZ, 0x2, UP0 ;  /* 0x000000292d297291 */ /* 0x000fe400080f14ff */
[----:B------:R-:W-:Y:S01]  /*0160*/  UISETP.NE.U32.AND UP0, UPT, UR6, URZ, UPT ;  /* 0x000000ff0600728c */ /* 0x000fe2000bf05070 */
[----:B------:R-:W-:Y:S01]  /*0170*/  S2UR UR18, SR_CTAID.Y ;  /* 0x00000000001279c3 */ /* 0x000fe20000002600 */
[----:B----4-:R-:W-:Y:S02]  /*0180*/  UISETP.EQ.U32.AND UP2, UPT, UR4, URZ, UPT ;  /* 0x000000ff0400728c */ /* 0x010fe4000bf42070 */
[----:B------:R-:W-:Y:S02]  /*0190*/  UISETP.NE.U32.AND UP6, UPT, UR4, URZ, UPT ;  /* 0x000000ff0400728c */ /* 0x000fe4000bfc5070 */
[----:B------:R-:W-:-:S02]  /*01a0*/  UISETP.NE.AND.EX UP5, UPT, UR7, URZ, UPT, UP1 ;  /* 0x000000ff0700728c */ /* 0x000fc4000bfa5310 */
[----:B------:R-:W-:Y:S01]  /*01b0*/  UISETP.NE.AND.EX UP4, UPT, UR7, URZ, UPT, UP0 ;  /* 0x000000ff0700728c */ /* 0x000fe2000bf85300 */
[----:B------:R-:W1:Y:S01]  /*01c0*/  S2UR UR4, SR_CgaCtaId ;  /* 0x00000000000479c3 */ /* 0x000e620000008800 */
[----:B------:R-:W2:Y:S01]  /*01d0*/  LDCU.64 UR6, c[0x0][0x470] ;  /* 0x00008e00ff0677ac */ /* 0x000ea20008000a00 */
[----:B-----5:R-:W-:Y:S02]  /*01e0*/  UISETP.NE.AND UP3, UPT, UR8, URZ, UPT ;  /* 0x000000ff0800728c */ /* 0x020fe4000bf65270 */
[----:B------:R-:W-:-:S04]  /*01f0*/  UISETP.NE.AND.EX UP6, UPT, UR5, URZ, UPT, UP6 ;  /* 0x000000ff0500728c */ /* 0x000fc8000bfc5360 */
[----:B------:R-:W4:Y:S01]  /*0200*/  S2UR UR20, SR_CTAID.Z ;  /* 0x00000000001479c3 */ /* 0x000f220000002700 */
        /* <DEDUP_REMOVED lines=8> */
[----:B------:R-:W2:Y:S01]  /*0290*/  @!UP4 LDCU UR22, c[0x0][0x434] ;  /* 0x00008680ff16c7ac */ /* 0x000ea20008000800 */
[----:B---3--:R-:W-:-:S02]  /*02a0*/  ULEA UR24, UR24, UR8, 0x18 ;  /* 0x0000000818187291 */ /* 0x008fc4000f8ec0ff */
[----:B-1----:R-:W-:Y:S02]  /*02b0*/  ULEA UR4, UR4, UR5, 0x18 ;  /* 0x0000000504047291 */ /* 0x002fe4000f8ec0ff */
[----:B------:R-:W-:Y:S01]  /*02c0*/  UISETP.NE.AND.EX UP3, UPT, UR7, URZ, UPT, UP0 ;  /* 0x000000ff0700728c */ /* 0x000fe2000bf65300 */
[----:B------:R-:W-:Y:S01]  /*02d0*/  UMOV UR30, 0xffffc000 ;  /* 0xffffc000001e7882 */ /* 0x000fe20000000000 */
[----:B------:R-:W-:Y:S01]  /*02e0*/  UMOV UR31, URZ ;  /* 0x000000ff001f7c82 */ /* 0x000fe20008000000 */
[----:B------:R-:W-:-:S08]  /*02f0*/  UMOV UR32, URZ ;  /* 0x000000ff00207c82 */ /* 0x000fd00008000000 */
.L_x_465:
[----:B-1----:R-:W1:Y:S01]  /*0300*/  LDCU.64 UR8, c[0x0][0x478] ;  /* 0x00008f00ff0877ac */ /* 0x002e620008000a00 */
[----:B------:R-:W-:Y:S02]  /*0310*/  PLOP3.LUT P1, PT, PT, PT, UP3, 0x80, 0x8 ;  /* 0x000000000008781c */ /* 0x000fe40003f2f038 */
[----:B------:R-:W-:Y:S01]  /*0320*/  PLOP3.LUT P4, PT, PT, PT, UP5, 0x80, 0x8 ;  /* 0x000000000008781c */ /* 0x000fe20003f8f058 */
[----:B------:R-:W-:Y:S01]  /*0330*/  @UP3 ULEA UR12, UP0, UR45, UR6, 0x2 ;  /* 0x000000062d0c3291 */ /* 0x000fe2000f8010ff */
[----:B------:R-:W-:Y:S01]  /*0340*/  PLOP3.LUT P2, PT, PT, PT, UP4, 0x80, 0x8 ;  /* 0x000000000008781c */ /* 0x000fe20003f4f048 */
[----:B------:R-:W-:Y:S02]  /*0350*/  UISETP.NE.AND UP2, UPT, UR26, URZ, UPT ;  /* 0x000000ff1a00728c */ /* 0x000fe4000bf45270 */
[----:B------:R-:W-:Y:S02]  /*0360*/  @UP3 ULEA.HI.X UR13, UR45, UR7, URZ, 0x2, UP0 ;  /* 0x000000072d0d3291 */ /* 0x000fe400080f14ff */
[----:B------:R-:W-:-:S04]  /*0370*/  IMAD.U32 R4, RZ, RZ, UR12 ;  /* 0x0000000cff047e24 */ /* 0x000fc8000f8e00ff */
[----:B------:R-:W-:Y:S01]  /*0380*/  IMAD.U32 R5, RZ, RZ, UR13 ;  /* 0x0000000dff057e24 */ /* 0x000fe2000f8e00ff */
[----:B----4-:R-:W-:Y:S02]  /*0390*/  UIMAD.WIDE.U32 UR12, UR45, 0x4, UR28 ;  /* 0x000000042d0c78a5 */ /* 0x010fe4000f8e001c */
[----:B-1----:R-:W-:Y:S02]  /*03a0*/  UISETP.NE.U32.AND UP0, UPT, UR8, URZ, UPT ;  /* 0x000000ff0800728c */ /* 0x002fe4000bf05070 */
[----:B------:R-:W3:Y:S02]  /*03b0*/  @P1 LDG.E R6, desc[UR34][R4.64] ;  /* 0x0000002204061981 */ /* 0x000ee4000c1e1900 */
[----:B------:R-:W-:-:S06]  /*03c0*/  UISETP.NE.AND.EX UP0, UPT, UR9, URZ, UPT, UP0 ;  /* 0x000000ff0900728c */ /* 0x000fcc000bf05300 */
[----:B------:R-:W-:-:S05]  /*03d0*/  PLOP3.LUT P0, PT, PT, PT, UP0, 0x80, 0x8 ;  /* 0x000000000008781c */ /* 0x000fca0003f0f008 */
[----:B------:R-:W-:Y:S01]  /*03e0*/  @UP0 ULEA UR14, UP1, UR45, UR8, 0x2 ;  /* 0x000000082d0e0291 */ /* 0x000fe2000f8210ff */
[----:B------:R-:W-:Y:S01]  /*03f0*/  PLOP3.LUT P3, PT, PT, PT, UP2, 0x80, 0x8 ;  /* 0x000000000008781c */ /* 0x000fe20003f6f028 */
[----:B------:R-:W1:Y:S02]  /*0400*/  @!UP0 LDCU UR5, c[0x0][0x43c] ;  /* 0x00008780ff0587ac */ /* 0x000e640008000800 */
[----:B------:R-:W-:Y:S02]  /*0410*/  @UP0 ULEA.HI.X UR15, UR45, UR9, URZ, 0x2, UP1 ;  /* 0x000000092d0f0291 */ /* 0x000fe400088f14ff */
[----:B--2---:R-:W-:Y:S01]  /*0420*/  IMAD.U32 R2, RZ, RZ, UR14 ;  /* 0x0000000eff027e24 */ /* 0x004fe2000f8e00ff */
[----:B------:R-:W4:Y:S03]  /*0430*/  @!UP0 LDCU.64 UR8, c[0x0][0x488] ;  /* 0x00009100ff0887ac */ /* 0x000f260008000a00 */
[----:B------:R-:W-:-:S05]  /*0440*/  IMAD.U32 R3, RZ, RZ, UR15 ;  /* 0x0000000fff037e24 */ /* 0x000fca000f8e00ff */
[----:B-----5:R5:W2:Y:S01]  /*0450*/  @P0 LDG.E R4, desc[UR34][R2.64] ;  /* 0x0000002202040981 */ /* 0x020aa2000c1e1900 */
[----:B------:R-:W-:Y:S01]  /*0460*/  UMOV UR36, URZ ;  /* 0x000000ff00247c82 */ /* 0x000fe20008000000 */
[----:B----4-:R-:W-:-:S04]  /*0470*/  @!UP0 UISETP.NE.U32.AND UP1, UPT, UR8, URZ, UPT ;  /* 0x000000ff0800828c */ /* 0x010fc8000bf25070 */
[----:B------:R-:W-:Y:S01]  /*0480*/  @!UP0 UISETP.NE.AND.EX UP1, UPT, UR9, URZ, UPT, UP1 ;  /* 0x000000ff0900828c */ /* 0x000fe2000bf25310 */
[----:B------:R-:W-:Y:S01]  /*0490*/  UMOV UR16, 0xffffffff ;  /* 0xffffffff00107882 */ /* 0x000fe20000000000 */
[----:B------:R-:W-:Y:S02]  /*04a0*/  UMOV UR37, 0xffffffff ;  /* 0xffffffff00257882 */ /* 0x000fe40000000000 */
[----:B-1----:R-:W-:Y:S01]  /*04b0*/  @!UP0 USEL UR8, UR5, URZ, UP1 ;  /* 0x000000ff05088287 */ /* 0x002fe20008800000 */
[----:B-----5:R-:W-:Y:S02]  /*04c0*/  IMAD.U32 R2, RZ, RZ, UR12 ;  /* 0x0000000cff027e24 */ /* 0x020fe4000f8e00ff */
[----:B------:R-:W-:-:S05]  /*04d0*/  IMAD.U32 R3, RZ, RZ, UR13 ;  /* 0x0000000dff037e24 */ /* 0x000fca000f8e00ff */
[----:B------:R-:W4:Y:S04]  /*04e0*/  @P4 LDG.E R5, desc[UR34][R2.64] ;  /* 0x0000002202054981 */ /* 0x000f28000c1e1900 */
[----:B------:R1:W5:Y:S02]  /*04f0*/  @P2 LDG.E R0, desc[UR34][R2.64+0x4] ;  /* 0x0000042202002981 */ /* 0x000364000c1e1900 */
[----:B-1----:R-:W-:Y:S02]  /*0500*/  IMAD.U32 R2, RZ, RZ, UR40 ;  /* 0x00000028ff027e24 */ /* 0x002fe4000f8e00ff */
[----:B------:R-:W-:-:S05]  /*0510*/  IMAD.U32 R3, RZ, RZ, UR41 ;  /* 0x00000029ff037e24 */ /* 0x000fca000f8e00ff */
[----:B------:R-:W5:Y:S01]  /*0520*/  @!P3 LDG.E R2, desc[UR34][R2.64] ;  /* 0x000000220202b981 */ /* 0x000f62000c1e1900 */
[----:B------:R-:W-:Y:S01]  /*0530*/  USHF.L.U32 UR27, UR38, 0x7, URZ ;  /* 0x00000007261b7899 */ /* 0x000fe200080006ff */
[----:B---3--:R-:W-:Y:S02]  /*0540*/  @P1 R2UR UR36, R6 ;  /* 0x00000000062412ca */ /* 0x008fe400000e0000 */
[----:B--2---:R-:W-:-:S13]  /*0550*/  @P0 R2UR UR33, R4 ;  /* 0x00000000042102ca */ /* 0x004fda00000e0000 */
[----:B------:R-:W-:Y:S01]  /*0560*/  @UP0 UIADD3 UR33, UPT, UPT, UR33, -UR36, URZ ;  /* 0x8000002421210290 */ /* 0x000fe2000fffe0ff */
[----:B----4-:R-:W-:Y:S02]  /*0570*/  @P4 R2UR UR16, R5 ;  /* 0x00000000051042ca */ /* 0x010fe400000e0000 */
[----:B-----5:R-:W-:Y:S02]  /*0580*/  @P2 R2UR UR5, R0 ;  /* 0x00000000000522ca */ /* 0x020fe400000e0000 */
[----:B------:R-:W-:Y:S01]  /*0590*/  @!P3 R2UR UR37, R2 ;  /* 0x000000000225b2ca */ /* 0x000fe200000e0000 */
        /* <DEDUP_REMOVED lines=10> */
.L_x_384:
[----:B------:R-:W-:Y:S01]  /*0640*/  @!UP0 UIADD3 UR33, UPT, UPT, UR8, UR10, -UR36 ;  /* 0x0000000a08218290 */ /* 0x000fe2000fffe824 */
[----:B------:R-:W-:Y:S01]  /*0650*/  @!UP4 UMOV UR47, UR22 ;  /* 0x00000016002fcc82 */ /* 0x000fe20008000000 */
        /* <DEDUP_REMOVED lines=11> */
[----:B------:R-:W-:Y:S02]  /*0710*/  ULEA UR44, UR39, 0xffffffc0, 0x6 ;  /* 0xffffffc0272c7891 */ /* 0x000fe4000f8e30ff */
[----:B-1----:R-:W-:Y:S02]  /*0720*/  @!UP1 UIMAD.WIDE.U32 UR50, UR45, UR10, URZ ;  /* 0x0000000a2d3292a5 */ /* 0x002fe4000f8e00ff */
[----:B--2---:R-:W-:Y:S02]  /*0730*/  @UP1 UIMAD.WIDE.U32 UR12, UR16, UR8, URZ ;  /* 0x00000008100c12a5 */ /* 0x004fe4000f8e00ff */
[----:B------:R-:W-:Y:S02]  /*0740*/  @!UP1 UIMAD UR49, UR45, UR11, UR51 ;  /* 0x0000000b2d3192a4 */ /* 0x000fe4000f8e0233 */
[----:B------:R-:W-:Y:S02]  /*0750*/  @UP1 UIMAD UR49, UR16, UR9, UR13 ;  /* 0x00000009103112a4 */ /* 0x000fe4000f8e020d */
[----:B------:R-:W-:Y:S01]  /*0760*/  USHF.R.S32.HI UR51, URZ, 0x1f, UR44 ;  /* 0x0000001fff337899 */ /* 0x000fe2000801142c */
        /* <DEDUP_REMOVED lines=10> */
[----:B------:R-:W-:-:S03]  /*0810*/  UIMAD UR9, UR45, UR9, UR11 ;  /* 0x000000092d0972a4 */ /* 0x000fc6000f8e020b */
[----:B------:R-:W-:-:S03]  /*0820*/  UMOV UR48, UR10 ;  /* 0x0000000a00307c82 */ /* 0x000fc60008000000 */
[----:B------:R-:W-:Y:S01]  /*0830*/  MOV R20, UR9 ;  /* 0x0000000900147c02 */ /* 0x000fe20008000f00 */
[----:B------:R-:W-:Y:S06]  /*0840*/  BRA `(.L_x_387) ;  /* 0x00000000001c7947 */ /* 0x000fec0003800000 */
.L_x_386:
[----:B------:R-:W1:Y:S01]  /*0850*/  LDCU.64 UR14, c[0x0][0x3b8] ;  /* 0x00007700ff0e77ac */ /* 0x000e620008000a00 */
[----:B------:R-:W-:-:S04]  /*0860*/  UIADD3 UR5, UPT, UPT, UR36, UR37, URZ ;  /* 0x0000002524057290 */ /* 0x000fc8000fffe0ff */
[----:B-1----:R-:W-:Y:S02]  /*0870*/  UIMAD.WIDE.U32 UR8, UR5, UR14, URZ ;  /* 0x0000000e050872a5 */ /* 0x002fe4000f8e00ff */
[----:B------:R-:W-:-:S04]  /*0880*/  UIMAD UR5, UR5, UR15, URZ ;  /* 0x0000000f050572a4 */ /* 0x000fc8000f8e02ff */
[----:B------:R-:W-:Y:S01]  /*0890*/  UIADD3 UR5, UPT, UPT, UR9, UR5, URZ ;  /* 0x0000000509057290 */ /* 0x000fe2000fffe0ff */
[----:B------:R-:W-:-:S05]  /*08a0*/  UMOV UR48, UR8 ;  /* 0x0000000800307c82 */ /* 0x000fca0008000000 */
[----:B------:R-:W-:-:S07]  /*08b0*/  MOV R20, UR5 ;  /* 0x0000000500147c02 */ /* 0x000fce0008000f00 */
.L_x_387:
        /* <DEDUP_REMOVED lines=44> */
.L_x_388:
[----:B------:R-:W1:Y:S01]  /*0b80*/  LDCU.64 UR12, c[0x0][0x3c0] ;  /* 0x00007800ff0c77ac */ /* 0x000e620008000a00 */
[----:B------:R-:W-:-:S04]  /*0b90*/  UIADD3 UR8, UPT, UPT, UR36, UR37, URZ ;  /* 0x0000002524087290 */ /* 0x000fc8000fffe0ff */
[----:B-1----:R-:W-:Y:S02]  /*0ba0*/  UIMAD.WIDE.U32 UR10, UR8, UR12, URZ ;  /* 0x0000000c080a72a5 */ /* 0x002fe4000f8e00ff */
[----:B------:R-:W-:-:S04]  /*0bb0*/  UIMAD UR8, UR8, UR13, URZ ;  /* 0x0000000d080872a4 */ /* 0x000fc8000f8e02ff */
[----:B------:R-:W-:Y:S01]  /*0bc0*/  UIADD3 UR8, UPT, UPT, UR11, UR8, URZ ;  /* 0x000000080b087290 */ /* 0x000fe2000fffe0ff */
[----:B------:R-:W-:-:S05]  /*0bd0*/  UMOV UR46, UR10 ;  /* 0x0000000a002e7c82 */ /* 0x000fca0008000000 */
[----:B------:R-:W-:-:S07]  /*0be0*/  MOV R24, UR8 ;  /* 0x0000000800187c02 */ /* 0x000fce0008000f00 */
.L_x_389:
        /* <DEDUP_REMOVED lines=28> */
.L_x_390:
[----:B------:R-:W-:Y:S02]  /*0db0*/  UIMAD.WIDE.U32 UR10, UR54, UR16, URZ ;  /* 0x00000010360a72a5 */ /* 0x000fe4000f8e00ff */
[----:B------:R-:W-:-:S04]  /*0dc0*/  UIMAD UR8, UR55, UR16, URZ ;  /* 0x00000010370872a4 */ /* 0x000fc8000f8e02ff */
[----:B------:R-:W-:-:S12]  /*0dd0*/  UIADD3 UR8, UPT, UPT, UR11, UR8, URZ ;  /* 0x000000080b087290 */ /* 0x000fd8000fffe0ff */
.L_x_391:
        /* <DEDUP_REMOVED lines=20> */
.L_x_392:
[----:B------:R-:W1:Y:S01]  /*0f20*/  LDCU UR55, c[0x0][0x434] ;  /* 0x00008680ff3777ac */ /* 0x000e620008000800 */
[----:B------:R-:W-:-:S04]  /*0f30*/  UIMAD UR11, UR45, UR17, UR23 ;  /* 0x000000112d0b72a4 */ /* 0x000fc8000f8e0217 */
[----:B-1----:R-:W-:Y:S02]  /*0f40*/  UIMAD UR55, UR11, UR55, URZ ;  /* 0x000000370b3772a4 */ /* 0x002fe4000f8e02ff */
.L_x_393:
        /* <DEDUP_REMOVED lines=11> */
.L_x_394:
[----:B------:R-:W1:Y:S01]  /*1000*/  LDCU UR54, c[0x0][0x444] ;  /* 0x00008880ff3677ac */ /* 0x000e620008000800 */
[----:B------:R-:W-:-:S04]  /*1010*/  UIMAD UR9, UR45, UR17, UR23 ;  /* 0x000000112d0972a4 */ /* 0x000fc8000f8e0217 */
[----:B-1----:R-:W-:-:S12]  /*1020*/  UIMAD UR54, UR9, UR54, URZ ;  /* 0x00000036093672a4 */ /* 0x002fd8000f8e02ff */
.L_x_395:
[----:B------:R-:W1:Y:S01]  /*1030*/  S2R R28, SR_TID.X ;  /* 0x00000000001c7919 */ /* 0x000e620000002100 */
[----:B------:R-:W-:Y:S01]  /*1040*/  USHF.R.S32.HI UR9, URZ, 0x1f, UR53 ;  /* 0x0000001fff097899 */ /* 0x000fe20008011435 */
[----:B------:R-:W2:Y:S01]  /*1050*/  LDC.64 R10, c[0x0][0x3b0] ;  /* 0x0000ec00ff0a7b82 */ /* 0x000ea20000000a00 */
[----:B------:R-:W-:Y:S01]  /*1060*/  UIADD3 UR53, UP1, UP0, UR60, UR10, UR53 ;  /* 0x0000000a3c357290 */ /* 0x000fe2000f83e035 */
[----:B------:R-:W-:Y:S01]  /*1070*/  IMAD.MOV.U32 R13, RZ, RZ, RZ ;  /* 0x000000ffff0d7224 */ /* 0x000fe200078e00ff */
        /* <DEDUP_REMOVED lines=9> */
[----:B------:R-:W-:Y:S02]  /*1110*/  ULEA UR55, UR39, UR55, 0x6 ;  /* 0x0000003727377291 */ /* 0x000fe4000f8e30ff */
[----:B-----5:R-:W-:Y:S01]  /*1120*/  UIMAD UR16, UR51, UR8, URZ ;  /* 0x00000008331072a4 */ /* 0x020fe2000f8e02ff */
[----:B-1----:R-:W-:Y:S01]  /*1130*/  IMAD.SHL.U32 R29, R28, 0x8, RZ ;  /* 0x000000081c1d7824 */ /* 0x002fe200078e00ff */
[----:B------:R-:W-:Y:S01]  /*1140*/  MOV R4, UR10 ;  /* 0x0000000a00047c02 */ /* 0x000fe20008000f00 */
[----:B------:R-:W-:Y:S01]  /*1150*/  IMAD.U32 R0, RZ, RZ, UR8 ;  /* 0x00000008ff007e24 */ /* 0x000fe2000f8e00ff */
[----:B------:R-:W-:Y:S01]  /*1160*/  UIMAD UR16, UR44, UR9, UR16 ;  /* 0x000000092c1072a4 */ /* 0x000fe2000f8e0210 */
[----:B------:R-:W-:Y:S02]  /*1170*/  SHF.R.U32.HI R25, RZ, 0x3, R28 ;  /* 0x00000003ff197819 */ /* 0x000fe4000001161c */
[----:B------:R-:W-:-:S02]  /*1180*/  LOP3.LUT R12, R29, 0x38, RZ, 0xc0, !PT ;  /* 0x000000381d0c7812 */ /* 0x000fc400078ec0ff */
[----:B------:R-:W-:Y:S01]  /*1190*/  SHF.R.U32.HI R9, RZ, 0x5, R28 ;  /* 0x00000005ff097819 */ /* 0x000fe2000001161c */
[C---:B------:R-:W-:Y:S01]  /*11a0*/  VIADD R27, R25.reuse, 0x60 ;  /* 0x00000060191b7836 */ /* 0x040fe20000000000 */
[----:B------:R-:W-:Y:S02]  /*11b0*/  IADD3 R2, P0, PT, R12, UR58, RZ ;  /* 0x0000003a0c027c10 */ /* 0x000fe4000ff1e0ff */
[----:B------:R-:W-:Y:S02]  /*11c0*/  LOP3.LUT R8, R28, 0x1f, RZ, 0xc0, !PT ;  /* 0x0000001f1c087812 */ /* 0x000fe400078ec0ff */
[----:B------:R-:W-:Y:S01]  /*11d0*/  IADD3 R26, PT, PT, R25, 0x40, RZ ;  /* 0x00000040191a7810 */ /* 0x000fe20007ffe0ff */
[----:B------:R-:W-:Y:S01]  /*11e0*/  IMAD.X R3, RZ, RZ, UR43, P0 ;  /* 0x0000002bff037e24 */ /* 0x000fe200080e06ff */
[----:B------:R-:W-:Y:S01]  /*11f0*/  USHF.L.U64.HI UR43, UR8, 0x5, UR9 ;  /* 0x00000005082b7899 */ /* 0x000fe20008010209 */
[----:B------:R-:W-:Y:S02]  /*1200*/  IMAD R8, R9, UR42, R8 ;  /* 0x0000002a09087c24 */ /* 0x000fe4000f8e0208 */
[----:B------:R-:W-:-:S04]  /*1210*/  IMAD.WIDE.U32 R2, R0, UR44, R2 ;  /* 0x0000002c00027c25 */ /* 0x000fc8000f8e0002 */
[----:B------:R-:W-:Y:S01]  /*1220*/  VIADD R3, R3, UR16 ;  /* 0x0000001003037c36 */ /* 0x000fe20008000000 */
[----:B------:R-:W1:Y:S01]  /*1230*/  LDCU.64 UR16, c[0x0][0x3c8] ;  /* 0x00007900ff1077ac */ /* 0x000e620008000a00 */
[----:B------:R-:W-:Y:S02]  /*1240*/  IMAD.U32 R0, RZ, RZ, UR11 ;  /* 0x0000000bff007e24 */ /* 0x000fe4000f8e00ff */
[----:B------:R-:W-:Y:S01]  /*1250*/  IMAD.WIDE.U32 R2, R4, UR23, R2 ;  /* 0x0000001704027c25 */ /* 0x000fe2000f8e0002 */
[----:B------:R-:W5:Y:S03]  /*1260*/  LDCU.64 UR10, c[0x0][0x550] ;  /* 0x0000aa00ff0a77ac */ /* 0x000f660008000a00 */
[----:B------:R-:W-:Y:S02]  /*1270*/  IMAD R3, R0, UR23, R3 ;  /* 0x0000001700037c24 */ /* 0x000fe4000f8e0203 */
[----:B--2---:R-:W-:-:S02]  /*1280*/  IMAD R0, R10, UR51, RZ ;  /* 0x000000330a007c24 */ /* 0x004fc4000f8e02ff */
[----:B------:R-:W-:-:S04]  /*1290*/  IMAD.WIDE.U32 R4, R10, UR44, R12 ;  /* 0x0000002c0a047c25 */ /* 0x000fc8000f8e000c */
[----:B------:R-:W-:Y:S01]  /*12a0*/  IMAD R0, R11, UR44, R0 ;  /* 0x0000002c0b007c24 */ /* 0x000fe2000f8e0200 */
[----:B------:R-:W-:Y:S01]  /*12b0*/  USHF.L.U32 UR44, UR8, 0x5, URZ ;  /* 0x00000005082c7899 */ /* 0x000fe200080006ff */
[C---:B------:R-:W-:Y:S01]  /*12c0*/  IMAD.WIDE.U32 R6, R25.reuse, UR8, R2 ;  /* 0x0000000819067c25 */ /* 0x040fe2000f8e0002 */
[----:B------:R-:W-:Y:S01]  /*12d0*/  IADD3 R2, P0, PT, R4, UR50, RZ ;  /* 0x0000003204027c10 */ /* 0x000fe2000ff1e0ff */
[----:B------:R-:W2:Y:S02]  /*12e0*/  LDCU.64 UR50, c[0x0][0x5e8] ;  /* 0x0000bd00ff3277ac */ /* 0x000ea40008000a00 */
[----:B------:R-:W-:Y:S01]  /*12f0*/  IMAD R17, R25, UR9, R7 ;  /* 0x0000000919117c24 */ /* 0x000fe2000f8e0207 */
[----:B------:R-:W-:Y:S01]  /*1300*/  IADD3.X R3, PT, PT, R5, UR49, R0, P0, !PT ;  /* 0x0000003105037c10 */ /* 0x000fe200087fe400 */
[----:B-1----:R-:W-:Y:S01]  /*1310*/  IMAD.U32 R0, RZ, RZ, UR16 ;  /* 0x00000010ff007e24 */ /* 0x002fe2000f8e00ff */
[----:B------:R-:W1:Y:S01]  /*1320*/  LDCU.64 UR8, c[0x0][0x380] ;  /* 0x00007000ff0877ac */ /* 0x000e620008000a00 */
[----:B----4-:R-:W-:Y:S01]  /*1330*/  IMAD.WIDE.U32 R4, R14, UR21, RZ ;  /* 0x000000150e047c25 */ /* 0x010fe2000f8e00ff */
[----:B-----5:R-:W-:Y:S01]  /*1340*/  LEA R243, P2, R6, UR10, 0x1 ;  /* 0x0000000a06f37c11 */ /* 0x020fe2000f8408ff */
[----:B------:R-:W-:-:S02]  /*1350*/  USHF.L.U32 UR49, UR42, 0x6, URZ ;  /* 0x000000062a317899 */ /* 0x000fc400080006ff */
[----:B------:R-:W-:Y:S01]  /*1360*/  IMAD.WIDE.U32 R2, R0, UR23, R2 ;  /* 0x0000001700027c25 */ /* 0x000fe2000f8e0002 */
[----:B------:R-:W-:Y:S01]  /*1370*/  MOV R0, UR17 ;  /* 0x0000001100007c02 */ /* 0x000fe20008000f00 */
[----:B------:R-:W4:Y:S01]  /*1380*/  LDCU.64 UR16, c[0x0][0x570] ;  /* 0x0000ae00ff1077ac */ /* 0x000f220008000a00 */
[----:B------:R-:W-:Y:S01]  /*1390*/  SEL R4, R4, RZ, P3 ;  /* 0x000000ff04047207 */ /* 0x000fe20001800000 */
[----:B------:R-:W-:Y:S01]  /*13a0*/  IMAD R7, R15, UR21, R5 ;  /* 0x000000150f077c24 */ /* 0x000fe2000f8e0205 */
[----:B------:R-:W-:Y:S01]  /*13b0*/  SHF.R.S32.HI R5, RZ, 0x1f, R8 ;  /* 0x0000001fff057819 */ /* 0x000fe20000011408 */
[----:B------:R-:W-:Y:S01]  /*13c0*/  IMAD R3, R0, UR23, R3 ;  /* 0x0000001700037c24 */ /* 0x000fe2000f8e0203 */
[----:B------:R-:W-:Y:S01]  /*13d0*/  IADD3 R9, P1, P0, R8, UR53, R4 ;  /* 0x0000003508097c10 */ /* 0x000fe2000f83e004 */
[----:B------:R-:W-:Y:S01]  /*13e0*/  IMAD.U32 R4, RZ, RZ, UR49 ;  /* 0x00000031ff047e24 */ /* 0x000fe2000f8e00ff */
[----:B------:R-:W-:Y:S01]  /*13f0*/  SEL R0, R7, RZ, P3 ;  /* 0x000000ff07007207 */ /* 0x000fe20001800000 */
[----:B------:R-:W-:Y:S01]  /*1400*/  IMAD.WIDE.U32 R2, R25, R10, R2 ;  /* 0x0000000a19027225 */ /* 0x000fe200078e0002 */
[----:B------:R-:W-:Y:S01]  /*1410*/  LEA.HI.X R242, R6, UR11, R17, 0x1, P2 ;  /* 0x0000000b06f27c11 */ /* 0x000fe200090f0c11 */
[----:B--2---:R-:W-:Y:S01]  /*1420*/  UIMAD.WIDE UR10, UR54, 0x4, UR50 ;  /* 0x00000004360a78a5 */ /* 0x004fe2000f8e0232 */
[----:B------:R-:W-:Y:S01]  /*1430*/  IADD3.X R5, PT, PT, R5, UR52, R0, P1, P0 ;  /* 0x0000003405057c10 */ /* 0x000fe20008fe0400 */
[----:B------:R-:W-:Y:S01]  /*1440*/  IMAD R3, R25, R11, R3 ;  /* 0x0000000b19037224 */ /* 0x000fe200078e0203 */
[----:B------:R-:W-:Y:S01]  /*1450*/  IADD3 R0, P0, PT, R9, UR49, RZ ;  /* 0x0000003109007c10 */ /* 0x000fe2000ff1e0ff */
[----:B------:R-:W-:Y:S01]  /*1460*/  IMAD.SHL.U32 R7, R10, 0x20, RZ ;  /* 0x000000200a077824 */ /* 0x000fe200078e00ff */
[----:B-1----:R-:W-:Y:S01]  /*1470*/  LEA R240, P1, R2, UR8, 0x1 ;  /* 0x0000000802f07c11 */ /* 0x002fe2000f8208ff */
[----:B---3--:R-:W-:Y:S01]  /*1480*/  UIMAD.WIDE UR50, UR55, 0x4, UR56 ;  /* 0x00000004373278a5 */ /* 0x008fe2000f8e0238 */
[----:B------:R-:W-:-:S02]  /*1490*/  LEA.HI.X.SX32 R4, R4, R5, 0x1, P0 ;  /* 0x0000000504047211 */ /* 0x000fc400000f0eff */
[----:B----4-:R-:W-:Y:S02]  /*14a0*/  LEA R236, P0, R0, UR16, 0x2 ;  /* 0x0000001000ec7c11 */ /* 0x010fe4000f8010ff */
[----:B------:R-:W-:Y:S02]  /*14b0*/  LEA.HI.X R239, R2, UR9, R3, 0x1, P1 ;  /* 0x0000000902ef7c11 */ /* 0x000fe400088f0c03 */
[----:B------:R-:W-:Y:S02]  /*14c0*/  LEA.HI.X R237, R0, UR17, R4, 0x2, P0 ;  /* 0x0000001100ed7c11 */ /* 0x000fe400080f1404 */
[C---:B------:R-:W-:Y:S02]  /*14d0*/  IADD3 R18, P2, PT, R25.reuse, 0x40, RZ ;  /* 0x0000004019127810 */ /* 0x040fe40007f5e0ff */
[C---:B------:R-:W-:Y:S02]  /*14e0*/  IADD3 R15, P0, PT, R25.reuse, 0x20, RZ ;  /* 0x00000020190f7810 */ /* 0x040fe40007f1e0ff */
[C---:B------:R-:W-:Y:S01]  /*14f0*/  IADD3 R19, P1, PT, R25.reuse, 0x60, RZ ;  /* 0x0000006019137810 */ /* 0x040fe20007f3e0ff */
[----:B------:R-:W-:Y:S01]  /*1500*/  IMAD.X R21, RZ, RZ, RZ, P2 ;  /* 0x000000ffff157224 */ /* 0x000fe200010e06ff */
[----:B------:R-:W-:Y:S01]  /*1510*/  SHF.L.U64.HI R11, R10, 0x5, R11 ;  /* 0x000000050a0b7819 */ /* 0x000fe2000001020b */
[----:B------:R-:W-:Y:S01]  /*1520*/  VIADD R10, R25, 0x20 ;  /* 0x00000020190a7836 */ /* 0x000fe20000000000 */
[----:B------:R-:W-:Y:S01]  /*1530*/  IADD3.X R22, PT, PT, RZ, RZ, RZ, P1, !PT ;  /* 0x000000ffff167210 */ /* 0x000fe20000ffe4ff */
[----:B------:R-:W-:Y:S01]  /*1540*/  IMAD.X R17, RZ, RZ, RZ, P0 ;  /* 0x000000ffff117224 */ /* 0x000fe200000e06ff */
[----:B------:R-:W-:Y:S01]  /*1550*/  LOP3.LUT R14, R12, 0x40, RZ, 0xfc, !PT ;  /* 0x000000400c0e7812 */ /* 0x000fe200078efcff */
        /* <DEDUP_REMOVED lines=14> */
.L_x_397:
[----:B------:R-:W1:Y:S01]  /*1640*/  LDCU.64 UR10, c[0x0][0x5c0] ;  /* 0x0000b800ff0a77ac */ /* 0x000e620008000a00 */
[----:B------:R-:W-:-:S04]  /*1650*/  UIADD3 UR8, UPT, UPT, UR36, UR37, URZ ;  /* 0x0000002524087290 */ /* 0x000fc8000fffe0ff */
[----:B-1----:R-:W-:Y:S02]  /*1660*/  UIMAD.WIDE.U32 UR16, UR8, UR10, URZ ;  /* 0x0000000a081072a5 */ /* 0x002fe4000f8e00ff */
[----:B------:R-:W-:-:S04]  /*1670*/  UIMAD UR8, UR8, UR11, URZ ;  /* 0x0000000b080872a4 */ /* 0x000fc8000f8e02ff */
[----:B------:R-:W-:-:S06]  /*1680*/  UIADD3 UR8, UPT, UPT, UR17, UR8, URZ ;  /* 0x0000000811087290 */ /* 0x000fcc000fffe0ff */
[----:B------:R-:W-:Y:S02]  /*1690*/  MOV R0, UR8 ;  /* 0x0000000800007c02 */ /* 0x000fe40008000f00 */
.L_x_398:
        /* <DEDUP_REMOVED lines=13> */
.L_x_399:
[----:B------:R-:W1:Y:S01]  /*1770*/  LDCU.64 UR8, c[0x0][0x5c8] ;  /* 0x0000b900ff0877ac */ /* 0x000e620008000a00 */
[----:B------:R-:W-:-:S04]  /*1780*/  UIADD3 UR36, UPT, UPT, UR36, UR37, URZ ;  /* 0x0000002524247290 */ /* 0x000fc8000fffe0ff */
[----:B-1----:R-:W-:Y:S02]  /*1790*/  UIMAD.WIDE.U32 UR14, UR36, UR8, URZ ;  /* 0x00000008240e72a5 */ /* 0x002fe4000f8e00ff */
[----:B------:R-:W-:-:S04]  /*17a0*/  UIMAD UR36, UR36, UR9, URZ ;  /* 0x00000009242472a4 */ /* 0x000fc8000f8e02ff */
[----:B------:R-:W-:-:S06]  /*17b0*/  UIADD3 UR36, UPT, UPT, UR15, UR36, URZ ;  /* 0x000000240f247290 */ /* 0x000fcc000fffe0ff */
[----:B------:R-:W-:-:S07]  /*17c0*/  MOV R9, UR36 ;  /* 0x0000002400097c02 */ /* 0x000fce0008000f00 */
.L_x_400:
        /* <DEDUP_REMOVED lines=30> */
.L_x_402:
[----:B------:R-:W-:Y:S05]  /*19b0*/  BSYNC.RECONVERGENT B0 ;  /* 0x0000000000007941 */ /* 0x000fea0003800200 */
.L_x_401:
        /* <DEDUP_REMOVED lines=16> */
.L_x_404:
[----:B------:R-:W-:Y:S05]  /*1ac0*/  BSYNC.RECONVERGENT B0 ;  /* 0x0000000000007941 */ /* 0x000fea0003800200 */
.L_x_403:
[----:B------:R-:W-:Y:S04]  /*1ad0*/  BSSY.RECONVERGENT B0, `(.L_x_405) ;  /* 0x0000010000007945 */ /* 0x000fe80003800200 */
[----:B------:R-:W-:Y:S05]  /*1ae0*/  @P4 BRA `(.L_x_406) ;  /* 0x0000000000384947 */ /* 0x000fea0003800000 */
[----:B------:R-:W3:Y:S01]  /*1af0*/  LDCU UR15, c[0x0][0x440] ;  /* 0x00008800ff0f77ac */ /* 0x000ee20008000800 */
[----:B-12---:R-:W-:Y:S01]  /*1b00*/  MOV R3, R8 ;  /* 0x0000000800037202 */ /* 0x006fe20000000f00 */
[----:B------:R-:W-:Y:S01]  /*1b10*/  IMAD R0, R21, UR10, RZ ;  /* 0x0000000a15007c24 */ /* 0x000fe2000f8e02ff */
[----:B------:R-:W1:Y:S01]  /*1b20*/  LDCU.64 UR12, c[0x0][0x560] ;  /* 0x0000ac00ff0c77ac */ /* 0x000e620008000a00 */
[----:B------:R-:W-:Y:S02]  /*1b30*/  IMAD.MOV.U32 R2, RZ, RZ, R6 ;  /* 0x000000ffff027224 */ /* 0x000fe400078e0006 */
[C---:B------:R-:W-:Y:S02]  /*1b40*/  IMAD R0, R18.reuse, UR11, R0 ;  /* 0x0000000b12007c24 */ /* 0x040fe4000f8e0200 */
[----:B------:R-:W-:-:S04]  /*1b50*/  IMAD.WIDE.U32 R4, R18, UR10, R2 ;  /* 0x0000000a12047c25 */ /* 0x000fc8000f8e0002 */
[----:B------:R-:W-:Y:S01]  /*1b60*/  IMAD.IADD R0, R5, 0x1, R0 ;  /* 0x0000000105007824 */ /* 0x000fe200078e0200 */
[----:B---3--:R-:W-:Y:S02]  /*1b70*/  ISETP.GE.AND P1, PT, R12, UR15, PT ;  /* 0x0000000f0c007c0c */ /* 0x008fe4000bf26270 */
[----:B------:R-:W-:Y:S02]  /*1b80*/  ISETP.GE.AND P0, PT, R14, UR15, PT ;  /* 0x0000000f0e007c0c */ /* 0x000fe4000bf06270 */
[----:B-1----:R-:W-:-:S04]  /*1b90*/  LEA R2, P2, R4, UR12, 0x1 ;  /* 0x0000000c04027c11 */ /* 0x002fc8000f8408ff */
[----:B------:R-:W-:-:S05]  /*1ba0*/  LEA.HI.X R3, R4, UR13, R0, 0x1, P2 ;  /* 0x0000000d04037c11 */ /* 0x000fca00090f0c00 */
[----:B------:R3:W-:Y:S04]  /*1bb0*/  @!P1 STG.E.128 desc[UR34][R2.64], RZ ;  /* 0x000000ff02009986 */ /* 0x0007e8000c101d22 */
[----:B------:R3:W-:Y:S02]  /*1bc0*/  @!P0 STG.E.128 desc[UR34][R2.64+0x80], RZ ;  /* 0x000080ff02008986 */ /* 0x0007e4000c101d22 */
.L_x_406:
[----:B------:R-:W-:Y:S05]  /*1bd0*/  BSYNC.RECONVERGENT B0 ;  /* 0x0000000000007941 */ /* 0x000fea0003800200 */
.L_x_405:
[----:B------:R-:W-:Y:S04]  /*1be0*/  BSSY.RECONVERGENT B0, `(.L_x_407) ;  /* 0x0000010000007945 */ /* 0x000fe80003800200 */
[----:B------:R-:W-:Y:S05]  /*1bf0*/  @P3 BRA `(.L_x_408) ;  /* 0x0000000000383947 */ /* 0x000fea0003800000 */
[----:B------:R-:W4:Y:S01]  /*1c00*/  LDCU UR15, c[0x0][0x440] ;  /* 0x00008800ff0f77ac */ /* 0x000f220008000800 */
[----:B-123--:R-:W-:Y:S01]  /*1c10*/  MOV R3, R8 ;  /* 0x0000000800037202 */ /* 0x00efe20000000f00 */
[----:B------:R-:W-:Y:S01]  /*1c20*/  IMAD R0, R22, UR10, RZ ;  /* 0x0000000a16007c24 */ /* 0x000fe2000f8e02ff */
[----:B------:R-:W1:Y:S01]  /*1c30*/  LDCU.64 UR12, c[0x0][0x560] ;  /* 0x0000ac00ff0c77ac */ /* 0x000e620008000a00 */
[----:B------:R-:W-:Y:S02]  /*1c40*/  IMAD.MOV.U32 R2, RZ, RZ, R6 ;  /* 0x000000ffff027224 */ /* 0x000fe400078e0006 */
[C---:B------:R-:W-:Y:S02]  /*1c50*/  IMAD R0, R19.reuse, UR11, R0 ;  /* 0x0000000b13007c24 */ /* 0x040fe4000f8e0200 */
[----:B------:R-:W-:-:S04]  /*1c60*/  IMAD.WIDE.U32 R4, R19, UR10, R2 ;  /* 0x0000000a13047c25 */ /* 0x000fc8000f8e0002 */
[----:B------:R-:W-:Y:S01]  /*1c70*/  IMAD.IADD R0, R5, 0x1, R0 ;  /* 0x0000000105007824 */ /* 0x000fe200078e0200 */
[----:B----4-:R-:W-:Y:S02]  /*1c80*/  ISETP.GE.AND P1, PT, R12, UR15, PT ;  /* 0x0000000f0c007c0c */ /* 0x010fe4000bf26270 */
[----:B------:R-:W-:Y:S02]  /*1c90*/  ISETP.GE.AND P0, PT, R14, UR15, PT ;  /* 0x0000000f0e007c0c */ /* 0x000fe4000bf06270 */
[----:B-1----:R-:W-:-:S04]  /*1ca0*/  LEA R2, P2, R4, UR12, 0x1 ;  /* 0x0000000c04027c11 */ /* 0x002fc8000f8408ff */
[----:B------:R-:W-:-:S05]  /*1cb0*/  LEA.HI.X R3, R4, UR13, R0, 0x1, P2 ;  /* 0x0000000d04037c11 */ /* 0x000fca00090f0c00 */
[----:B------:R4:W-:Y:S04]  /*1cc0*/  @!P1 STG.E.128 desc[UR34][R2.64], RZ ;  /* 0x000000ff02009986 */ /* 0x0009e8000c101d22 */
[----:B------:R4:W-:Y:S02]  /*1cd0*/  @!P0 STG.E.128 desc[UR34][R2.64+0x80], RZ ;  /* 0x000080ff02008986 */ /* 0x0009e4000c101d22 */
.L_x_408:
[----:B------:R-:W-:Y:S05]  /*1ce0*/  BSYNC.RECONVERGENT B0 ;  /* 0x0000000000007941 */ /* 0x000fea0003800200 */
.L_x_407:
[----:B------:R-:W5:Y:S01]  /*1cf0*/  LDCU.64 UR10, c[0x0][0x5e0] ;  /* 0x0000bc00ff0a77ac */ /* 0x000f620008000a00 */
[----:B-1234-:R-:W-:Y:S01]  /*1d00*/  MOV R2, UR8 ;  /* 0x0000000800027c02 */ /* 0x01efe20008000f00 */
[----:B------:R-:W-:Y:S01]  /*1d10*/  BSSY.RECONVERGENT B0, `(.L_x_409) ;  /* 0x0000017000007945 */ /* 0x000fe20003800200 */
[----:B------:R-:W-:-:S03]  /*1d20*/  UIMAD UR5, UR5, UR8, URZ ;  /* 0x00000008050572a4 */ /* 0x000fc6000f8e02ff */
[----:B------:R-:W-:Y:S01]  /*1d30*/  IMAD.WIDE.U32 R2, R2, UR27, R12 ;  /* 0x0000001b02027c25 */ /* 0x000fe2000f8e000c */
[----:B------:R-:W-:Y:S02]  /*1d40*/  UIMAD UR5, UR27, UR9, UR5 ;  /* 0x000000091b0572a4 */ /* 0x000fe4000f8e0205 */
[----:B------:R-:W-:-:S04]  /*1d50*/  IADD3 R2, P0, PT, R2, UR14, RZ ;  /* 0x0000000e02027c10 */ /* 0x000fc8000ff1e0ff */
[----:B------:R-:W-:Y:S02]  /*1d60*/  IADD3.X R3, PT, PT, R9, UR5, R3, P0, !PT ;  /* 0x0000000509037c10 */ /* 0x000fe400087fe403 */
[----:B-----5:R-:W-:Y:S02]  /*1d70*/  MOV R0, UR10 ;  /* 0x0000000a00007c02 */ /* 0x020fe40008000f00 */
[----:B------:R-:W-:-:S03]  /*1d80*/  MOV R4, UR11 ;  /* 0x0000000b00047c02 */ /* 0x000fc60008000f00 */
[----:B------:R-:W-:-:S04]  /*1d90*/  IMAD.WIDE.U32 R6, R0, UR23, R2 ;  /* 0x0000001700067c25 */ /* 0x000fc8000f8e0002 */
        /* <DEDUP_REMOVED lines=14> */
.L_x_410:
[----:B------:R-:W-:Y:S05]  /*1e80*/  BSYNC.RECONVERGENT B0 ;  /* 0x0000000000007941 */ /* 0x000fea0003800200 */
.L_x_409:
        /* <DEDUP_REMOVED lines=16> */
.L_x_412:
[----:B------:R-:W-:Y:S05]  /*1f90*/  BSYNC.RECONVERGENT B0 ;  /* 0x0000000000007941 */ /* 0x000fea0003800200 */
.L_x_411:
        /* <DEDUP_REMOVED lines=16> */
.L_x_414:
[----:B------:R-:W-:Y:S05]  /*20a0*/  BSYNC.RECONVERGENT B0 ;  /* 0x0000000000007941 */ /* 0x000fea0003800200 */
.L_x_413:
        /* <DEDUP_REMOVED lines=10> */
[----:B-1----:R-:W-:-:S04]  /*2150*/  LEA R2, P1, R4, UR10, 0x1 ;  /* 0x0000000a04027c11 */ /* 0x002fc8000f8208ff */
[----:B------:R-:W-:-:S07]  /*2160*/  LEA.HI.X R3, R4, UR11, R0, 0x1, P1 ;  /* 0x0000000b04037c11 */ /* 0x000fce00088f0c00 */
[----:B------:R1:W-:Y:S01]  /*2170*/  @!P0 STG.E.128 desc[UR34][R2.64], RZ ;  /* 0x000000ff02008986 */ /* 0x0003e2000c101d22 */
[----:B------:R-:W-:-:S13]  /*2180*/  ISETP.GE.AND P0, PT, R14, UR5, PT ;  /* 0x000000050e007c0c */ /* 0x000fda000bf06270 */
[----:B------:R-:W-:Y:S05]  /*2190*/  @P0 BRA `(.L_x_415) ;  /* 0x0000007c00340947 */ /* 0x000fea0003800000 */
[----:B------:R2:W-:Y:S01]  /*21a0*/  STG.E.128 desc[UR34][R2.64+0x80], RZ ;  /* 0x000080ff02007986 */ /* 0x0005e2000c101d22 */
[----:B------:R-:W-:Y:S05]  /*21b0*/  BRA `(.L_x_415) ;  /* 0x0000007c002c7947 */ /* 0x000fea0003800000 */
.L_x_396:
[----:B------:R-:W-:Y:S01]  /*21c0*/  UIMAD UR9, UR39, -0x40, UR47 ;  /* 0xffffffc0270978a4 */ /* 0x000fe2000f8e022f */
[----:B------:R-:W-:Y:S01]  /*21d0*/  @P3 BAR.SYNC.DEFER_BLOCKING 0x0 ;  /* 0x0000000000003b1d */ /* 0x000fe20000010000 */
[----:B------:R-:W-:Y:S01]  /*21e0*/  LOP3.LUT R0, R29, 0x1f8, RZ, 0xc0, !PT ;  /* 0x000001f81d007812 */ /* 0x000fe200078ec0ff */
[----:B------:R-:W-:-:S03]  /*21f0*/  ULOP3.LUT UR8, UR39, 0x80000001, URZ, 0xc0, !UPT ;  /* 0x8000000127087892 */ /* 0x000fc6000f8ec0ff */
[----:B------:R-:W-:Y:S01]  /*2200*/  ISETP.GE.AND P3, PT, R25, UR9, PT ;  /* 0x0000000919007c0c */ /* 0x000fe2000bf66270 */
[----:B------:R-:W-:Y:S01]  /*2210*/  UISETP.NE.AND UP0, UPT, UR8, 0x1, UPT ;  /* 0x000000010800788c */ /* 0x000fe2000bf05270 */
[----:B------:R-:W-:Y:S01]  /*2220*/  LOP3.LUT R0, R0, 0x38, R28, 0x78, !PT ;  /* 0x0000003800007812 */ /* 0x000fe200078e781c */
[----:B------:R-:W-:Y:S02]  /*2230*/  BSSY.RECONVERGENT B0, `(.L_x_416) ;  /* 0x0000019000007945 */ /* 0x000fe40003800200 */
[----:B------:R-:W-:Y:S01]  /*2240*/  USEL UR16, URZ, 0x4000, UP0 ;  /* 0x00004000ff107887 */ /* 0x000fe20008000000 */
[----:B------:R-:W-:-:S04]  /*2250*/  LOP3.LUT R0, R0, 0x1e00, R29, 0xf8, !PT ;  /* 0x00001e0000007812 */ /* 0x000fc800078ef81d */
[----:B------:R-:W-:-:S03]  /*2260*/  LEA R6, R0, UR24, 0x1 ;  /* 0x0000001800067c11 */ /* 0x000fc6000f8e08ff */
[----:B------:R-:W-:Y:S05]  /*2270*/  @P3 BRA `(.L_x_417) ;  /* 0x0000000000483947 */ /* 0x000fea0003800000 */
[----:B------:R-:W1:Y:S02]  /*2280*/  LDCU UR8, c[0x0][0x440] ;  /* 0x00008800ff0877ac */ /* 0x000e640008000800 */
[----:B-1----:R-:W-:Y:S02]  /*2290*/  ISETP.GE.AND P1, PT, R12, UR8, PT ;  /* 0x000000080c007c0c */ /* 0x002fe4000bf26270 */
[----:B------:R-:W-:-:S11]  /*22a0*/  ISETP.GE.AND P0, PT, R14, UR8, PT ;  /* 0x000000080e007c0c */ /* 0x000fd6000bf06270 */
[----:B------:R-:W-:Y:S02]  /*22b0*/  @!P1 IMAD.MOV.U32 R4, RZ, RZ, R243 ;  /* 0x000000ffff049224 */ /* 0x000fe400078e00f3 */
[--C-:B------:R-:W-:Y:S01]  /*22c0*/  @!P1 IMAD.MOV.U32 R5, RZ, RZ, R242.reuse ;  /* 0x000000ffff059224 */ /* 0x100fe200078e00f2 */
[----:B------:R-:W-:Y:S01]  /*22d0*/  @!P0 MOV R2, R243 ;  /* 0x000000f300028202 */ /* 0x000fe20000000f00 */
[----:B------:R-:W-:-:S03]  /*22e0*/  @!P0 IMAD.MOV.U32 R3, RZ, RZ, R242 ;  /* 0x000000ffff038224 */ /* 0x000fc600078e00f2 */
        /* <DEDUP_REMOVED lines=11> */
.L_x_417:
[----:B------:R2:W-:Y:S04]  /*23a0*/  STS.128 [R6+0x8000], RZ ;  /* 0x008000ff06007388 */ /* 0x0005e80000000c00 */
[----:B------:R2:W-:Y:S02]  /*23b0*/  STS.128 [R6+0xa000], RZ ;  /* 0x00a000ff06007388 */ /* 0x0005e40000000c00 */
.L_x_418:
[----:B------:R-:W-:Y:S05]  /*23c0*/  BSYNC.RECONVERGENT B0 ;  /* 0x0000000000007941 */ /* 0x000fea0003800200 */
.L_x_416:
[----:B------:R-:W-:Y:S01]  /*23d0*/  ISETP.GE.AND P4, PT, R10, UR9, PT ;  /* 0x000000090a007c0c */ /* 0x000fe2000bf86270 */
[----:B------:R-:W-:-:S12]  /*23e0*/  BSSY.RECONVERGENT B0, `(.L_x_419) ;  /* 0x0000016000007945 */ /* 0x000fd80003800200 */
[----:B------:R3:W-:Y:S04]  /*23f0*/  @P4 STS.128 [R6+0x9000], RZ ;  /* 0x009000ff06004388 */ /* 0x0007e80000000c00 */
[----:B------:R3:W-:Y:S01]  /*2400*/  @P4 STS.128 [R6+0xb000], RZ ;  /* 0x00b000ff06004388 */ /* 0x0007e20000000c00 */
[----:B------:R-:W-:Y:S05]  /*2410*/  @P4 BRA `(.L_x_420) ;  /* 0x0000000000484947 */ /* 0x000fea0003800000 */
[----:B------:R-:W4:Y:S01]  /*2420*/  LDCU UR8, c[0x0][0x440] ;  /* 0x00008800ff0877ac */ /* 0x000f220008000800 */
[----:B-1----:R-:W-:Y:S02]  /*2430*/  IMAD.U32 R2, RZ, RZ, UR44 ;  /* 0x0000002cff027e24 */ /* 0x002fe4000f8e00ff */
[----:B------:R-:W-:Y:S02]  /*2440*/  IMAD.U32 R3, RZ, RZ, UR44 ;  /* 0x0000002cff037e24 */ /* 0x000fe4000f8e00ff */
[----:B------:R-:W-:Y:S01]  /*2450*/  IMAD.U32 R0, RZ, RZ, UR43 ;  /* 0x0000002bff007e24 */ /* 0x000fe2000f8e00ff */
[----:B------:R-:W-:-:S04]  /*2460*/  LEA R2, P2, R2, R243, 0x1 ;  /* 0x000000f302027211 */ /* 0x000fc800078408ff */
[----:B------:R-:W-:Y:S02]  /*2470*/  LEA.HI.X R3, R3, R242, R0, 0x1, P2 ;  /* 0x000000f203037211 */ /* 0x000fe400010f0c00 */
[----:B----4-:R-:W-:Y:S02]  /*2480*/  ISETP.GE.AND P1, PT, R12, UR8, PT ;  /* 0x000000080c007c0c */ /* 0x010fe4000bf26270 */
        /* <DEDUP_REMOVED lines=11> */
.L_x_420:
[----:B------:R-:W-:Y:S05]  /*2540*/  BSYNC.RECONVERGENT B0 ;  /* 0x0000000000007941 */ /* 0x000fea0003800200 */
.L_x_419:
[----:B------:R-:W-:Y:S01]  /*2550*/  BSSY.RECONVERGENT B0, `(.L_x_421) ;  /* 0x0000017000007945 */ /* 0x000fe20003800200 */
[----:B------:R-:W-:-:S03]  /*2560*/  IADD3 R234, PT, PT, R6, UR16, RZ ;  /* 0x0000001006ea7c10 */ /* 0x000fc6000fffe0ff */
[----:B------:R-:W-:Y:S05]  /*2570*/  @P3 BRA `(.L_x_422) ;  /* 0x0000000000483947 */ /* 0x000fea0003800000 */
[----:B------:R-:W5:Y:S02]  /*2580*/  LDCU UR8, c[0x0][0x440] ;  /* 0x00008800ff0877ac */ /* 0x000f640008000800 */
[----:B-----5:R-:W-:Y:S02]  /*2590*/  ISETP.GE.AND P1, PT, R12, UR8, PT ;  /* 0x000000080c007c0c */ /* 0x020fe4000bf26270 */
[----:B------:R-:W-:-:S11]  /*25a0*/  ISETP.GE.AND P0, PT, R14, UR8, PT ;  /* 0x000000080e007c0c */ /* 0x000fd6000bf06270 */
[----:B-1----:R-:W-:Y:S02]  /*25b0*/  @!P1 IMAD.MOV.U32 R4, RZ, RZ, R240 ;  /* 0x000000ffff049224 */ /* 0x002fe400078e00f0 */
[--C-:B------:R-:W-:Y:S01]  /*25c0*/  @!P1 IMAD.MOV.U32 R5, RZ, RZ, R239.reuse ;  /* 0x000000ffff059224 */ /* 0x100fe200078e00ef */
[----:B----4-:R-:W-:Y:S01]  /*25d0*/  @!P0 MOV R2, R240 ;  /* 0x000000f000028202 */ /* 0x010fe20000000f00 */
[----:B------:R-:W-:-:S03]  /*25e0*/  @!P0 IMAD.MOV.U32 R3, RZ, RZ, R239 ;  /* 0x000000ffff038224 */ /* 0x000fc600078e00ef */
        /* <DEDUP_REMOVED lines=11> */
.L_x_422:
[----:B------:R1:W-:Y:S04]  /*26a0*/  STS.128 [R234], RZ ;  /* 0x000000ffea007388 */ /* 0x0003e80000000c00 */
[----:B------:R1:W-:Y:S02]  /*26b0*/  STS.128 [R234+0x2000], RZ ;  /* 0x002000ffea007388 */ /* 0x0003e40000000c00 */
.L_x_423:
[----:B------:R-:W-:Y:S05]  /*26c0*/  BSYNC.RECONVERGENT B0 ;  /* 0x0000000000007941 */ /* 0x000fea0003800200 */
.L_x_421:
[--C-:B------:R-:W-:Y:S01]  /*26d0*/  SHF.R.U32.HI R30, RZ, 0x1, R28.reuse ;  /* 0x00000001ff1e7819 */ /* 0x100fe2000001161c */
[----:B------:R-:W-:Y:S01]  /*26e0*/  IMAD.MOV.U32 R248, RZ, RZ, 0x7f800000 ;  /* 0x7f800000fff87424 */ /* 0x000fe200078e00ff */
[----:B------:R-:W-:Y:S01]  /*26f0*/  SHF.R.U32.HI R0, RZ, 0x2, R28 ;  /* 0x00000002ff007819 */ /* 0x000fe2000001161c */
[----:B------:R-:W-:Y:S01]  /*2700*/  IMAD.MOV.U32 R247, RZ, RZ, 0x7f800000 ;  /* 0x7f800000fff77424 */ /* 0x000fe200078e00ff */
[----:B------:R-:W-:Y:S01]  /*2710*/  LOP3.LUT R244, R30, 0x10, RZ, 0xc0, !PT ;  /* 0x000000101ef47812 */ /* 0x000fe200078ec0ff */
[----:B------:R-:W-:Y:S02]  /*2720*/  IMAD.MOV.U32 R246, RZ, RZ, 0x7f800000 ;  /* 0x7f800000fff67424 */ /* 0x000fe400078e00ff */
[----:B------:R-:W-:Y:S01]  /*2730*/  IMAD.MOV.U32 R245, RZ, RZ, 0x7f800000 ;  /* 0x7f800000fff57424 */ /* 0x000fe200078e00ff */
[----:B------:R-:W-:-:S04]  /*2740*/  LOP3.LUT R244, R244, 0x7, R0, 0xf8, !PT ;  /* 0x00000007f4f47812 */ /* 0x000fc800078ef800 */
[C---:B-1--4-:R-:W-:Y:S01]  /*2750*/  LOP3.LUT R2, R244.reuse, 0x20, RZ, 0xfc, !PT ;  /* 0x00000020f4027812 */ /* 0x052fe200078efcff */
[C---:B------:R-:W-:Y:S01]  /*2760*/  VIADD R3, R244.reuse, 0x8 ;  /* 0x00000008f4037836 */ /* 0x040fe20000000000 */
[C---:B------:R-:W-:Y:S01]  /*2770*/  ISETP.GE.AND P3, PT, R244.reuse, UR9, PT ;  /* 0x00000009f4007c0c */ /* 0x040fe2000bf66270 */
[----:B------:R-:W-:Y:S01]  /*2780*/  VIADD R0, R244, 0x28 ;  /* 0x00000028f4007836 */ /* 0x000fe20000000000 */
[----:B------:R-:W-:Y:S01]  /*2790*/  ISETP.GE.AND P1, PT, R2, UR9, PT ;  /* 0x0000000902007c0c */ /* 0x000fe2000bf26270 */
[----:B------:R-:W-:Y:S01]  /*27a0*/  IMAD.MOV.U32 R2, RZ, RZ, 0x4 ;  /* 0x00000004ff027424 */ /* 0x000fe200078e00ff */
[----:B------:R-:W-:Y:S02]  /*27b0*/  ISETP.GE.AND P2, PT, R3, UR9, PT ;  /* 0x0000000903007c0c */ /* 0x000fe4000bf46270 */
[----:B------:R-:W-:Y:S01]  /*27c0*/  ISETP.GE.AND P0, PT, R0, UR9, PT ;  /* 0x0000000900007c0c */ /* 0x000fe2000bf06270 */
[----:B------:R-:W-:-:S06]  /*27d0*/  IMAD.WIDE.U32 R2, R244, R2, UR50 ;  /* 0x00000032f4027e25 */ /* 0x000fcc000f8e0002 */
[----:B------:R1:W5:Y:S04]  /*27e0*/  @!P3 LDG.E R248, desc[UR34][R2.64] ;  /* 0x0000002202f8b981 */ /* 0x000368000c1e1900 */
[----:B------:R1:W5:Y:S04]  /*27f0*/  @!P2 LDG.E R247, desc[UR34][R2.64+0x20] ;  /* 0x0000202202f7a981 */ /* 0x000368000c1e1900 */
[----:B------:R1:W5:Y:S04]  /*2800*/  @!P1 LDG.E R246, desc[UR34][R2.64+0x80] ;  /* 0x0000802202f69981 */ /* 0x000368000c1e1900 */
[----:B------:R1:W5:Y:S01]  /*2810*/  @!P0 LDG.E R245, desc[UR34][R2.64+0xa0] ;  /* 0x0000a02202f58981 */ /* 0x000362000c1e1900 */
[----:B------:R-:W-:Y:S03]  /*2820*/  BSSY.RECONVERGENT B0, `(.L_x_424) ;  /* 0x0000013000007945 */ /* 0x000fe60003800200 */
[----:B------:R1:W-:Y:S04]  /*2830*/  @P4 STS.128 [R234+0x1000], RZ ;  /* 0x001000ffea004388 */ /* 0x0003e80000000c00 */
[----:B------:R1:W-:Y:S01]  /*2840*/  @P4 STS.128 [R234+0x3000], RZ ;  /* 0x003000ffea004388 */ /* 0x0003e20000000c00 */
[----:B------:R-:W-:Y:S05]  /*2850*/  @P4 BRA `(.L_x_425) ;  /* 0x00000000003c4947 */ /* 0x000fea0003800000 */
[----:B------:R-:W4:Y:S01]  /*2860*/  LDCU UR8, c[0x0][0x440] ;  /* 0x00008800ff0877ac */ /* 0x000f220008000800 */
[----:B-1----:R-:W-:-:S04]  /*2870*/  LEA R2, P2, R7, R240, 0x1 ;  /* 0x000000f007027211 */ /* 0x002fc800078408ff */
        /* <DEDUP_REMOVED lines=13> */
.L_x_425:
[----:B------:R-:W-:Y:S05]  /*2950*/  BSYNC.RECONVERGENT B0 ;  /* 0x0000000000007941 */ /* 0x000fea0003800200 */
.L_x_424:
[----:B------:R-:W2:Y:S01]  /*2960*/  LDCU.64 UR8, c[0x0][0x3d0] ;  /* 0x00007a00ff0877ac */ /* 0x000ea20008000a00 */
[----:B-1--4-:R-:W-:Y:S01]  /*2970*/  MOV R2, UR14 ;  /* 0x0000000e00027c02 */ /* 0x012fe20008000f00 */
[----:B------:R-:W-:Y:S01]  /*2980*/  BSSY.RECONVERGENT B0, `(.L_x_426) ;  /* 0x0000024000007945 */ /* 0x000fe20003800200 */
[----:B------:R-:W-:Y:S02]  /*2990*/  UIADD3 UR17, UPT, UPT, -UR27, UR33, URZ ;  /* 0x000000211b117290 */ /* 0x000fe4000fffe1ff */
[----:B------:R-:W-:Y:S01]  /*29a0*/  UIMAD UR45, UR5, UR14, URZ ;  /* 0x0000000e052d72a4 */ /* 0x000fe2000f8e02ff */
[----:B------:R-:W-:-:S03]  /*29b0*/  IMAD.WIDE.U32 R2, R2, UR27, R12 ;  /* 0x0000001b02027c25 */ /* 0x000fc6000f8e000c */
[----:B------:R-:W-:Y:S01]  /*29c0*/  UIMAD UR45, UR27, UR15, UR45 ;  /* 0x0000000f1b2d72a4 */ /* 0x000fe2000f8e022d */
[----:B------:R-:W-:Y:S02]  /*29d0*/  ISETP.GE.AND P6, PT, R25, UR17, PT ;  /* 0x0000001119007c0c */ /* 0x000fe4000bfc6270 */
[----:B------:R-:W-:-:S04]  /*29e0*/  IADD3 R2, P0, PT, R2, UR48, RZ ;  /* 0x0000003002027c10 */ /* 0x000fc8000ff1e0ff */
[----:B------:R-:W-:Y:S01]  /*29f0*/  IADD3.X R3, PT, PT, R20, UR45, R3, P0, !PT ;  /* 0x0000002d14037c10 */ /* 0x000fe200087fe403 */
[----:B--2---:R-:W-:-:S04]  /*2a00*/  IMAD R0, R23, UR8, RZ ;  /* 0x0000000817007c24 */ /* 0x004fc8000f8e02ff */
        /* <DEDUP_REMOVED lines=25> */
.L_x_427:
[----:B------:R2:W-:Y:S04]  /*2ba0*/  STS.128 [R6+0xc000], RZ ;  /* 0x00c000ff06007388 */ /* 0x0005e80000000c00 */
[----:B------:R2:W-:Y:S02]  /*2bb0*/  STS.128 [R6+0x10000], RZ ;  /* 0x010000ff06007388 */ /* 0x0005e40000000c00 */
.L_x_428:
[----:B------:R-:W-:Y:S05]  /*2bc0*/  BSYNC.RECONVERGENT B0 ;  /* 0x0000000000007941 */ /* 0x000fea0003800200 */
.L_x_426:
[----:B------:R-:W-:Y:S01]  /*2bd0*/  ISETP.GE.AND P5, PT, R10, UR17, PT ;  /* 0x000000110a007c0c */ /* 0x000fe2000bfa6270 */
[----:B------:R-:W-:Y:S01]  /*2be0*/  BSSY.RECONVERGENT B0, `(.L_x_429) ;  /* 0x000001c000007945 */ /* 0x000fe20003800200 */
[----:B------:R-:W-:Y:S02]  /*2bf0*/  ISETP.GE.AND P4, PT, R26, UR17, PT ;  /* 0x000000111a007c0c */ /* 0x000fe4000bf86270 */
[----:B------:R-:W-:-:S09]  /*2c00*/  ISETP.GE.AND P3, PT, R27, UR17, PT ;  /* 0x000000111b007c0c */ /* 0x000fd2000bf66270 */
[----:B------:R4:W-:Y:S04]  /*2c10*/  @P5 STS.128 [R6+0xd000], RZ ;  /* 0x00d000ff06005388 */ /* 0x0009e80000000c00 */
[----:B------:R4:W-:Y:S01]  /*2c20*/  @P5 STS.128 [R6+0x11000], RZ ;  /* 0x011000ff06005388 */ /* 0x0009e20000000c00 */
        /* <DEDUP_REMOVED lines=23> */
.L_x_430:
[----:B------:R-:W-:Y:S05]  /*2da0*/  BSYNC.RECONVERGENT B0 ;  /* 0x0000000000007941 */ /* 0x000fea0003800200 */
.L_x_429:
[----:B------:R1:W-:Y:S01]  /*2db0*/  @P4 STS.128 [R6+0xe000], RZ ;  /* 0x00e000ff06004388 */ /* 0x0003e20000000c00 */
[----:B------:R-:W-:Y:S03]  /*2dc0*/  BSSY.RECONVERGENT B0, `(.L_x_431) ;  /* 0x0000019000007945 */ /* 0x000fe60003800200 */
        /* <DEDUP_REMOVED lines=24> */
.L_x_432:
[----:B------:R-:W-:Y:S05]  /*2f50*/  BSYNC.RECONVERGENT B0 ;  /* 0x0000000000007941 */ /* 0x000fea0003800200 */
.L_x_431:
        /* <DEDUP_REMOVED lines=26> */
.L_x_434:
[----:B------:R-:W-:Y:S05]  /*3100*/  BSYNC.RECONVERGENT B0 ;  /* 0x0000000000007941 */ /* 0x000fea0003800200 */
.L_x_433:
[----:B------:R-:W2:Y:S01]  /*3110*/  LDCU.64 UR8, c[0x0][0x3d8] ;  /* 0x00007b00ff0877ac */ /* 0x000ea20008000a00 */
[----:B-1----:R-:W-:Y:S01]  /*3120*/  MOV R2, UR12 ;  /* 0x0000000c00027c02 */ /* 0x002fe20008000f00 */
[----:B------:R-:W-:Y:S01]  /*3130*/  BSSY.RECONVERGENT B0, `(.L_x_435) ;  /* 0x0000022000007945 */ /* 0x000fe20003800200 */
[----:B------:R-:W-:-:S03]  /*3140*/  UIMAD UR5, UR5, UR12, URZ ;  /* 0x0000000c050572a4 */ /* 0x000fc6000f8e02ff */
[----:B------:R-:W-:Y:S01]  /*3150*/  IMAD.WIDE.U32 R2, R2, UR27, R12 ;  /* 0x0000001b02027c25 */ /* 0x000fe2000f8e000c */
[----:B------:R-:W-:Y:S02]  /*3160*/  UIMAD UR5, UR27, UR13, UR5 ;  /* 0x0000000d1b0572a4 */ /* 0x000fe4000f8e0205 */
[----:B------:R-:W-:-:S04]  /*3170*/  IADD3 R2, P0, PT, R2, UR46, RZ ;  /* 0x0000002e02027c10 */ /* 0x000fc8000ff1e0ff */
        /* <DEDUP_REMOVED lines=27> */
.L_x_436:
[----:B------:R1:W-:Y:S04]  /*3330*/  STS.128 [R6+0x14000], RZ ;  /* 0x014000ff06007388 */ /* 0x0003e80000000c00 */
[----:B------:R1:W-:Y:S02]  /*3340*/  STS.128 [R6+0x18000], RZ ;  /* 0x018000ff06007388 */ /* 0x0003e40000000c00 */
.L_x_437:
[----:B------:R-:W-:Y:S05]  /*3350*/  BSYNC.RECONVERGENT B0 ;  /* 0x0000000000007941 */ /* 0x000fea0003800200 */
.L_x_435:
[----:B------:R-:W1:Y:S01]  /*3360*/  S2R R218, SR_TID.X ;  /* 0x0000000000da7919 */ /* 0x000e620000002100 */
[----:B------:R-:W-:Y:S01]  /*3370*/  BSSY.RECONVERGENT B0, `(.L_x_438) ;  /* 0x000001c000007945 */ /* 0x000fe20003800200 */
[----:B------:R-:W-:Y:S01]  /*3380*/  SHF.L.U32 R207, R28, 0x6, RZ ;  /* 0x000000061ccf7819 */ /* 0x000fe200000006ff */
[----:B------:R1:W-:Y:S01]  /*3390*/  @P5 STS.128 [R6+0x15000], RZ ;  /* 0x015000ff06005388 */ /* 0x0003e20000000c00 */
[----:B------:R-:W-:-:S03]  /*33a0*/  SHF.R.U32.HI R8, RZ, 0x4, R28 ;  /* 0x00000004ff087819 */ /* 0x000fc6000001161c */
        /* <DEDUP_REMOVED lines=24> */
.L_x_439:
[----:B------:R-:W-:Y:S05]  /*3530*/  BSYNC.RECONVERGENT B0 ;  /* 0x0000000000007941 */ /* 0x000fea0003800200 */
.L_x_438:
[C---:B------:R-:W-:Y:S01]  /*3540*/  LOP3.LUT R0, R207.reuse, 0x1c0, RZ, 0xc0, !PT ;  /* 0x000001c0cf007812 */ /* 0x040fe200078ec0ff */
[----:B------:R-:W-:Y:S01]  /*3550*/  IMAD.SHL.U32 R208, R28, 0x20, RZ ;  /* 0x000000201cd07824 */ /* 0x000fe200078e00ff */
[----:B--2---:R-:W-:Y:S01]  /*3560*/  LOP3.LUT R2, R8, 0x8, RZ, 0xc0, !PT ;  /* 0x0000000808027812 */ /* 0x004fe200078ec0ff */
[----:B------:R2:W-:Y:S01]  /*3570*/  @P4 STS.128 [R6+0x16000], RZ ;  /* 0x016000ff06004388 */ /* 0x0005e20000000c00 */
[----:B------:R-:W-:Y:S01]  /*3580*/  LOP3.LUT R0, R0, 0x38, R29, 0xf8, !PT ;  /* 0x0000003800007812 */ /* 0x000fe200078ef81d */
[----:B-1----:R-:W-:Y:S01]  /*3590*/  IMAD.SHL.U32 R5, R218, 0x10, RZ ;  /* 0x00000010da057824 */ /* 0x002fe200078e00ff */
[----:B------:R-:W-:Y:S01]  /*35a0*/  LOP3.LUT R2, R2, 0x10, R28, 0xf8, !PT ;  /* 0x0000001002027812 */ /* 0x000fe200078ef81c */
[----:B------:R2:W-:Y:S01]  /*35b0*/  @P4 STS.128 [R6+0x1a000], RZ ;  /* 0x01a000ff06004388 */ /* 0x0005e20000000c00 */
[----:B------:R-:W-:Y:S01]  /*35c0*/  LOP3.LUT R4, R207, 0x200, RZ, 0xc0, !PT ;  /* 0x00000200cf047812 */ /* 0x000fe200078ec0ff */
[----:B------:R-:W-:Y:S01]  /*35d0*/  IMAD.SHL.U32 R217, R218, 0x8, RZ ;  /* 0x00000008dad97824 */ /* 0x000fe200078e00ff */
[----:B------:R-:W-:Y:S01]  /*35e0*/  LOP3.LUT R3, R0, 0x8, R30, 0x78, !PT ;  /* 0x0000000800037812 */ /* 0x000fe200078e781e */
[----:B------:R-:W-:Y:S01]  /*35f0*/  IMAD.SHL.U32 R20, R218, 0x20, RZ ;  /* 0x00000020da147824 */ /* 0x000fe200078e00ff */
[----:B------:R-:W-:Y:S01]  /*3600*/  LOP3.LUT R2, R2, R0, RZ, 0x3c, !PT ;  /* 0x0000000002027212 */ /* 0x000fe200078e3cff */
[----:B------:R-:W-:Y:S01]  /*3610*/  IMAD.SHL.U32 R15, R218, 0x2, RZ ;  /* 0x00000002da0f7824 */ /* 0x000fe200078e00ff */
[----:B------:R-:W-:Y:S01]  /*3620*/  LOP3.LUT R0, R0, 0x8, R28, 0x78, !PT ;  /* 0x0000000800007812 */ /* 0x000fe200078e781c */
[----:B------:R-:W1:Y:S01]  /*3630*/  LDCU UR5, c[0x0][0x440] ;  /* 0x00008800ff0577ac */ /* 0x000e620008000800 */
[--C-:B------:R-:W-:Y:S01]  /*3640*/  LOP3.LUT R4, R4, 0x400, R208.reuse, 0xf8, !PT ;  /* 0x0000040004047812 */ /* 0x100fe200078ef8d0 */
[----:B------:R-:W-:Y:S01]  /*3650*/  BSSY.RECONVERGENT B0, `(.L_x_440) ;  /* 0x000002a000007945 */ /* 0x000fe20003800200 */
[----:B------:R-:W-:Y:S01]  /*3660*/  LOP3.LUT R208, R0, 0x7a00, R208, 0xf8, !PT ;  /* 0x00007a0000d07812 */ /* 0x000fe200078ef8d0 */
[----:B------:R-:W-:Y:S01]  /*3670*/  IMAD.SHL.U32 R0, R218, 0x40, RZ ;  /* 0x00000040da007824 */ /* 0x000fe200078e00ff */
[----:B------:R-:W-:Y:S01]  /*3680*/  LOP3.LUT R213, R4, R3, RZ, 0xfc, !PT ;  /* 0x0000000304d57212 */ /* 0x000fe200078efcff */
[----:B------:R-:W1:Y:S01]  /*3690*/  LDCU UR14, c[0x0][0x3e0] ;  /* 0x00007c00ff0e77ac */ /* 0x000e620008000800 */
[----:B------:R-:W-:-:S02]  /*36a0*/  LOP3.LUT R5, R5, 0x1c0, RZ, 0xc0, !PT ;  /* 0x000001c005057812 */ /* 0x000fc400078ec0ff */
[----:B------:R-:W-:Y:S01]  /*36b0*/  LOP3.LUT R3, R0, 0x1c0, RZ, 0xc0, !PT ;  /* 0x000001c000037812 */ /* 0x000fe200078ec0ff */
[----:B------:R-:W1:Y:S01]  /*36c0*/  LDCU UR15, c[0x0][0x45c] ;  /* 0x00008b80ff0f77ac */ /* 0x000e620008000800 */
[----:B------:R-:W-:Y:S02]  /*36d0*/  LOP3.LUT R207, R2, 0x200, R207, 0xf8, !PT ;  /* 0x0000020002cf7812 */ /* 0x000fe400078ef8cf */
[----:B------:R-:W-:Y:S02]  /*36e0*/  LOP3.LUT R2, R0, 0x200, RZ, 0xc0, !PT ;  /* 0x0000020000027812 */ /* 0x000fe400078ec0ff */
[----:B------:R-:W-:Y:S02]  /*36f0*/  LOP3.LUT R0, R3, 0x38, R217, 0xf8, !PT ;  /* 0x0000003803007812 */ /* 0x000fe400078ef8d9 */
[----:B------:R-:W-:Y:S02]  /*3700*/  SHF.R.U32.HI R9, RZ, 0x1, R218 ;  /* 0x00000001ff097819 */ /* 0x000fe400000116da */
[----:B------:R-:W-:-:S02]  /*3710*/  LOP3.LUT R4, R15, 0x7006, R20, 0xc8, !PT ;  /* 0x000070060f047812 */ /* 0x000fc400078ec814 */
[----:B------:R-:W-:Y:S02]  /*3720*/  LOP3.LUT R3, R5, 0x38, R15, 0xf8, !PT ;  /* 0x0000003805037812 */ /* 0x000fe400078ef80f */
[----:B------:R-:W-:Y:S02]  /*3730*/  LOP3.LUT R16, R0, 0x8, R218, 0x78, !PT ;  /* 0x0000000800107812 */ /* 0x000fe400078e78da */
[--C-:B------:R-:W-:Y:S02]  /*3740*/  LOP3.LUT R2, R2, 0x400, R20.reuse, 0xf8, !PT ;  /* 0x0000040002027812 */ /* 0x100fe400078ef814 */
[----:B------:R-:W-:Y:S02]  /*3750*/  LOP3.LUT R17, R4, 0x400, R20, 0xf8, !PT ;  /* 0x0000040004117812 */ /* 0x000fe400078ef814 */
[--C-:B------:R-:W-:Y:S02]  /*3760*/  LOP3.LUT R0, R0, 0x8, R9.reuse, 0x78, !PT ;  /* 0x0000000800007812 */ /* 0x100fe400078e7809 */
[----:B------:R-:W-:Y:S01]  /*3770*/  LOP3.LUT R15, R3, 0x20, R9, 0x78, !PT ;  /* 0x00000020030f7812 */ /* 0x000fe200078e7809 */
[----:B-12---:R-:W-:Y:S06]  /*3780*/  @P4 BRA `(.L_x_441) ;  /* 0x0000000000584947 */ /* 0x006fec0003800000 */
[----:B------:R-:W1:Y:S01]  /*3790*/  LDCU UR17, c[0x0][0x440] ;  /* 0x00008800ff1177ac */ /* 0x000e620008000800 */
[----:B------:R-:W-:Y:S01]  /*37a0*/  MOV R5, R7 ;  /* 0x0000000700057202 */ /* 0x000fe20000000f00 */
[----:B------:R-:W-:Y:S01]  /*37b0*/  IMAD R3, R21, UR12, RZ ;  /* 0x0000000c15037c24 */ /* 0x000fe2000f8e02ff */
[----:B------:R-:W2:Y:S01]  /*37c0*/  LDCU.64 UR8, c[0x0][0x390] ;  /* 0x00007200ff0877ac */ /* 0x000ea20008000a00 */
[----:B------:R-:W-:Y:S02]  /*37d0*/  IMAD.MOV.U32 R4, RZ, RZ, R10 ;  /* 0x000000ffff047224 */ /* 0x000fe400078e000a */
[C---:B------:R-:W-:Y:S02]  /*37e0*/  IMAD R3, R18.reuse, UR13, R3 ;  /* 0x0000000d12037c24 */ /* 0x040fe4000f8e0203 */
[----:B------:R-:W-:-:S04]  /*37f0*/  IMAD.WIDE.U32 R8, R18, UR12, R4 ;  /* 0x0000000c12087c25 */ /* 0x000fc8000f8e0004 */
[----:B------:R-:W-:Y:S01]  /*3800*/  IMAD.IADD R3, R9, 0x1, R3 ;  /* 0x0000000109037824 */ /* 0x000fe200078e0203 */
        /* <DEDUP_REMOVED lines=14> */
.L_x_441:
[----:B------:R-:W-:Y:S05]  /*38f0*/  BSYNC.RECONVERGENT B0 ;  /* 0x0000000000007941 */ /* 0x000fea0003800200 */
.L_x_440:
[----:B------:R2:W-:Y:S01]  /*3900*/  @P3 STS.128 [R6+0x17000], RZ ;  /* 0x017000ff06003388 */ /* 0x0005e20000000c00 */
[----:B------:R-:W-:Y:S01]  /*3910*/  BSSY.RECONVERGENT B0, `(.L_x_442) ;  /* 0x000001c000007945 */ /* 0x000fe20003800200 */
[----:B------:R-:W-:Y:S02]  /*3920*/  LOP3.LUT R252, R16, 0x7a00, R20, 0xf8, !PT ;  /* 0x00007a0010fc7812 */ /* 0x000fe400078ef814 */
[----:B------:R2:W-:Y:S01]  /*3930*/  @P3 STS.128 [R6+0x1b000], RZ ;  /* 0x01b000ff06003388 */ /* 0x0005e20000000c00 */
[----:B------:R-:W-:Y:S02]  /*3940*/  LOP3.LUT R216, R2, R0, RZ, 0xfc, !PT ;  /* 0x0000000002d87212 */ /* 0x000fe400078efcff */
[----:B------:R-:W-:Y:S01]  /*3950*/  LOP3.LUT R251, R17, R15, RZ, 0xfc, !PT ;  /* 0x0000000f11fb7212 */ /* 0x000fe200078efcff */
[----:B------:R-:W-:Y:S06]  /*3960*/  @P3 BRA `(.L_x_443) ;  /* 0x0000000000583947 */ /* 0x000fec0003800000 */
[----:B------:R-:W3:Y:S01]  /*3970*/  LDCU UR17, c[0x0][0x440] ;  /* 0x00008800ff1177ac */ /* 0x000ee20008000800 */
[----:B-1----:R-:W-:Y:S01]  /*3980*/  MOV R5, R7 ;  /* 0x0000000700057202 */ /* 0x002fe20000000f00 */
        /* <DEDUP_REMOVED lines=20> */
.L_x_443:
[----:B------:R-:W-:Y:S05]  /*3ad0*/  BSYNC.RECONVERGENT B0 ;  /* 0x0000000000007941 */ /* 0x000fea0003800200 */
.L_x_442:
[----:B------:R-:W2:Y:S01]  /*3ae0*/  LDC R241, c[0x0][0x44c] ;  /* 0x00011300fff17b82 */ /* 0x000ea20000000800 */
[----:B------:R-:W0:Y:S01]  /*3af0*/  LDGDEPBAR ;  /* 0x00000000000079af */ /* 0x000e220000000000 */
[----:B------:R-:W3:Y:S01]  /*3b00*/  LDCU UR8, c[0x0][0x590] ;  /* 0x0000b200ff0877ac */ /* 0x000ee20008000800 */
[----:B------:R-:W-:Y:S01]  /*3b10*/  R2P PR, R28, 0x6 ;  /* 0x000000061c007804 */ /* 0x000fe20000000000 */
[----:B------:R-:W-:Y:S01]  /*3b20*/  IMAD.MOV.U32 R214, RZ, RZ, 0x40 ;  /* 0x00000040ffd67424 */ /* 0x000fe200078e00ff */
[----:B------:R-:W-:Y:S01]  /*3b30*/  LEA R208, R208, UR24, 0x1 ;  /* 0x00000018d0d07c11 */ /* 0x000fe2000f8e08ff */
[----:B------:R-:W-:Y:S01]  /*3b40*/  IMAD.MOV.U32 R212, RZ, RZ, 0x20 ;  /* 0x00000020ffd47424 */ /* 0x000fe200078e00ff */
[----:B------:R-:W-:Y:S01]  /*3b50*/  LEA R213, R213, UR24, 0x1 ;  /* 0x00000018d5d57c11 */ /* 0x000fe2000f8e08ff */
[----:B-1----:R-:W-:Y:S01]  /*3b60*/  IMAD.SHL.U32 R2, R218, 0x2, RZ ;  /* 0x00000002da027824 */ /* 0x002fe200078e00ff */
[----:B------:R-:W-:Y:S01]  /*3b70*/  SEL R214, R214, 0xffffffc0, !P2 ;  /* 0xffffffc0d6d67807 */ /* 0x000fe20005000000 */
[----:B------:R-:W-:Y:S01]  /*3b80*/  IMAD.MOV.U32 R0, RZ, RZ, 0x10 ;  /* 0x00000010ff007424 */ /* 0x000fe200078e00ff */
[----:B------:R-:W-:Y:S01]  /*3b90*/  LEA R207, R207, UR24, 0x1 ;  /* 0x00000018cfcf7c11 */ /* 0x000fe2000f8e08ff */
[----:B------:R-:W-:Y:S01]  /*3ba0*/  UIADD3 UR27, UPT, UPT, UR27, 0x80, URZ ;  /* 0x000000801b1b7890 */ /* 0x000fe2000fffe0ff */
[----:B------:R-:W-:Y:S01]  /*3bb0*/  SEL R212, R212, 0xffffffe0, !P1 ;  /* 0xffffffe0d4d47807 */ /* 0x000fe20004800000 */
[----:B------:R-:W-:Y:S01]  /*3bc0*/  IMAD.IADD R209, R214, 0x1, R208 ;  /* 0x00000001d6d17824 */ /* 0x000fe200078e02d0 */
[----:B------:R-:W-:Y:S01]  /*3bd0*/  LOP3.LUT P0, RZ, R218, 0x4, RZ, 0xc0, !PT ;  /* 0x00000004daff7812 */ /* 0x000fe2000780c0ff */
[----:B------:R-:W-:Y:S01]  /*3be0*/  IMAD.MOV.U32 R238, RZ, RZ, R234 ;  /* 0x000000ffffee7224 */ /* 0x000fe200078e00ea */
[----:B------:R-:W-:-:S02]  /*3bf0*/  SHF.R.U32.HI R221, RZ, 0x3, R218 ;  /* 0x00000003ffdd7819 */ /* 0x000fc400000116da */
[----:B------:R-:W-:Y:S02]  /*3c00*/  CS2R R158, SRZ ;  /* 0x00000000009e7805 */ /* 0x000fe4000001ff00 */
[----:B------:R-:W-:Y:S02]  /*3c10*/  LOP3.LUT R215, R2, 0x20, RZ, 0xc0, !PT ;  /* 0x0000002002d77812 */ /* 0x000fe400078ec0ff */
[----:B------:R-:W-:Y:S02]  /*3c20*/  CS2R R156, SRZ ;  /* 0x00000000009c7805 */ /* 0x000fe4000001ff00 */
[----:B------:R-:W-:Y:S02]  /*3c30*/  LOP3.LUT R250, R217, 0x38, RZ, 0xc0, !PT ;  /* 0x00000038d9fa7812 */ /* 0x000fe400078ec0ff */
        /* <DEDUP_REMOVED lines=62> */
[C---:B------:R-:W-:Y:S01]  /*4020*/  LOP3.LUT P3, RZ, R218.reuse, 0x2, RZ, 0xc0, !PT ;  /* 0x00000002daff7812 */ /* 0x040fe2000786c0ff */
[----:B------:R-:W-:Y:S01]  /*4030*/  VIADD R213, R213, UR16 ;  /* 0x00000010d5d57c36 */ /* 0x000fe20008000000 */
[----:B------:R-:W-:Y:S01]  /*4040*/  LOP3.LUT P4, RZ, R218, 0x8, RZ, 0xc0, !PT ;  /* 0x00000008daff7812 */ /* 0x000fe2000788c0ff */
[----:B------:R-:W-:Y:S01]  /*4050*/  VIADD R207, R207, UR16 ;  /* 0x00000010cfcf7c36 */ /* 0x000fe20008000000 */
[----:B------:R-:W-:Y:S01]  /*4060*/  SEL R0, R0, 0xfffffff0, !P0 ;  /* 0xfffffff000007807 */ /* 0x000fe20004000000 */
[C---:B------:R-:W-:Y:S01]  /*4070*/  IMAD.IADD R210, R212.reuse, 0x1, R208 ;  /* 0x00000001d4d27824 */ /* 0x040fe200078e02d0 */
[----:B------:R-:W-:Y:S01]  /*4080*/  LOP3.LUT R215, R215, 0x18, R221, 0xf8, !PT ;  /* 0x00000018d7d77812 */ /* 0x000fe200078ef8dd */
[----:B------:R-:W-:Y:S01]  /*4090*/  IMAD.IADD R211, R212, 0x1, R209 ;  /* 0x00000001d4d37824 */ /* 0x000fe200078e02d1 */
[----:B------:R-:W-:Y:S01]  /*40a0*/  LOP3.LUT R249, R250, 0x40, RZ, 0xfc, !PT ;  /* 0x00000040faf97812 */ /* 0x000fe200078efcff */
[----:B---3--:R-:W-:Y:S02]  /*40b0*/  USHF.L.U32 UR8, UR8, 0x6, URZ ;  /* 0x0000000608087899 */ /* 0x008fe400080006ff */
[----:B------:R-:W-:-:S02]  /*40c0*/  USHF.L.U32 UR42, UR42, 0x3, URZ ;  /* 0x000000032a2a7899 */ /* 0x000fc400080006ff */
[----:B--2---:R-:W-:-:S11]  /*40d0*/  UISETP.GE.AND UP1, UPT, UR27, UR33, UPT ;  /* 0x000000211b00728c */ /* 0x004fd6000bf26270 */
.L_x_446:
[----:B------:R-:W0:Y:S01]  /*40e0*/  LDGDEPBAR ;  /* 0x00000000000079af */ /* 0x000e220000000000 */
[C---:B------:R-:W-:Y:S01]  /*40f0*/  IMAD.IADD R0, R213.reuse, 0x1, R212 ;  /* 0x00000001d5007824 */ /* 0x040fe200078e02d4 */
[----:B------:R-:W-:Y:S01]  /*4100*/  PLOP3.LUT P5, PT, PT, PT, UP1, 0x80, 0x8 ;  /* 0x000000000008781c */ /* 0x000fe20003faf018 */
[----:B------:R-:W-:Y:S01]  /*4110*/  IMAD.IADD R3, R213, 0x1, R214 ;  /* 0x00000001d5037824 */ /* 0x000fe200078e02d6 */
[----:B------:R-:W-:Y:S01]  /*4120*/  PLOP3.LUT P2, PT, PT, PT, UP1, 0x80, 0x8 ;  /* 0x000000000008781c */ /* 0x000fe20003f4f018 */
[----:B------:R-:W-:Y:S01]  /*4130*/  IMAD.SHL.U32 R205, R218, 0x2, RZ ;  /* 0x00000002dacd7824 */ /* 0x000fe200078e00ff */
[----:B------:R-:W-:Y:S01]  /*4140*/  PLOP3.LUT P1, PT, PT, PT, UP1, 0x80, 0x8 ;  /* 0x000000000008781c */ /* 0x000fe20003f2f018 */
[----:B------:R-:W-:Y:S01]  /*4150*/  IMAD.IADD R2, R212, 0x1, R3 ;  /* 0x00000001d4027824 */ /* 0x000fe200078e0203 */
[----:B------:R-:W-:Y:S01]  /*4160*/  SHF.R.U32.HI R204, RZ, 0x1, R218 ;  /* 0x00000001ffcc7819 */ /* 0x000fe200000116da */
[----:B------:R-:W-:Y:S01]  /*4170*/  UISETP.NE.AND UP2, UPT, UR39, URZ, UPT ;  /* 0x000000ff2700728c */ /* 0x000fe2000bf45270 */
[----:B------:R-:W-:Y:S01]  /*4180*/  PLOP3.LUT P6, PT, PT, PT, UP1, 0x80, 0x8 ;  /* 0x000000000008781c */ /* 0x000fe20003fcf018 */
[----:B------:R-:W-:Y:S04]  /*4190*/  DEPBAR.LE SB0, 0x0 ;  /* 0x000080000000791a */ /* 0x000fe80000000000 */
[----:B------:R-:W-:Y:S06]  /*41a0*/  BAR.SYNC.DEFER_BLOCKING 0x0 ;  /* 0x0000000000007b1d */ /* 0x000fec0000010000 */
[----:B------:R-:W-:Y:S08]  /*41b0*/  LDSM.16.M88.4 R32, [R213] ;  /* 0x00000000d520783b */ /* 0x000ff00000000200 */
[----:B------:R-:W4:Y:S08]  /*41c0*/  LDSM.16.M88.4 R16, [R208+0xc000] ;  /* 0x00c00000d010783b */ /* 0x000f300000000200 */
[----:B------:R-:W1:Y:S08]  /*41d0*/  LDSM.16.M88.4 R28, [R213+0x1000] ;  /* 0x00100000d51c783b */ /* 0x000e700000000200 */
[----:B------:R-:W2:Y:S08]  /*41e0*/  LDSM.16.M88.4 R164, [R208+0xc800] ;  /* 0x00c80000d0a4783b */ /* 0x000eb00000000200 */
[----:B------:R-:W-:Y:S08]  /*41f0*/  LDSM.16.M88.4 R168, [R0] ;  /* 0x0000000000a8783b */ /* 0x000ff00000000200 */
[----:B------:R-:W3:Y:S01]  /*4200*/  LDSM.16.M88.4 R172, [R210+0xc000] ;  /* 0x00c00000d2ac783b */ /* 0x000ee20000000200 */
[-C--:B----4-:R-:W-:Y:S07]  /*4210*/  HMMA.16816.F32.BF16 R4, R32, R16.reuse, RZ ;  /* 0x000000102004723c */ /* 0x090fee00000418ff */
[----:B------:R-:W4:Y:S01]  /*4220*/  LDSM.16.M88.4 R176, [R0+0x1000] ;  /* 0x0010000000b0783b */ /* 0x000f220000000200 */
[C---:B-1----:R-:W-:Y:S07]  /*4230*/  HMMA.16816.F32.BF16 R8, R28.reuse, R16, RZ ;  /* 0x000000101c08723c */ /* 0x042fee00000418ff */
[----:B------:R-:W1:Y:S01]  /*4240*/  LDSM.16.M88.4 R180, [R210+0xc800] ;  /* 0x00c80000d2b4783b */ /* 0x000e620000000200 */
[-C--:B------:R-:W-:Y:S07]  /*4250*/  HMMA.16816.F32.BF16 R12, R28, R18.reuse, RZ ;  /* 0x000000121c0c723c */ /* 0x080fee00000418ff */
[----:B------:R-:W-:Y:S01]  /*4260*/  LDSM.16.M88.4 R184, [R3] ;  /* 0x0000000003b8783b */ /* 0x000fe20000000200 */
[C---:B------:R-:W-:Y:S07]  /*4270*/  HMMA.16816.F32.BF16 R16, R32.reuse, R18, RZ ;  /* 0x000000122010723c */ /* 0x040fee00000418ff */
[----:B------:R-:W1:Y:S01]  /*4280*/  LDSM.16.M88.4 R188, [R209+0xc000] ;  /* 0x00c00000d1bc783b */ /* 0x000e620000000200 */
[-C--:B--2---:R-:W-:Y:S07]  /*4290*/  HMMA.16816.F32.BF16 R20, R32, R164.reuse, RZ ;  /* 0x000000a42014723c */ /* 0x084fee00000418ff */
[----:B------:R-:W2:Y:S01]  /*42a0*/  LDSM.16.M88.4 R192, [R3+0x1000] ;  /* 0x0010000003c0783b */ /* 0x000ea20000000200 */
[C---:B------:R-:W-:Y:S07]  /*42b0*/  HMMA.16816.F32.BF16 R24, R28.reuse, R164, RZ ;  /* 0x000000a41c18723c */ /* 0x040fee00000418ff */
[----:B------:R-:W2:Y:S01]  /*42c0*/  LDSM.16.M88.4 R196, [R209+0xc800] ;  /* 0x00c80000d1c4783b */ /* 0x000ea20000000200 */
[-C--:B------:R-:W-:Y:S07]  /*42d0*/  HMMA.16816.F32.BF16 R28, R28, R166.reuse, RZ ;  /* 0x000000a61c1c723c */ /* 0x080fee00000418ff */
[----:B------:R-:W-:Y:S01]  /*42e0*/  LDSM.16.M88.4 R200, [R213+0x3000] ;  /* 0x00300000d5c8783b */ /* 0x000fe20000000200 */
[----:B------:R-:W-:Y:S07]  /*42f0*/  HMMA.16816.F32.BF16 R32, R32, R166, RZ ;  /* 0x000000a62020723c */ /* 0x000fee00000418ff */
[----:B------:R-:W-:Y:S01]  /*4300*/  LDSM.16.M88.4 R164, [R2] ;  /* 0x0000000002a4783b */ /* 0x000fe20000000200 */
[-C--:B---3--:R-:W-:Y:S08]  /*4310*/  HMMA.16816.F32.BF16 R4, R168, R172.reuse, R4 ;  /* 0x000000aca804723c */ /* 0x088ff00000041804 */
[C---:B----4-:R-:W-:Y:S08]  /*4320*/  HMMA.16816.F32.BF16 R8, R176.reuse, R172, R8 ;  /* 0x000000acb008723c */ /* 0x050ff00000041808 */
[-C--:B------:R-:W-:Y:S08]  /*4330*/  HMMA.16816.F32.BF16 R12, R176, R174.reuse, R12 ;  /* 0x000000aeb00c723c */ /* 0x080ff0000004180c */
[C---:B------:R-:W-:Y:S01]  /*4340*/  HMMA.16816.F32.BF16 R16, R168.reuse, R174, R16 ;  /* 0x000000aea810723c */ /* 0x040fe20000041810 */
[----:B------:R-:W3:Y:S07]  /*4350*/  LDSM.16.M88.4 R172, [R211+0xc000] ;  /* 0x00c00000d3ac783b */ /* 0x000eee0000000200 */
[-C--:B-1----:R-:W-:Y:S08]  /*4360*/  HMMA.16816.F32.BF16 R20, R168, R180.reuse, R20 ;  /* 0x000000b4a814723c */ /* 0x082ff00000041814 */
[C---:B------:R-:W-:Y:S08]  /*4370*/  HMMA.16816.F32.BF16 R24, R176.reuse, R180, R24 ;  /* 0x000000b4b018723c */ /* 0x040ff00000041818 */
[-C--:B------:R-:W-:Y:S01]  /*4380*/  HMMA.16816.F32.BF16 R28, R176, R182.reuse, R28 ;  /* 0x000000b6b01c723c */ /* 0x080fe2000004181c */
[----:B------:R-:W1:Y:S07]  /*4390*/  LDSM.16.M88.4 R176, [R2+0x1000] ;  /* 0x0010000002b0783b */ /* 0x000e6e0000000200 */
[----:B------:R-:W-:Y:S01]  /*43a0*/  HMMA.16816.F32.BF16 R32, R168, R182, R32 ;  /* 0x000000b6a820723c */ /* 0x000fe20000041820 */
[----:B------:R-:W4:Y:S07]  /*43b0*/  LDSM.16.M88.4 R168, [R211+0xc800] ;  /* 0x00c80000d3a8783b */ /* 0x000f2e0000000200 */
[-C--:B------:R-:W-:Y:S01]  /*43c0*/  HMMA.16816.F32.BF16 R4, R184, R188.reuse, R4 ;  /* 0x000000bcb804723c */ /* 0x080fe20000041804 */
[----:B------:R-:W-:Y:S07]  /*43d0*/  LDSM.16.M88.4 R180, [R213+0x2000] ;  /* 0x00200000d5b4783b */ /* 0x000fee0000000200 */
[C---:B--2---:R-:W-:Y:S08]  /*43e0*/  HMMA.16816.F32.BF16 R8, R192.reuse, R188, R8 ;  /* 0x000000bcc008723c */ /* 0x044ff00000041808 */
[-C--:B------:R-:W-:Y:S08]  /*43f0*/  HMMA.16816.F32.BF16 R12, R192, R190.reuse, R12 ;  /* 0x000000bec00c723c */ /* 0x080ff0000004180c */
[C---:B------:R-:W-:Y:S01]  /*4400*/  HMMA.16816.F32.BF16 R16, R184.reuse, R190, R16 ;  /* 0x000000beb810723c */ /* 0x040fe20000041810 */
[----:B------:R-:W2:Y:S07]  /*4410*/  LDSM.16.M88.4 R188, [R208+0x10000] ;  /* 0x01000000d0bc783b */ /* 0x000eae0000000200 */
[-C--:B------:R-:W-:Y:S08]  /*4420*/  HMMA.16816.F32.BF16 R20, R184, R196.reuse, R20 ;  /* 0x000000c4b814723c */ /* 0x080ff00000041814 */
[C---:B------:R-:W-:Y:S08]  /*4430*/  HMMA.16816.F32.BF16 R24, R192.reuse, R196, R24 ;  /* 0x000000c4c018723c */ /* 0x040ff00000041818 */
[-C--:B------:R-:W-:Y:S01]  /*4440*/  HMMA.16816.F32.BF16 R28, R192, R198.reuse, R28 ;  /* 0x000000c6c01c723c */ /* 0x080fe2000004181c */
[----:B------:R4:W2:Y:S07]  /*4450*/  LDSM.16.M88.4 R192, [R208+0x10800] ;  /* 0x01080000d0c0783b */ /* 0x0008ae0000000200 */
[----:B------:R-:W-:Y:S01]  /*4460*/  HMMA.16816.F32.BF16 R32, R184, R198, R32 ;  /* 0x000000c6b820723c */ /* 0x000fe20000041820 */
[----:B------:R-:W-:Y:S07]  /*4470*/  LDSM.16.M88.4 R184, [R0+0x3000] ;  /* 0x0030000000b8783b */ /* 0x000fee0000000200 */
[-C--:B---3--:R-:W-:Y:S01]  /*4480*/  HMMA.16816.F32.BF16 R4, R164, R172.reuse, R4 ;  /* 0x000000aca404723c */ /* 0x088fe20000041804 */
[----:B------:R-:W-:Y:S07]  /*4490*/  LDSM.16.M88.4 R196, [R3+0x3000] ;  /* 0x0030000003c4783b */ /* 0x000fee0000000200 */
[C---:B-1----:R-:W-:Y:S04]  /*44a0*/  HMMA.16816.F32.BF16 R8, R176.reuse, R172, R8 ;  /* 0x000000acb008723c */ /* 0x042fe80000041808 */
[----:B----4-:R-:W-:Y:S04]  /*44b0*/  LEA R208, R252, UR4, 0x1 ;  /* 0x00000004fcd07c11 */ /* 0x010fe8000f8e08ff */
[-C--:B------:R-:W-:Y:S08]  /*44c0*/  HMMA.16816.F32.BF16 R12, R176, R174.reuse, R12 ;  /* 0x000000aeb00c723c */ /* 0x080ff0000004180c */
[C---:B------:R-:W-:Y:S01]  /*44d0*/  HMMA.16816.F32.BF16 R16, R164.reuse, R174, R16 ;  /* 0x000000aea410723c */ /* 0x040fe20000041810 */
[----:B------:R1:W-:Y:S07]  /*44e0*/  LDSM.16.M88.4 R172, [R0+0x2000] ;  /* 0x0020000000ac783b */ /* 0x0003ee0000000200 */
[-C--:B------:R-:W-:Y:S08]  /*44f0*/  HMMA.16816.F32.BF16 R20, R164, R168.reuse, R20 ;  /* 0x000000a8a414723c */ /* 0x080ff00000041814 */
[C---:B------:R-:W-:Y:S08]  /*4500*/  HMMA.16816.F32.BF16 R24, R176.reuse, R168, R24 ;  /* 0x000000a8b018723c */ /* 0x040ff00000041818 */
[-C--:B------:R-:W-:Y:S01]  /*4510*/  HMMA.16816.F32.BF16 R28, R176, R170.reuse, R28 ;  /* 0x000000aab01c723c */ /* 0x080fe2000004181c */
[----:B------:R-:W3:Y:S01]  /*4520*/  LDSM.16.M88.4 R176, [R210+0x10000] ;  /* 0x01000000d2b0783b */ /* 0x000ee20000000200 */
[----:B-1----:R-:W-:Y:S06]  /*4530*/  IMAD.U32 R0, RZ, RZ, UR38 ;  /* 0x00000026ff007e24 */ /* 0x002fec000f8e00ff */
[----:B------:R-:W-:Y:S01]  /*4540*/  HMMA.16816.F32.BF16 R32, R164, R170, R32 ;  /* 0x000000aaa420723c */ /* 0x000fe20000041820 */
[----:B------:R-:W1:Y:S07]  /*4550*/  LDSM.16.M88.4 R164, [R210+0x10800] ;  /* 0x01080000d2a4783b */ /* 0x000e6e0000000200 */
[-C--:B--2---:R-:W-:Y:S01]  /*4560*/  HMMA.16816.F32.BF16 R4, R180, R188.reuse, R4 ;  /* 0x000000bcb404723c */ /* 0x084fe20000041804 */
[----:B------:R2:W-:Y:S07]  /*4570*/  LDSM.16.M88.4 R168, [R3+0x2000] ;  /* 0x0020000003a8783b */ /* 0x0005ee0000000200 */
[C---:B------:R-:W-:Y:S08]  /*4580*/  HMMA.16816.F32.BF16 R8, R200.reuse, R188, R8 ;  /* 0x000000bcc808723c */ /* 0x040ff00000041808 */
[-C--:B------:R-:W-:Y:S08]  /*4590*/  HMMA.16816.F32.BF16 R12, R200, R190.reuse, R12 ;  /* 0x000000bec80c723c */ /* 0x080ff0000004180c */
[C---:B------:R-:W-:Y:S01]  /*45a0*/  HMMA.16816.F32.BF16 R16, R180.reuse, R190, R16 ;  /* 0x000000beb410723c */ /* 0x040fe20000041810 */
[----:B------:R-:W4:Y:S03]  /*45b0*/  LDSM.16.M88.4 R188, [R209+0x10000] ;  /* 0x01000000d1bc783b */ /* 0x000f260000000200 */
[----:B--2--5:R-:W-:Y:S04]  /*45c0*/  FMUL.FTZ R3, R247, 1.4426950216293334961 ;  /* 0x3fb8aa3bf7037820 */ /* 0x024fe80000410000 */
[-C--:B------:R-:W-:Y:S08]  /*45d0*/  HMMA.16816.F32.BF16 R20, R180, R192.reuse, R20 ;  /* 0x000000c0b414723c */ /* 0x080ff00000041814 */
[C---:B------:R-:W-:Y:S08]  /*45e0*/  HMMA.16816.F32.BF16 R24, R200.reuse, R192, R24 ;  /* 0x000000c0c818723c */ /* 0x040ff00000041818 */
[-C--:B------:R-:W-:Y:S08]  /*45f0*/  HMMA.16816.F32.BF16 R28, R200, R194.reuse, R28 ;  /* 0x000000c2c81c723c */ /* 0x080ff0000004181c */
[----:B------:R-:W-:Y:S01]  /*4600*/  HMMA.16816.F32.BF16 R32, R180, R194, R32 ;  /* 0x000000c2b420723c */ /* 0x000fe20000041820 */
[----:B------:R-:W2:Y:S07]  /*4610*/  LDSM.16.M88.4 R180, [R209+0x10800] ;  /* 0x01080000d1b4783b */ /* 0x000eae0000000200 */
[-C--:B---3--:R-:W-:Y:S01]  /*4620*/  HMMA.16816.F32.BF16 R4, R172, R176.reuse, R4 ;  /* 0x000000b0ac04723c */ /* 0x088fe20000041804 */
[----:B------:R-:W-:Y:S07]  /*4630*/  LDSM.16.M88.4 R192, [R211+0x10000] ;  /* 0x01000000d3c0783b */ /* 0x000fee0000000200 */
[C---:B------:R-:W-:Y:S08]  /*4640*/  HMMA.16816.F32.BF16 R8, R184.reuse, R176, R8 ;  /* 0x000000b0b808723c */ /* 0x040ff00000041808 */
[-C--:B------:R-:W-:Y:S08]  /*4650*/  HMMA.16816.F32.BF16 R12, R184, R178.reuse, R12 ;  /* 0x000000b2b80c723c */ /* 0x080ff0000004180c */
[C---:B------:R-:W-:Y:S01]  /*4660*/  HMMA.16816.F32.BF16 R16, R172.reuse, R178, R16 ;  /* 0x000000b2ac10723c */ /* 0x040fe20000041810 */
[----:B------:R-:W3:Y:S07]  /*4670*/  LDSM.16.M88.4 R176, [R2+0x2000] ;  /* 0x0020000002b0783b */ /* 0x000eee0000000200 */
[-C--:B-1----:R-:W-:Y:S08]  /*4680*/  HMMA.16816.F32.BF16 R20, R172, R164.reuse, R20 ;  /* 0x000000a4ac14723c */ /* 0x082ff00000041814 */
[C---:B------:R-:W-:Y:S08]  /*4690*/  HMMA.16816.F32.BF16 R24, R184.reuse, R164, R24 ;  /* 0x000000a4b818723c */ /* 0x040ff00000041818 */
[-C--:B------:R-:W-:Y:S08]  /*46a0*/  HMMA.16816.F32.BF16 R28, R184, R166.reuse, R28 ;  /* 0x000000a6b81c723c */ /* 0x080ff0000004181c */
[----:B------:R-:W-:Y:S01]  /*46b0*/  HMMA.16816.F32.BF16 R32, R172, R166, R32 ;  /* 0x000000a6ac20723c */ /* 0x000fe20000041820 */
[----:B------:R-:W1:Y:S01]  /*46c0*/  LDSM.16.M88.4 R164, [R2+0x3000] ;  /* 0x0030000002a4783b */ /* 0x000e620000000200 */
[----:B------:R-:W-:Y:S02]  /*46d0*/  IMAD.MOV.U32 R173, RZ, RZ, 0x10 ;  /* 0x00000010ffad7424 */ /* 0x000fe400078e00ff */
[----:B------:R-:W-:Y:S02]  /*46e0*/  @P5 LOP3.LUT R172, R205, 0x6, RZ, 0xc0, !PT ;  /* 0x00000006cdac5812 */ /* 0x000fe400078ec0ff */
[----:B------:R-:W-:Y:S02]  /*46f0*/  PLOP3.LUT P5, PT, PT, PT, UP1, 0x80, 0x8 ;  /* 0x000000000008781c */ /* 0x000fe40003faf018 */
[-C--:B----4-:R-:W-:Y:S05]  /*4700*/  HMMA.16816.F32.BF16 R4, R168, R188.reuse, R4 ;  /* 0x000000bca804723c */ /* 0x090fea0000041804 */
[----:B------:R-:W-:Y:S02]  /*4710*/  @P2 LOP3.LUT R172, R172, 0x1e0, R204, 0xf8, !PT ;  /* 0x000001e0acac2812 */ /* 0x000fe400078ef8cc */
[----:B------:R-:W-:Y:S01]  /*4720*/  LEA R204, R216, UR4, 0x1 ;  /* 0x00000004d8cc7c11 */ /* 0x000fe2000f8e08ff */
[C---:B------:R-:W-:Y:S01]  /*4730*/  HMMA.16816.F32.BF16 R8, R196.reuse, R188, R8 ;  /* 0x000000bcc408723c */ /* 0x040fe20000041808 */
[----:B------:R-:W-:Y:S03]  /*4740*/  PLOP3.LUT P2, PT, PT, PT, UP1, 0x80, 0x8 ;  /* 0x000000000008781c */ /* 0x000fe60003f4f018 */
[----:B------:R-:W-:Y:S01]  /*4750*/  @P1 IMAD R172, R0, 0x80, R172 ;  /* 0x0000008000ac1824 */ /* 0x000fe200078e02ac */
[----:B------:R-:W-:Y:S02]  /*4760*/  SEL R173, R173, 0xfffffff0, !P0 ;  /* 0xfffffff0adad7807 */ /* 0x000fe40004000000 */
[----:B------:R-:W-:Y:S01]  /*4770*/  PLOP3.LUT P1, PT, PT, PT, UP1, 0x80, 0x8 ;  /* 0x000000000008781c */ /* 0x000fe20003f2f018 */
[-C--:B------:R-:W-:Y:S03]  /*4780*/  HMMA.16816.F32.BF16 R12, R196, R190.reuse, R12 ;  /* 0x000000bec40c723c */ /* 0x080fe6000004180c */
[----:B------:R-:W-:Y:S05]  /*4790*/  @P6 ISETP.GE.AND P6, PT, R172, UR33, PT ;  /* 0x00000021ac006c0c */ /* 0x000fea000bfc6270 */
[C---:B------:R-:W-:Y:S08]  /*47a0*/  HMMA.16816.F32.BF16 R16, R168.reuse, R190, R16 ;  /* 0x000000bea810723c */ /* 0x040ff00000041810 */
[-C--:B--2---:R-:W-:Y:S08]  /*47b0*/  HMMA.16816.F32.BF16 R20, R168, R180.reuse, R20 ;  /* 0x000000b4a814723c */ /* 0x084ff00000041814 */
[C---:B------:R-:W-:Y:S01]  /*47c0*/  HMMA.16816.F32.BF16 R24, R196.reuse, R180, R24 ;  /* 0x000000b4c418723c */ /* 0x040fe20000041818 */
[----:B------:R-:W-:Y:S05]  /*47d0*/  IMAD.MOV.U32 R180, RZ, RZ, 0x40 ;  /* 0x00000040ffb47424 */ /* 0x000fea00078e00ff */
[----:B------:R-:W-:Y:S02]  /*47e0*/  SEL R214, R180, 0xffffffc0, !P0 ;  /* 0xffffffc0b4d67807 */ /* 0x000fe40004000000 */
[-C--:B------:R-:W-:Y:S03]  /*47f0*/  HMMA.16816.F32.BF16 R28, R196, R182.reuse, R28 ;  /* 0x000000b6c41c723c */ /* 0x080fe6000004181c */
[----:B------:R-:W-:Y:S05]  /*4800*/  IMAD.IADD R209, R214, 0x1, R208 ;  /* 0x00000001d6d17824 */ /* 0x000fea00078e02d0 */
[----:B------:R-:W-:Y:S01]  /*4810*/  HMMA.16816.F32.BF16 R32, R168, R182, R32 ;  /* 0x000000b6a820723c */ /* 0x000fe20000041820 */
[----:B------:R-:W2:Y:S03]  /*4820*/  LDSM.16.M88.4 R168, [R211+0x10800] ;  /* 0x01080000d3a8783b */ /* 0x000ea60000000200 */
[----:B------:R-:W-:Y:S04]  /*4830*/  LEA R183, R251, UR4, 0x1 ;  /* 0x00000004fbb77c11 */ /* 0x000fe8000f8e08ff */
[-C--:B---3--:R-:W-:Y:S05]  /*4840*/  HMMA.16816.F32.BF16 R4, R176, R192.reuse, R4 ;  /* 0x000000c0b004723c */ /* 0x088fea0000041804 */
[C---:B------:R-:W-:Y:S02]  /*4850*/  IMAD.IADD R185, R183.reuse, 0x1, R173 ;  /* 0x00000001b7b97824 */ /* 0x040fe400078e02ad */
[----:B------:R-:W-:Y:S01]  /*4860*/  VIADD R182, R183, 0x20020 ;  /* 0x00020020b7b67836 */ /* 0x000fe20000000000 */
[C---:B-1----:R-:W-:Y:S08]  /*4870*/  HMMA.16816.F32.BF16 R8, R164.reuse, R192, R8 ;  /* 0x000000c0a408723c */ /* 0x042ff00000041808 */
[-C--:B------:R-:W-:Y:S03]  /*4880*/  HMMA.16816.F32.BF16 R12, R164, R194.reuse, R12 ;  /* 0x000000c2a40c723c */ /* 0x080fe6000004180c */
[----:B------:R-:W-:Y:S02]  /*4890*/  @P5 FSEL R4, R4, -INF , !P6 ;  /* 0xff80000004045808 */ /* 0x000fe40007000000 */
[----:B------:R-:W-:Y:S02]  /*48a0*/  PLOP3.LUT P5, PT, PT, PT, UP1, 0x80, 0x8 ;  /* 0x000000000008781c */ /* 0x000fe40003faf018 */
[----:B------:R-:W-:Y:S01]  /*48b0*/  @P2 FSEL R6, R6, -INF , !P6 ;  /* 0xff80000006062808 */ /* 0x000fe20007000000 */
[C---:B------:R-:W-:Y:S01]  /*48c0*/  HMMA.16816.F32.BF16 R16, R176.reuse, R194, R16 ;  /* 0x000000c2b010723c */ /* 0x040fe20000041810 */
[----:B------:R-:W-:Y:S03]  /*48d0*/  PLOP3.LUT P2, PT, PT, PT, UP1, 0x80, 0x8 ;  /* 0x000000000008781c */ /* 0x000fe60003f4f018 */
[----:B------:R-:W-:Y:S02]  /*48e0*/  @P1 FSEL R8, R8, -INF , !P6 ;  /* 0xff80000008081808 */ /* 0x000fe40007000000 */
[----:B------:R-:W-:Y:S02]  /*48f0*/  PLOP3.LUT P1, PT, PT, PT, UP1, 0x80, 0x8 ;  /* 0x000000000008781c */ /* 0x000fe40003f2f018 */
[-C--:B--2---:R-:W-:Y:S03]  /*4900*/  HMMA.16816.F32.BF16 R20, R176, R168.reuse, R20 ;  /* 0x000000a8b014723c */ /* 0x084fe60000041814 */
        /* <DEDUP_REMOVED lines=182> */
[----:B------:R-:W2:Y:S01]  /*5470*/  MUFU.EX2 R189, R28 ;  /* 0x0000001c00bd7308 */ /* 0x000ea20000000800 */
[----:B------:R-:W-:Y:S09]  /*5480*/  IMAD.MOV.U32 R173, RZ, RZ, 0x20 ;  /* 0x00000020ffad7424 */ /* 0x000ff200078e00ff */
[----:B------:R-:W2:Y:S01]  /*5490*/  MUFU.EX2 R188, R30 ;  /* 0x0000001e00bc7308 */ /* 0x000ea20000000800 */
[----:B------:R-:W-:Y:S02]  /*54a0*/  SEL R212, R173, 0xffffffe0, !P3 ;  /* 0xffffffe0add47807 */ /* 0x000fe40005800000 */
[----:B-1----:R-:W-:Y:S02]  /*54b0*/  F2FP.BF16.F32.PACK_AB R4, R190, R191 ;  /* 0x000000bfbe04723e */ /* 0x002fe400000010ff */
[----:B---3--:R-:W-:Y:S01]  /*54c0*/  F2FP.BF16.F32.PACK_AB R3, R202, R203 ;  /* 0x000000cbca03723e */ /* 0x008fe200000010ff */
[----:B------:R-:W-:Y:S02]  /*54d0*/  IMAD.IADD R206, R204, 0x1, R212 ;  /* 0x00000001ccce7824 */ /* 0x000fe400078e02d4 */
[C---:B------:R-:W-:Y:S01]  /*54e0*/  IMAD.IADD R210, R212.reuse, 0x1, R208 ;  /* 0x00000001d4d27824 */ /* 0x040fe200078e02d0 */
[----:B----4-:R-:W-:Y:S01]  /*54f0*/  F2FP.BF16.F32.PACK_AB R2, R205, R220 ;  /* 0x000000dccd02723e */ /* 0x010fe200000010ff */
[----:B------:R2:W-:Y:S01]  /*5500*/  STS [R0], R3 ;  /* 0x0000000300007388 */ /* 0x0005e20000000800 */
[----:B------:R-:W-:Y:S03]  /*5510*/  IMAD.IADD R211, R212, 0x1, R209 ;  /* 0x00000001d4d37824 */ /* 0x000fe600078e02d1 */
        /* <DEDUP_REMOVED lines=18> */
[C---:B---3--:R-:W-:Y:S08]  /*5640*/  HMMA.16816.F32.BF16 R8, R28.reuse, R16, RZ ;  /* 0x000000101c08723c */ /* 0x048ff000000418ff */
[-C--:B------:R-:W-:Y:S08]  /*5650*/  HMMA.16816.F32.BF16 R12, R28, R18.reuse, RZ ;  /* 0x000000121c0c723c */ /* 0x080ff000000418ff */
[C---:B------:R-:W-:Y:S08]  /*5660*/  HMMA.16816.F32.BF16 R16, R32.reuse, R18, RZ ;  /* 0x000000122010723c */ /* 0x040ff000000418ff */
[-C--:B-1----:R-:W-:Y:S08]  /*5670*/  HMMA.16816.F32.BF16 R20, R32, R164.reuse, RZ ;  /* 0x000000a42014723c */ /* 0x082ff000000418ff */
[C---:B------:R-:W-:Y:S08]  /*5680*/  HMMA.16816.F32.BF16 R24, R28.reuse, R164, RZ ;  /* 0x000000a41c18723c */ /* 0x040ff000000418ff */
[-C--:B------:R-:W-:Y:S08]  /*5690*/  HMMA.16816.F32.BF16 R28, R28, R166.reuse, RZ ;  /* 0x000000a61c1c723c */ /* 0x080ff000000418ff */
[----:B------:R-:W-:Y:S01]  /*56a0*/  HMMA.16816.F32.BF16 R32, R32, R166, RZ ;  /* 0x000000a62020723c */ /* 0x000fe200000418ff */
[----:B------:R-:W1:Y:S07]  /*56b0*/  LDSM.16.M88.4 R164, [R210+0x14800] ;  /* 0x01480000d2a4783b */ /* 0x000e6e0000000200 */
[-C--:B----4-:R-:W-:Y:S08]  /*56c0*/  HMMA.16816.F32.BF16 R4, R168, R172.reuse, R4 ;  /* 0x000000aca804723c */ /* 0x090ff00000041804 */
[C---:B--2---:R-:W-:Y:S08]  /*56d0*/  HMMA.16816.F32.BF16 R8, R176.reuse, R172, R8 ;  /* 0x000000acb008723c */ /* 0x044ff00000041808 */
[-C--:B------:R-:W-:Y:S08]  /*56e0*/  HMMA.16816.F32.BF16 R12, R176, R174.reuse, R12 ;  /* 0x000000aeb00c723c */ /* 0x080ff0000004180c */
[C---:B------:R-:W-:Y:S01]  /*56f0*/  HMMA.16816.F32.BF16 R16, R168.reuse, R174, R16 ;  /* 0x000000aea810723c */ /* 0x040fe20000041810 */
[----:B------:R-:W-:Y:S07]  /*5700*/  LDSM.16.M88.4 R172, [R0+0x8000] ;  /* 0x0080000000ac783b */ /* 0x000fee0000000200 */
[-C--:B-1----:R-:W-:Y:S08]  /*5710*/  HMMA.16816.F32.BF16 R20, R168, R164.reuse, R20 ;  /* 0x000000a4a814723c */ /* 0x082ff00000041814 */
[C---:B------:R-:W-:Y:S08]  /*5720*/  HMMA.16816.F32.BF16 R24, R176.reuse, R164, R24 ;  /* 0x000000a4b018723c */ /* 0x040ff00000041818 */
[-C--:B------:R-:W-:Y:S01]  /*5730*/  HMMA.16816.F32.BF16 R28, R176, R166.reuse, R28 ;  /* 0x000000a6b01c723c */ /* 0x080fe2000004181c */
[----:B------:R-:W1:Y:S07]  /*5740*/  LDSM.16.M88.4 R176, [R209+0x14000] ;  /* 0x01400000d1b0783b */ /* 0x000e6e0000000200 */
[----:B------:R-:W-:Y:S01]  /*5750*/  HMMA.16816.F32.BF16 R32, R168, R166, R32 ;  /* 0x000000a6a820723c */ /* 0x000fe20000041820 */
[----:B------:R-:W2:Y:S08]  /*5760*/  LDSM.16.M88.4 R164, [R0+0x9000] ;  /* 0x0090000000a4783b */ /* 0x000eb00000000200 */
[----:B------:R-:W3:Y:S01]  /*5770*/  LDSM.16.M88.4 R168, [R209+0x14800] ;  /* 0x01480000d1a8783b */ /* 0x000ee20000000200 */
[-C--:B-1----:R-:W-:Y:S08]  /*5780*/  HMMA.16816.F32.BF16 R4, R172, R176.reuse, R4 ;  /* 0x000000b0ac04723c */ /* 0x082ff00000041804 */
[C---:B--2---:R-:W-:Y:S01]  /*5790*/  HMMA.16816.F32.BF16 R8, R164.reuse, R176, R8 ;  /* 0x000000b0a408723c */ /* 0x044fe20000041808 */
[----:B------:R-:W-:Y:S02]  /*57a0*/  IMAD.U32 R176, RZ, RZ, UR10 ;  /* 0x0000000affb07e24 */ /* 0x000fe4000f8e00ff */
[----:B------:R-:W-:Y:S03]  /*57b0*/  IMAD.U32 R177, RZ, RZ, UR11 ;  /* 0x0000000bffb17e24 */ /* 0x000fe6000f8e00ff */
[C---:B------:R-:W-:Y:S02]  /*57c0*/  LEA R180, P1, R244.reuse, R176, 0x2 ;  /* 0x000000b0f4b47211 */ /* 0x040fe400078210ff */
[-C--:B------:R-:W-:Y:S03]  /*57d0*/  HMMA.16816.F32.BF16 R12, R164, R178.reuse, R12 ;  /* 0x000000b2a40c723c */ /* 0x080fe6000004180c */
[----:B------:R-:W-:Y:S05]  /*57e0*/  LEA.HI.X R181, R244, R177, RZ, 0x2, P1 ;  /* 0x000000b1f4b57211 */ /* 0x000fea00008f14ff */
[C---:B------:R-:W-:Y:S01]  /*57f0*/  HMMA.16816.F32.BF16 R16, R172.reuse, R178, R16 ;  /* 0x000000b2ac10723c */ /* 0x040fe20000041810 */
[----:B------:R-:W2:Y:S04]  /*5800*/  LDG.E R178, desc[UR34][R180.64] ;  /* 0x00000022b4b27981 */ /* 0x000ea8000c1e1900 */
[----:B------:R-:W4:Y:S03]  /*5810*/  LDG.E R177, desc[UR34][R180.64+0x20] ;  /* 0x00002022b4b17981 */ /* 0x000f26000c1e1900 */
[-C--:B---3--:R-:W-:Y:S01]  /*5820*/  HMMA.16816.F32.BF16 R20, R172, R168.reuse, R20 ;  /* 0x000000a8ac14723c */ /* 0x088fe20000041814 */
[----:B------:R-:W5:Y:S04]  /*5830*/  LDG.E R176, desc[UR34][R180.64+0x80] ;  /* 0x00008022b4b07981 */ /* 0x000f68000c1e1900 */
[----:B------:R1:W5:Y:S03]  /*5840*/  LDG.E R3, desc[UR34][R180.64+0xa0] ;  /* 0x0000a022b4037981 */ /* 0x000366000c1e1900 */
[C---:B------:R-:W-:Y:S08]  /*5850*/  HMMA.16816.F32.BF16 R24, R164.reuse, R168, R24 ;  /* 0x000000a8a418723c */ /* 0x040ff00000041818 */
[-C--:B------:R-:W-:Y:S01]  /*5860*/  HMMA.16816.F32.BF16 R28, R164, R170.reuse, R28 ;  /* 0x000000aaa41c723c */ /* 0x080fe2000004181c */
[----:B------:R-:W-:Y:S07]  /*5870*/  LDSM.16.M88.4 R164, [R2+0x8000] ;  /* 0x0080000002a4783b */ /* 0x000fee0000000200 */
[----:B------:R-:W-:Y:S01]  /*5880*/  HMMA.16816.F32.BF16 R32, R172, R170, R32 ;  /* 0x000000aaac20723c */ /* 0x000fe20000041820 */
[----:B------:R-:W3:Y:S08]  /*5890*/  LDSM.16.M88.4 R168, [R211+0x14000] ;  /* 0x01400000d3a8783b */ /* 0x000ef00000000200 */
[----:B------:R-:W1:Y:S01]  /*58a0*/  LDSM.16.M88.4 R172, [R2+0x9000] ;  /* 0x0090000002ac783b */ /* 0x000e620000000200 */
[-C--:B---3--:R-:W-:Y:S08]  /*58b0*/  HMMA.16816.F32.BF16 R4, R164, R168.reuse, R4 ;  /* 0x000000a8a404723c */ /* 0x088ff00000041804 */
[C---:B-1----:R-:W-:Y:S08]  /*58c0*/  HMMA.16816.F32.BF16 R8, R172.reuse, R168, R8 ;  /* 0x000000a8ac08723c */ /* 0x042ff00000041808 */
        /* <DEDUP_REMOVED lines=9> */
[----:B------:R-:W3:Y:S01]  /*5960*/  LDSM.16.M88.4 R168, [R204+0xb000] ;  /* 0x00b00000cca8783b */ /* 0x000ee20000000200 */
[-C--:B-1----:R-:W-:Y:S08]  /*5970*/  HMMA.16816.F32.BF16 R4, R172, R164.reuse, R4 ;  /* 0x000000a4ac04723c */ /* 0x082ff00000041804 */
[C---:B---3--:R-:W-:Y:S08]  /*5980*/  HMMA.16816.F32.BF16 R8, R168.reuse, R164, R8 ;  /* 0x000000a4a808723c */ /* 0x048ff00000041808 */
        /* <DEDUP_REMOVED lines=21> */
[----:B------:R3:W2:Y:S02]  /*5ae0*/  LDSM.16.M88.4 R168, [R0+0xb000] ;  /* 0x00b0000000a8783b */ /* 0x0006a40000000200 */
[----:B---3--:R-:W-:Y:S01]  /*5af0*/  SHF.R.U32.HI R0, RZ, 0x4, R218 ;  /* 0x00000004ff007819 */ /* 0x008fe200000116da */
[-C--:B-1----:R-:W-:Y:S08]  /*5b00*/  HMMA.16816.F32.BF16 R4, R172, R164.reuse, R4 ;  /* 0x000000a4ac04723c */ /* 0x082ff00000041804 */
[C---:B--2---:R-:W-:Y:S08]  /*5b10*/  HMMA.16816.F32.BF16 R8, R168.reuse, R164, R8 ;  /* 0x000000a4a808723c */ /* 0x044ff00000041808 */
        /* <DEDUP_REMOVED lines=9> */
[----:B------:R-:W2:Y:S01]  /*5bb0*/  LDSM.16.M88.4 R172, [R2+0xb000] ;  /* 0x00b0000002ac783b */ /* 0x000ea20000000200 */
[-C--:B-1----:R-:W-:Y:S08]  /*5bc0*/  HMMA.16816.F32.BF16 R4, R164, R168.reuse, R4 ;  /* 0x000000a8a404723c */ /* 0x082ff00000041804 */
[C---:B--2---:R-:W-:Y:S08]  /*5bd0*/  HMMA.16816.F32.BF16 R8, R172.reuse, R168, R8 ;  /* 0x000000a8ac08723c */ /* 0x044ff00000041808 */
[-C--:B------:R-:W-:Y:S03]  /*5be0*/  HMMA.16816.F32.BF16 R12, R172, R170.reuse, R12 ;  /* 0x000000aaac0c723c */ /* 0x080fe6000004180c */
[C---:B------:R-:W-:Y:S01]  /*5bf0*/  FADD.FTZ R5, -R178.reuse, R5 ;  /* 0x00000005b2057221 */ /* 0x040fe20000010100 */
[----:B------:R-:W-:Y:S01]  /*5c00*/  FADD.FTZ R4, -R178, R4 ;  /* 0x00000004b2047221 */ /* 0x000fe20000010100 */
[C---:B----4-:R-:W-:Y:S01]  /*5c10*/  FADD.FTZ R6, -R177.reuse, R6 ;  /* 0x00000006b1067221 */ /* 0x050fe20000010100 */
[C---:B------:R-:W-:Y:S01]  /*5c20*/  FADD.FTZ R7, -R177.reuse, R7 ;  /* 0x00000007b1077221 */ /* 0x040fe20000010100 */
[----:B------:R-:W-:Y:S01]  /*5c30*/  FMUL.FTZ R179, R184, R5 ;  /* 0x00000005b8b37220 */ /* 0x000fe20000410000 */
[C---:B------:R-:W-:Y:S01]  /*5c40*/  HMMA.16816.F32.BF16 R16, R164.reuse, R170, R16 ;  /* 0x000000aaa410723c */ /* 0x040fe20000041810 */
[----:B------:R-:W1:Y:S03]  /*5c50*/  LDSM.16.M88.4 R168, [R211+0x18800] ;  /* 0x01880000d3a8783b */ /* 0x000e660000000200 */
[----:B------:R-:W-:Y:S02]  /*5c60*/  IMAD.SHL.U32 R184, R218, 0x40, RZ ;  /* 0x00000040dab87824 */ /* 0x000fe400078e00ff */
[----:B------:R-:W-:Y:S11]  /*5c70*/  FMUL.FTZ R180, R224, R4 ;  /* 0x00000004e0b47220 */ /* 0x000ff60000410000 */
[----:B------:R-:W-:Y:S02]  /*5c80*/  @!UPT UIADD3 URZ, UPT, UPT, URZ, URZ, URZ ;  /* 0x000000fffffff290 */ /* 0x000fe4000fffe0ff */
[C---:B------:R-:W-:Y:S01]  /*5c90*/  FADD.FTZ R16, -R178.reuse, R16 ;  /* 0x00000010b2107221 */ /* 0x040fe20000010100 */
[C---:B------:R-:W-:Y:S01]  /*5ca0*/  FADD.FTZ R17, -R178.reuse, R17 ;  /* 0x00000011b2117221 */ /* 0x040fe20000010100 */
[C---:B------:R-:W-:Y:S01]  /*5cb0*/  FADD.FTZ R18, -R177.reuse, R18 ;  /* 0x00000012b1127221 */ /* 0x040fe20000010100 */
[----:B------:R-:W-:Y:S01]  /*5cc0*/  FADD.FTZ R19, -R177, R19 ;  /* 0x00000013b1137221 */ /* 0x000fe20000010100 */
[-C--:B-1----:R-:W-:Y:S08]  /*5cd0*/  HMMA.16816.F32.BF16 R20, R164, R168.reuse, R20 ;  /* 0x000000a8a414723c */ /* 0x082ff00000041814 */
[C---:B------:R-:W-:Y:S08]  /*5ce0*/  HMMA.16816.F32.BF16 R24, R172.reuse, R168, R24 ;  /* 0x000000a8ac18723c */ /* 0x040ff00000041818 */
[-C--:B------:R-:W-:Y:S03]  /*5cf0*/  HMMA.16816.F32.BF16 R28, R172, R170.reuse, R28 ;  /* 0x000000aaac1c723c */ /* 0x080fe6000004181c */
[C---:B------:R-:W-:Y:S01]  /*5d00*/  FADD.FTZ R5, -R178.reuse, R20 ;  /* 0x00000014b2057221 */ /* 0x040fe20000010100 */
[----:B------:R-:W-:Y:S01]  /*5d10*/  FADD.FTZ R21, -R178, R21 ;  /* 0x00000015b2157221 */ /* 0x000fe20000010100 */
[----:B------:R-:W-:Y:S01]  /*5d20*/  FMUL.FTZ R20, R223, R17 ;  /* 0x00000011df147220 */ /* 0x000fe20000410000 */
[----:B------:R-:W-:Y:S01]  /*5d30*/  FADD.FTZ R17, -R177, R23 ;  /* 0x00000017b1117221 */ /* 0x000fe20000010100 */
[----:B------:R-:W-:Y:S01]  /*5d40*/  FMUL.FTZ R5, R219, R5 ;  /* 0x00000005db057220 */ /* 0x000fe20000410000 */
[----:B------:R-:W-:Y:S01]  /*5d50*/  LOP3.LUT R219, R0, 0x8, RZ, 0xc0, !PT ;  /* 0x0000000800db7812 */ /* 0x000fe200078ec0ff */
[----:B------:R-:W-:Y:S04]  /*5d60*/  HMMA.16816.F32.BF16 R32, R164, R170, R32 ;  /* 0x000000aaa420723c */ /* 0x000fe80000041820 */
[----:B------:R-:W-:Y:S01]  /*5d70*/  LOP3.LUT R0, R184, 0x1c0, RZ, 0xc0, !PT ;  /* 0x000001c0b8007812 */ /* 0x000fe200078ec0ff */
[----:B------:R-:W-:Y:S01]  /*5d80*/  FMUL.FTZ R164, R225, R16 ;  /* 0x00000010e1a47220 */ /* 0x000fe20000410000 */
[----:B------:R-:W-:Y:S01]  /*5d90*/  FMUL.FTZ R21, R222, R21 ;  /* 0x00000015de157220 */ /* 0x000fe20000410000 */
[----:B------:R-:W-:Y:S01]  /*5da0*/  LOP3.LUT R2, R219, 0x10, R218, 0xf8, !PT ;  /* 0x00000010db027812 */ /* 0x000fe200078ef8da */
[----:B------:R-:W-:Y:S01]  /*5db0*/  FADD.FTZ R22, -R177, R22 ;  /* 0x00000016b1167221 */ /* 0x000fe20000010100 */
[----:B------:R-:W-:Y:S01]  /*5dc0*/  LOP3.LUT R0, R0, 0x38, R217, 0xf8, !PT ;  /* 0x0000003800007812 */ /* 0x000fe200078ef8d9 */
[----:B------:R-:W-:Y:S01]  /*5dd0*/  FMUL.FTZ R165, R231, R6 ;  /* 0x00000006e7a57220 */ /* 0x000fe20000410000 */
[----:B------:R-:W-:Y:S01]  /*5de0*/  F2FP.BF16.F32.PACK_AB R20, R20, R164 ;  /* 0x000000a41414723e */ /* 0x000fe200000010ff */
[----:B------:R-:W-:Y:S01]  /*5df0*/  FMUL.FTZ R164, R230, R7 ;  /* 0x00000007e6a47220 */ /* 0x000fe20000410000 */
[----:B------:R-:W-:Y:S01]  /*5e00*/  LOP3.LUT R0, R2, R0, RZ, 0x3c, !PT ;  /* 0x0000000002007212 */ /* 0x000fe200078e3cff */
[----:B------:R-:W-:Y:S01]  /*5e10*/  FMUL.FTZ R167, R229, R18 ;  /* 0x00000012e5a77220 */ /* 0x000fe20000410000 */
[----:B------:R-:W-:Y:S01]  /*5e20*/  F2FP.BF16.F32.PACK_AB R16, R179, R180 ;  /* 0x000000b4b310723e */ /* 0x000fe200000010ff */
        /* <DEDUP_REMOVED lines=9> */
[----:B------:R-:W-:Y:S01]  /*5ec0*/  FMUL.FTZ R17, R226, R17 ;  /* 0x00000011e2117220 */ /* 0x000fe20000410000 */
[----:B------:R-:W-:Y:S01]  /*5ed0*/  FMUL.FTZ R33, R220, R33 ;  /* 0x00000021dc217220 */ /* 0x000fe20000410000 */
[----:B------:R-:W-:Y:S02]  /*5ee0*/  FMUL.FTZ R23, R205, R23 ;  /* 0x00000017cd177220 */ /* 0x000fe40000410000 */
[----:B------:R-:W-:Y:S01]  /*5ef0*/  F2FP.BF16.F32.PACK_AB R32, R32, R4 ;  /* 0x000000042020723e */ /* 0x000fe200000010ff */
[----:B------:R-:W-:Y:S06]  /*5f00*/  BRA.U !UP2, `(.L_x_444) ;  /* 0x000000010acc7547 */ /* 0x000fec000b800000 */
[----:B------:R-:W1:Y:S01]  /*5f10*/  LDC R6, c[0x0][0x3b0] ;  /* 0x0000ec00ff067b82 */ /* 0x000e620000000800 */
[----:B------:R-:W-:Y:S01]  /*5f20*/  IADD3 R4, P1, PT, RZ, -UR31, RZ ;  /* 0x8000001fff047c10 */ /* 0x000fe2000ff3e0ff */
[----:B------:R-:W-:Y:S01]  /*5f30*/  ULOP3.LUT UR9, UR39, 0x1, URZ, 0xc0, !UPT ;  /* 0x0000000127097892 */ /* 0x000fe2000f8ec0ff */
[----:B------:R-:W-:Y:S02]  /*5f40*/  ISETP.GE.AND P6, PT, R250, UR5, PT ;  /* 0x00000005fa007c0c */ /* 0x000fe4000bfc6270 */
[----:B------:R-:W-:Y:S01]  /*5f50*/  ISETP.GE.AND P5, PT, R249, UR5, PT ;  /* 0x00000005f9007c0c */ /* 0x000fe2000bfa6270 */
[----:B------:R-:W-:Y:S02]  /*5f60*/  UISETP.NE.U32.AND UP0, UPT, UR9, 0x1, UPT ;  /* 0x000000010900788c */ /* 0x000fe4000bf05070 */
[----:B------:R-:W2:Y:S02]  /*5f70*/  LDC R7, c[0x0][0x3b4] ;  /* 0x0000ed00ff077b82 */ /* 0x000ea40000000800 */
[----:B------:R-:W-:Y:S06]  /*5f80*/  USEL UR9, UR30, 0x4000, !UP0 ;  /* 0x000040001e097887 */ /* 0x000fec000c000000 */
[----:B------:R-:W-:Y:S02]  /*5f90*/  VIADD R238, R238, UR9 ;  /* 0x00000009eeee7c36 */ /* 0x000fe40008000000 */
[----:B------:R-:W-:Y:S02]  /*5fa0*/  VIADD R234, R234, UR9 ;  /* 0x00000009eaea7c36 */ /* 0x000fe40008000000 */
[----:B------:R-:W-:Y:S02]  /*5fb0*/  VIADD R213, R213, UR9 ;  /* 0x00000009d5d57c36 */ /* 0x000fe40008000000 */
[C---:B-1----:R-:W-:Y:S02]  /*5fc0*/  IMAD.SHL.U32 R2, R6.reuse, 0x40, RZ ;  /* 0x0000004006027824 */ /* 0x042fe400078e00ff */
[----:B------:R-:W-:Y:S02]  /*5fd0*/  IMAD.SHL.U32 R5, R6, 0x20, RZ ;  /* 0x0000002006057824 */ /* 0x000fe400078e00ff */
[----:B------:R-:W-:Y:S05]  /*5fe0*/  IMAD.X R2, RZ, RZ, ~R2, P1 ;  /* 0x000000ffff027224 */ /* 0x000fea00008e0e02 */
[----:B------:R-:W-:Y:S04]  /*5ff0*/  SHF.R.S64 R4, R4, 0x1f, R2 ;  /* 0x0000001f04047819 */ /* 0x000fe80000001002 */
[----:B------:R-:W-:Y:S04]  /*6000*/  IADD3 R240, P1, PT, R4, R240, RZ ;  /* 0x000000f004f07210 */ /* 0x000fe80007f3e0ff */
[----:B------:R-:W-:Y:S01]  /*6010*/  LEA.HI.X.SX32 R239, R2, R239, 0x1, P1 ;  /* 0x000000ef02ef7211 */ /* 0x000fe200008f0eff */
[----:B------:R-:W-:Y:S01]  /*6020*/  @!P6 IMAD.MOV.U32 R18, RZ, RZ, R240 ;  /* 0x000000ffff12e224 */ /* 0x000fe200078e00f0 */
[CC--:B------:R-:W-:Y:S02]  /*6030*/  @!P5 LEA R4, P1, R5.reuse, R240.reuse, 0x1 ;  /* 0x000000f00504d211 */ /* 0x0c0fe400078208ff */
[----:B--2---:R-:W-:Y:S01]  /*6040*/  SHF.L.U64.HI R2, R6, 0x5, R7 ;  /* 0x0000000506027819 */ /* 0x004fe20000010207 */
[--C-:B------:R-:W-:Y:S01]  /*6050*/  @!P6 IMAD.MOV.U32 R19, RZ, RZ, R239.reuse ;  /* 0x000000ffff13e224 */ /* 0x100fe200078e00ef */
[C---:B------:R-:W-:Y:S04]  /*6060*/  @!P6 LEA R6, P2, R5.reuse, R240, 0x1 ;  /* 0x000000f00506e211 */ /* 0x040fe800078408ff */
[----:B------:R-:W-:Y:S01]  /*6070*/  @!PT LDS RZ, [RZ] ;  /* 0x00000000fffff984 */ /* 0x000fe20000000800 */
[----:B------:R-:W-:Y:S01]  /*6080*/  @!PT LDS RZ, [RZ] ;  /* 0x00000000fffff984 */ /* 0x000fe20000000800 */
[----:B------:R-:W-:Y:S01]  /*6090*/  @!PT LDS RZ, [RZ] ;  /* 0x00000000fffff984 */ /* 0x000fe20000000800 */
[----:B------:R1:W-:Y:S01]  /*60a0*/  @!P6 LDGSTS.E.BYPASS.LTC128B.128 [R238], desc[UR34][R18.64] ;  /* 0x0000000012eeefae */ /* 0x0003e2000b981a22 */
[CCC-:B------:R-:W-:Y:S02]  /*60b0*/  @!P6 LEA.HI.X R7, R5.reuse, R239.reuse, R2.reuse, 0x1, P2 ;  /* 0x000000ef0507e211 */ /* 0x1c0fe400010f0c02 */
[----:B------:R-:W-:Y:S01]  /*60c0*/  @!P5 LEA.HI.X R5, R5, R239, R2, 0x1, P1 ;  /* 0x000000ef0505d211 */ /* 0x000fe200008f0c02 */
[----:B------:R2:W-:Y:S04]  /*60d0*/  @P6 STS.64 [R234], RZ ;  /* 0x000000ffea006388 */ /* 0x0005e80000000a00 */
[----:B------:R2:W-:Y:S01]  /*60e0*/  @P6 STS.64 [R234+0x8], RZ ;  /* 0x000008ffea006388 */ /* 0x0005e20000000a00 */
[----:B-1----:R-:W-:Y:S02]  /*60f0*/  @!P5 IMAD.MOV.U32 R18, RZ, RZ, R240 ;  /* 0x000000ffff12d224 */ /* 0x002fe400078e00f0 */
[----:B------:R-:W-:Y:S05]  /*6100*/  @!P5 IMAD.MOV.U32 R19, RZ, RZ, R239 ;  /* 0x000000ffff13d224 */ /* 0x000fea00078e00ef */
        /* <DEDUP_REMOVED lines=19> */
.L_x_444:
[----:B--2---:R-:W-:Y:S01]  /*6240*/  F2FP.BF16.F32.PACK_AB R4, R164, R165 ;  /* 0x000000a5a404723e */ /* 0x004fe200000010ff */
        /* <DEDUP_REMOVED lines=60> */
[----:B------:R-:W-:Y:S02]  /*6610*/  IADD3 R0, PT, PT, R180, 0x8040, RZ ;  /* 0x00008040b4007810 */ /* 0x000fe40007ffe0ff */
[----:B------:R-:W-:Y:S04]  /*6620*/  LOP3.LUT R3, R2, 0x30, RZ, 0xc0, !PT ;  /* 0x0000003002037812 */ /* 0x000fe800078ec0ff */
[----:B------:R-:W-:Y:S02]  /*6630*/  LOP3.LUT R3, R3, 0x8, R218, 0xf8, !PT ;  /* 0x0000000803037812 */ /* 0x000fe400078ef8da */
[----:B---3--:R-:W-:Y:S02]  /*6640*/  IADD3 R4, PT, PT, R5, R182, RZ ;  /* 0x000000b605047210 */ /* 0x008fe40007ffe0ff */
[----:B------:R-:W-:Y:S03]  /*6650*/  LOP3.LUT R3, R3, 0x1c0, R184, 0xf8, !PT ;  /* 0x000001c003037812 */ /* 0x000fe600078ef8b8 */
[----:B------:R-:W-:Y:S01]  /*6660*/  STS [R4+-0x4000], R32 ;  /* 0xffc0002004007388 */ /* 0x000fe20000000800 */
[----:B------:R-:W-:Y:S04]  /*6670*/  LOP3.LUT R3, R3, 0x38, R217, 0x78, !PT ;  /* 0x0000003803037812 */ /* 0x000fe800078e78d9 */
[----:B------:R1:W-:Y:S01]  /*6680*/  STS [R4+-0x3c00], R16 ;  /* 0xffc4001004007388 */ /* 0x0003e20000000800 */
[----:B------:R-:W-:Y:S04]  /*6690*/  LOP3.LUT R3, R3, 0x200, R220, 0xf8, !PT ;  /* 0x0000020003037812 */ /* 0x000fe800078ef8dc */
[----:B------:R-:W-:Y:S01]  /*66a0*/  STS [R182+-0x3000], R9 ;  /* 0xffd00009b6007388 */ /* 0x000fe20000000800 */
[----:B------:R-:W-:Y:S04]  /*66b0*/  LEA R3, R3, UR4, 0x1 ;  /* 0x0000000403037c11 */ /* 0x000fe8000f8e08ff */
[----:B------:R-:W-:Y:S05]  /*66c0*/  STS [R182+-0x2c00], R6 ;  /* 0xffd40006b6007388 */ /* 0x000fea0000000800 */
[----:B------:R-:W-:Y:S05]  /*66d0*/  STS [R4+-0x3000], R8 ;  /* 0xffd0000804007388 */ /* 0x000fea0000000800 */
[----:B------:R-:W-:Y:S01]  /*66e0*/  STS [R4+-0x2c00], R7 ;  /* 0xffd4000704007388 */ /* 0x000fe20000000800 */
[----:B------:R-:W-:Y:S01]  /*66f0*/  BAR.SYNC.DEFER_BLOCKING 0x0 ;  /* 0x0000000000007b1d */ /* 0x000fe20000010000 */
[----:B-1----:R-:W-:Y:S04]  /*6700*/  IADD3 R16, PT, PT, R180, 0x8000, RZ ;  /* 0x00008000b4107810 */ /* 0x002fe80007ffe0ff */
[----:B------:R-:W-:Y:S01]  /*6710*/  @P0 IADD3 R0, PT, PT, R16, -0x40, RZ ;  /* 0xffffffc010000810 */ /* 0x000fe20007ffe0ff */
[----:B------:R-:W-:Y:S05]  /*6720*/  LDSM.16.MT88.4 R4, [R3+0x20000] ;  /* 0x020000000304783b */ /* 0x000fea0000004200 */
[----:B------:R-:W1:Y:S05]  /*6730*/  LDSM.16.MT88.4 R8, [R180+0x8000] ;  /* 0x00800000b408783b */ /* 0x000e6a0000004200 */
        /* <DEDUP_REMOVED lines=96> */
[----:B------:R-:W-:Y:S01]  /*6d40*/  ISETP.GE.AND P5, PT, R250, UR5, PT ;  /* 0x00000005fa007c0c */ /* 0x000fe2000bfa6270 */
[----:B------:R-:W-:Y:S01]  /*6d50*/  IMAD.U32 R5, RZ, RZ, UR43 ;  /* 0x0000002bff057e24 */ /* 0x000fe2000f8e00ff */
[----:B------:R-:W-:Y:S01]  /*6d60*/  ISETP.GE.AND P2, PT, R249, UR5, PT ;  /* 0x00000005f9007c0c */ /* 0x000fe2000bf46270 */
[----:B------:R-:W-:Y:S05]  /*6d70*/  IMAD.X R0, RZ, RZ, ~UR8, P1 ;  /* 0x80000008ff007e24 */ /* 0x000fea00088e06ff */
[----:B------:R-:W-:Y:S04]  /*6d80*/  SHF.R.S64 R4, R4, 0x1f, R0 ;  /* 0x0000001f04047819 */ /* 0x000fe80000001000 */
[----:B------:R-:W-:Y:S02]  /*6d90*/  IADD3 R243, P1, PT, R4, R243, RZ ;  /* 0x000000f304f37210 */ /* 0x000fe40007f3e0ff */
[----:B------:R-:W-:Y:S02]  /*6da0*/  LOP3.LUT R4, R217, 0x1f8, RZ, 0xc0, !PT ;  /* 0x000001f8d9047812 */ /* 0x000fe400078ec0ff */
[----:B------:R-:W-:Y:S01]  /*6db0*/  LEA.HI.X.SX32 R242, R0, R242, 0x1, P1 ;  /* 0x000000f200f27211 */ /* 0x000fe200008f0eff */
[----:B------:R-:W-:Y:S01]  /*6dc0*/  @!P5 IMAD.MOV.U32 R8, RZ, RZ, R243 ;  /* 0x000000ffff08d224 */ /* 0x000fe200078e00f3 */
[----:B------:R-:W-:Y:S01]  /*6dd0*/  LOP3.LUT R0, R4, 0x38, R218, 0x78, !PT ;  /* 0x0000003804007812 */ /* 0x000fe200078e78da */
[----:B------:R-:W-:Y:S02]  /*6de0*/  IMAD.U32 R4, RZ, RZ, UR44 ;  /* 0x0000002cff047e24 */ /* 0x000fe4000f8e00ff */
[--C-:B------:R-:W-:Y:S01]  /*6df0*/  @!P5 IMAD.MOV.U32 R9, RZ, RZ, R242.reuse ;  /* 0x000000ffff09d224 */ /* 0x100fe200078e00f2 */
[----:B------:R-:W-:Y:S01]  /*6e00*/  LOP3.LUT R0, R0, 0x1e00, R217, 0xf8, !PT ;  /* 0x00001e0000007812 */ /* 0x000fe200078ef8d9 */
[----:B------:R-:W-:Y:S01]  /*6e10*/  @!P2 IMAD.MOV.U32 R7, RZ, RZ, R242 ;  /* 0x000000ffff07a224 */ /* 0x000fe200078e00f2 */
[----:B------:R-:W-:Y:S02]  /*6e20*/  LEA R4, P1, R4, R243, 0x1 ;  /* 0x000000f304047211 */ /* 0x000fe400078208ff */
[----:B------:R-:W-:Y:S02]  /*6e30*/  LEA R0, R0, UR4, 0x1 ;  /* 0x0000000400007c11 */ /* 0x000fe4000f8e08ff */
[----:B------:R-:W-:Y:S01]  /*6e40*/  LEA.HI.X R5, R6, R242, R5, 0x1, P1 ;  /* 0x000000f206057211 */ /* 0x000fe200008f0c05 */
[----:B------:R-:W-:Y:S02]  /*6e50*/  @!P2 IMAD.MOV.U32 R6, RZ, RZ, R243 ;  /* 0x000000ffff06a224 */ /* 0x000fe400078e00f3 */
        /* <DEDUP_REMOVED lines=21> */
.L_x_445:
        /* <DEDUP_REMOVED lines=38> */
[----:B------:R1:W5:Y:S05]  /*7210*/  @P5 LDG.E R246, desc[UR34][R232.64+-0x80] ;  /* 0xffff8022e8f65981 */ /* 0x00036a000c1e1900 */
[----:B------:R1:W5:Y:S01]  /*7220*/  @P5 LDG.E R245, desc[UR34][R232.64+-0x60] ;  /* 0xffffa022e8f55981 */ /* 0x000362000c1e1900 */
[-C--:B--2---:R-:W-:Y:S08]  /*7230*/  HMMA.16816.F32.BF16 R4, R32, R16.reuse, RZ ;  /* 0x000000102004723c */ /* 0x084ff000000418ff */
        /* <DEDUP_REMOVED lines=11> */
[----:B------:R-:W2:Y:S05]  /*72f0*/  LDSM.16.M88.4 R164, [R2+0x14000] ;  /* 0x0140000002a4783b */ /* 0x000eaa0000000200 */
[----:B------:R-:W-:Y:S02]  /*7300*/  LDSM.16.M88.4 R200, [R205+0x15000] ;  /* 0x01500000cdc8783b */ /* 0x000fe40000000200 */
[-C--:B----4-:R-:W-:Y:S08]  /*7310*/  HMMA.16816.F32.BF16 R4, R168, R172.reuse, R4 ;  /* 0x000000aca804723c */ /* 0x090ff00000041804 */
[C---:B------:R-:W-:Y:S08]  /*7320*/  HMMA.16816.F32.BF16 R8, R176.reuse, R172, R8 ;  /* 0x000000acb008723c */ /* 0x040ff00000041808 */
[-C--:B------:R-:W-:Y:S08]  /*7330*/  HMMA.16816.F32.BF16 R12, R176, R174.reuse, R12 ;  /* 0x000000aeb00c723c */ /* 0x080ff0000004180c */
[C---:B------:R-:W-:Y:S01]  /*7340*/  HMMA.16816.F32.BF16 R16, R168.reuse, R174, R16 ;  /* 0x000000aea810723c */ /* 0x040fe20000041810 */
[----:B------:R-:W3:Y:S07]  /*7350*/  LDSM.16.M88.4 R172, [R205+0x14000] ;  /* 0x01400000cdac783b */ /* 0x000eee0000000200 */
[-C--:B-1----:R-:W-:Y:S08]  /*7360*/  HMMA.16816.F32.BF16 R20, R168, R180.reuse, R20 ;  /* 0x000000b4a814723c */ /* 0x082ff00000041814 */
[C---:B------:R-:W-:Y:S08]  /*7370*/  HMMA.16816.F32.BF16 R24, R176.reuse, R180, R24 ;  /* 0x000000b4b018723c */ /* 0x040ff00000041818 */
[-C--:B------:R-:W-:Y:S01]  /*7380*/  HMMA.16816.F32.BF16 R28, R176, R182.reuse, R28 ;  /* 0x000000b6b01c723c */ /* 0x080fe2000004181c */
[----:B------:R-:W1:Y:S07]  /*7390*/  LDSM.16.MT88.4 R176, [R0+0x11800] ;  /* 0x0118000000b0783b */ /* 0x000e6e0000004200 */
[----:B------:R-:W-:Y:S01]  /*73a0*/  HMMA.16816.F32.BF16 R32, R168, R182, R32 ;  /* 0x000000b6a820723c */ /* 0x000fe20000041820 */
[----:B------:R-:W-:Y:S05]  /*73b0*/  LDSM.16.M88.4 R168, [R204+0x1e000] ;  /* 0x01e00000cca8783b */ /* 0x000fea0000000200 */
[----:B------:R-:W4:Y:S02]  /*73c0*/  LDSM.16.MT88.4 R180, [R0+0xe000] ;  /* 0x00e0000000b4783b */ /* 0x000f240000004200 */
[-C--:B--2---:R-:W-:Y:S08]  /*73d0*/  HMMA.16816.F32.BF16 R4, R164, R184.reuse, R4 ;  /* 0x000000b8a404723c */ /* 0x084ff00000041804 */
[C---:B------:R-:W-:Y:S08]  /*73e0*/  HMMA.16816.F32.BF16 R8, R188.reuse, R184, R8 ;  /* 0x000000b8bc08723c */ /* 0x040ff00000041808 */
[-C--:B------:R-:W-:Y:S08]  /*73f0*/  HMMA.16816.F32.BF16 R12, R188, R186.reuse, R12 ;  /* 0x000000babc0c723c */ /* 0x080ff0000004180c */
[C---:B------:R-:W-:Y:S01]  /*7400*/  HMMA.16816.F32.BF16 R16, R164.reuse, R186, R16 ;  /* 0x000000baa410723c */ /* 0x040fe20000041810 */
[----:B------:R-:W2:Y:S07]  /*7410*/  LDSM.16.M88.4 R184, [R204+0x1f000] ;  /* 0x01f00000ccb8783b */ /* 0x000eae0000000200 */
[-C--:B------:R-:W-:Y:S08]  /*7420*/  HMMA.16816.F32.BF16 R20, R164, R192.reuse, R20 ;  /* 0x000000c0a414723c */ /* 0x080ff00000041814 */
[C---:B------:R-:W-:Y:S08]  /*7430*/  HMMA.16816.F32.BF16 R24, R188.reuse, R192, R24 ;  /* 0x000000c0bc18723c */ /* 0x040ff00000041818 */
[-C--:B------:R-:W-:Y:S01]  /*7440*/  HMMA.16816.F32.BF16 R28, R188, R194.reuse, R28 ;  /* 0x000000c2bc1c723c */ /* 0x080fe2000004181c */
[----:B------:R-:W2:Y:S07]  /*7450*/  LDSM.16.MT88.4 R188, [R0+0x12000] ;  /* 0x0120000000bc783b */ /* 0x000eae0000004200 */
[----:B------:R-:W-:Y:S01]  /*7460*/  HMMA.16816.F32.BF16 R32, R164, R194, R32 ;  /* 0x000000c2a420723c */ /* 0x000fe20000041820 */
[----:B------:R-:W-:Y:S05]  /*7470*/  LDSM.16.M88.4 R164, [R206+0x1e000] ;  /* 0x01e00000cea4783b */ /* 0x000fea0000000200 */
[----:B------:R-:W2:Y:S02]  /*7480*/  LDSM.16.MT88.4 R192, [R0+0xe800] ;  /* 0x00e8000000c0783b */ /* 0x000ea40000004200 */
[-C--:B---3--:R-:W-:Y:S08]  /*7490*/  HMMA.16816.F32.BF16 R4, R172, R196.reuse, R4 ;  /* 0x000000c4ac04723c */ /* 0x088ff00000041804 */
        /* <DEDUP_REMOVED lines=8> */
[----:B------:R-:W1:Y:S05]  /*7520*/  LDSM.16.MT88.4 R172, [R0+0x12800] ;  /* 0x0128000000ac783b */ /* 0x000e6a0000004200 */
[----:B------:R-:W-:Y:S02]  /*7530*/  LDSM.16.MT88.4 R176, [R0+0xf000] ;  /* 0x00f0000000b0783b */ /* 0x000fe40000004200 */
[-C--:B----4-:R-:W-:Y:S08]  /*7540*/  HMMA.16816.F32.BF16 R4, R168, R180.reuse, R4 ;  /* 0x000000b4a804723c */ /* 0x090ff00000041804 */
[C---:B--2---:R-:W-:Y:S08]  /*7550*/  HMMA.16816.F32.BF16 R8, R184.reuse, R180, R8 ;  /* 0x000000b4b808723c */ /* 0x044ff00000041808 */
[-C--:B------:R-:W-:Y:S08]  /*7560*/  HMMA.16816.F32.BF16 R12, R184, R182.reuse, R12 ;  /* 0x000000b6b80c723c */ /* 0x080ff0000004180c */
[C---:B------:R-:W-:Y:S01]  /*7570*/  HMMA.16816.F32.BF16 R16, R168.reuse, R182, R16 ;  /* 0x000000b6a810723c */ /* 0x040fe20000041810 */
[----:B------:R-:W-:Y:S07]  /*7580*/  LDSM.16.M88.4 R180, [R2+0x17000] ;  /* 0x0170000002b4783b */ /* 0x000fee0000000200 */
[-C--:B------:R-:W-:Y:S08]  /*7590*/  HMMA.16816.F32.BF16 R20, R168, R188.reuse, R20 ;  /* 0x000000bca814723c */ /* 0x080ff00000041814 */
[C---:B------:R-:W-:Y:S08]  /*75a0*/  HMMA.16816.F32.BF16 R24, R184.reuse, R188, R24 ;  /* 0x000000bcb818723c */ /* 0x040ff00000041818 */
[-C--:B------:R-:W-:Y:S01]  /*75b0*/  HMMA.16816.F32.BF16 R28, R184, R190.reuse, R28 ;  /* 0x000000beb81c723c */ /* 0x080fe2000004181c */
[----:B------:R-:W-:Y:S07]  /*75c0*/  LDSM.16.MT88.4 R184, [R0+0x13000] ;  /* 0x0130000000b8783b */ /* 0x000fee0000004200 */
[----:B------:R-:W-:Y:S01]  /*75d0*/  HMMA.16816.F32.BF16 R32, R168, R190, R32 ;  /* 0x000000bea820723c */ /* 0x000fe20000041820 */
[----:B------:R-:W-:Y:S05]  /*75e0*/  IMAD.U32 R168, RZ, RZ, UR42 ;  /* 0x0000002affa87e24 */ /* 0x000fea000f8e00ff */
[----:B------:R-:W-:Y:S02]  /*75f0*/  LEA.HI.X.SX32 R227, R168, R237, 0x2, P1 ;  /* 0x000000eda8e37211 */ /* 0x000fe400008f16ff */
[-C--:B------:R-:W-:Y:S01]  /*7600*/  HMMA.16816.F32.BF16 R4, R164, R192.reuse, R4 ;  /* 0x000000c0a404723c */ /* 0x080fe20000041804 */
[----:B------:R-:W2:Y:S04]  /*7610*/  LDSM.16.M88.4 R168, [R2+0x16000] ;  /* 0x0160000002a8783b */ /* 0x000ea80000000200 */
[C---:B------:R-:W-:Y:S03]  /*7620*/  LEA R224, P1, R235.reuse, R226, 0x5 ;  /* 0x000000e2ebe07211 */ /* 0x040fe600078228ff */
[C---:B---3--:R-:W-:Y:S04]  /*7630*/  HMMA.16816.F32.BF16 R8, R196.reuse, R192, R8 ;  /* 0x000000c0c408723c */ /* 0x048fe80000041808 */
        /* <DEDUP_REMOVED lines=8> */
[-C--:B-1----:R-:W-:Y:S03]  /*76c0*/  HMMA.16816.F32.BF16 R20, R164, R172.reuse, R20 ;  /* 0x000000aca414723c */ /* 0x082fe60000041814 */
[C---:B------:R-:W-:Y:S05]  /*76d0*/  LEA.HI.X.SX32 R201, R235.reuse, R203, 0x5, P1 ;  /* 0x000000cbebc97211 */ /* 0x040fea00008f2eff */
[C---:B------:R-:W-:Y:S08]  /*76e0*/  HMMA.16816.F32.BF16 R24, R196.reuse, R172, R24 ;  /* 0x000000acc418723c */ /* 0x040ff00000041818 */
[-C--:B------:R-:W-:Y:S03]  /*76f0*/  HMMA.16816.F32.BF16 R28, R196, R174.reuse, R28 ;  /* 0x000000aec41c723c */ /* 0x080fe6000004181c */
[C---:B------:R-:W-:Y:S04]  /*7700*/  LEA R198, P1, R235.reuse, R200, 0x5 ;  /* 0x000000c8ebc67211 */ /* 0x040fe800078228ff */
[C---:B------:R-:W-:Y:S01]  /*7710*/  LEA.HI.X.SX32 R199, R235.reuse, R201, 0x5, P1 ;  /* 0x000000c9ebc77211 */ /* 0x040fe200008f2eff */
[----:B------:R-:W-:Y:S01]  /*7720*/  HMMA.16816.F32.BF16 R32, R164, R174, R32 ;  /* 0x000000aea420723c */ /* 0x000fe20000041820 */
[----:B------:R-:W-:Y:S03]  /*7730*/  LDSM.16.M88.4 R164, [R205+0x16000] ;  /* 0x01600000cda4783b */ /* 0x000fe60000000200 */
[C---:B------:R-:W-:Y:S02]  /*7740*/  LEA R228, P1, R235.reuse, R198, 0x5 ;  /* 0x000000c6ebe47211 */ /* 0x040fe400078228ff */
[----:B------:R-:W1:Y:S02]  /*7750*/  LDSM.16.MT88.4 R172, [R0+0xf800] ;  /* 0x00f8000000ac783b */ /* 0x000e640000004200 */
[-C--:B--2---:R-:W-:Y:S05]  /*7760*/  HMMA.16816.F32.BF16 R4, R168, R176.reuse, R4 ;  /* 0x000000b0a804723c */ /* 0x084fea0000041804 */
[C---:B------:R-:W-:Y:S03]  /*7770*/  LEA.HI.X.SX32 R229, R235.reuse, R199, 0x5, P1 ;  /* 0x000000c7ebe57211 */ /* 0x040fe600008f2eff */
[C---:B------:R-:W-:Y:S04]  /*7780*/  HMMA.16816.F32.BF16 R8, R180.reuse, R176, R8 ;  /* 0x000000b0b408723c */ /* 0x040fe80000041808 */
[C---:B------:R-:W-:Y:S04]  /*7790*/  IMAD.WIDE R230, R235.reuse, -0xc0, R228 ;  /* 0xffffff40ebe67825 */ /* 0x040fe800078e02e4 */
[-C--:B------:R-:W-:Y:S03]  /*77a0*/  HMMA.16816.F32.BF16 R12, R180, R178.reuse, R12 ;  /* 0x000000b2b40c723c */ /* 0x080fe6000004180c */
[C---:B------:R-:W-:Y:S04]  /*77b0*/  LEA R194, P1, R235.reuse, R230, 0x5 ;  /* 0x000000e6ebc27211 */ /* 0x040fe800078228ff */
[C---:B------:R-:W-:Y:S01]  /*77c0*/  LEA.HI.X.SX32 R195, R235.reuse, R231, 0x5, P1 ;  /* 0x000000e7ebc37211 */ /* 0x040fe200008f2eff */
[C---:B------:R-:W-:Y:S01]  /*77d0*/  HMMA.16816.F32.BF16 R16, R168.reuse, R178, R16 ;  /* 0x000000b2a810723c */ /* 0x040fe20000041810 */
[----:B------:R-:W2:Y:S03]  /*77e0*/  LDSM.16.M88.4 R176, [R205+0x17000] ;  /* 0x01700000cdb0783b */ /* 0x000ea60000000200 */
[C---:B------:R-:W-:Y:S04]  /*77f0*/  LEA R192, P1, R235.reuse, R194, 0x5 ;  /* 0x000000c2ebc07211 */ /* 0x040fe800078228ff */
[-C--:B------:R-:W-:Y:S03]  /*7800*/  HMMA.16816.F32.BF16 R20, R168, R184.reuse, R20 ;  /* 0x000000b8a814723c */ /* 0x080fe60000041814 */
        /* <DEDUP_REMOVED lines=8> */
[----:B------:R3:W4:Y:S03]  /*7890*/  LDSM.16.MT88.4 R168, [R0+0x13800] ;  /* 0x0138000000a8783b */ /* 0x0007260000004200 */
[C---:B------:R-:W-:Y:S04]  /*78a0*/  LEA R186, P1, R235.reuse, R188, 0x5 ;  /* 0x000000bcebba7211 */ /* 0x040fe800078228ff */
[-C--:B-1----:R-:W-:Y:S05]  /*78b0*/  HMMA.16816.F32.BF16 R4, R164, R172.reuse, R4 ;  /* 0x000000aca404723c */ /* 0x082fea0000041804 */
[C---:B------:R-:W-:Y:S02]  /*78c0*/  LEA.HI.X.SX32 R187, R235.reuse, R189, 0x5, P1 ;  /* 0x000000bdebbb7211 */ /* 0x040fe400008f2eff */
[C---:B------:R-:W-:Y:S01]  /*78d0*/  LEA R196, P1, R235.reuse, R186, 0x5 ;  /* 0x000000baebc47211 */ /* 0x040fe200078228ff */
[C---:B--2---:R-:W-:Y:S04]  /*78e0*/  HMMA.16816.F32.BF16 R8, R176.reuse, R172, R8 ;  /* 0x000000acb008723c */ /* 0x044fe80000041808 */
[C---:B------:R-:W-:Y:S04]  /*78f0*/  LEA.HI.X.SX32 R197, R235.reuse, R187, 0x5, P1 ;  /* 0x000000bbebc57211 */ /* 0x040fe800008f2eff */
[-C--:B------:R-:W-:Y:S03]  /*7900*/  HMMA.16816.F32.BF16 R12, R176, R174.reuse, R12 ;  /* 0x000000aeb00c723c */ /* 0x080fe6000004180c */
[----:B------:R-:W-:Y:S01]  /*7910*/  REDG.E.ADD.F32.FTZ.RN.STRONG.GPU desc[UR34][R236.64], R4 ;  /* 0x00000004ec0079a6 */ /* 0x000fe2000c12f322 */
[C---:B------:R-:W-:Y:S04]  /*7920*/  IMAD.WIDE R204, R235.reuse, -0xc0, R196 ;  /* 0xffffff40ebcc7825 */ /* 0x040fe800078e02c4 */
[----:B------:R-:W-:Y:S01]  /*7930*/  REDG.E.ADD.F32.FTZ.RN.STRONG.GPU desc[UR34][R226.64], R5 ;  /* 0x00000005e20079a6 */ /* 0x000fe2000c12f322 */
[C---:B------:R-:W-:Y:S04]  /*7940*/  HMMA.16816.F32.BF16 R16, R164.reuse, R174, R16 ;  /* 0x000000aea410723c */ /* 0x040fe80000041810 */
[----:B------:R1:W-:Y:S01]  /*7950*/  REDG.E.ADD.F32.FTZ.RN.STRONG.GPU desc[UR34][R224.64], R6 ;  /* 0x00000006e00079a6 */ /* 0x0003e2000c12f322 */
[----:B------:R-:W-:Y:S01]  /*7960*/  LEA R184, P1, R235, R204, 0x5 ;  /* 0x000000ccebb87211 */ /* 0x000fe200078228ff */
[----:B---3--:R-:W-:Y:S03]  /*7970*/  VIADD R0, R207, 0x40 ;  /* 0x00000040cf007836 */ /* 0x008fe60000000000 */
[----:B------:R2:W-:Y:S01]  /*7980*/  REDG.E.ADD.F32.FTZ.RN.STRONG.GPU desc[UR34][R222.64], R7 ;  /* 0x00000007de0079a6 */ /* 0x0005e2000c12f322 */
[C---:B------:R-:W-:Y:S01]  /*7990*/  LEA.HI.X.SX32 R185, R235.reuse, R205, 0x5, P1 ;  /* 0x000000cdebb97211 */ /* 0x040fe200008f2eff */
[-C--:B----4-:R-:W-:Y:S03]  /*79a0*/  HMMA.16816.F32.BF16 R20, R164, R168.reuse, R20 ;  /* 0x000000a8a414723c */ /* 0x090fe60000041814 */
[----:B------:R3:W-:Y:S01]  /*79b0*/  REDG.E.ADD.F32.FTZ.RN.STRONG.GPU desc[UR34][R202.64], R8 ;  /* 0x00000008ca0079a6 */ /* 0x0007e2000c12f322 */
[----:B------:R-:W-:Y:S01]  /*79c0*/  LEA R182, P1, R235, R184, 0x5 ;  /* 0x000000b8ebb67211 */ /* 0x000fe200078228ff */
[----:B------:R-:W-:Y:S03]  /*79d0*/  @P0 VIADD R0, R207, 0xffffffc0 ;  /* 0xffffffc0cf000836 */ /* 0x000fe60000000000 */
[----:B------:R4:W-:Y:S01]  /*79e0*/  REDG.E.ADD.F32.FTZ.RN.STRONG.GPU desc[UR34][R200.64], R9 ;  /* 0x00000009c80079a6 */ /* 0x0009e2000c12f322 */
[C---:B------:R-:W-:Y:S01]  /*79f0*/  LEA.HI.X.SX32 R183, R235.reuse, R185, 0x5, P1 ;  /* 0x000000b9ebb77211 */ /* 0x040fe200008f2eff */
[C---:B------:R-:W-:Y:S03]  /*7a00*/  HMMA.16816.F32.BF16 R24, R176.reuse, R168, R24 ;  /* 0x000000a8b018723c */ /* 0x040fe60000041818 */
[----:B------:R-:W-:Y:S01]  /*7a10*/  REDG.E.ADD.F32.FTZ.RN.STRONG.GPU desc[UR34][R198.64], R10 ;  /* 0x0000000ac60079a6 */ /* 0x000fe2000c12f322 */
[C---:B------:R-:W-:Y:S04]  /*7a20*/  LEA R180, P1, R235.reuse, R182, 0x5 ;  /* 0x000000b6ebb47211 */ /* 0x040fe800078228ff */
[----:B------:R-:W-:Y:S01]  /*7a30*/  REDG.E.ADD.F32.FTZ.RN.STRONG.GPU desc[UR34][R228.64], R11 ;  /* 0x0000000be40079a6 */ /* 0x000fe2000c12f322 */
[-C--:B------:R-:W-:Y:S04]  /*7a40*/  HMMA.16816.F32.BF16 R28, R176, R170.reuse, R28 ;  /* 0x000000aab01c723c */ /* 0x080fe8000004181c */
        /* <DEDUP_REMOVED lines=14> */
[----:B------:R-:W-:Y:S05]  /*7b30*/  REDG.E.ADD.F32.FTZ.RN.STRONG.GPU desc[UR34][R186.64+0x80], R14 ;  /* 0x0000800eba0079a6 */ /* 0x000fea000c12f322 */
        /* <DEDUP_REMOVED lines=343> */
[----:B------:R-:W-:-:S04]  /*90b0*/  UIADD3 UR13, UPT, UPT, UR13, UR5, URZ ;  /* 0x000000050d0d7290 */ /* 0x000fc8000fffe0ff */
[----:B---3--:R-:W-:-:S04]  /*90c0*/  UIMAD.WIDE.U32 UR42, UR45, UR8, UR12 ;  /* 0x000000082d2a72a5 */ /* 0x008fc8000f8e000c */
[----:B------:R-:W-:-:S06]  /*90d0*/  UIMAD UR9, UR45, UR9, UR43 ;  /* 0x000000092d0972a4 */ /* 0x000fcc000f8e022b */
[----:B-1----:R-:W-:Y:S01]  /*90e0*/  MOV R4, UR9 ;  /* 0x0000000900047c02 */ /* 0x002fe20008000f00 */
[----:B------:R-:W-:Y:S05]  /*90f0*/  BRA `(.L_x_448) ;  /* 0x0000000000187947 */ /* 0x000fea0003800000 */
.L_x_447:
[----:B------:R-:W2:Y:S01]  /*9100*/  LDCU.64 UR10, c[0x0][0x5c0] ;  /* 0x0000b800ff0a77ac */ /* 0x000ea20008000a00 */
[----:B------:R-:W-:-:S04]  /*9110*/  UIADD3 UR5, UPT, UPT, UR36, UR37, URZ ;  /* 0x0000002524057290 */ /* 0x000fc8000fffe0ff */
[----:B--2---:R-:W-:Y:S02]  /*9120*/  UIMAD.WIDE.U32 UR42, UR5, UR10, URZ ;  /* 0x0000000a052a72a5 */ /* 0x004fe4000f8e00ff */
[----:B------:R-:W-:-:S04]  /*9130*/  UIMAD UR5, UR5, UR11, URZ ;  /* 0x0000000b050572a4 */ /* 0x000fc8000f8e02ff */
[----:B------:R-:W-:-:S06]  /*9140*/  UIADD3 UR5, UPT, UPT, UR43, UR5, URZ ;  /* 0x000000052b057290 */ /* 0x000fcc000fffe0ff */
[----:B-1----:R-:W-:Y:S02]  /*9150*/  MOV R4, UR5 ;  /* 0x0000000500047c02 */ /* 0x002fe40008000f00 */
.L_x_448:
        /* <DEDUP_REMOVED lines=12> */
.L_x_449:
[----:B------:R-:W1:Y:S01]  /*9220*/  LDCU.64 UR8, c[0x0][0x5c8] ;  /* 0x0000b900ff0877ac */ /* 0x000e620008000a00 */
[----:B------:R-:W-:-:S04]  /*9230*/  UIADD3 UR5, UPT, UPT, UR36, UR37, URZ ;  /* 0x0000002524057290 */ /* 0x000fc8000fffe0ff */
[----:B-1----:R-:W-:Y:S02]  /*9240*/  UIMAD.WIDE.U32 UR16, UR5, UR8, URZ ;  /* 0x00000008051072a5 */ /* 0x002fe4000f8e00ff */
[----:B------:R-:W-:-:S04]  /*9250*/  UIMAD UR5, UR5, UR9, URZ ;  /* 0x00000009050572a4 */ /* 0x000fc8000f8e02ff */
[----:B------:R-:W-:-:S06]  /*9260*/  UIADD3 UR5, UPT, UPT, UR17, UR5, URZ ;  /* 0x0000000511057290 */ /* 0x000fcc000fffe0ff */
[----:B------:R-:W-:-:S07]  /*9270*/  MOV R30, UR5 ;  /* 0x00000005001e7c02 */ /* 0x000fce0008000f00 */
.L_x_450:
        /* <DEDUP_REMOVED lines=11> */
[C---:B------:R-:W-:Y:S01]  /*9330*/  VIADD R6, R221.reuse, 0x40 ;  /* 0x00000040dd067836 */ /* 0x040fe20000000000 */
[----:B------:R-:W-:Y:S01]  /*9340*/  UIMAD UR12, UR14, UR10, URZ ;  /* 0x0000000a0e0c72a4 */ /* 0x000fe2000f8e02ff */
[----:B------:R-:W-:Y:S01]  /*9350*/  LEA R0, R0, UR4, 0x1 ;  /* 0x0000000400007c11 */ /* 0x000fe2000f8e08ff */
[----:B------:R-:W-:Y:S01]  /*9360*/  IMAD.U32 R2, RZ, RZ, UR36 ;  /* 0x00000024ff027e24 */ /* 0x000fe2000f8e00ff */
[----:B------:R-:W2:Y:S01]  /*9370*/  LDC.64 R56, c[0x0][0x5e0] ;  /* 0x00017800ff387b82 */ /* 0x000ea20000000a00 */
[----:B------:R-:W-:Y:S01]  /*9380*/  UIMAD UR12, UR5, UR11, UR12 ;  /* 0x0000000b050c72a4 */ /* 0x000fe2000f8e020c */
[----:B------:R-:W-:Y:S01]  /*9390*/  IMAD.U32 R3, RZ, RZ, UR37 ;  /* 0x00000025ff037e24 */ /* 0x000fe2000f8e00ff */
[----:B------:R-:W-:Y:S01]  /*93a0*/  ISETP.GE.AND P3, PT, R221, UR33, PT ;  /* 0x00000021dd007c0c */ /* 0x000fe2000bf66270 */
[----:B------:R-:W-:Y:S01]  /*93b0*/  BSSY.RECONVERGENT B0, `(.L_x_451) ;  /* 0x0000024000007945 */ /* 0x000fe20003800200 */
[----:B------:R-:W-:-:S02]  /*93c0*/  LOP3.LUT R2, R2, 0x38, R217, 0xf8, !PT ;  /* 0x0000003802027812 */ /* 0x000fc400078ef8d9 */
[----:B------:R-:W-:Y:S01]  /*93d0*/  IMAD.U32 R3, RZ, RZ, UR12 ;  /* 0x0000000cff037e24 */ /* 0x000fe2000f8e00ff */
[----:B------:R-:W-:Y:S01]  /*93e0*/  ISETP.GE.AND P6, PT, R5, UR33, PT ;  /* 0x0000002105007c0c */ /* 0x000fe2000bfc6270 */
[----:B------:R3:W4:Y:S01]  /*93f0*/  LDS.128 R24, [R0+0xd000] ;  /* 0x00d0000000187984 */ /* 0x0007220000000c00 */
[----:B------:R-:W-:Y:S01]  /*9400*/  IADD3 R2, P0, PT, R2, UR42, RZ ;  /* 0x0000002a02027c10 */ /* 0x000fe2000ff1e0ff */
[C---:B------:R-:W-:Y:S01]  /*9410*/  VIADD R5, R221.reuse, 0x60 ;  /* 0x00000060dd057836 */ /* 0x040fe20000000000 */
[----:B------:R-:W-:Y:S01]  /*9420*/  ISETP.GE.AND P5, PT, R6, UR33, PT ;  /* 0x0000002106007c0c */ /* 0x000fe2000bfa6270 */
[----:B------:R3:W2:Y:S01]  /*9430*/  LDS.128 R20, [R0+0x11000] ;  /* 0x0110000000147984 */ /* 0x0006a20000000c00 */
[----:B------:R-:W-:Y:S02]  /*9440*/  IADD3.X R3, PT, PT, R4, UR37, R3, P0, !PT ;  /* 0x0000002504037c10 */ /* 0x000fe400087fe403 */
[----:B------:R-:W-:Y:S01]  /*9450*/  IADD3 R28, P0, PT, R221, 0x20, RZ ;  /* 0x00000020dd1c7810 */ /* 0x000fe20007f1e0ff */
[----:B------:R3:W2:Y:S01]  /*9460*/  LDS.128 R36, [R0+0x15000] ;  /* 0x0150000000247984 */ /* 0x0006a20000000c00 */
[----:B------:R-:W-:Y:S01]  /*9470*/  ISETP.GE.AND P4, PT, R5, UR33, PT ;  /* 0x0000002105007c0c */ /* 0x000fe2000bf86270 */
[----:B-1----:R-:W-:-:S02]  /*9480*/  IMAD.WIDE.U32 R6, R8, UR20, R2 ;  /* 0x0000001408067c25 */ /* 0x002fc4000f8e0002 */
[----:B------:R3:W1:Y:S02]  /*9490*/  LDS.128 R44, [R0+0x16000] ;  /* 0x01600000002c7984 */ /* 0x0006640000000c00 */
[----:B------:R-:W-:Y:S02]  /*94a0*/  IMAD.X R29, RZ, RZ, RZ, P0 ;  /* 0x000000ffff1d7224 */ /* 0x000fe400000e06ff */
[----:B------:R3:W1:Y:S01]  /*94b0*/  LDS.128 R52, [R0+0x17000] ;  /* 0x0170000000347984 */ /* 0x0006620000000c00 */
[----:B------:R-:W-:-:S03]  /*94c0*/  IMAD R19, R9, UR20, R7 ;  /* 0x0000001409137c24 */ /* 0x000fc6000f8e0207 */
[----:B------:R3:W1:Y:S04]  /*94d0*/  LDS.128 R32, [R0+0x19000] ;  /* 0x0190000000207984 */ /* 0x0006680000000c00 */
[----:B------:R3:W1:Y:S04]  /*94e0*/  LDS.128 R40, [R0+0x1a000] ;  /* 0x01a0000000287984 */ /* 0x0006680000000c00 */
[----:B------:R3:W1:Y:S01]  /*94f0*/  LDS.128 R48, [R0+0x1b000] ;  /* 0x01b0000000307984 */ /* 0x0006620000000c00 */
[----:B--2-4-:R-:W-:Y:S05]  /*9500*/  @P3 BRA `(.L_x_452) ;  /* 0x0000000000383947 */ /* 0x014fea0003800000 */
[----:B------:R-:W2:Y:S01]  /*9510*/  LDCU UR15, c[0x0][0x440] ;  /* 0x00008800ff0f77ac */ /* 0x000ea20008000800 */
[----:B------:R-:W4:Y:S01]  /*9520*/  LDS.128 R12, [R0+0x10000] ;  /* 0x01000000000c7984 */ /* 0x000f220000000c00 */
[----:B------:R-:W-:Y:S01]  /*9530*/  IMAD.MOV.U32 R2, RZ, RZ, R6 ;  /* 0x000000ffff027224 */ /* 0x000fe200078e0006 */
[----:B------:R-:W3:Y:S01]  /*9540*/  LDCU.64 UR12, c[0x0][0x560] ;  /* 0x0000ac00ff0c77ac */ /* 0x000ee20008000a00 */
[----:B------:R-:W-:Y:S02]  /*9550*/  IMAD.MOV.U32 R3, RZ, RZ, R19 ;  /* 0x000000ffff037224 */ /* 0x000fe400078e0013 */
[----:B------:R-:W-:-:S04]  /*9560*/  IMAD.WIDE.U32 R4, R221, UR10, R2 ;  /* 0x0000000add047c25 */ /* 0x000fc8000f8e0002 */
[----:B------:R-:W-:Y:S01]  /*9570*/  IMAD R3, R221, UR11, R5 ;  /* 0x0000000bdd037c24 */ /* 0x000fe2000f8e0205 */
[----:B--2---:R-:W-:Y:S02]  /*9580*/  ISETP.GE.AND P1, PT, R250, UR15, PT ;  /* 0x0000000ffa007c0c */ /* 0x004fe4000bf26270 */
[----:B------:R-:W-:Y:S02]  /*9590*/  ISETP.GE.AND P0, PT, R249, UR15, PT ;  /* 0x0000000ff9007c0c */ /* 0x000fe4000bf06270 */
[----:B---3--:R-:W-:-:S04]  /*95a0*/  LEA R2, P2, R4, UR12, 0x1 ;  /* 0x0000000c04027c11 */ /* 0x008fc8000f8408ff */
[----:B------:R-:W-:-:S05]  /*95b0*/  LEA.HI.X R3, R4, UR13, R3, 0x1, P2 ;  /* 0x0000000d04037c11 */ /* 0x000fca00090f0c03 */
[----:B------:R-:W2:Y:S04]  /*95c0*/  @!P1 LDS.128 R8, [R0+0xc000] ;  /* 0x00c0000000089984 */ /* 0x000ea80000000c00 */
[----:B----4-:R4:W-:Y:S04]  /*95d0*/  @!P0 STG.E.128 desc[UR34][R2.64+0x80], R12 ;  /* 0x0000800c02008986 */ /* 0x0109e8000c101d22 */
[----:B--2---:R4:W-:Y:S02]  /*95e0*/  @!P1 STG.E.128 desc[UR34][R2.64], R8 ;  /* 0x0000000802009986 */ /* 0x0049e4000c101d22 */
.L_x_452:
[----:B------:R-:W-:Y:S05]  /*95f0*/  BSYNC.RECONVERGENT B0 ;  /* 0x0000000000007941 */ /* 0x000fea0003800200 */
.L_x_451:
[----:B------:R-:W-:Y:S04]  /*9600*/  BSSY.RECONVERGENT B0, `(.L_x_453) ;  /* 0x0000010000007945 */ /* 0x000fe80003800200 */
[----:B------:R-:W-:Y:S05]  /*9610*/  @P6 BRA `(.L_x_454) ;  /* 0x0000000000386947 */ /* 0x000fea0003800000 */
[----:B------:R-:W2:Y:S01]  /*9620*/  LDCU UR15, c[0x0][0x440] ;  /* 0x00008800ff0f77ac */ /* 0x000ea20008000800 */
[----:B----4-:R-:W-:Y:S01]  /*9630*/  MOV R3, R19 ;  /* 0x0000001300037202 */ /* 0x010fe20000000f00 */
[----:B------:R-:W-:Y:S01]  /*9640*/  IMAD.MOV.U32 R2, RZ, RZ, R6 ;  /* 0x000000ffff027224 */ /* 0x000fe200078e0006 */
[----:B------:R-:W4:Y:S01]  /*9650*/  LDCU.64 UR12, c[0x0][0x560] ;  /* 0x0000ac00ff0c77ac */ /* 0x000f220008000a00 */
[----:B------:R-:W-:Y:S02]  /*9660*/  IMAD R8, R29, UR10, RZ ;  /* 0x0000000a1d087c24 */ /* 0x000fe4000f8e02ff */
[----:B------:R-:W-:-:S04]  /*9670*/  IMAD.WIDE.U32 R4, R28, UR10, R2 ;  /* 0x0000000a1c047c25 */ /* 0x000fc8000f8e0002 */
[----:B------:R-:W-:-:S04]  /*9680*/  IMAD R2, R28, UR11, R8 ;  /* 0x0000000b1c027c24 */ /* 0x000fc8000f8e0208 */
[----:B------:R-:W-:Y:S01]  /*9690*/  IMAD.IADD R3, R2, 0x1, R5 ;  /* 0x0000000102037824 */ /* 0x000fe200078e0205 */
[----:B--2---:R-:W-:Y:S02]  /*96a0*/  ISETP.GE.AND P1, PT, R250, UR15, PT ;  /* 0x0000000ffa007c0c */ /* 0x004fe4000bf26270 */
[----:B------:R-:W-:Y:S02]  /*96b0*/  ISETP.GE.AND P0, PT, R249, UR15, PT ;  /* 0x0000000ff9007c0c */ /* 0x000fe4000bf06270 */
[----:B----4-:R-:W-:-:S04]  /*96c0*/  LEA R2, P2, R4, UR12, 0x1 ;  /* 0x0000000c04027c11 */ /* 0x010fc8000f8408ff */
[----:B------:R-:W-:-:S05]  /*96d0*/  LEA.HI.X R3, R4, UR13, R3, 0x1, P2 ;  /* 0x0000000d04037c11 */ /* 0x000fca00090f0c03 */
[----:B------:R2:W-:Y:S04]  /*96e0*/  @!P1 STG.E.128 desc[UR34][R2.64], R24 ;  /* 0x0000001802009986 */ /* 0x0005e8000c101d22 */
[----:B------:R2:W-:Y:S02]  /*96f0*/  @!P0 STG.E.128 desc[UR34][R2.64+0x80], R20 ;  /* 0x0000801402008986 */ /* 0x0005e4000c101d22 */
.L_x_454:
[----:B------:R-:W-:Y:S05]  /*9700*/  BSYNC.RECONVERGENT B0 ;  /* 0x0000000000007941 */ /* 0x000fea0003800200 */
.L_x_453:
[----:B----4-:R4:W1:Y:S01]  /*9710*/  LDS.128 R12, [R0+0xe000] ;  /* 0x00e00000000c7984 */ /* 0x0108620000000c00 */
[----:B------:R-:W-:Y:S01]  /*9720*/  MOV R5, RZ ;  /* 0x000000ff00057202 */ /* 0x000fe20000000f00 */
[----:B--2---:R-:W-:Y:S01]  /*9730*/  IMAD.U32 R2, RZ, RZ, UR8 ;  /* 0x00000008ff027e24 */ /* 0x004fe2000f8e00ff */
[C---:B------:R-:W-:Y:S01]  /*9740*/  IADD3 R20, P1, PT, R221.reuse, 0x40, RZ ;  /* 0x00000040dd147810 */ /* 0x040fe20007f3e0ff */
[----:B------:R4:W2:Y:S01]  /*9750*/  LDS.128 R8, [R0+0x12000] ;  /* 0x0120000000087984 */ /* 0x0008a20000000c00 */
[----:B------:R-:W-:Y:S01]  /*9760*/  IMAD.MOV.U32 R4, RZ, RZ, R250 ;  /* 0x000000ffff047224 */ /* 0x000fe200078e00fa */
[----:B------:R-:W-:Y:S01]  /*9770*/  BSSY.RECONVERGENT B0, `(.L_x_455) ;  /* 0x0000013000007945 */ /* 0x000fe20003800200 */
[----:B------:R-:W-:Y:S02]  /*9780*/  IADD3 R21, P0, PT, R221, 0x60, RZ ;  /* 0x00000060dd157810 */ /* 0x000fe40007f1e0ff */
[----:B------:R-:W-:Y:S01]  /*9790*/  IMAD.WIDE.U32 R16, R2, UR5, R4 ;  /* 0x0000000502107c25 */ /* 0x000fe2000f8e0004 */
[----:B------:R-:W-:Y:S01]  /*97a0*/  IADD3.X R22, PT, PT, RZ, RZ, RZ, P1, !PT ;  /* 0x000000ffff167210 */ /* 0x000fe20000ffe4ff */
[----:B------:R-:W-:Y:S09]  /*97b0*/  @P5 BRA `(.L_x_456) ;  /* 0x0000000000385947 */ /* 0x000ff20003800000 */
[----:B------:R-:W3:Y:S01]  /*97c0*/  LDCU.64 UR12, c[0x0][0x560] ;  /* 0x0000ac00ff0c77ac */ /* 0x000ee20008000a00 */
[----:B------:R-:W-:Y:S01]  /*97d0*/  MOV R3, R19 ;  /* 0x0000001300037202 */ /* 0x000fe20000000f00 */
[----:B------:R-:W-:Y:S01]  /*97e0*/  IMAD.MOV.U32 R2, RZ, RZ, R6 ;  /* 0x000000ffff027224 */ /* 0x000fe200078e0006 */
[----:B------:R-:W4:Y:S01]  /*97f0*/  LDCU UR15, c[0x0][0x440] ;  /* 0x00008800ff0f77ac */ /* 0x000f220008000800 */
[----:B------:R-:W-:Y:S02]  /*9800*/  IMAD R18, R22, UR10, RZ ;  /* 0x0000000a16127c24 */ /* 0x000fe4000f8e02ff */
[----:B------:R-:W-:-:S04]  /*9810*/  IMAD.WIDE.U32 R4, R20, UR10, R2 ;  /* 0x0000000a14047c25 */ /* 0x000fc8000f8e0002 */
[----:B------:R-:W-:-:S04]  /*9820*/  IMAD R2, R20, UR11, R18 ;  /* 0x0000000b14027c24 */ /* 0x000fc8000f8e0212 */
[----:B------:R-:W-:Y:S01]  /*9830*/  IMAD.IADD R3, R2, 0x1, R5 ;  /* 0x0000000102037824 */ /* 0x000fe200078e0205 */
[----:B---3--:R-:W-:-:S04]  /*9840*/  LEA R2, P1, R4, UR12, 0x1 ;  /* 0x0000000c04027c11 */ /* 0x008fc8000f8208ff */
[----:B------:R-:W-:Y:S02]  /*9850*/  LEA.HI.X R3, R4, UR13, R3, 0x1, P1 ;  /* 0x0000000d04037c11 */ /* 0x000fe400088f0c03 */
[----:B----4-:R-:W-:Y:S02]  /*9860*/  ISETP.GE.AND P2, PT, R250, UR15, PT ;  /* 0x0000000ffa007c0c */ /* 0x010fe4000bf46270 */
[----:B------:R-:W-:-:S11]  /*9870*/  ISETP.GE.AND P1, PT, R249, UR15, PT ;  /* 0x0000000ff9007c0c */ /* 0x000fd6000bf26270 */
[----:B-1----:R1:W-:Y:S04]  /*9880*/  @!P2 STG.E.128 desc[UR34][R2.64], R12 ;  /* 0x0000000c0200a986 */ /* 0x0023e8000c101d22 */
[----:B--2---:R1:W-:Y:S02]  /*9890*/  @!P1 STG.E.128 desc[UR34][R2.64+0x80], R8 ;  /* 0x0000800802009986 */ /* 0x0043e4000c101d22 */
.L_x_456:
[----:B------:R-:W-:Y:S05]  /*98a0*/  BSYNC.RECONVERGENT B0 ;  /* 0x0000000000007941 */ /* 0x000fea0003800200 */
.L_x_455:
[----:B-1----:R1:W1:Y:S01]  /*98b0*/  LDS.128 R12, [R0+0xf000] ;  /* 0x00f00000000c7984 */ /* 0x0022620000000c00 */
[----:B------:R-:W-:Y:S01]  /*98c0*/  BSSY.RECONVERGENT B0, `(.L_x_457) ;  /* 0x0000012000007945 */ /* 0x000fe20003800200 */
[----:B------:R-:W-:Y:S02]  /*98d0*/  IADD3.X R18, PT, PT, RZ, RZ, RZ, P0, !PT ;  /* 0x000000ffff127210 */ /* 0x000fe400007fe4ff */
[----:B--2---:R2:W1:Y:S01]  /*98e0*/  LDS.128 R8, [R0+0x13000] ;  /* 0x0130000000087984 */ /* 0x0044620000000c00 */
[----:B------:R-:W-:Y:S05]  /*98f0*/  @P4 BRA `(.L_x_458) ;  /* 0x0000000000384947 */ /* 0x000fea0003800000 */
[----:B------:R-:W3:Y:S01]  /*9900*/  LDCU UR15, c[0x0][0x440] ;  /* 0x00008800ff0f77ac */ /* 0x000ee20008000800 */
[----:B------:R-:W-:Y:S01]  /*9910*/  MOV R3, R19 ;  /* 0x0000001300037202 */ /* 0x000fe20000000f00 */
[----:B------:R-:W-:Y:S01]  /*9920*/  IMAD.MOV.U32 R2, RZ, RZ, R6 ;  /* 0x000000ffff027224 */ /* 0x000fe200078e0006 */
[----:B------:R-:W4:Y:S01]  /*9930*/  LDCU.64 UR12, c[0x0][0x560] ;  /* 0x0000ac00ff0c77ac */ /* 0x000f220008000a00 */
[----:B------:R-:W-:Y:S02]  /*9940*/  IMAD R7, R18, UR10, RZ ;  /* 0x0000000a12077c24 */ /* 0x000fe4000f8e02ff */
[----:B------:R-:W-:-:S04]  /*9950*/  IMAD.WIDE.U32 R4, R21, UR10, R2 ;  /* 0x0000000a15047c25 */ /* 0x000fc8000f8e0002 */
[----:B------:R-:W-:-:S04]  /*9960*/  IMAD R2, R21, UR11, R7 ;  /* 0x0000000b15027c24 */ /* 0x000fc8000f8e0207 */
[----:B------:R-:W-:Y:S01]  /*9970*/  IMAD.IADD R3, R2, 0x1, R5 ;  /* 0x0000000102037824 */ /* 0x000fe200078e0205 */
[----:B---3--:R-:W-:Y:S02]  /*9980*/  ISETP.GE.AND P1, PT, R250, UR15, PT ;  /* 0x0000000ffa007c0c */ /* 0x008fe4000bf26270 */
[----:B------:R-:W-:Y:S02]  /*9990*/  ISETP.GE.AND P0, PT, R249, UR15, PT ;  /* 0x0000000ff9007c0c */ /* 0x000fe4000bf06270 */
[----:B----4-:R-:W-:-:S04]  /*99a0*/  LEA R2, P2, R4, UR12, 0x1 ;  /* 0x0000000c04027c11 */ /* 0x010fc8000f8408ff */
[----:B------:R-:W-:-:S05]  /*99b0*/  LEA.HI.X R3, R4, UR13, R3, 0x1, P2 ;  /* 0x0000000d04037c11 */ /* 0x000fca00090f0c03 */
[----:B-1----:R1:W-:Y:S04]  /*99c0*/  @!P1 STG.E.128 desc[UR34][R2.64], R12 ;  /* 0x0000000c02009986 */ /* 0x0023e8000c101d22 */
[----:B------:R1:W-:Y:S02]  /*99d0*/  @!P0 STG.E.128 desc[UR34][R2.64+0x80], R8 ;  /* 0x0000800802008986 */ /* 0x0003e4000c101d22 */
.L_x_458:
[----:B------:R-:W-:Y:S05]  /*99e0*/  BSYNC.RECONVERGENT B0 ;  /* 0x0000000000007941 */ /* 0x000fea0003800200 */
.L_x_457:
[----:B-1----:R1:W1:Y:S01]  /*99f0*/  LDS.128 R12, [R0+0x14000] ;  /* 0x01400000000c7984 */ /* 0x0022620000000c00 */
[----:B------:R-:W-:Y:S01]  /*9a00*/  UIMAD UR14, UR14, UR8, URZ ;  /* 0x000000080e0e72a4 */ /* 0x000fe2000f8e02ff */
[----:B------:R-:W-:Y:S01]  /*9a10*/  IADD3 R2, P0, PT, R16, UR16, RZ ;  /* 0x0000001010027c10 */ /* 0x000fe2000ff1e0ff */
[----:B------:R-:W-:Y:S01]  /*9a20*/  BSSY.RECONVERGENT B0, `(.L_x_459) ;  /* 0x0000013000007945 */ /* 0x000fe20003800200 */
[----:B------:R1:W1:Y:S01]  /*9a30*/  LDS.128 R8, [R0+0x18000] ;  /* 0x0180000000087984 */ /* 0x0002620000000c00 */
[----:B------:R-:W-:-:S06]  /*9a40*/  UIMAD UR14, UR5, UR9, UR14 ;  /* 0x00000009050e72a4 */ /* 0x000fcc000f8e020e */
[----:B------:R-:W-:-:S03]  /*9a50*/  IADD3.X R3, PT, PT, R30, UR14, R17, P0, !PT ;  /* 0x0000000e1e037c10 */ /* 0x000fc600087fe411 */
[----:B------:R-:W-:-:S04]  /*9a60*/  IMAD.WIDE.U32 R6, R56, UR20, R2 ;  /* 0x0000001438067c25 */ /* 0x000fc8000f8e0002 */
[----:B------:R-:W-:Y:S01]  /*9a70*/  IMAD R16, R57, UR20, R7 ;  /* 0x0000001439107c24 */ /* 0x000fe2000f8e0207 */
[----:B------:R-:W-:Y:S06]  /*9a80*/  @P3 BRA `(.L_x_460) ;  /* 0x0000000000303947 */ /* 0x000fec0003800000 */
[----:B------:R-:W1:Y:S01]  /*9a90*/  LDCU UR5, c[0x0][0x440] ;  /* 0x00008800ff0577ac */ /* 0x000e620008000800 */
[----:B------:R-:W-:Y:S02]  /*9aa0*/  IMAD.MOV.U32 R2, RZ, RZ, R6 ;  /* 0x000000ffff027224 */ /* 0x000fe400078e0006 */
[----:B------:R-:W-:Y:S01]  /*9ab0*/  IMAD.MOV.U32 R3, RZ, RZ, R16 ;  /* 0x000000ffff037224 */ /* 0x000fe200078e0010 */
[----:B------:R-:W1:Y:S01]  /*9ac0*/  LDCU.64 UR10, c[0x0][0x568] ;  /* 0x0000ad00ff0a77ac */ /* 0x000e620008000a00 */
[----:B------:R-:W-:-:S04]  /*9ad0*/  IMAD.WIDE.U32 R4, R221, UR8, R2 ;  /* 0x00000008dd047c25 */ /* 0x000fc8000f8e0002 */
[----:B-1234-:R-:W-:Y:S01]  /*9ae0*/  IMAD R0, R221, UR9, R5 ;  /* 0x00000009dd007c24 */ /* 0x01efe2000f8e0205 */
[----:B------:R-:W-:Y:S02]  /*9af0*/  ISETP.GE.AND P1, PT, R250, UR5, PT ;  /* 0x00000005fa007c0c */ /* 0x000fe4000bf26270 */
[----:B------:R-:W-:Y:S02]  /*9b00*/  ISETP.GE.AND P0, PT, R249, UR5, PT ;  /* 0x00000005f9007c0c */ /* 0x000fe4000bf06270 */
[----:B------:R-:W-:-:S04]  /*9b10*/  LEA R2, P2, R4, UR10, 0x1 ;  /* 0x0000000a04027c11 */ /* 0x000fc8000f8408ff */
[----:B------:R-:W-:-:S05]  /*9b20*/  LEA.HI.X R3, R4, UR11, R0, 0x1, P2 ;  /* 0x0000000b04037c11 */ /* 0x000fca00090f0c00 */
[----:B------:R1:W-:Y:S04]  /*9b30*/  @!P1 STG.E.128 desc[UR34][R2.64], R12 ;  /* 0x0000000c02009986 */ /* 0x0003e8000c101d22 */
[----:B------:R1:W-:Y:S02]  /*9b40*/  @!P0 STG.E.128 desc[UR34][R2.64+0x80], R8 ;  /* 0x0000800802008986 */ /* 0x0003e4000c101d22 */
.L_x_460:
[----:B------:R-:W-:Y:S05]  /*9b50*/  BSYNC.RECONVERGENT B0 ;  /* 0x0000000000007941 */ /* 0x000fea0003800200 */
.L_x_459:
[----:B------:R-:W-:Y:S04]  /*9b60*/  BSSY.RECONVERGENT B0, `(.L_x_461) ;  /* 0x0000010000007945 */ /* 0x000fe80003800200 */
[----:B------:R-:W-:Y:S05]  /*9b70*/  @P6 BRA `(.L_x_462) ;  /* 0x0000000000386947 */ /* 0x000fea0003800000 */
[----:B------:R-:W2:Y:S01]  /*9b80*/  LDCU UR5, c[0x0][0x440] ;  /* 0x00008800ff0577ac */ /* 0x000ea20008000800 */
[----:B-1----:R-:W-:Y:S01]  /*9b90*/  MOV R3, R16 ;  /* 0x0000001000037202 */ /* 0x002fe20000000f00 */
[----:B--234-:R-:W-:Y:S01]  /*9ba0*/  IMAD R0, R29, UR8, RZ ;  /* 0x000000081d007c24 */ /* 0x01cfe2000f8e02ff */
[----:B------:R-:W1:Y:S01]  /*9bb0*/  LDCU.64 UR10, c[0x0][0x568] ;  /* 0x0000ad00ff0a77ac */ /* 0x000e620008000a00 */
[----:B------:R-:W-:Y:S02]  /*9bc0*/  IMAD.MOV.U32 R2, RZ, RZ, R6 ;  /* 0x000000ffff027224 */ /* 0x000fe400078e0006 */
[C---:B------:R-:W-:Y:S02]  /*9bd0*/  IMAD R0, R28.reuse, UR9, R0 ;  /* 0x000000091c007c24 */ /* 0x040fe4000f8e0200 */
[----:B------:R-:W-:-:S04]  /*9be0*/  IMAD.WIDE.U32 R4, R28, UR8, R2 ;  /* 0x000000081c047c25 */ /* 0x000fc8000f8e0002 */
[----:B------:R-:W-:Y:S01]  /*9bf0*/  IMAD.IADD R0, R0, 0x1, R5 ;  /* 0x0000000100007824 */ /* 0x000fe200078e0205 */
[----:B------:R-:W-:Y:S02]  /*9c00*/  ISETP.GE.AND P1, PT, R250, UR5, PT ;  /* 0x00000005fa007c0c */ /* 0x000fe4000bf26270 */
[----:B------:R-:W-:Y:S02]  /*9c10*/  ISETP.GE.AND P0, PT, R249, UR5, PT ;  /* 0x00000005f9007c0c */ /* 0x000fe4000bf06270 */
[----:B-1----:R-:W-:-:S04]  /*9c20*/  LEA R2, P2, R4, UR10, 0x1 ;  /* 0x0000000a04027c11 */ /* 0x002fc8000f8408ff */
[----:B------:R-:W-:-:S05]  /*9c30*/  LEA.HI.X R3, R4, UR11, R0, 0x1, P2 ;  /* 0x0000000b04037c11 */ /* 0x000fca00090f0c00 */
[----:B------:R1:W-:Y:S04]  /*9c40*/  @!P1 STG.E.128 desc[UR34][R2.64], R36 ;  /* 0x0000002402009986 */ /* 0x0003e8000c101d22 */
[----:B------:R1:W-:Y:S02]  /*9c50*/  @!P0 STG.E.128 desc[UR34][R2.64+0x80], R32 ;  /* 0x0000802002008986 */ /* 0x0003e4000c101d22 */
.L_x_462:
[----:B------:R-:W-:Y:S05]  /*9c60*/  BSYNC.RECONVERGENT B0 ;  /* 0x0000000000007941 */ /* 0x000fea0003800200 */
.L_x_461:
        /* <DEDUP_REMOVED lines=16> */
.L_x_464:
[----:B------:R-:W-:Y:S05]  /*9d70*/  BSYNC.RECONVERGENT B0 ;  /* 0x0000000000007941 */ /* 0x000fea0003800200 */
.L_x_463:
        /* <DEDUP_REMOVED lines=15> */
.L_x_415:
[----:B------:R-:W-:Y:S05]  /*9e70*/  BSYNC.RECONVERGENT B1 ;  /* 0x0000000000017941 */ /* 0x000fea0003800200 */
.L_x_385:
[----:B------:R-:W4:Y:S01]  /*9e80*/  LDCU UR8, c[0x0][0x438] ;  /* 0x00008700ff0877ac */ /* 0x000f220008000800 */
[----:B------:R-:W3:Y:S01]  /*9e90*/  LDCU UR9, c[0x0][0x370] ;  /* 0x00006e00ff0977ac */ /* 0x000ee20008000800 */
[----:B------:R-:W-:Y:S01]  /*9ea0*/  UMOV UR10, UR19 ;  /* 0x00000013000a7c82 */ /* 0x000fe20008000000 */
        /* <DEDUP_REMOVED lines=8> */
.L_x_466:
        /* <DEDUP_REMOVED lines=13> */
.L_x_2419:


//--------------------- .text._ZN5flash44flash_bwd_dq_dk_dv_loop_seqk_parallel_kernelI23Flash_bwd_kernel_traitsILi128ELi64ELi128ELi8ELi2ELi4ELi2ELb0ELb0EN7cutlass10bfloat16_tE19Flash_kernel_traitsILi128ELi64ELi128ELi8ES3_EELb0ELb0ELb1ELb0ELb0ELb0ELb0EEEvNS_16Flash_bwd_paramsE --------------------------
	.section	.text._ZN5flash44flash_bwd_dq_dk_dv_loop_seqk_parallel_kernelI23Flash_bwd_kernel_traitsILi128ELi64ELi128ELi8ELi2ELi4ELi2ELb0ELb0EN7cutlass10bfloat16_tE19Flash_kernel_traitsILi128ELi64ELi128ELi8ES3_EELb0ELb0ELb1ELb0ELb0ELb0ELb0EEEvNS_16Flash_bwd_paramsE,"ax",@progbits
	.align	128
        .global         _ZN5flash44flash_bwd_dq_dk_dv_loop_seqk_parallel_kernelI23Flash_bwd_kernel_traitsILi128ELi64ELi128ELi8ELi2ELi4ELi2ELb0ELb0EN7cutlass10bfloat16_tE19Flash_kernel_traitsILi128ELi64ELi128ELi8ES3_EELb0ELb0ELb1ELb0ELb0ELb0ELb0EEEvNS_16Flash_bwd_paramsE
        .type           _ZN5flash44flash_bwd_dq_dk_dv_loop_seqk_parallel_kernelI23Flash_bwd_kernel_traitsILi128ELi64ELi128ELi8ELi2ELi4ELi2ELb0ELb0EN7cutlass10bfloat16_tE19Flash_kernel_traitsILi128ELi64ELi128ELi8ES3_EELb0ELb0ELb1ELb0ELb0ELb0ELb0EEEvNS_16Flash_bwd_paramsE,@function
        .size           _ZN5flash44flash_bwd_dq_dk_dv_loop_seqk_parallel_kernelI23Flash_bwd_kernel_traitsILi128ELi64ELi128ELi8ELi2ELi4ELi2ELb0ELb0EN7cutlass10bfloat16_tE19Flash_kernel_traitsILi128ELi64ELi128ELi8ES3_EELb0ELb0ELb1ELb0ELb0ELb0ELb0EEEvNS_16Flash_bwd_paramsE,(.L_x_2420 - _ZN5flash44flash_bwd_dq_dk_dv_loop_seqk_parallel_kernelI23Flash_bwd_kernel_traitsILi128ELi64ELi128ELi8ELi2ELi4ELi2ELb0ELb0EN7cutlass10bfloat16_tE19Flash_kernel_traitsILi128ELi64ELi128ELi8ES3_EELb0ELb0ELb1ELb0ELb0ELb0ELb0EEEvNS_16Flash_bwd_paramsE)
        .other          _ZN5flash44flash_bwd_dq_dk_dv_loop_seqk_parallel_kernelI23Flash_bwd_kernel_traitsILi128ELi64ELi128ELi8ELi2ELi4ELi2ELb0ELb0EN7cutlass10bfloat16_tE19Flash_kernel_traitsILi128ELi64ELi128ELi8ES3_EELb0ELb0ELb1ELb0ELb0ELb0ELb0EEEvNS_16Flash_bwd_paramsE,@"STO_CUDA_ENTRY STV_DEFAULT"
_ZN5flash44flash_bwd_dq_dk_dv_loop_seqk_parallel_kernelI23Flash_bwd_kernel_traitsILi128ELi64ELi128ELi8ELi2ELi4ELi2ELb0ELb0EN7cutlass10bfloat16_tE19Flash_kernel_traitsILi128ELi64ELi128ELi8ES3_EELb0ELb0ELb1ELb0ELb0ELb0ELb0EEEvNS_16Flash_bwd_paramsE:
.text._ZN5flash44flash_bwd_dq_dk_dv_loop_seqk_parallel_kernelI23Flash_bwd_kernel_traitsILi128ELi64ELi128ELi8ELi2ELi4ELi2ELb0ELb0EN7cutlass10bfloat16_tE19Flash_kernel_traitsILi128ELi64ELi128ELi8ES3_EELb0ELb0ELb1ELb0ELb0ELb0ELb0EEEvNS_16Flash_bwd_paramsE:
[----:B------:R-:W1:Y:S08]  /*0000*/  LDC R1, c[0x0][0x37c] ;  /* 0x0000df00ff017b82 */ /* 0x000e700000000800 */
[----:B------:R-:W2:Y:S01]  /*0010*/  LDC R2, c[0x0][0x438] ;  /* 0x00010e00ff027b82 */ /* 0x000ea20000000800 */
[----:B-1----:R-:W-:-:S07]  /*0020*/  VIADD R1, R1, 0xfffffff8 ;  /* 0xfffffff801017836 */ /* 0x002fce0000000000 */
[----:B------:R-:W1:Y:S01]  /*0030*/  S2UR UR38, SR_CTAID.X ;  /* 0x00000000002679c3 */ /* 0x000e620000002500 */
[----:B--2---:R-:W-:-:S05]  /*0040*/  VIADD R2, R2, 0x7f ;  /* 0x0000007f02027836 */ /* 0x004fca0000000000 */
[----:B------:R-:W-:-:S04]  /*0050*/  SHF.R.S32.HI R0, RZ, 0x1f, R2 ;  /* 0x0000001fff007819 */ /* 0x000fc80000011402 */
[----:B------:R-:W-:-:S04]  /*0060*/  LEA.HI R0, R0, R2, RZ, 0x7 ;  /* 0x0000000200007211 */ /* 0x000fc800078f38ff */
[----:B------:R-:W-:-:S04]  /*0070*/  SHF.R.S32.HI R0, RZ, 0x7, R0 ;  /* 0x00000007ff007819 */ /* 0x000fc80000011400 */
[----:B-1----:R-:W-:-:S13]  /*0080*/  ISETP.LE.AND P0, PT, R0, UR38, PT ;  /* 0x0000002600007c0c */ /* 0x002fda000bf03270 */
        /* <DEDUP_REMOVED lines=40> */
.L_x_549:
        /* <DEDUP_REMOVED lines=10> */
[----:B-1----:R-:W-:Y:S01]  /*03b0*/  UISETP.NE.U32.AND UP0, UPT, UR8, URZ, UPT ;  /* 0x000000ff0800728c */ /* 0x002fe2000bf05070 */
[----:B------:R-:W-:Y:S02]  /*03c0*/  PLOP3.LUT P3, PT, PT, PT, UP2, 0x80, 0x8 ;  /* 0x000000000008781c */ /* 0x000fe40003f6f028 */
[----:B------:R-:W3:Y:S01]  /*03d0*/  @P1 LDG.E R3, desc[UR32][R2.64] ;  /* 0x0000002002031981 */ /* 0x000ee2000c1e1900 */
[----:B------:R-:W-:-:S06]  /*03e0*/  UISETP.NE.AND.EX UP0, UPT, UR9, URZ, UPT, UP0 ;  /* 0x000000ff0900728c */ /* 0x000fcc000bf05300 */
[----:B------:R-:W-:-:S05]  /*03f0*/  PLOP3.LUT P0, PT, PT, PT, UP0, 0x80, 0x8 ;  /* 0x000000000008781c */ /* 0x000fca0003f0f008 */
[----:B------:R-:W-:Y:S01]  /*0400*/  @UP0 ULEA UR14, UP1, UR49, UR8, 0x2 ;  /* 0x00000008310e0291 */ /* 0x000fe2000f8210ff */
[----:B------:R-:W-:Y:S01]  /*0410*/  IMAD.U32 R6, RZ, RZ, UR12 ;  /* 0x0000000cff067e24 */ /* 0x000fe2000f8e00ff */
[----:B------:R-:W1:Y:S02]  /*0420*/  @!UP0 LDCU UR5, c[0x0][0x43c] ;  /* 0x00008780ff0587ac */ /* 0x000e640008000800 */
[----:B------:R-:W-:Y:S02]  /*0430*/  @UP0 ULEA.HI.X UR15, UR49, UR9, URZ, 0x2, UP1 ;  /* 0x00000009310f0291 */ /* 0x000fe400088f14ff */
[----:B--2---:R-:W-:Y:S01]  /*0440*/  IMAD.U32 R4, RZ, RZ, UR14 ;  /* 0x0000000eff047e24 */ /* 0x004fe2000f8e00ff */
[----:B------:R-:W4:Y:S01]  /*0450*/  @!UP0 LDCU.64 UR8, c[0x0][0x488] ;  /* 0x00009100ff0887ac */ /* 0x000f220008000a00 */
[----:B------:R-:W-:Y:S02]  /*0460*/  IMAD.U32 R7, RZ, RZ, UR13 ;  /* 0x0000000dff077e24 */ /* 0x000fe4000f8e00ff */
[----:B------:R-:W-:-:S03]  /*0470*/  IMAD.U32 R5, RZ, RZ, UR15 ;  /* 0x0000000fff057e24 */ /* 0x000fc6000f8e00ff */
[----:B------:R-:W5:Y:S04]  /*0480*/  @P2 LDG.E R2, desc[UR32][R6.64+0x4] ;  /* 0x0000042006022981 */ /* 0x000f68000c1e1900 */
[----:B------:R-:W2:Y:S01]  /*0490*/  @P0 LDG.E R0, desc[UR32][R4.64] ;  /* 0x0000002004000981 */ /* 0x000ea2000c1e1900 */
[----:B------:R-:W-:Y:S01]  /*04a0*/  UMOV UR35, URZ ;  /* 0x000000ff00237c82 */ /* 0x000fe20008000000 */
[----:B----4-:R-:W-:-:S04]  /*04b0*/  @!UP0 UISETP.NE.U32.AND UP1, UPT, UR8, URZ, UPT ;  /* 0x000000ff0800828c */ /* 0x010fc8000bf25070 */
[----:B------:R-:W-:Y:S01]  /*04c0*/  @!UP0 UISETP.NE.AND.EX UP1, UPT, UR9, URZ, UPT, UP1 ;  /* 0x000000ff0900828c */ /* 0x000fe2000bf25310 */
[----:B------:R-:W-:Y:S01]  /*04d0*/  UMOV UR17, 0xffffffff ;  /* 0xffffffff00117882 */ /* 0x000fe20000000000 */
[----:B------:R-:W-:Y:S02]  /*04e0*/  UMOV UR37, 0xffffffff ;  /* 0xffffffff00257882 */ /* 0x000fe40000000000 */
[----:B-1----:R-:W-:Y:S01]  /*04f0*/  @!UP0 USEL UR8, UR5, URZ, UP1 ;  /* 0x000000ff05088287 */ /* 0x002fe20008800000 */
[----:B------:R1:W4:Y:S02]  /*0500*/  @P4 LDG.E R4, desc[UR32][R6.64] ;  /* 0x0000002006044981 */ /* 0x000324000c1e1900 */
[----:B-1----:R-:W-:Y:S02]  /*0510*/  IMAD.U32 R6, RZ, RZ, UR40 ;  /* 0x00000028ff067e24 */ /* 0x002fe4000f8e00ff */
[----:B------:R-:W-:-:S05]  /*0520*/  IMAD.U32 R7, RZ, RZ, UR41 ;  /* 0x00000029ff077e24 */ /* 0x000fca000f8e00ff */
[----:B------:R-:W4:Y:S01]  /*0530*/  @!P3 LDG.E R6, desc[UR32][R6.64] ;  /* 0x000000200606b981 */ /* 0x000f22000c1e1900 */
[----:B------:R-:W-:Y:S01]  /*0540*/  USHF.L.U32 UR46, UR38, 0x7, URZ ;  /* 0x00000007262e7899 */ /* 0x000fe200080006ff */
[----:B---3--:R-:W-:Y:S02]  /*0550*/  @P1 R2UR UR35, R3 ;  /* 0x00000000032312ca */ /* 0x008fe400000e0000 */
[----:B-----5:R-:W-:Y:S02]  /*0560*/  @P2 R2UR UR5, R2 ;  /* 0x00000000020522ca */ /* 0x020fe400000e0000 */
[----:B--2---:R-:W-:-:S13]  /*0570*/  @P0 R2UR UR34, R0 ;  /* 0x00000000002202ca */ /* 0x004fda00000e0000 */
[----:B------:R-:W-:Y:S01]  /*0580*/  @UP0 UIADD3 UR34, UPT, UPT, UR34, -UR35, URZ ;  /* 0x8000002322220290 */ /* 0x000fe2000fffe0ff */
[----:B----4-:R-:W-:Y:S02]  /*0590*/  @P4 R2UR UR17, R4 ;  /* 0x00000000041142ca */ /* 0x010fe400000e0000 */
        /* <DEDUP_REMOVED lines=11> */
.L_x_467:
[----:B------:R-:W-:Y:S01]  /*0650*/  @!UP0 UIADD3 UR34, UPT, UPT, UR8, UR10, -UR35 ;  /* 0x0000000a08228290 */ /* 0x000fe2000fffe823 */
[----:B------:R-:W-:Y:S01]  /*0660*/  @!UP4 UMOV UR36, UR22 ;  /* 0x000000160024cc82 */ /* 0x000fe20008000000 */
[----:B------:R-:W-:Y:S02]  /*0670*/  @UP4 UIADD3 UR36, UPT, UPT, UR5, -UR17, URZ ;  /* 0x8000001105244290 */ /* 0x000fe4000fffe0ff */
[----:B------:R-:W-:-:S09]  /*0680*/  UISETP.GT.AND UP0, UPT, UR34, UR46, UPT ;  /* 0x0000002e2200728c */ /* 0x000fd2000bf04270 */
[----:B------:R-:W-:Y:S05]  /*0690*/  BRA.U !UP0, `(.L_x_468) ;  /* 0x0000009d08487547 */ /* 0x000fea000b800000 */
[----:B------:R-:W1:Y:S01]  /*06a0*/  LDCU UR9, c[0x0][0x504] ;  /* 0x0000a080ff0977ac */ /* 0x000e620008000800 */
[----:B------:R-:W-:Y:S02]  /*06b0*/  UIADD3 UR5, UPT, UPT, UR46, UR36, URZ ;  /* 0x000000242e057290 */ /* 0x000fe4000fffe0ff */
[----:B------:R-:W-:Y:S02]  /*06c0*/  UIADD3 UR11, UPT, UPT, UR36, 0x3f, URZ ;  /* 0x0000003f240b7890 */ /* 0x000fe4000fffe0ff */
[----:B------:R-:W-:Y:S02]  /*06d0*/  UIADD3 UR5, UPT, UPT, UR5, 0x80, URZ ;  /* 0x0000008005057890 */ /* 0x000fe4000fffe0ff */
[----:B------:R-:W-:Y:S02]  /*06e0*/  USHF.R.S32.HI UR10, URZ, 0x1f, UR11 ;  /* 0x0000001fff0a7899 */ /* 0x000fe4000801140b */
[----:B------:R-:W-:Y:S02]  /*06f0*/  UISETP.NE.AND UP1, UPT, UR17, -0x1, UPT ;  /* 0xffffffff1100788c */ /* 0x000fe4000bf25270 */
[----:B------:R-:W-:-:S02]  /*0700*/  ULEA.HI UR10, UR10, UR11, URZ, 0x6 ;  /* 0x0000000b0a0a7291 */ /* 0x000fc4000f8f30ff */
[----:B------:R-:W-:Y:S02]  /*0710*/  UISETP.NE.AND UP2, UPT, UR37, -0x1, UPT ;  /* 0xffffffff2500788c */ /* 0x000fe4000bf45270 */
[----:B-1----:R-:W-:Y:S02]  /*0720*/  UIADD3 UR9, UPT, UPT, UR5, UR9, -UR34 ;  /* 0x0000000905097290 */ /* 0x002fe4000fffe822 */
[----:B------:R-:W-:Y:S02]  /*0730*/  USHF.R.S32.HI UR10, URZ, 0x6, UR10 ;  /* 0x00000006ff0a7899 */ /* 0x000fe4000801140a */
[----:B------:R-:W-:-:S04]  /*0740*/  UIADD3 UR9, UPT, UPT, UR9, 0x3f, URZ ;  /* 0x0000003f09097890 */ /* 0x000fc8000fffe0ff */
[----:B------:R-:W-:-:S04]  /*0750*/  USHF.R.S32.HI UR8, URZ, 0x1f, UR9 ;  /* 0x0000001fff087899 */ /* 0x000fc80008011409 */
[----:B------:R-:W-:-:S04]  /*0760*/  ULEA.HI UR8, UR8, UR9, URZ, 0x6 ;  /* 0x0000000908087291 */ /* 0x000fc8000f8f30ff */
[----:B------:R-:W-:-:S04]  /*0770*/  USHF.R.S32.HI UR8, URZ, 0x6, UR8 ;  /* 0x00000006ff087899 */ /* 0x000fc80008011408 */
[----:B------:R-:W-:-:S04]  /*0780*/  UISETP.LT.AND UP0, UPT, UR10, UR8, UPT ;  /* 0x000000080a00728c */ /* 0x000fc8000bf01270 */
[----:B------:R-:W-:Y:S01]  /*0790*/  USEL UR51, UR10, UR8, UP0 ;  /* 0x000000080a337287 */ /* 0x000fe20008000000 */
[----:B------:R-:W1:Y:S02]  /*07a0*/  @!UP1 LDCU.64 UR10, c[0x0][0x398] ;  /* 0x00007300ff0a97ac */ /* 0x000e640008000a00 */
[----:B------:R-:W2:Y:S01]  /*07b0*/  @UP1 LDCU.64 UR8, c[0x0][0x3b0] ;  /* 0x00007600ff0817ac */ /* 0x000ea20008000a00 */
[----:B------:R-:W-:Y:S02]  /*07c0*/  ULEA UR48, UR51, 0xffffffc0, 0x6 ;  /* 0xffffffc033307891 */ /* 0x000fe4000f8e30ff */
[----:B-1----:R-:W-:Y:S02]  /*07d0*/  @!UP1 UIMAD.WIDE.U32 UR54, UR49, UR10, URZ ;  /* 0x0000000a313692a5 */ /* 0x002fe4000f8e00ff */
[----:B--2---:R-:W-:Y:S02]  /*07e0*/  @UP1 UIMAD.WIDE.U32 UR12, UR17, UR8, URZ ;  /* 0x00000008110c12a5 */ /* 0x004fe4000f8e00ff */
[----:B------:R-:W-:-:S02]  /*07f0*/  @!UP1 UIMAD UR53, UR49, UR11, UR55 ;  /* 0x0000000b313592a4 */ /* 0x000fc4000f8e0237 */
        /* <DEDUP_REMOVED lines=17> */
.L_x_469:
[----:B------:R-:W1:Y:S01]  /*0910*/  LDCU.64 UR14, c[0x0][0x3b8] ;  /* 0x00007700ff0e77ac */ /* 0x000e620008000a00 */
[----:B------:R-:W-:-:S04]  /*0920*/  UIADD3 UR8, UPT, UPT, UR35, UR37, URZ ;  /* 0x0000002523087290 */ /* 0x000fc8000fffe0ff */
[----:B-1----:R-:W-:Y:S02]  /*0930*/  UIMAD.WIDE.U32 UR10, UR8, UR14, URZ ;  /* 0x0000000e080a72a5 */ /* 0x002fe4000f8e00ff */
[----:B------:R-:W-:-:S04]  /*0940*/  UIMAD UR8, UR8, UR15, URZ ;  /* 0x0000000f080872a4 */ /* 0x000fc8000f8e02ff */
[----:B------:R-:W-:Y:S01]  /*0950*/  UIADD3 UR8, UPT, UPT, UR11, UR8, URZ ;  /* 0x000000080b087290 */ /* 0x000fe2000fffe0ff */
[----:B------:R-:W-:-:S05]  /*0960*/  UMOV UR52, UR10 ;  /* 0x0000000a00347c82 */ /* 0x000fca0008000000 */
[----:B------:R-:W-:Y:S02]  /*0970*/  MOV R0, UR8 ;  /* 0x0000000800007c02 */ /* 0x000fe40008000f00 */
.L_x_470:
[----:B------:R-:W1:Y:S01]  /*0980*/  LDC R2, c[0x0][0x3e8] ;  /* 0x0000fa00ff027b82 */ /* 0x000e620000000800 */
[----:B------:R-:W2:Y:S01]  /*0990*/  S2R R3, SR_CTAID.Z ;  /* 0x0000000000037919 */ /* 0x000ea20000002700 */
[----:B------:R-:W-:Y:S01]  /*09a0*/  USHF.R.S32.HI UR45, URZ, 0x1f, UR46 ;  /* 0x0000001fff2d7899 */ /* 0x000fe2000801142e */
[----:B-1----:R-:W-:-:S04]  /*09b0*/  IABS R5, R2 ;  /* 0x0000000200057213 */ /* 0x002fc80000000000 */
[----:B------:R-:W1:Y:S01]  /*09c0*/  I2F.RP R6, R5 ;  /* 0x0000000500067306 */ /* 0x000e620000209400 */
[----:B--2---:R-:W-:-:S07]  /*09d0*/  IABS R3, R3 ;  /* 0x0000000300037213 */ /* 0x004fce0000000000 */
[----:B-1----:R-:W1:Y:S02]  /*09e0*/  MUFU.RCP R6, R6 ;  /* 0x0000000600067308 */ /* 0x002e640000001000 */
[----:B-1----:R-:W-:-:S06]  /*09f0*/  VIADD R6, R6, 0xffffffe ;  /* 0x0ffffffe06067836 */ /* 0x002fcc0000000000 */
[----:B------:R-:W1:Y:S02]  /*0a00*/  F2I.FTZ.U32.TRUNC.NTZ R7, R6 ;  /* 0x0000000600077305 */ /* 0x000e64000021f000 */
[----:B-1----:R-:W-:Y:S02]  /*0a10*/  IMAD.MOV R4, RZ, RZ, -R7 ;  /* 0x000000ffff047224 */ /* 0x002fe400078e0a07 */
[----:B------:R-:W-:Y:S02]  /*0a20*/  IMAD.MOV.U32 R6, RZ, RZ, RZ ;  /* 0x000000ffff067224 */ /* 0x000fe400078e00ff */
[----:B------:R-:W-:-:S04]  /*0a30*/  IMAD R4, R4, R5, RZ ;  /* 0x0000000504047224 */ /* 0x000fc800078e02ff */
        /* <DEDUP_REMOVED lines=8> */
[C---:B------:R-:W-:Y:S02]  /*0ac0*/  ISETP.NE.AND P1, PT, R2.reuse, RZ, PT ;  /* 0x000000ff0200720c */ /* 0x040fe40003f25270 */
[----:B------:R-:W-:Y:S02]  /*0ad0*/  ISETP.GE.U32.AND P2, PT, R3, R5, PT ;  /* 0x000000050300720c */ /* 0x000fe40003f46070 */
[----:B------:R-:W-:-:S04]  /*0ae0*/  LOP3.LUT R3, R2, UR23, RZ, 0x3c, !PT ;  /* 0x0000001702037c12 */ /* 0x000fc8000f8e3cff */
[----:B------:R-:W-:-:S07]  /*0af0*/  ISETP.GE.AND P0, PT, R3, RZ, PT ;  /* 0x000000ff0300720c */ /* 0x000fce0003f06270 */
[----:B------:R-:W-:-:S06]  /*0b00*/  @P2 VIADD R12, R12, 0x1 ;  /* 0x000000010c0c2836 */ /* 0x000fcc0000000000 */
        /* <DEDUP_REMOVED lines=17> */
.L_x_471:
[----:B------:R-:W1:Y:S01]  /*0c20*/  LDCU.64 UR12, c[0x0][0x3c0] ;  /* 0x00007800ff0c77ac */ /* 0x000e620008000a00 */
[----:B------:R-:W-:-:S04]  /*0c30*/  UIADD3 UR8, UPT, UPT, UR35, UR37, URZ ;  /* 0x0000002523087290 */ /* 0x000fc8000fffe0ff */
[----:B-1----:R-:W-:Y:S02]  /*0c40*/  UIMAD.WIDE.U32 UR10, UR8, UR12, URZ ;  /* 0x0000000c080a72a5 */ /* 0x002fe4000f8e00ff */
[----:B------:R-:W-:-:S04]  /*0c50*/  UIMAD UR8, UR8, UR13, URZ ;  /* 0x0000000d080872a4 */ /* 0x000fc8000f8e02ff */
[----:B------:R-:W-:Y:S01]  /*0c60*/  UIADD3 UR8, UPT, UPT, UR11, UR8, URZ ;  /* 0x000000080b087290 */ /* 0x000fe2000fffe0ff */
[----:B------:R-:W-:-:S05]  /*0c70*/  UMOV UR50, UR10 ;  /* 0x0000000a00327c82 */ /* 0x000fca0008000000 */
[----:B------:R-:W-:-:S07]  /*0c80*/  MOV R13, UR8 ;  /* 0x00000008000d7c02 */ /* 0x000fce0008000f00 */
.L_x_472:
        /* <DEDUP_REMOVED lines=28> */
.L_x_473:
[----:B------:R-:W-:Y:S02]  /*0e50*/  UIMAD.WIDE.U32 UR10, UR42, UR17, URZ ;  /* 0x000000112a0a72a5 */ /* 0x000fe4000f8e00ff */
[----:B------:R-:W-:-:S04]  /*0e60*/  UIMAD UR8, UR43, UR17, URZ ;  /* 0x000000112b0872a4 */ /* 0x000fc8000f8e02ff */
[----:B------:R-:W-:-:S12]  /*0e70*/  UIADD3 UR8, UPT, UPT, UR11, UR8, URZ ;  /* 0x000000080b087290 */ /* 0x000fd8000fffe0ff */
.L_x_474:
[----:B------:R-:W1:Y:S01]  /*0e80*/  LDCU.U8 UR9, c[0x0][0x548] ;  /* 0x0000a900ff0977ac */ /* 0x000e620008000000 */
[----:B------:R-:W-:Y:S01]  /*0e90*/  USHF.L.U32 UR39, UR49, 0x7, URZ ;  /* 0x0000000731277899 */ /* 0x000fe200080006ff */
[----:B------:R-:W2:Y:S03]  /*0ea0*/  LDCU.U8 UR60, c[0x0][0x5f0] ;  /* 0x0000be00ff3c77ac */ /* 0x000ea60008000000 */
[----:B------:R-:W-:Y:S02]  /*0eb0*/  USEL UR11, UR39, URZ, UP5 ;  /* 0x000000ff270b7287 */ /* 0x000fe4000a800000 */
[----:B------:R-:W-:Y:S02]  /*0ec0*/  UIMAD UR57, UR23, UR44, URZ ;  /* 0x0000002c173972a4 */ /* 0x000fe4000f8e02ff */
[----:B------:R-:W-:Y:S02]  /*0ed0*/  UIADD3 UR11, UP0, UPT, UR48, UR11, URZ ;  /* 0x0000000b300b7290 */ /* 0x000fe4000ff1e0ff */
[----:B-1----:R-:W-:-:S02]  /*0ee0*/  UISETP.NE.AND UP1, UPT, UR9, URZ, UPT ;  /* 0x000000ff0900728c */ /* 0x002fc4000bf25270 */
[----:B------:R-:W-:Y:S02]  /*0ef0*/  UIADD3.X UR56, UPT, UPT, URZ, UR55, URZ, UP0, !UPT ;  /* 0x00000037ff387290 */ /* 0x000fe400087fe4ff */
[----:B------:R-:W-:Y:S02]  /*0f00*/  UIMAD.WIDE.U32 UR64, UR11, UR42, URZ ;  /* 0x0000002a0b4072a5 */ /* 0x000fe4000f8e00ff */
[----:B------:R-:W-:-:S04]  /*0f10*/  UIMAD UR56, UR56, UR42, URZ ;  /* 0x0000002a383872a4 */ /* 0x000fc8000f8e02ff */
[----:B------:R-:W-:-:S04]  /*0f20*/  UIMAD UR56, UR43, UR11, UR56 ;  /* 0x0000000b2b3872a4 */ /* 0x000fc8000f8e0238 */
        /* <DEDUP_REMOVED lines=9> */
.L_x_475:
[----:B------:R-:W1:Y:S01]  /*0fc0*/  LDCU UR59, c[0x0][0x434] ;  /* 0x00008680ff3b77ac */ /* 0x000e620008000800 */
[----:B------:R-:W-:-:S04]  /*0fd0*/  UIMAD UR9, UR49, UR16, UR23 ;  /* 0x00000010310972a4 */ /* 0x000fc8000f8e0217 */
[----:B-1----:R-:W-:Y:S02]  /*0fe0*/  UIMAD UR59, UR9, UR59, URZ ;  /* 0x0000003b093b72a4 */ /* 0x002fe4000f8e02ff */
.L_x_476:
        /* <DEDUP_REMOVED lines=11> */
.L_x_477:
[----:B------:R-:W1:Y:S01]  /*10a0*/  LDCU UR58, c[0x0][0x444] ;  /* 0x00008880ff3a77ac */ /* 0x000e620008000800 */
[----:B------:R-:W-:-:S04]  /*10b0*/  UIMAD UR9, UR49, UR16, UR23 ;  /* 0x00000010310972a4 */ /* 0x000fc8000f8e0217 */
[----:B-1----:R-:W-:-:S12]  /*10c0*/  UIMAD UR58, UR9, UR58, URZ ;  /* 0x0000003a093a72a4 */ /* 0x002fd8000f8e02ff */
.L_x_478:
[----:B------:R-:W1:Y:S01]  /*10d0*/  LDCU UR42, c[0x0][0x508] ;  /* 0x0000a100ff2a77ac */ /* 0x000e620008000800 */
[----:B------:R-:W2:Y:S01]  /*10e0*/  S2R R7, SR_TID.X ;  /* 0x0000000000077919 */ /* 0x000ea20000002100 */
[----:B------:R-:W-:Y:S01]  /*10f0*/  MOV R11, RZ ;  /* 0x000000ff000b7202 */ /* 0x000fe20000000f00 */
[----:B------:R-:W-:Y:S01]  /*1100*/  BSSY.RECONVERGENT B1, `(.L_x_468) ;  /* 0x000092b000017945 */ /* 0x000fe20003800200 */
[----:B------:R-:W-:Y:S01]  /*1110*/  USHF.R.S32.HI UR9, URZ, 0x1f, UR57 ;  /* 0x0000001fff097899 */ /* 0x000fe20008011439 */
[----:B------:R-:W-:Y:S01]  /*1120*/  ISETP.NE.AND P3, PT, RZ, UR60, PT ;  /* 0x0000003cff007c0c */ /* 0x000fe2000bf65270 */
[----:B------:R-:W-:Y:S02]  /*1130*/  UIADD3 UR57, UP1, UP0, UR64, UR10, UR57 ;  /* 0x0000000a40397290 */ /* 0x000fe4000f83e039 */
[----:B------:R-:W-:Y:S02]  /*1140*/  UIMAD UR44, UR16, UR44, URZ ;  /* 0x0000002c102c72a4 */ /* 0x000fe4000f8e02ff */
[----:B------:R-:W-:Y:S01]  /*1150*/  UIADD3.X UR56, UPT, UPT, UR56, UR8, UR9, UP1, UP0 ;  /* 0x0000000838387290 */ /* 0x000fe20008fe0409 */
[----:B------:R-:W3:Y:S01]  /*1160*/  LDCU.64 UR60, c[0x0][0x420] ;  /* 0x00008400ff3c77ac */ /* 0x000ee20008000a00 */
[----:B------:R-:W-:-:S02]  /*1170*/  ULEA UR58, UR43, UR58, 0x6 ;  /* 0x0000003a2b3a7291 */ /* 0x000fc4000f8e30ff */
[----:B-1----:R-:W-:Y:S02]  /*1180*/  UIADD3 UR42, UPT, UPT, UR34, UR42, URZ ;  /* 0x0000002a222a7290 */ /* 0x002fe4000fffe0ff */
[----:B------:R-:W-:Y:S02]  /*1190*/  ULEA UR59, UR43, UR59, 0x6 ;  /* 0x0000003b2b3b7291 */ /* 0x000fe4000f8e30ff */
[----:B------:R-:W-:-:S04]  /*11a0*/  UIADD3 UR9, UPT, UPT, UR5, -0x80, -UR42 ;  /* 0xffffff8005097890 */ /* 0x000fc8000fffe82a */
[----:B------:R-:W-:-:S04]  /*11b0*/  USHF.R.S32.HI UR8, URZ, 0x1f, UR9 ;  /* 0x0000001fff087899 */ /* 0x000fc80008011409 */
[----:B------:R-:W-:Y:S01]  /*11c0*/  ULEA.HI UR8, UR8, UR9, URZ, 0x6 ;  /* 0x0000000908087291 */ /* 0x000fe2000f8f30ff */
[----:B--2---:R-:W-:-:S03]  /*11d0*/  IMAD.SHL.U32 R22, R7, 0x8, RZ ;  /* 0x0000000807167824 */ /* 0x004fc600078e00ff */
[----:B------:R-:W-:Y:S01]  /*11e0*/  USHF.R.S32.HI UR39, URZ, 0x6, UR8 ;  /* 0x00000006ff277899 */ /* 0x000fe20008011408 */
[----:B------:R-:W-:Y:S02]  /*11f0*/  SHF.R.U32.HI R21, RZ, 0x3, R7 ;  /* 0x00000003ff157819 */ /* 0x000fe40000011607 */
[----:B------:R-:W-:Y:S01]  /*1200*/  LOP3.LUT R3, R7, 0x1f, RZ, 0xc0, !PT ;  /* 0x0000001f07037812 */ /* 0x000fe200078ec0ff */
[----:B------:R-:W-:Y:S01]  /*1210*/  UISETP.LT.AND UP0, UPT, URZ, UR39, UPT ;  /* 0x00000027ff00728c */ /* 0x000fe2000bf01270 */
[----:B------:R-:W-:Y:S01]  /*1220*/  LOP3.LUT R10, R22, 0x38, RZ, 0xc0, !PT ;  /* 0x00000038160a7812 */ /* 0x000fe200078ec0ff */
[----:B------:R-:W-:Y:S01]  /*1230*/  VIADD R20, R21, 0x20 ;  /* 0x0000002015147836 */ /* 0x000fe20000000000 */
[----:B------:R-:W1:Y:S02]  /*1240*/  LDCU.128 UR8, c[0x0][0x590] ;  /* 0x0000b200ff0877ac */ /* 0x000e640008000c00 */
[----:B------:R-:W-:Y:S01]  /*1250*/  IADD3 R4, P0, PT, R10, UR62, RZ ;  /* 0x0000003e0a047c10 */ /* 0x000fe2000ff1e0ff */
[----:B------:R-:W-:-:S04]  /*1260*/  USEL UR39, URZ, UR39, !UP0 ;  /* 0x00000027ff277287 */ /* 0x000fc8000c000000 */
[----:B------:R-:W-:Y:S01]  /*1270*/  IMAD.X R5, RZ, RZ, UR47, P0 ;  /* 0x0000002fff057e24 */ /* 0x000fe200080e06ff */
[----:B------:R-:W-:Y:S02]  /*1280*/  UISETP.GT.AND UP0, UPT, UR51, UR39, UPT ;  /* 0x000000273300728c */ /* 0x000fe4000bf04270 */
[----:B-1----:R-:W-:Y:S01]  /*1290*/  UIMAD UR17, UR55, UR8, URZ ;  /* 0x00000008371172a4 */ /* 0x002fe2000f8e02ff */
[----:B------:R-:W-:Y:S01]  /*12a0*/  IMAD.U32 R8, RZ, RZ, UR8 ;  /* 0x00000008ff087e24 */ /* 0x000fe2000f8e00ff */
[----:B------:R-:W-:Y:S01]  /*12b0*/  USHF.L.U64.HI UR47, UR8, 0x5, UR9 ;  /* 0x00000005082f7899 */ /* 0x000fe20008010209 */
[----:B------:R-:W-:Y:S01]  /*12c0*/  IMAD.U32 R16, RZ, RZ, UR10 ;  /* 0x0000000aff107e24 */ /* 0x000fe2000f8e00ff */
[----:B------:R-:W-:Y:S01]  /*12d0*/  UIMAD UR17, UR48, UR9, UR17 ;  /* 0x00000009301172a4 */ /* 0x000fe2000f8e0211 */
[----:B------:R-:W-:Y:S02]  /*12e0*/  IMAD.WIDE.U32 R8, R8, UR48, R4 ;  /* 0x0000003008087c25 */ /* 0x000fe4000f8e0004 */
[----:B------:R-:W1:Y:S02]  /*12f0*/  LDC.64 R4, c[0x0][0x3b0] ;  /* 0x0000ec00ff047b82 */ /* 0x000e640000000a00 */
[----:B------:R-:W-:Y:S01]  /*1300*/  IMAD.U32 R14, RZ, RZ, UR11 ;  /* 0x0000000bff0e7e24 */ /* 0x000fe2000f8e00ff */
[----:B------:R-:W-:Y:S01]  /*1310*/  IADD3 R9, PT, PT, R9, UR17, RZ ;  /* 0x0000001109097c10 */ /* 0x000fe2000fffe0ff */
[----:B------:R-:W2:Y:S02]  /*1320*/  LDCU.64 UR10, c[0x0][0x550] ;  /* 0x0000aa00ff0a77ac */ /* 0x000ea40008000a00 */
[----:B------:R-:W-:-:S02]  /*1330*/  IMAD.WIDE.U32 R16, R16, UR23, R8 ;  /* 0x0000001710107c25 */ /* 0x000fc4000f8e0008 */
[----:B------:R-:W4:Y:S01]  /*1340*/  LDCU.64 UR16, c[0x0][0x3c8] ;  /* 0x00007900ff1077ac */ /* 0x000f220008000a00 */
[----:B------:R-:W5:Y:S01]  /*1350*/  LDC.64 R8, c[0x0][0x5f8] ;  /* 0x00017e00ff087b82 */ /* 0x000f620000000a00 */
[----:B------:R-:W-:Y:S02]  /*1360*/  IMAD R15, R14, UR23, R17 ;  /* 0x000000170e0f7c24 */ /* 0x000fe4000f8e0211 */
[----:B------:R-:W-:Y:S01]  /*1370*/  IMAD.MOV.U32 R14, RZ, RZ, R16 ;  /* 0x000000ffff0e7224 */ /* 0x000fe200078e0010 */
[----:B------:R-:W-:-:S03]  /*1380*/  SHF.R.U32.HI R16, RZ, 0x5, R7 ;  /* 0x00000005ff107819 */ /* 0x000fc60000011607 */
[----:B------:R-:W-:-:S04]  /*1390*/  IMAD.WIDE.U32 R14, R21, UR8, R14 ;  /* 0x00000008150e7c25 */ /* 0x000fc8000f8e000e */
[----:B------:R-:W-:Y:S01]  /*13a0*/  IMAD R3, R16, UR44, R3 ;  /* 0x0000002c10037c24 */ /* 0x000fe2000f8e0203 */
[----:B--2---:R-:W-:Y:S01]  /*13b0*/  LEA R231, P2, R14, UR10, 0x1 ;  /* 0x0000000a0ee77c11 */ /* 0x004fe2000f8408ff */
[C---:B-1----:R-:W-:Y:S02]  /*13c0*/  IMAD R6, R4.reuse, UR55, RZ ;  /* 0x0000003704067c24 */ /* 0x042fe4000f8e02ff */
[----:B------:R-:W-:-:S04]  /*13d0*/  IMAD.WIDE.U32 R18, R4, UR48, R10 ;  /* 0x0000003004127c25 */ /* 0x000fc8000f8e000a */
[----:B------:R-:W-:Y:S01]  /*13e0*/  IMAD R6, R5, UR48, R6 ;  /* 0x0000003005067c24 */ /* 0x000fe2000f8e0206 */
[----:B------:R-:W-:Y:S01]  /*13f0*/  IADD3 R24, P0, PT, R18, UR54, RZ ;  /* 0x0000003612187c10 */ /* 0x000fe2000ff1e0ff */
[----:B----4-:R-:W-:Y:S01]  /*1400*/  IMAD.U32 R16, RZ, RZ, UR16 ;  /* 0x00000010ff107e24 */ /* 0x010fe2000f8e00ff */
[----:B------:R-:W-:Y:S01]  /*1410*/  USHF.L.U32 UR48, UR8, 0x5, URZ ;  /* 0x0000000508307899 */ /* 0x000fe200080006ff */
[----:B------:R-:W-:Y:S01]  /*1420*/  IMAD R230, R21, UR9, R15 ;  /* 0x0000000915e67c24 */ /* 0x000fe2000f8e020f */
[----:B------:R-:W-:Y:S01]  /*1430*/  IADD3.X R25, PT, PT, R19, UR53, R6, P0, !PT ;  /* 0x0000003513197c10 */ /* 0x000fe200087fe406 */
[----:B-----5:R-:W-:Y:S01]  /*1440*/  IMAD.WIDE.U32 R18, R8, UR21, RZ ;  /* 0x0000001508127c25 */ /* 0x020fe2000f8e00ff */
[----:B------:R-:W1:Y:S02]  /*1450*/  LDCU.64 UR8, c[0x0][0x380] ;  /* 0x00007000ff0877ac */ /* 0x000e640008000a00 */
[----:B------:R-:W-:Y:S01]  /*1460*/  LEA.HI.X R230, R14, UR11, R230, 0x1, P2 ;  /* 0x0000000b0ee67c11 */ /* 0x000fe200090f0ce6 */
[----:B------:R-:W-:Y:S01]  /*1470*/  IMAD.U32 R8, RZ, RZ, UR17 ;  /* 0x00000011ff087e24 */ /* 0x000fe2000f8e00ff */
[----:B------:R-:W2:Y:S01]  /*1480*/  LDCU.64 UR16, c[0x0][0x570] ;  /* 0x0000ae00ff1077ac */ /* 0x000ea20008000a00 */
[----:B------:R-:W-:Y:S01]  /*1490*/  SEL R6, R18, RZ, P3 ;  /* 0x000000ff12067207 */ /* 0x000fe20001800000 */
[----:B------:R-:W-:Y:S01]  /*14a0*/  IMAD R9, R9, UR21, R19 ;  /* 0x0000001509097c24 */ /* 0x000fe2000f8e0213 */
[----:B------:R-:W-:Y:S01]  /*14b0*/  IADD3 R19, PT, PT, R21, 0x40, RZ ;  /* 0x0000004015137810 */ /* 0x000fe20007ffe0ff */
[----:B------:R-:W-:Y:S01]  /*14c0*/  IMAD.WIDE.U32 R16, R16, UR23, R24 ;  /* 0x0000001710107c25 */ /* 0x000fe2000f8e0018 */
[----:B------:R-:W-:Y:S01]  /*14d0*/  USHF.L.U32 UR53, UR44, 0x6, URZ ;  /* 0x000000062c357899 */ /* 0x000fe200080006ff */
[----:B------:R-:W-:Y:S01]  /*14e0*/  IADD3 R6, P1, P0, R3, UR57, R6 ;  /* 0x0000003903067c10 */ /* 0x000fe2000f83e006 */
[----:B------:R-:W4:Y:S01]  /*14f0*/  LDCU.64 UR54, c[0x0][0x5e8] ;  /* 0x0000bd00ff3677ac */ /* 0x000f220008000a00 */
[----:B------:R-:W-:Y:S01]  /*1500*/  SHF.R.S32.HI R3, RZ, 0x1f, R3 ;  /* 0x0000001fff037819 */ /* 0x000fe20000011403 */
[----:B------:R-:W-:Y:S01]  /*1510*/  IMAD R17, R8, UR23, R17 ;  /* 0x0000001708117c24 */ /* 0x000fe2000f8e0211 */
[----:B------:R-:W-:Y:S01]  /*1520*/  SEL R9, R9, RZ, P3 ;  /* 0x000000ff09097207 */ /* 0x000fe20001800000 */
[----:B------:R-:W-:-:S02]  /*1530*/  IMAD.SHL.U32 R23, R4, 0x20, RZ ;  /* 0x0000002004177824 */ /* 0x000fc400078e00ff */
[----:B------:R-:W-:Y:S01]  /*1540*/  VIADD R18, R21, 0x60 ;  /* 0x0000006015127836 */ /* 0x000fe20000000000 */
[----:B------:R-:W-:Y:S01]  /*1550*/  IADD3.X R14, PT, PT, R3, UR56, R9, P1, P0 ;  /* 0x00000038030e7c10 */ /* 0x000fe20008fe0409 */
[C---:B------:R-:W-:Y:S01]  /*1560*/  IMAD.WIDE.U32 R8, R21.reuse, R4, R16 ;  /* 0x0000000415087225 */ /* 0x040fe200078e0010 */
[----:B------:R-:W-:Y:S02]  /*1570*/  MOV R3, UR53 ;  /* 0x0000003500037c02 */ /* 0x000fe40008000f00 */
[----:B------:R-:W-:Y:S01]  /*1580*/  IADD3 R6, P0, PT, R6, UR53, RZ ;  /* 0x0000003506067c10 */ /* 0x000fe2000ff1e0ff */
[----:B------:R-:W-:Y:S01]  /*1590*/  IMAD R227, R21, R5, R9 ;  /* 0x0000000515e37224 */ /* 0x000fe200078e0209 */
[----:B-1----:R-:W-:Y:S02]  /*15a0*/  LEA R228, P1, R8, UR8, 0x1 ;  /* 0x0000000808e47c11 */ /* 0x002fe4000f8208ff */
[----:B------:R-:W-:Y:S02]  /*15b0*/  LEA.HI.X.SX32 R3, R3, R14, 0x1, P0 ;  /* 0x0000000e03037211 */ /* 0x000fe400000f0eff */
[----:B--2---:R-:W-:Y:S01]  /*15c0*/  LEA R240, P0, R6, UR16, 0x2 ;  /* 0x0000001006f07c11 */ /* 0x004fe2000f8010ff */
[----:B----4-:R-:W-:Y:S01]  /*15d0*/  UIMAD.WIDE UR10, UR58, 0x4, UR54 ;  /* 0x000000043a0a78a5 */ /* 0x010fe2000f8e0236 */
[----:B------:R-:W-:Y:S01]  /*15e0*/  SHF.L.U64.HI R16, R4, 0x5, R5 ;  /* 0x0000000504107819 */ /* 0x000fe20000010205 */
[----:B---3--:R-:W-:Y:S01]  /*15f0*/  UIMAD.WIDE UR54, UR59, 0x4, UR60 ;  /* 0x000000043b3678a5 */ /* 0x008fe2000f8e023c */
[----:B------:R-:W-:-:S02]  /*1600*/  LEA.HI.X R241, R6, UR17, R3, 0x2, P0 ;  /* 0x0000001106f17c11 */ /* 0x000fc400080f1403 */
[----:B------:R-:W-:Y:S02]  /*1610*/  LEA.HI.X R227, R8, UR9, R227, 0x1, P1 ;  /* 0x0000000908e37c11 */ /* 0x000fe400088f0ce3 */
[C---:B------:R-:W-:Y:S02]  /*1620*/  IADD3 R4, P2, PT, R21.reuse, 0x40, RZ ;  /* 0x0000004015047810 */ /* 0x040fe40007f5e0ff */
[C---:B------:R-:W-:Y:S02]  /*1630*/  IADD3 R15, P0, PT, R21.reuse, 0x20, RZ ;  /* 0x00000020150f7810 */ /* 0x040fe40007f1e0ff */
[----:B------:R-:W-:Y:S01]  /*1640*/  IADD3 R6, P1, PT, R21, 0x60, RZ ;  /* 0x0000006015067810 */ /* 0x000fe20007f3e0ff */
[----:B------:R-:W-:Y:S01]  /*1650*/  IMAD.X R3, RZ, RZ, RZ, P2 ;  /* 0x000000ffff037224 */ /* 0x000fe200010e06ff */
[----:B------:R-:W-:Y:S01]  /*1660*/  LOP3.LUT R9, R10, 0x40, RZ, 0xfc, !PT ;  /* 0x000000400a097812 */ /* 0x000fe200078efcff */
[----:B------:R-:W-:Y:S01]  /*1670*/  IMAD.X R14, RZ, RZ, RZ, P0 ;  /* 0x000000ffff0e7224 */ /* 0x000fe200000e06ff */
[----:B------:R-:W-:Y:S01]  /*1680*/  IADD3.X R5, PT, PT, RZ, RZ, RZ, P1, !PT ;  /* 0x000000ffff057210 */ /* 0x000fe20000ffe4ff */
[----:B------:R-:W-:Y:S08]  /*1690*/  BRA.U UP0, `(.L_x_479) ;  /* 0x0000000d00087547 */ /* 0x000ff0000b800000 */
        /* <DEDUP_REMOVED lines=11> */
[----:B------:R-:W-:Y:S05]  /*1750*/  BRA `(.L_x_481) ;  /* 0x0000000000187947 */ /* 0x000fea0003800000 */
.L_x_480:
[----:B------:R-:W1:Y:S01]  /*1760*/  LDCU.64 UR10, c[0x0][0x5c0] ;  /* 0x0000b800ff0a77ac */ /* 0x000e620008000a00 */
[----:B------:R-:W-:-:S04]  /*1770*/  UIADD3 UR5, UPT, UPT, UR35, UR37, URZ ;  /* 0x0000002523057290 */ /* 0x000fc8000fffe0ff */
[----:B-1----:R-:W-:Y:S02]  /*1780*/  UIMAD.WIDE.U32 UR16, UR5, UR10, URZ ;  /* 0x0000000a051072a5 */ /* 0x002fe4000f8e00ff */
[----:B------:R-:W-:-:S04]  /*1790*/  UIMAD UR5, UR5, UR11, URZ ;  /* 0x0000000b050572a4 */ /* 0x000fc8000f8e02ff */
[----:B------:R-:W-:-:S06]  /*17a0*/  UIADD3 UR5, UPT, UPT, UR17, UR5, URZ ;  /* 0x0000000511057290 */ /* 0x000fcc000fffe0ff */
[----:B------:R-:W-:Y:S02]  /*17b0*/  MOV R2, UR5 ;  /* 0x0000000500027c02 */ /* 0x000fe40008000f00 */
.L_x_481:
        /* <DEDUP_REMOVED lines=12> */
.L_x_482:
[----:B------:R-:W1:Y:S01]  /*1880*/  LDCU.64 UR8, c[0x0][0x5c8] ;  /* 0x0000b900ff0877ac */ /* 0x000e620008000a00 */
[----:B------:R-:W-:-:S04]  /*1890*/  UIADD3 UR35, UPT, UPT, UR35, UR37, URZ ;  /* 0x0000002523237290 */ /* 0x000fc8000fffe0ff */
[----:B-1----:R-:W-:Y:S02]  /*18a0*/  UIMAD.WIDE.U32 UR14, UR35, UR8, URZ ;  /* 0x00000008230e72a5 */ /* 0x002fe4000f8e00ff */
[----:B------:R-:W-:-:S04]  /*18b0*/  UIMAD UR35, UR35, UR9, URZ ;  /* 0x00000009232372a4 */ /* 0x000fc8000f8e02ff */
[----:B------:R-:W-:-:S06]  /*18c0*/  UIADD3 UR35, UPT, UPT, UR15, UR35, URZ ;  /* 0x000000230f237290 */ /* 0x000fcc000fffe0ff */
[----:B------:R-:W-:Y:S02]  /*18d0*/  MOV R7, UR35 ;  /* 0x0000002300077c02 */ /* 0x000fe40008000f00 */
.L_x_483:
        /* <DEDUP_REMOVED lines=30> */
.L_x_485:
[----:B------:R-:W-:Y:S05]  /*1ac0*/  BSYNC.RECONVERGENT B0 ;  /* 0x0000000000007941 */ /* 0x000fea0003800200 */
.L_x_484:
        /* <DEDUP_REMOVED lines=16> */
.L_x_487:
[----:B------:R-:W-:Y:S05]  /*1bd0*/  BSYNC.RECONVERGENT B0 ;  /* 0x0000000000007941 */ /* 0x000fea0003800200 */
.L_x_486:
[----:B------:R-:W-:Y:S04]  /*1be0*/  BSSY.RECONVERGENT B0, `(.L_x_488) ;  /* 0x0000010000007945 */ /* 0x000fe80003800200 */
[----:B------:R-:W-:Y:S05]  /*1bf0*/  @P4 BRA `(.L_x_489) ;  /* 0x0000000000384947 */ /* 0x000fea0003800000 */
[----:B------:R-:W3:Y:S01]  /*1c00*/  LDCU UR5, c[0x0][0x440] ;  /* 0x00008800ff0577ac */ /* 0x000ee20008000800 */
[----:B-1----:R-:W-:Y:S01]  /*1c10*/  MOV R17, R2 ;  /* 0x0000000200117202 */ /* 0x002fe20000000f00 */
        /* <DEDUP_REMOVED lines=10> */
[----:B------:R3:W-:Y:S04]  /*1cc0*/  @!P1 STG.E.128 desc[UR32][R18.64], RZ ;  /* 0x000000ff12009986 */ /* 0x0007e8000c101d20 */
[----:B------:R3:W-:Y:S02]  /*1cd0*/  @!P0 STG.E.128 desc[UR32][R18.64+0x80], RZ ;  /* 0x000080ff12008986 */ /* 0x0007e4000c101d20 */
.L_x_489:
[----:B------:R-:W-:Y:S05]  /*1ce0*/  BSYNC.RECONVERGENT B0 ;  /* 0x0000000000007941 */ /* 0x000fea0003800200 */
.L_x_488:
[----:B------:R-:W-:Y:S04]  /*1cf0*/  BSSY.RECONVERGENT B0, `(.L_x_490) ;  /* 0x000000f000007945 */ /* 0x000fe80003800200 */
        /* <DEDUP_REMOVED lines=12> */
[----:B------:R4:W-:Y:S04]  /*1dc0*/  @!P1 STG.E.128 desc[UR32][R16.64], RZ ;  /* 0x000000ff10009986 */ /* 0x0009e8000c101d20 */
[----:B------:R4:W-:Y:S02]  /*1dd0*/  @!P0 STG.E.128 desc[UR32][R16.64+0x80], RZ ;  /* 0x000080ff10008986 */ /* 0x0009e4000c101d20 */
.L_x_491:
[----:B------:R-:W-:Y:S05]  /*1de0*/  BSYNC.RECONVERGENT B0 ;  /* 0x0000000000007941 */ /* 0x000fea0003800200 */
.L_x_490:
[----:B------:R-:W5:Y:S01]  /*1df0*/  LDCU.64 UR10, c[0x0][0x5e0] ;  /* 0x0000bc00ff0a77ac */ /* 0x000f620008000a00 */
[----:B------:R-:W-:Y:S01]  /*1e00*/  MOV R0, UR8 ;  /* 0x0000000800007c02 */ /* 0x000fe20008000f00 */
[----:B------:R-:W-:Y:S01]  /*1e10*/  BSSY.RECONVERGENT B0, `(.L_x_492) ;  /* 0x0000017000007945 */ /* 0x000fe20003800200 */
[----:B------:R-:W-:-:S03]  /*1e20*/  UIMAD UR45, UR45, UR8, URZ ;  /* 0x000000082d2d72a4 */ /* 0x000fc6000f8e02ff */
[----:B------:R-:W-:Y:S01]  /*1e30*/  IMAD.WIDE.U32 R12, R0, UR46, R10 ;  /* 0x0000002e000c7c25 */ /* 0x000fe2000f8e000a */
[----:B------:R-:W-:Y:S02]  /*1e40*/  UIMAD UR45, UR46, UR9, UR45 ;  /* 0x000000092e2d72a4 */ /* 0x000fe4000f8e022d */
[----:B-1--4-:R-:W-:-:S04]  /*1e50*/  IADD3 R16, P0, PT, R12, UR14, RZ ;  /* 0x0000000e0c107c10 */ /* 0x012fc8000ff1e0ff */
        /* <DEDUP_REMOVED lines=14> */
[----:B--23--:R-:W-:-:S04]  /*1f40*/  LEA R18, P2, R16, UR10, 0x1 ;  /* 0x0000000a10127c11 */ /* 0x00cfc8000f8408ff */
[----:B------:R-:W-:-:S05]  /*1f50*/  LEA.HI.X R19, R16, UR11, R21, 0x1, P2 ;  /* 0x0000000b10137c11 */ /* 0x000fca00090f0c15 */
[----:B------:R1:W-:Y:S04]  /*1f60*/  @!P1 STG.E.128 desc[UR32][R18.64], RZ ;  /* 0x000000ff12009986 */ /* 0x0003e8000c101d20 */
[----:B------:R1:W-:Y:S02]  /*1f70*/  @!P0 STG.E.128 desc[UR32][R18.64+0x80], RZ ;  /* 0x000080ff12008986 */ /* 0x0003e4000c101d20 */
.L_x_493:
[----:B------:R-:W-:Y:S05]  /*1f80*/  BSYNC.RECONVERGENT B0 ;  /* 0x0000000000007941 */ /* 0x000fea0003800200 */
.L_x_492:
[----:B------:R-:W-:Y:S04]  /*1f90*/  BSSY.RECONVERGENT B0, `(.L_x_494) ;  /* 0x0000010000007945 */ /* 0x000fe80003800200 */
[----:B------:R-:W-:Y:S05]  /*1fa0*/  @P5 BRA `(.L_x_495) ;  /* 0x0000000000385947 */ /* 0x000fea0003800000 */
[----:B------:R-:W4:Y:S01]  /*1fb0*/  LDCU UR5, c[0x0][0x440] ;  /* 0x00008800ff0577ac */ /* 0x000f220008000800 */
[----:B------:R-:W-:Y:S01]  /*1fc0*/  IMAD R2, R14, UR8, RZ ;  /* 0x000000080e027c24 */ /* 0x000fe2000f8e02ff */
[----:B------:R-:W-:Y:S01]  /*1fd0*/  MOV R17, R0 ;  /* 0x0000000000117202 */ /* 0x000fe20000000f00 */
[----:B------:R-:W-:Y:S01]  /*1fe0*/  IMAD.MOV.U32 R16, RZ, RZ, R12 ;  /* 0x000000ffff107224 */ /* 0x000fe200078e000c */
[----:B------:R-:W5:Y:S01]  /*1ff0*/  LDCU.64 UR10, c[0x0][0x568] ;  /* 0x0000ad00ff0a77ac */ /* 0x000f620008000a00 */
[C---:B------:R-:W-:Y:S02]  /*2000*/  IMAD R2, R15.reuse, UR9, R2 ;  /* 0x000000090f027c24 */ /* 0x040fe4000f8e0202 */
[----:B------:R-:W-:-:S04]  /*2010*/  IMAD.WIDE.U32 R14, R15, UR8, R16 ;  /* 0x000000080f0e7c25 */ /* 0x000fc8000f8e0010 */
[----:B------:R-:W-:Y:S01]  /*2020*/  IMAD.IADD R2, R15, 0x1, R2 ;  /* 0x000000010f027824 */ /* 0x000fe200078e0202 */
[----:B----4-:R-:W-:Y:S02]  /*2030*/  ISETP.GE.AND P1, PT, R10, UR5, PT ;  /* 0x000000050a007c0c */ /* 0x010fe4000bf26270 */
[----:B------:R-:W-:Y:S02]  /*2040*/  ISETP.GE.AND P0, PT, R9, UR5, PT ;  /* 0x0000000509007c0c */ /* 0x000fe4000bf06270 */
[----:B-----5:R-:W-:-:S04]  /*2050*/  LEA R16, P2, R14, UR10, 0x1 ;  /* 0x0000000a0e107c11 */ /* 0x020fc8000f8408ff */
[----:B------:R-:W-:-:S05]  /*2060*/  LEA.HI.X R17, R14, UR11, R2, 0x1, P2 ;  /* 0x0000000b0e117c11 */ /* 0x000fca00090f0c02 */
[----:B------:R4:W-:Y:S04]  /*2070*/  @!P1 STG.E.128 desc[UR32][R16.64], RZ ;  /* 0x000000ff10009986 */ /* 0x0009e8000c101d20 */
[----:B------:R4:W-:Y:S02]  /*2080*/  @!P0 STG.E.128 desc[UR32][R16.64+0x80], RZ ;  /* 0x000080ff10008986 */ /* 0x0009e4000c101d20 */
.L_x_495:
[----:B------:R-:W-:Y:S05]  /*2090*/  BSYNC.RECONVERGENT B0 ;  /* 0x0000000000007941 */ /* 0x000fea0003800200 */
.L_x_494:
[----:B------:R-:W-:Y:S04]  /*20a0*/  BSSY.RECONVERGENT B0, `(.L_x_496) ;  /* 0x0000010000007945 */ /* 0x000fe80003800200 */
[----:B------:R-:W-:Y:S05]  /*20b0*/  @P4 BRA `(.L_x_497) ;  /* 0x0000000000384947 */ /* 0x000fea0003800000 */
[----:B------:R-:W5:Y:S01]  /*20c0*/  LDCU UR5, c[0x0][0x440] ;  /* 0x00008800ff0577ac */ /* 0x000f620008000800 */
[----:B------:R-:W-:Y:S01]  /*20d0*/  MOV R15, R0 ;  /* 0x00000000000f7202 */ /* 0x000fe20000000f00 */
[----:B------:R-:W-:Y:S01]  /*20e0*/  IMAD R2, R3, UR8, RZ ;  /* 0x0000000803027c24 */ /* 0x000fe2000f8e02ff */
[----:B------:R-:W4:Y:S01]  /*20f0*/  LDCU.64 UR10, c[0x0][0x568] ;  /* 0x0000ad00ff0a77ac */ /* 0x000f220008000a00 */
[----:B------:R-:W-:Y:S02]  /*2100*/  IMAD.MOV.U32 R14, RZ, RZ, R12 ;  /* 0x000000ffff0e7224 */ /* 0x000fe400078e000c */
[C---:B------:R-:W-:Y:S02]  /*2110*/  IMAD R2, R4.reuse, UR9, R2 ;  /* 0x0000000904027c24 */ /* 0x040fe4000f8e0202 */
[----:B------:R-:W-:-:S04]  /*2120*/  IMAD.WIDE.U32 R14, R4, UR8, R14 ;  /* 0x00000008040e7c25 */ /* 0x000fc8000f8e000e */
[----:B------:R-:W-:Y:S01]  /*2130*/  IMAD.IADD R2, R15, 0x1, R2 ;  /* 0x000000010f027824 */ /* 0x000fe200078e0202 */
[----:B-----5:R-:W-:Y:S02]  /*2140*/  ISETP.GE.AND P1, PT, R10, UR5, PT ;  /* 0x000000050a007c0c */ /* 0x020fe4000bf26270 */
[----:B------:R-:W-:Y:S02]  /*2150*/  ISETP.GE.AND P0, PT, R9, UR5, PT ;  /* 0x0000000509007c0c */ /* 0x000fe4000bf06270 */
[----:B----4-:R-:W-:-:S04]  /*2160*/  LEA R16, P2, R14, UR10, 0x1 ;  /* 0x0000000a0e107c11 */ /* 0x010fc8000f8408ff */
[----:B------:R-:W-:-:S05]  /*2170*/  LEA.HI.X R17, R14, UR11, R2, 0x1, P2 ;  /* 0x0000000b0e117c11 */ /* 0x000fca00090f0c02 */
[----:B------:R4:W-:Y:S04]  /*2180*/  @!P1 STG.E.128 desc[UR32][R16.64], RZ ;  /* 0x000000ff10009986 */ /* 0x0009e8000c101d20 */
[----:B------:R4:W-:Y:S02]  /*2190*/  @!P0 STG.E.128 desc[UR32][R16.64+0x80], RZ ;  /* 0x000080ff10008986 */ /* 0x0009e4000c101d20 */
.L_x_497:
[----:B------:R-:W-:Y:S05]  /*21a0*/  BSYNC.RECONVERGENT B0 ;  /* 0x0000000000007941 */ /* 0x000fea0003800200 */
.L_x_496:
[----:B------:R-:W-:Y:S05]  /*21b0*/  @P3 BRA `(.L_x_498) ;  /* 0x00000080007c3947 */ /* 0x000fea0003800000 */
[----:B------:R-:W5:Y:S01]  /*21c0*/  LDCU UR5, c[0x0][0x440] ;  /* 0x00008800ff0577ac */ /* 0x000f620008000800 */
[----:B------:R-:W-:Y:S01]  /*21d0*/  MOV R3, R0 ;  /* 0x0000000000037202 */ /* 0x000fe20000000f00 */
[----:B------:R-:W-:Y:S01]  /*21e0*/  IMAD R5, R5, UR8, RZ ;  /* 0x0000000805057c24 */ /* 0x000fe2000f8e02ff */
[----:B------:R-:W1:Y:S01]  /*21f0*/  LDCU.64 UR10, c[0x0][0x568] ;  /* 0x0000ad00ff0a77ac */ /* 0x000e620008000a00 */
[----:B------:R-:W-:Y:S02]  /*2200*/  IMAD.MOV.U32 R2, RZ, RZ, R12 ;  /* 0x000000ffff027224 */ /* 0x000fe400078e000c */
[C---:B------:R-:W-:Y:S02]  /*2210*/  IMAD R5, R6.reuse, UR9, R5 ;  /* 0x0000000906057c24 */ /* 0x040fe4000f8e0205 */
[----:B------:R-:W-:-:S04]  /*2220*/  IMAD.WIDE.U32 R2, R6, UR8, R2 ;  /* 0x0000000806027c25 */ /* 0x000fc8000f8e0002 */
[----:B------:R-:W-:Y:S01]  /*2230*/  IMAD.IADD R5, R3, 0x1, R5 ;  /* 0x0000000103057824 */ /* 0x000fe200078e0205 */
[----:B-----5:R-:W-:Y:S02]  /*2240*/  ISETP.GE.AND P0, PT, R10, UR5, PT ;  /* 0x000000050a007c0c */ /* 0x020fe4000bf06270 */
[----:B-1----:R-:W-:-:S04]  /*2250*/  LEA R4, P1, R2, UR10, 0x1 ;  /* 0x0000000a02047c11 */ /* 0x002fc8000f8208ff */
[----:B------:R-:W-:-:S07]  /*2260*/  LEA.HI.X R5, R2, UR11, R5, 0x1, P1 ;  /* 0x0000000b02057c11 */ /* 0x000fce00088f0c05 */
[----:B------:R1:W-:Y:S01]  /*2270*/  @!P0 STG.E.128 desc[UR32][R4.64], RZ ;  /* 0x000000ff04008986 */ /* 0x0003e2000c101d20 */
[----:B------:R-:W-:-:S13]  /*2280*/  ISETP.GE.AND P0, PT, R9, UR5, PT ;  /* 0x0000000509007c0c */ /* 0x000fda000bf06270 */
[----:B------:R-:W-:Y:S05]  /*2290*/  @P0 BRA `(.L_x_498) ;  /* 0x0000008000440947 */ /* 0x000fea0003800000 */
[----:B------:R1:W-:Y:S01]  /*22a0*/  STG.E.128 desc[UR32][R4.64+0x80], RZ ;  /* 0x000080ff04007986 */ /* 0x0003e2000c101d20 */
[----:B------:R-:W-:Y:S05]  /*22b0*/  BRA `(.L_x_498) ;  /* 0x00000080003c7947 */ /* 0x000fea0003800000 */
.L_x_479:
        /* <DEDUP_REMOVED lines=30> */
.L_x_500:
[----:B------:R2:W-:Y:S04]  /*24a0*/  STS.128 [R8+0x8000], RZ ;  /* 0x008000ff08007388 */ /* 0x0005e80000000c00 */
[----:B------:R2:W-:Y:S02]  /*24b0*/  STS.128 [R8+0xa000], RZ ;  /* 0x00a000ff08007388 */ /* 0x0005e40000000c00 */
.L_x_501:
[----:B------:R-:W-:Y:S05]  /*24c0*/  BSYNC.RECONVERGENT B0 ;  /* 0x0000000000007941 */ /* 0x000fea0003800200 */
.L_x_499:
        /* <DEDUP_REMOVED lines=23> */
.L_x_503:
[----:B------:R-:W-:Y:S05]  /*2640*/  BSYNC.RECONVERGENT B0 ;  /* 0x0000000000007941 */ /* 0x000fea0003800200 */
.L_x_502:
[----:B------:R-:W-:Y:S01]  /*2650*/  BSSY.RECONVERGENT B0, `(.L_x_504) ;  /* 0x0000017000007945 */ /* 0x000fe20003800200 */
[----:B------:R-:W-:-:S03]  /*2660*/  IADD3 R238, PT, PT, R8, UR16, RZ ;  /* 0x0000001008ee7c10 */ /* 0x000fc6000fffe0ff */
[----:B------:R-:W-:Y:S05]  /*2670*/  @P3 BRA `(.L_x_505) ;  /* 0x0000000000483947 */ /* 0x000fea0003800000 */
[----:B------:R-:W5:Y:S02]  /*2680*/  LDCU UR8, c[0x0][0x440] ;  /* 0x00008800ff0877ac */ /* 0x000f640008000800 */
[----:B-----5:R-:W-:Y:S02]  /*2690*/  ISETP.GE.AND P1, PT, R10, UR8, PT ;  /* 0x000000080a007c0c */ /* 0x020fe4000bf26270 */
[----:B------:R-:W-:-:S11]  /*26a0*/  ISETP.GE.AND P0, PT, R9, UR8, PT ;  /* 0x0000000809007c0c */ /* 0x000fd6000bf06270 */
[----:B-1--4-:R-:W-:Y:S02]  /*26b0*/  @!P1 IMAD.MOV.U32 R26, RZ, RZ, R228 ;  /* 0x000000ffff1a9224 */ /* 0x012fe400078e00e4 */
[--C-:B------:R-:W-:Y:S01]  /*26c0*/  @!P1 IMAD.MOV.U32 R27, RZ, RZ, R227.reuse ;  /* 0x000000ffff1b9224 */ /* 0x100fe200078e00e3 */
[----:B------:R-:W-:Y:S01]  /*26d0*/  @!P0 MOV R24, R228 ;  /* 0x000000e400188202 */ /* 0x000fe20000000f00 */
        /* <DEDUP_REMOVED lines=12> */
.L_x_505:
[----:B------:R1:W-:Y:S04]  /*27a0*/  STS.128 [R238], RZ ;  /* 0x000000ffee007388 */ /* 0x0003e80000000c00 */
[----:B------:R1:W-:Y:S02]  /*27b0*/  STS.128 [R238+0x2000], RZ ;  /* 0x002000ffee007388 */ /* 0x0003e40000000c00 */
.L_x_506:
[----:B------:R-:W-:Y:S05]  /*27c0*/  BSYNC.RECONVERGENT B0 ;  /* 0x0000000000007941 */ /* 0x000fea0003800200 */
.L_x_504:
[--C-:B------:R-:W-:Y:S01]  /*27d0*/  SHF.R.U32.HI R17, RZ, 0x1, R7.reuse ;  /* 0x00000001ff117819 */ /* 0x100fe20000011607 */
[----:B------:R-:W-:Y:S01]  /*27e0*/  IMAD.MOV.U32 R236, RZ, RZ, 0x7f800000 ;  /* 0x7f800000ffec7424 */ /* 0x000fe200078e00ff */
[----:B------:R-:W-:Y:S01]  /*27f0*/  SHF.R.U32.HI R237, RZ, 0x2, R7 ;  /* 0x00000002ffed7819 */ /* 0x000fe20000011607 */
[----:B------:R-:W-:Y:S01]  /*2800*/  IMAD.MOV.U32 R235, RZ, RZ, 0x7f800000 ;  /* 0x7f800000ffeb7424 */ /* 0x000fe200078e00ff */
[----:B-1----:R-:W-:Y:S01]  /*2810*/  LOP3.LUT R24, R17, 0x10, RZ, 0xc0, !PT ;  /* 0x0000001011187812 */ /* 0x002fe200078ec0ff */
[----:B------:R-:W-:Y:S02]  /*2820*/  IMAD.MOV.U32 R234, RZ, RZ, 0x7f800000 ;  /* 0x7f800000ffea7424 */ /* 0x000fe400078e00ff */
[----:B------:R-:W-:Y:S01]  /*2830*/  IMAD.MOV.U32 R233, RZ, RZ, 0x7f800000 ;  /* 0x7f800000ffe97424 */ /* 0x000fe200078e00ff */
[----:B------:R-:W-:-:S04]  /*2840*/  LOP3.LUT R237, R24, 0x7, R237, 0xf8, !PT ;  /* 0x0000000718ed7812 */ /* 0x000fc800078ef8ed */
[C---:B------:R-:W-:Y:S01]  /*2850*/  LOP3.LUT R25, R237.reuse, 0x20, RZ, 0xfc, !PT ;  /* 0x00000020ed197812 */ /* 0x040fe200078efcff */
[C---:B----4-:R-:W-:Y:S01]  /*2860*/  VIADD R26, R237.reuse, 0x8 ;  /* 0x00000008ed1a7836 */ /* 0x050fe20000000000 */
[C---:B------:R-:W-:Y:S01]  /*2870*/  ISETP.GE.AND P3, PT, R237.reuse, UR9, PT ;  /* 0x00000009ed007c0c */ /* 0x040fe2000bf66270 */
[----:B------:R-:W-:Y:S01]  /*2880*/  VIADD R24, R237, 0x28 ;  /* 0x00000028ed187836 */ /* 0x000fe20000000000 */
[----:B------:R-:W-:Y:S02]  /*2890*/  ISETP.GE.AND P1, PT, R25, UR9, PT ;  /* 0x0000000919007c0c */ /* 0x000fe4000bf26270 */
[----:B------:R-:W-:Y:S02]  /*28a0*/  ISETP.GE.AND P2, PT, R26, UR9, PT ;  /* 0x000000091a007c0c */ /* 0x000fe4000bf46270 */
[----:B------:R-:W-:Y:S01]  /*28b0*/  ISETP.GE.AND P0, PT, R24, UR9, PT ;  /* 0x0000000918007c0c */ /* 0x000fe2000bf06270 */
[----:B------:R-:W-:-:S04]  /*28c0*/  IMAD.MOV.U32 R24, RZ, RZ, 0x4 ;  /* 0x00000004ff187424 */ /* 0x000fc800078e00ff */
[----:B------:R-:W-:-:S05]  /*28d0*/  IMAD.WIDE.U32 R24, R237, R24, UR54 ;  /* 0x00000036ed187e25 */ /* 0x000fca000f8e0018 */
        /* <DEDUP_REMOVED lines=23> */
.L_x_508:
[----:B------:R-:W-:Y:S05]  /*2a50*/  BSYNC.RECONVERGENT B0 ;  /* 0x0000000000007941 */ /* 0x000fea0003800200 */
.L_x_507:
[----:B------:R-:W2:Y:S01]  /*2a60*/  LDCU.64 UR8, c[0x0][0x3d0] ;  /* 0x00007a00ff0877ac */ /* 0x000ea20008000a00 */
[----:B------:R-:W-:Y:S01]  /*2a70*/  MOV R16, UR14 ;  /* 0x0000000e00107c02 */ /* 0x000fe20008000f00 */
[----:B------:R-:W-:Y:S01]  /*2a80*/  BSSY.RECONVERGENT B0, `(.L_x_509) ;  /* 0x0000024000007945 */ /* 0x000fe20003800200 */
[----:B------:R-:W-:Y:S02]  /*2a90*/  UIADD3 UR17, UPT, UPT, -UR46, UR34, URZ ;  /* 0x000000222e117290 */ /* 0x000fe4000fffe1ff */
[----:B------:R-:W-:Y:S01]  /*2aa0*/  UIMAD UR49, UR45, UR14, URZ ;  /* 0x0000000e2d3172a4 */ /* 0x000fe2000f8e02ff */
[----:B-1--4-:R-:W-:-:S03]  /*2ab0*/  IMAD.WIDE.U32 R24, R16, UR46, R10 ;  /* 0x0000002e10187c25 */ /* 0x012fc6000f8e000a */
        /* <DEDUP_REMOVED lines=30> */
.L_x_510:
[----:B------:R2:W-:Y:S04]  /*2ca0*/  STS.128 [R8+0xc000], RZ ;  /* 0x00c000ff08007388 */ /* 0x0005e80000000c00 */
[----:B------:R2:W-:Y:S02]  /*2cb0*/  STS.128 [R8+0x10000], RZ ;  /* 0x010000ff08007388 */ /* 0x0005e40000000c00 */
.L_x_511:
[----:B------:R-:W-:Y:S05]  /*2cc0*/  BSYNC.RECONVERGENT B0 ;  /* 0x0000000000007941 */ /* 0x000fea0003800200 */
.L_x_509:
[----:B------:R-:W-:Y:S01]  /*2cd0*/  ISETP.GE.AND P5, PT, R20, UR17, PT ;  /* 0x0000001114007c0c */ /* 0x000fe2000bfa6270 */
[----:B------:R-:W-:Y:S01]  /*2ce0*/  BSSY.RECONVERGENT B0, `(.L_x_512) ;  /* 0x000001c000007945 */ /* 0x000fe20003800200 */
[----:B------:R-:W-:Y:S02]  /*2cf0*/  ISETP.GE.AND P4, PT, R19, UR17, PT ;  /* 0x0000001113007c0c */ /* 0x000fe4000bf86270 */
[----:B------:R-:W-:-:S09]  /*2d00*/  ISETP.GE.AND P3, PT, R18, UR17, PT ;  /* 0x0000001112007c0c */ /* 0x000fd2000bf66270 */
[----:B------:R4:W-:Y:S04]  /*2d10*/  @P5 STS.128 [R8+0xd000], RZ ;  /* 0x00d000ff08005388 */ /* 0x0009e80000000c00 */
[----:B------:R4:W-:Y:S01]  /*2d20*/  @P5 STS.128 [R8+0x11000], RZ ;  /* 0x011000ff08005388 */ /* 0x0009e20000000c00 */
[----:B------:R-:W-:Y:S05]  /*2d30*/  @P5 BRA `(.L_x_513) ;  /* 0x0000000000585947 */ /* 0x000fea0003800000 */
        /* <DEDUP_REMOVED lines=22> */
.L_x_513:
[----:B------:R-:W-:Y:S05]  /*2ea0*/  BSYNC.RECONVERGENT B0 ;  /* 0x0000000000007941 */ /* 0x000fea0003800200 */
.L_x_512:
[----:B------:R1:W-:Y:S01]  /*2eb0*/  @P4 STS.128 [R8+0xe000], RZ ;  /* 0x00e000ff08004388 */ /* 0x0003e20000000c00 */
[----:B------:R-:W-:Y:S03]  /*2ec0*/  BSSY.RECONVERGENT B0, `(.L_x_514) ;  /* 0x0000019000007945 */ /* 0x000fe60003800200 */
[----:B------:R1:W-:Y:S01]  /*2ed0*/  @P4 STS.128 [R8+0x12000], RZ ;  /* 0x012000ff08004388 */ /* 0x0003e20000000c00 */
[----:B------:R-:W-:Y:S05]  /*2ee0*/  @P4 BRA `(.L_x_515) ;  /* 0x0000000000584947 */ /* 0x000fea0003800000 */
[----:B------:R-:W2:Y:S01]  /*2ef0*/  LDCU UR49, c[0x0][0x440] ;  /* 0x00008800ff3177ac */ /* 0x000ea20008000800 */
[----:B------:R-:W-:Y:S01]  /*2f00*/  MOV R19, R0 ;  /* 0x0000000000137202 */ /* 0x000fe20000000f00 */
        /* <DEDUP_REMOVED lines=20> */
.L_x_515:
[----:B------:R-:W-:Y:S05]  /*3050*/  BSYNC.RECONVERGENT B0 ;  /* 0x0000000000007941 */ /* 0x000fea0003800200 */
.L_x_514:
        /* <DEDUP_REMOVED lines=26> */
.L_x_517:
[----:B------:R-:W-:Y:S05]  /*3200*/  BSYNC.RECONVERGENT B0 ;  /* 0x0000000000007941 */ /* 0x000fea0003800200 */
.L_x_516:
[----:B------:R-:W2:Y:S01]  /*3210*/  LDCU.64 UR8, c[0x0][0x3d8] ;  /* 0x00007b00ff0877ac */ /* 0x000ea20008000a00 */
[----:B------:R-:W-:Y:S01]  /*3220*/  MOV R0, UR12 ;  /* 0x0000000c00007c02 */ /* 0x000fe20008000f00 */
        /* <DEDUP_REMOVED lines=11> */
[----:B------:R-:W2:Y:S01]  /*32e0*/  LDCU UR14, c[0x0][0x440] ;  /* 0x00008800ff0e77ac */ /* 0x000ea20008000800 */
[----:B-1----:R-:W-:Y:S02]  /*32f0*/  IMAD.MOV.U32 R24, RZ, RZ, R18 ;  /* 0x000000ffff187224 */ /* 0x002fe400078e0012 */
[----:B------:R-:W-:Y:S01]  /*3300*/  IMAD.MOV.U32 R25, RZ, RZ, R12 ;  /* 0x000000ffff197224 */ /* 0x000fe200078e000c */
[----:B------:R-:W1:Y:S01]  /*3310*/  LDCU.64 UR8, c[0x0][0x390] ;  /* 0x00007200ff0877ac */ /* 0x000e620008000a00 */
[----:B------:R-:W-:-:S04]  /*3320*/  IMAD.WIDE.U32 R24, R21, UR12, R24 ;  /* 0x0000000c15187c25 */ /* 0x000fc8000f8e0018 */
[----:B------:R-:W-:Y:S01]  /*3330*/  IMAD R21, R21, UR13, R25 ;  /* 0x0000000d15157c24 */ /* 0x000fe2000f8e0219 */
        /* <DEDUP_REMOVED lines=15> */
.L_x_519:
[----:B------:R2:W-:Y:S04]  /*3430*/  STS.128 [R8+0x14000], RZ ;  /* 0x014000ff08007388 */ /* 0x0005e80000000c00 */
[----:B------:R2:W-:Y:S02]  /*3440*/  STS.128 [R8+0x18000], RZ ;  /* 0x018000ff08007388 */ /* 0x0005e40000000c00 */
.L_x_520:
[----:B------:R-:W-:Y:S05]  /*3450*/  BSYNC.RECONVERGENT B0 ;  /* 0x0000000000007941 */ /* 0x000fea0003800200 */
.L_x_518:
[----:B------:R1:W-:Y:S01]  /*3460*/  @P5 STS.128 [R8+0x15000], RZ ;  /* 0x015000ff08005388 */ /* 0x0003e20000000c00 */
[C---:B------:R-:W-:Y:S01]  /*3470*/  IMAD.SHL.U32 R0, R7.reuse, 0x40, RZ ;  /* 0x0000004007007824 */ /* 0x040fe200078e00ff */
[----:B------:R-:W-:Y:S01]  /*3480*/  SHF.R.U32.HI R16, RZ, 0x4, R7 ;  /* 0x00000004ff107819 */ /* 0x000fe20000011607 */
[----:B------:R-:W-:Y:S01]  /*3490*/  IMAD.SHL.U32 R210, R7, 0x20, RZ ;  /* 0x0000002007d27824 */ /* 0x000fe200078e00ff */
[----:B------:R1:W-:Y:S01]  /*34a0*/  @P5 STS.128 [R8+0x19000], RZ ;  /* 0x019000ff08005388 */ /* 0x0003e20000000c00 */
[----:B------:R-:W1:Y:S01]  /*34b0*/  LDCU UR14, c[0x0][0x440] ;  /* 0x00008800ff0e77ac */ /* 0x000e620008000800 */
[----:B------:R-:W-:Y:S01]  /*34c0*/  LOP3.LUT R13, R0, 0x1c0, RZ, 0xc0, !PT ;  /* 0x000001c0000d7812 */ /* 0x000fe200078ec0ff */
[----:B------:R-:W-:Y:S01]  /*34d0*/  BSSY.RECONVERGENT B0, `(.L_x_521) ;  /* 0x0000024000007945 */ /* 0x000fe20003800200 */
[----:B------:R-:W-:Y:S01]  /*34e0*/  LOP3.LUT R16, R16, 0x8, RZ, 0xc0, !PT ;  /* 0x0000000810107812 */ /* 0x000fe200078ec0ff */
[----:B------:R-:W1:Y:S01]  /*34f0*/  LDCU UR45, c[0x0][0x504] ;  /* 0x0000a080ff2d77ac */ /* 0x000e620008000800 */
[----:B------:R-:W-:-:S02]  /*3500*/  LOP3.LUT R13, R13, 0x38, R22, 0xf8, !PT ;  /* 0x000000380d0d7812 */ /* 0x000fc400078ef816 */
[----:B------:R-:W-:Y:S01]  /*3510*/  LOP3.LUT R16, R16, 0x10, R7, 0xf8, !PT ;  /* 0x0000001010107812 */ /* 0x000fe200078ef807 */
[----:B------:R-:W1:Y:S01]  /*3520*/  LDCU UR17, c[0x0][0x508] ;  /* 0x0000a100ff1177ac */ /* 0x000e620008000800 */
[----:B------:R-:W-:Y:S02]  /*3530*/  LOP3.LUT R2, R0, 0x200, RZ, 0xc0, !PT ;  /* 0x0000020000027812 */ /* 0x000fe400078ec0ff */
[C---:B------:R-:W-:Y:S01]  /*3540*/  LOP3.LUT R17, R13.reuse, 0x8, R17, 0x78, !PT ;  /* 0x000000080d117812 */ /* 0x040fe200078e7811 */
[----:B------:R-:W1:Y:S01]  /*3550*/  LDCU UR15, c[0x0][0x3e0] ;  /* 0x00007c00ff0f77ac */ /* 0x000e620008000800 */
[----:B------:R-:W-:Y:S02]  /*3560*/  LOP3.LUT R16, R16, R13, RZ, 0x3c, !PT ;  /* 0x0000000d10107212 */ /* 0x000fe400078e3cff */
[----:B------:R-:W-:Y:S01]  /*3570*/  LOP3.LUT R2, R2, 0x400, R210, 0xf8, !PT ;  /* 0x0000040002027812 */ /* 0x000fe200078ef8d2 */
[----:B------:R-:W1:Y:S01]  /*3580*/  LDCU UR46, c[0x0][0x45c] ;  /* 0x00008b80ff2e77ac */ /* 0x000e620008000800 */
[----:B------:R-:W-:Y:S01]  /*3590*/  LOP3.LUT R13, R13, 0x8, R7, 0x78, !PT ;  /* 0x000000080d0d7812 */ /* 0x000fe200078e7807 */
[----:B------:R-:W-:Y:S06]  /*35a0*/  @P5 BRA `(.L_x_522) ;  /* 0x0000000000585947 */ /* 0x000fec0003800000 */
        /* <DEDUP_REMOVED lines=22> */
.L_x_522:
[----:B-1----:R-:W-:Y:S05]  /*3710*/  BSYNC.RECONVERGENT B0 ;  /* 0x0000000000007941 */ /* 0x002fea0003800200 */
.L_x_521:
[----:B------:R1:W-:Y:S01]  /*3720*/  @P4 STS.128 [R8+0x16000], RZ ;  /* 0x016000ff08004388 */ /* 0x0003e20000000c00 */
[----:B------:R-:W-:Y:S01]  /*3730*/  BSSY.RECONVERGENT B0, `(.L_x_523) ;  /* 0x000001c000007945 */ /* 0x000fe20003800200 */
[----:B------:R-:W-:Y:S02]  /*3740*/  LOP3.LUT R2, R2, R17, RZ, 0xfc, !PT ;  /* 0x0000001102027212 */ /* 0x000fe400078efcff */
[----:B------:R1:W-:Y:S01]  /*3750*/  @P4 STS.128 [R8+0x1a000], RZ ;  /* 0x01a000ff08004388 */ /* 0x0003e20000000c00 */
[----:B------:R-:W-:Y:S02]  /*3760*/  LOP3.LUT R0, R16, 0x200, R0, 0xf8, !PT ;  /* 0x0000020010007812 */ /* 0x000fe400078ef800 */
[----:B------:R-:W-:Y:S01]  /*3770*/  LOP3.LUT R210, R13, 0x7a00, R210, 0xf8, !PT ;  /* 0x00007a000dd27812 */ /* 0x000fe200078ef8d2 */
[----:B------:R-:W-:Y:S06]  /*3780*/  @P4 BRA `(.L_x_524) ;  /* 0x0000000000584947 */ /* 0x000fec0003800000 */
[----:B------:R-:W2:Y:S01]  /*3790*/  LDCU UR49, c[0x0][0x440] ;  /* 0x00008800ff3177ac */ /* 0x000ea20008000800 */
[----:B------:R-:W-:Y:S01]  /*37a0*/  MOV R15, R12 ;  /* 0x0000000c000f7202 */ /* 0x000fe20000000f00 */
[----:B------:R-:W-:Y:S01]  /*37b0*/  IMAD R3, R3, UR12, RZ ;  /* 0x0000000c03037c24 */ /* 0x000fe2000f8e02ff */
[----:B------:R-:W3:Y:S01]  /*37c0*/  LDCU.64 UR8, c[0x0][0x390] ;  /* 0x00007200ff0877ac */ /* 0x000ee20008000a00 */
[----:B------:R-:W-:Y:S02]  /*37d0*/  IMAD.MOV.U32 R14, RZ, RZ, R18 ;  /* 0x000000ffff0e7224 */ /* 0x000fe400078e0012 */
[C---:B------:R-:W-:Y:S02]  /*37e0*/  IMAD R3, R4.reuse, UR13, R3 ;  /* 0x0000000d04037c24 */ /* 0x040fe4000f8e0203 */
[----:B------:R-:W-:-:S04]  /*37f0*/  IMAD.WIDE.U32 R14, R4, UR12, R14 ;  /* 0x0000000c040e7c25 */ /* 0x000fc8000f8e000e */
[----:B------:R-:W-:Y:S01]  /*3800*/  IMAD.IADD R3, R15, 0x1, R3 ;  /* 0x000000010f037824 */ /* 0x000fe200078e0203 */
        /* <DEDUP_REMOVED lines=14> */
.L_x_524:
[----:B------:R-:W-:Y:S05]  /*38f0*/  BSYNC.RECONVERGENT B0 ;  /* 0x0000000000007941 */ /* 0x000fea0003800200 */
.L_x_523:
[----:B------:R1:W-:Y:S01]  /*3900*/  @P3 STS.128 [R8+0x17000], RZ ;  /* 0x017000ff08003388 */ /* 0x0003e20000000c00 */
[----:B------:R-:W-:Y:S03]  /*3910*/  BSSY.RECONVERGENT B0, `(.L_x_525) ;  /* 0x0000019000007945 */ /* 0x000fe60003800200 */
[----:B------:R1:W-:Y:S01]  /*3920*/  @P3 STS.128 [R8+0x1b000], RZ ;  /* 0x01b000ff08003388 */ /* 0x0003e20000000c00 */
[----:B------:R-:W-:Y:S05]  /*3930*/  @P3 BRA `(.L_x_526) ;  /* 0x0000000000583947 */ /* 0x000fea0003800000 */
[----:B------:R-:W3:Y:S01]  /*3940*/  LDCU UR49, c[0x0][0x440] ;  /* 0x00008800ff3177ac */ /* 0x000ee20008000800 */
[----:B------:R-:W-:Y:S01]  /*3950*/  IMAD.MOV.U32 R13, RZ, RZ, R12 ;  /* 0x000000ffff0d7224 */ /* 0x000fe200078e000c */
[----:B------:R-:W-:Y:S01]  /*3960*/  MOV R12, R18 ;  /* 0x00000012000c7202 */ /* 0x000fe20000000f00 */
[----:B------:R-:W-:Y:S01]  /*3970*/  IMAD R5, R5, UR12, RZ ;  /* 0x0000000c05057c24 */ /* 0x000fe2000f8e02ff */
[----:B------:R-:W4:Y:S03]  /*3980*/  LDCU.64 UR8, c[0x0][0x390] ;  /* 0x00007200ff0877ac */ /* 0x000f260008000a00 */
[----:B------:R-:W-:-:S04]  /*3990*/  IMAD.WIDE.U32 R12, R6, UR12, R12 ;  /* 0x0000000c060c7c25 */ /* 0x000fc8000f8e000c */
[----:B------:R-:W-:-:S04]  /*39a0*/  IMAD R5, R6, UR13, R5 ;  /* 0x0000000d06057c24 */ /* 0x000fc8000f8e0205 */
[----:B------:R-:W-:Y:S01]  /*39b0*/  IMAD.IADD R5, R13, 0x1, R5 ;  /* 0x000000010d057824 */ /* 0x000fe200078e0205 */
        /* <DEDUP_REMOVED lines=14> */
.L_x_526:
[----:B------:R-:W-:Y:S05]  /*3aa0*/  BSYNC.RECONVERGENT B0 ;  /* 0x0000000000007941 */ /* 0x000fea0003800200 */
.L_x_525:
[----:B------:R-:W0:Y:S01]  /*3ab0*/  LDGDEPBAR ;  /* 0x00000000000079af */ /* 0x000e220000000000 */
[----:B------:R-:W4:Y:S01]  /*3ac0*/  LDCU UR8, c[0x0][0x590] ;  /* 0x0000b200ff0877ac */ /* 0x000f220008000800 */
[----:B------:R-:W-:Y:S01]  /*3ad0*/  R2P PR, R7, 0x6 ;  /* 0x0000000607007804 */ /* 0x000fe20000000000 */
[----:B------:R-:W-:Y:S01]  /*3ae0*/  IMAD.MOV.U32 R212, RZ, RZ, 0x40 ;  /* 0x00000040ffd47424 */ /* 0x000fe200078e00ff */
[----:B------:R-:W-:Y:S01]  /*3af0*/  LEA R210, R210, UR24, 0x1 ;  /* 0x00000018d2d27c11 */ /* 0x000fe2000f8e08ff */
[----:B------:R-:W-:Y:S01]  /*3b00*/  IMAD.MOV.U32 R211, RZ, RZ, 0x20 ;  /* 0x00000020ffd37424 */ /* 0x000fe200078e00ff */
[----:B------:R-:W-:Y:S01]  /*3b10*/  LEA R2, R2, UR24, 0x1 ;  /* 0x0000001802027c11 */ /* 0x000fe2000f8e08ff */
[----:B------:R-:W-:Y:S01]  /*3b20*/  IMAD.MOV.U32 R232, RZ, RZ, R238 ;  /* 0x000000ffffe87224 */ /* 0x000fe200078e00ee */
[----:B------:R-:W-:Y:S01]  /*3b30*/  SEL R212, R212, 0xffffffc0, !P2 ;  /* 0xffffffc0d4d47807 */ /* 0x000fe20005000000 */
[----:B------:R-:W-:Y:S01]  /*3b40*/  IMAD.MOV.U32 R226, RZ, RZ, 0x4 ;  /* 0x00000004ffe27424 */ /* 0x000fe200078e00ff */
[----:B------:R-:W-:-:S02]  /*3b50*/  LEA R0, R0, UR24, 0x1 ;  /* 0x0000001800007c11 */ /* 0x000fc4000f8e08ff */
[----:B------:R-:W-:Y:S02]  /*3b60*/  CS2R R158, SRZ ;  /* 0x00000000009e7805 */ /* 0x000fe4000001ff00 */
[----:B------:R-:W-:Y:S01]  /*3b70*/  SEL R211, R211, 0xffffffe0, !P1 ;  /* 0xffffffe0d3d37807 */ /* 0x000fe20004800000 */
        /* <DEDUP_REMOVED lines=64> */
[----:B------:R-:W-:Y:S01]  /*3f80*/  VIADD R2, R2, UR16 ;  /* 0x0000001002027c36 */ /* 0x000fe20008000000 */
[----:B----4-:R-:W-:Y:S01]  /*3f90*/  USHF.L.U32 UR8, UR8, 0x6, URZ ;  /* 0x0000000608087899 */ /* 0x010fe200080006ff */
[----:B------:R-:W-:Y:S01]  /*3fa0*/  VIADD R0, R0, UR16 ;  /* 0x0000001000007c36 */ /* 0x000fe20008000000 */
[----:B------:R-:W-:Y:S01]  /*3fb0*/  UIADD3 UR5, UPT, UPT, -UR42, UR5, URZ ;  /* 0x000000052a057290 */ /* 0x000fe2000fffe1ff */
[C---:B------:R-:W-:Y:S01]  /*3fc0*/  IMAD.IADD R209, R211.reuse, 0x1, R210 ;  /* 0x00000001d3d17824 */ /* 0x040fe200078e02d2 */
[----:B------:R-:W-:Y:S01]  /*3fd0*/  USHF.L.U32 UR44, UR44, 0x3, URZ ;  /* 0x000000032c2c7899 */ /* 0x000fe200080006ff */
[----:B------:R-:W-:-:S11]  /*3fe0*/  IMAD.IADD R208, R211, 0x1, R3 ;  /* 0x00000001d3d07824 */ /* 0x000fd600078e0203 */
.L_x_531:
[----:B------:R-:W0:Y:S01]  /*3ff0*/  LDGDEPBAR ;  /* 0x00000000000079af */ /* 0x000e220000000000 */
[----:B---3--:R-:W-:Y:S01]  /*4000*/  IMAD.U32 R4, RZ, RZ, UR10 ;  /* 0x0000000aff047e24 */ /* 0x008fe2000f8e00ff */
[----:B------:R-:W-:Y:S01]  /*4010*/  MOV R5, UR11 ;  /* 0x0000000b00057c02 */ /* 0x000fe20008000f00 */
[C---:B-----5:R-:W-:Y:S01]  /*4020*/  IMAD.IADD R213, R2.reuse, 0x1, R211 ;  /* 0x0000000102d57824 */ /* 0x060fe200078e02d3 */
[----:B------:R-:W-:Y:S01]  /*4030*/  IADD3 R212, PT, PT, R2, R212, RZ ;  /* 0x000000d402d47210 */ /* 0x000fe20007ffe0ff */
[----:B------:R-:W-:Y:S01]  /*4040*/  USHF.L.U32 UR12, UR43, 0x6, URZ ;  /* 0x000000062b0c7899 */ /* 0x000fe200080006ff */
[----:B------:R-:W-:Y:S03]  /*4050*/  LEA R216, P0, R237, R4, 0x2 ;  /* 0x00000004edd87211 */ /* 0x000fe600078010ff */
[----:B------:R-:W-:Y:S01]  /*4060*/  IMAD.IADD R211, R211, 0x1, R212 ;  /* 0x00000001d3d37824 */ /* 0x000fe200078e02d4 */
[----:B------:R-:W-:Y:S01]  /*4070*/  LEA.HI.X R217, R237, R5, RZ, 0x2, P0 ;  /* 0x00000005edd97211 */ /* 0x000fe200000f14ff */
[----:B------:R-:W-:Y:S01]  /*4080*/  UISETP.GE.AND UP0, UPT, UR12, UR5, UPT ;  /* 0x000000050c00728c */ /* 0x000fe2000bf06270 */
[----:B------:R-:W-:Y:S04]  /*4090*/  DEPBAR.LE SB0, 0x0 ;  /* 0x000080000000791a */ /* 0x000fe80000000000 */
[----:B------:R-:W-:Y:S06]  /*40a0*/  BAR.SYNC.DEFER_BLOCKING 0x0 ;  /* 0x0000000000007b1d */ /* 0x000fec0000010000 */
[----:B------:R-:W-:Y:S06]  /*40b0*/  LDSM.16.M88.4 R32, [R2] ;  /* 0x000000000220783b */ /* 0x000fec0000000200 */
[----:B--2---:R-:W2:Y:S06]  /*40c0*/  LDSM.16.M88.4 R16, [R210+0xc000] ;  /* 0x00c00000d210783b */ /* 0x004eac0000000200 */
[----:B------:R-:W1:Y:S06]  /*40d0*/  LDSM.16.M88.4 R28, [R2+0x1000] ;  /* 0x00100000021c783b */ /* 0x000e6c0000000200 */
[----:B------:R-:W3:Y:S06]  /*40e0*/  LDSM.16.M88.4 R164, [R210+0xc800] ;  /* 0x00c80000d2a4783b */ /* 0x000eec0000000200 */
[----:B------:R-:W-:Y:S06]  /*40f0*/  LDSM.16.M88.4 R168, [R213] ;  /* 0x00000000d5a8783b */ /* 0x000fec0000000200 */
[----:B------:R-:W4:Y:S06]  /*4100*/  LDSM.16.M88.4 R172, [R209+0xc000] ;  /* 0x00c00000d1ac783b */ /* 0x000f2c0000000200 */
[----:B------:R-:W4:Y:S06]  /*4110*/  LDSM.16.M88.4 R176, [R213+0x1000] ;  /* 0x00100000d5b0783b */ /* 0x000f2c0000000200 */
[----:B------:R-:W4:Y:S01]  /*4120*/  LDSM.16.M88.4 R180, [R209+0xc800] ;  /* 0x00c80000d1b4783b */ /* 0x000f220000000200 */
[-C--:B--2---:R-:W-:Y:S05]  /*4130*/  HMMA.16816.F32.BF16 R4, R32, R16.reuse, RZ ;  /* 0x000000102004723c */ /* 0x084fea00000418ff */
[----:B------:R-:W-:Y:S03]  /*4140*/  LDSM.16.M88.4 R184, [R3+0xc000] ;  /* 0x00c0000003b8783b */ /* 0x000fe60000000200 */
[C---:B-1----:R-:W-:Y:S03]  /*4150*/  HMMA.16816.F32.BF16 R8, R28.reuse, R16, RZ ;  /* 0x000000101c08723c */ /* 0x042fe600000418ff */
[----:B------:R-:W-:Y:S06]  /*4160*/  LDSM.16.M88.4 R188, [R212+0x1000] ;  /* 0x00100000d4bc783b */ /* 0x000fec0000000200 */
[----:B------:R-:W-:Y:S01]  /*4170*/  LDSM.16.M88.4 R192, [R3+0xc800] ;  /* 0x00c8000003c0783b */ /* 0x000fe20000000200 */
[-C--:B------:R-:W-:Y:S05]  /*4180*/  HMMA.16816.F32.BF16 R12, R28, R18.reuse, RZ ;  /* 0x000000121c0c723c */ /* 0x080fea00000418ff */
[----:B------:R-:W-:Y:S03]  /*4190*/  LDSM.16.M88.4 R196, [R208+0xc000] ;  /* 0x00c00000d0c4783b */ /* 0x000fe60000000200 */
[C---:B------:R-:W-:Y:S03]  /*41a0*/  HMMA.16816.F32.BF16 R16, R32.reuse, R18, RZ ;  /* 0x000000122010723c */ /* 0x040fe600000418ff */
[----:B------:R-:W-:Y:S05]  /*41b0*/  LDSM.16.M88.4 R200, [R211+0x1000] ;  /* 0x00100000d3c8783b */ /* 0x000fea0000000200 */
[-C--:B---3--:R-:W-:Y:S01]  /*41c0*/  HMMA.16816.F32.BF16 R20, R32, R164.reuse, RZ ;  /* 0x000000a42014723c */ /* 0x088fe200000418ff */
[----:B------:R-:W-:Y:S06]  /*41d0*/  LDSM.16.M88.4 R204, [R208+0xc800] ;  /* 0x00c80000d0cc783b */ /* 0x000fec0000000200 */
[----:B-----5:R1:W5:Y:S01]  /*41e0*/  LDG.E R221, desc[UR32][R216.64] ;  /* 0x00000020d8dd7981 */ /* 0x020362000c1e1900 */
[C---:B------:R-:W-:Y:S05]  /*41f0*/  HMMA.16816.F32.BF16 R24, R28.reuse, R164, RZ ;  /* 0x000000a41c18723c */ /* 0x040fea00000418ff */
[----:B------:R1:W5:Y:S06]  /*4200*/  LDG.E R220, desc[UR32][R216.64+0x20] ;  /* 0x00002020d8dc7981 */ /* 0x00036c000c1e1900 */
[----:B------:R1:W5:Y:S01]  /*4210*/  LDG.E R218, desc[UR32][R216.64+0x80] ;  /* 0x00008020d8da7981 */ /* 0x000362000c1e1900 */
[-C--:B------:R-:W-:Y:S08]  /*4220*/  HMMA.16816.F32.BF16 R28, R28, R166.reuse, RZ ;  /* 0x000000a61c1c723c */ /* 0x080ff000000418ff */
[----:B------:R-:W-:Y:S01]  /*4230*/  HMMA.16816.F32.BF16 R32, R32, R166, RZ ;  /* 0x000000a62020723c */ /* 0x000fe200000418ff */
[----:B------:R-:W2:Y:S07]  /*4240*/  LDSM.16.M88.4 R164, [R212] ;  /* 0x00000000d4a4783b */ /* 0x000eae0000000200 */
[-C--:B----4-:R-:W-:Y:S08]  /*4250*/  HMMA.16816.F32.BF16 R4, R168, R172.reuse, R4 ;  /* 0x000000aca804723c */ /* 0x090ff00000041804 */
[C---:B------:R-:W-:Y:S01]  /*4260*/  HMMA.16816.F32.BF16 R8, R176.reuse, R172, R8 ;  /* 0x000000acb008723c */ /* 0x040fe20000041808 */
[----:B------:R1:W5:Y:S07]  /*4270*/  LDG.E R216, desc[UR32][R216.64+0xa0] ;  /* 0x0000a020d8d87981 */ /* 0x00036e000c1e1900 */
[-C--:B------:R-:W-:Y:S08]  /*4280*/  HMMA.16816.F32.BF16 R12, R176, R174.reuse, R12 ;  /* 0x000000aeb00c723c */ /* 0x080ff0000004180c */
[C---:B------:R-:W-:Y:S01]  /*4290*/  HMMA.16816.F32.BF16 R16, R168.reuse, R174, R16 ;  /* 0x000000aea810723c */ /* 0x040fe20000041810 */
[----:B------:R-:W3:Y:S07]  /*42a0*/  LDSM.16.M88.4 R172, [R211] ;  /* 0x00000000d3ac783b */ /* 0x000eee0000000200 */
[-C--:B------:R-:W-:Y:S08]  /*42b0*/  HMMA.16816.F32.BF16 R20, R168, R180.reuse, R20 ;  /* 0x000000b4a814723c */ /* 0x080ff00000041814 */
[C---:B------:R-:W-:Y:S08]  /*42c0*/  HMMA.16816.F32.BF16 R24, R176.reuse, R180, R24 ;  /* 0x000000b4b018723c */ /* 0x040ff00000041818 */
[-C--:B------:R-:W-:Y:S01]  /*42d0*/  HMMA.16816.F32.BF16 R28, R176, R182.reuse, R28 ;  /* 0x000000b6b01c723c */ /* 0x080fe2000004181c */
[----:B------:R-:W-:Y:S07]  /*42e0*/  LDSM.16.M88.4 R176, [R210+0x10000] ;  /* 0x01000000d2b0783b */ /* 0x000fee0000000200 */
[----:B------:R-:W-:Y:S01]  /*42f0*/  HMMA.16816.F32.BF16 R32, R168, R182, R32 ;  /* 0x000000b6a820723c */ /* 0x000fe20000041820 */
[----:B------:R-:W4:Y:S06]  /*4300*/  LDSM.16.M88.4 R168, [R2+0x2000] ;  /* 0x0020000002a8783b */ /* 0x000f2c0000000200 */
[----:B------:R-:W1:Y:S01]  /*4310*/  LDSM.16.M88.4 R180, [R2+0x3000] ;  /* 0x0030000002b4783b */ /* 0x000e620000000200 */
        /* <DEDUP_REMOVED lines=8> */
[----:B------:R-:W-:Y:S07]  /*43a0*/  LDSM.16.M88.4 R188, [R209+0x10000] ;  /* 0x01000000d1bc783b */ /* 0x000fee0000000200 */
[----:B------:R-:W-:Y:S01]  /*43b0*/  HMMA.16816.F32.BF16 R32, R164, R194, R32 ;  /* 0x000000c2a420723c */ /* 0x000fe20000041820 */
[----:B------:R-:W2:Y:S06]  /*43c0*/  LDSM.16.M88.4 R164, [R213+0x2000] ;  /* 0x00200000d5a4783b */ /* 0x000eac0000000200 */
[----:B------:R-:W2:Y:S01]  /*43d0*/  LDSM.16.M88.4 R192, [R213+0x3000] ;  /* 0x00300000d5c0783b */ /* 0x000ea20000000200 */
[-C--:B---3--:R-:W-:Y:S08]  /*43e0*/  HMMA.16816.F32.BF16 R4, R172, R196.reuse, R4 ;  /* 0x000000c4ac04723c */ /* 0x088ff00000041804 */
[C---:B------:R-:W-:Y:S08]  /*43f0*/  HMMA.16816.F32.BF16 R8, R200.reuse, R196, R8 ;  /* 0x000000c4c808723c */ /* 0x040ff00000041808 */
[-C--:B------:R-:W-:Y:S08]  /*4400*/  HMMA.16816.F32.BF16 R12, R200, R198.reuse, R12 ;  /* 0x000000c6c80c723c */ /* 0x080ff0000004180c */
[C---:B------:R-:W-:Y:S01]  /*4410*/  HMMA.16816.F32.BF16 R16, R172.reuse, R198, R16 ;  /* 0x000000c6ac10723c */ /* 0x040fe20000041810 */
[----:B------:R-:W3:Y:S07]  /*4420*/  LDSM.16.M88.4 R196, [R209+0x10800] ;  /* 0x01080000d1c4783b */ /* 0x000eee0000000200 */
[-C--:B------:R-:W-:Y:S08]  /*4430*/  HMMA.16816.F32.BF16 R20, R172, R204.reuse, R20 ;  /* 0x000000ccac14723c */ /* 0x080ff00000041814 */
[C---:B------:R-:W-:Y:S08]  /*4440*/  HMMA.16816.F32.BF16 R24, R200.reuse, R204, R24 ;  /* 0x000000ccc818723c */ /* 0x040ff00000041818 */
[-C--:B------:R-:W-:Y:S01]  /*4450*/  HMMA.16816.F32.BF16 R28, R200, R206.reuse, R28 ;  /* 0x000000cec81c723c */ /* 0x080fe2000004181c */
[----:B------:R-:W-:Y:S07]  /*4460*/  LDSM.16.M88.4 R200, [R208+0x10800] ;  /* 0x01080000d0c8783b */ /* 0x000fee0000000200 */
[----:B------:R-:W-:Y:S01]  /*4470*/  HMMA.16816.F32.BF16 R32, R172, R206, R32 ;  /* 0x000000ceac20723c */ /* 0x000fe20000041820 */
[----:B------:R-:W-:Y:S07]  /*4480*/  LDSM.16.M88.4 R172, [R212+0x2000] ;  /* 0x00200000d4ac783b */ /* 0x000fee0000000200 */
        /* <DEDUP_REMOVED lines=10> */
[----:B------:R-:W4:Y:S06]  /*4530*/  LDSM.16.M88.4 R168, [R3+0x10800] ;  /* 0x0108000003a8783b */ /* 0x000f2c0000000200 */
[----:B------:R-:W-:Y:S01]  /*4540*/  LDSM.16.M88.4 R184, [R211+0x2000] ;  /* 0x00200000d3b8783b */ /* 0x000fe20000000200 */
[-C--:B------:R-:W-:Y:S08]  /*4550*/  HMMA.16816.F32.BF16 R4, R164, R188.reuse, R4 ;  /* 0x000000bca404723c */ /* 0x080ff00000041804 */
[C---:B------:R-:W-:Y:S08]  /*4560*/  HMMA.16816.F32.BF16 R8, R192.reuse, R188, R8 ;  /* 0x000000bcc008723c */ /* 0x040ff00000041808 */
[-C--:B------:R-:W-:Y:S08]  /*4570*/  HMMA.16816.F32.BF16 R12, R192, R190.reuse, R12 ;  /* 0x000000bec00c723c */ /* 0x080ff0000004180c */
[C---:B------:R-:W-:Y:S01]  /*4580*/  HMMA.16816.F32.BF16 R16, R164.reuse, R190, R16 ;  /* 0x000000bea410723c */ /* 0x040fe20000041810 */
[----:B------:R-:W4:Y:S07]  /*4590*/  LDSM.16.M88.4 R188, [R208+0x10000] ;  /* 0x01000000d0bc783b */ /* 0x000f2e0000000200 */
[-C--:B---3--:R-:W-:Y:S08]  /*45a0*/  HMMA.16816.F32.BF16 R20, R164, R196.reuse, R20 ;  /* 0x000000c4a414723c */ /* 0x088ff00000041814 */
[C---:B------:R-:W-:Y:S08]  /*45b0*/  HMMA.16816.F32.BF16 R24, R192.reuse, R196, R24 ;  /* 0x000000c4c018723c */ /* 0x040ff00000041818 */
[-C--:B------:R-:W-:Y:S01]  /*45c0*/  HMMA.16816.F32.BF16 R28, R192, R198.reuse, R28 ;  /* 0x000000c6c01c723c */ /* 0x080fe2000004181c */
[----:B------:R-:W3:Y:S07]  /*45d0*/  LDSM.16.M88.4 R192, [R211+0x3000] ;  /* 0x00300000d3c0783b */ /* 0x000eee0000000200 */
[----:B------:R-:W-:Y:S08]  /*45e0*/  HMMA.16816.F32.BF16 R32, R164, R198, R32 ;  /* 0x000000c6a420723c */ /* 0x000ff00000041820 */
[-C--:B-1----:R-:W-:Y:S08]  /*45f0*/  HMMA.16816.F32.BF16 R4, R172, R176.reuse, R4 ;  /* 0x000000b0ac04723c */ /* 0x082ff00000041804 */
[C---:B--2---:R-:W-:Y:S08]  /*4600*/  HMMA.16816.F32.BF16 R8, R180.reuse, R176, R8 ;  /* 0x000000b0b408723c */ /* 0x044ff00000041808 */
[-C--:B------:R-:W-:Y:S08]  /*4610*/  HMMA.16816.F32.BF16 R12, R180, R178.reuse, R12 ;  /* 0x000000b2b40c723c */ /* 0x080ff0000004180c */
[C---:B------:R-:W-:Y:S08]  /*4620*/  HMMA.16816.F32.BF16 R16, R172.reuse, R178, R16 ;  /* 0x000000b2ac10723c */ /* 0x040ff00000041810 */
[-C--:B----4-:R-:W-:Y:S08]  /*4630*/  HMMA.16816.F32.BF16 R20, R172, R168.reuse, R20 ;  /* 0x000000a8ac14723c */ /* 0x090ff00000041814 */
[C---:B------:R-:W-:Y:S08]  /*4640*/  HMMA.16816.F32.BF16 R24, R180.reuse, R168, R24 ;  /* 0x000000a8b418723c */ /* 0x040ff00000041818 */
[-C--:B------:R-:W-:Y:S08]  /*4650*/  HMMA.16816.F32.BF16 R28, R180, R170.reuse, R28 ;  /* 0x000000aab41c723c */ /* 0x080ff0000004181c */
[----:B------:R-:W-:Y:S08]  /*4660*/  HMMA.16816.F32.BF16 R32, R172, R170, R32 ;  /* 0x000000aaac20723c */ /* 0x000ff00000041820 */
[-C--:B------:R-:W-:Y:S08]  /*4670*/  HMMA.16816.F32.BF16 R4, R184, R188.reuse, R4 ;  /* 0x000000bcb804723c */ /* 0x080ff00000041804 */
[C---:B---3--:R-:W-:Y:S08]  /*4680*/  HMMA.16816.F32.BF16 R8, R192.reuse, R188, R8 ;  /* 0x000000bcc008723c */ /* 0x048ff00000041808 */
        /* <DEDUP_REMOVED lines=8> */
[----:B------:R-:W-:Y:S02]  /*4710*/  USHF.L.U32 UR9, UR38, 0x7, URZ ;  /* 0x0000000726097899 */ /* 0x000fe400080006ff */
[----:B------:R-:W-:Y:S02]  /*4720*/  UIADD3 UR16, UPT, UPT, UR12, 0x40, URZ ;  /* 0x000000400c107890 */ /* 0x000fe4000fffe0ff */
[----:B------:R-:W-:Y:S02]  /*4730*/  UIADD3 UR13, UPT, UPT, UR9, UR36, URZ ;  /* 0x00000024090d7290 */ /* 0x000fe4000fffe0ff */
[----:B------:R-:W-:Y:S02]  /*4740*/  UIADD3 UR9, UPT, UPT, UR9, 0x80, URZ ;  /* 0x0000008009097890 */ /* 0x000fe4000fffe0ff */
[----:B------:R-:W-:Y:S04]  /*4750*/  UIADD3 UR13, UPT, UPT, UR13, 0x80, URZ ;  /* 0x000000800d0d7890 */ /* 0x000fe8000fffe0ff */
[----:B------:R-:W-:Y:S01]  /*4760*/  UIADD3 UR13, UPT, UPT, UR13, UR45, -UR34 ;  /* 0x0000002d0d0d7290 */ /* 0x000fe2000fffe822 */
[----:B------:R-:W-:Y:S03]  /*4770*/  IMAD.U32 R3, RZ, RZ, UR9 ;  /* 0x00000009ff037e24 */ /* 0x000fe6000f8e00ff */
[----:B------:R-:W-:Y:S02]  /*4780*/  UIADD3 UR13, UPT, UPT, UR13, -0x80, URZ ;  /* 0xffffff800d0d7890 */ /* 0x000fe4000fffe0ff */
[----:B------:R-:W-:Y:S02]  /*4790*/  ISETP.LT.AND P0, PT, R3, UR34, PT ;  /* 0x0000002203007c0c */ /* 0x000fe4000bf01270 */
[----:B------:R-:W-:Y:S06]  /*47a0*/  UISETP.GE.AND UP0, UPT, UR16, UR13, UPT ;  /* 0x0000000d1000728c */ /* 0x000fec000bf06270 */
[----:B------:R-:W-:Y:S11]  /*47b0*/  PLOP3.LUT P1, PT, PT, PT, UP0, 0x80, 0x8 ;  /* 0x000000000008781c */ /* 0x000ff60003f2f008 */
[----:B------:R-:W-:Y:S02]  /*47c0*/  @!UPT UIADD3 URZ, UPT, UPT, URZ, URZ, URZ ;  /* 0x000000fffffff290 */ /* 0x000fe4000fffe0ff */
[----:B------:R-:W-:Y:S05]  /*47d0*/  @!P1 BRA P0, `(.L_x_528) ;  /* 0x00000008007c9947 */ /* 0x000fea0000000000 */
.L_x_527:
[----:B------:R-:W1:Y:S01]  /*47e0*/  S2R R3, SR_TID.X ;  /* 0x0000000000037919 */ /* 0x000e620000002100 */
[----:B------:R-:W-:Y:S01]  /*47f0*/  UIADD3 UR9, UPT, UPT, UR34, UR17, -UR36 ;  /* 0x0000001122097290 */ /* 0x000fe2000fffe824 */
[----:B------:R-:W-:Y:S01]  /*4800*/  VIADD R175, R237, UR12 ;  /* 0x0000000cedaf7c36 */ /* 0x000fe20008000000 */
[----:B------:R-:W-:Y:S01]  /*4810*/  UIADD3 UR12, UPT, UPT, UR34, -UR45, -UR36 ;  /* 0x8000002d220c7290 */ /* 0x000fe2000fffe824 */
[----:B------:R-:W-:Y:S02]  /*4820*/  IMAD.U32 R174, RZ, RZ, UR38 ;  /* 0x00000026ffae7e24 */ /* 0x000fe4000f8e00ff */
[----:B------:R-:W-:Y:S02]  /*4830*/  IMAD.MOV.U32 R173, RZ, RZ, 0x1 ;  /* 0x00000001ffad7424 */ /* 0x000fe400078e00ff */
[C---:B------:R-:W-:Y:S02]  /*4840*/  VIADD R166, R175.reuse, UR9 ;  /* 0x00000009afa67c36 */ /* 0x040fe40008000000 */
[----:B------:R-:W-:Y:S02]  /*4850*/  VIADD R175, R175, UR12 ;  /* 0x0000000cafaf7c36 */ /* 0x000fe40008000000 */
[----:B------:R-:W-:Y:S01]  /*4860*/  IMAD.MOV.U32 R165, RZ, RZ, 0x9 ;  /* 0x00000009ffa57424 */ /* 0x000fe200078e00ff */
[C---:B------:R-:W-:Y:S02]  /*4870*/  VIADDMNMX R173, R166.reuse, R173, UR34, PT ;  /* 0x00000022a6ad7e46 */ /* 0x040fe4000b8001ad */
[----:B------:R-:W-:Y:S02]  /*4880*/  VIMNMX R177, PT, PT, RZ, R175, !PT ;  /* 0x000000afffb17248 */ /* 0x000fe40007fe0100 */
[----:B------:R-:W-:Y:S02]  /*4890*/  VIADDMNMX R176, R175, 0x8, RZ, !PT ;  /* 0x00000008afb07846 */ /* 0x000fe400078001ff */
[----:B------:R-:W-:Y:S01]  /*48a0*/  VIADDMNMX R165, R166, R165, UR34, PT ;  /* 0x00000022a6a57e46 */ /* 0x000fe2000b8001a5 */
[----:B-1----:R-:W-:Y:S01]  /*48b0*/  IMAD.SHL.U32 R164, R3, 0x2, RZ ;  /* 0x0000000203a47824 */ /* 0x002fe200078e00ff */
[----:B------:R-:W-:Y:S04]  /*48c0*/  SHF.R.U32.HI R3, RZ, 0x1, R3 ;  /* 0x00000001ff037819 */ /* 0x000fe80000011603 */
[----:B------:R-:W-:Y:S04]  /*48d0*/  LOP3.LUT R164, R164, 0x6, RZ, 0xc0, !PT ;  /* 0x00000006a4a47812 */ /* 0x000fe800078ec0ff */
[----:B------:R-:W-:Y:S01]  /*48e0*/  LOP3.LUT R3, R164, 0x1e0, R3, 0xf8, !PT ;  /* 0x000001e0a4037812 */ /* 0x000fe200078ef803 */
[----:B------:R-:W-:Y:S04]  /*48f0*/  IMAD.MOV.U32 R164, RZ, RZ, 0x21 ;  /* 0x00000021ffa47424 */ /* 0x000fe800078e00ff */
[----:B------:R-:W-:Y:S01]  /*4900*/  IMAD R174, R174, 0x80, R3 ;  /* 0x00000080aeae7824 */ /* 0x000fe200078e0203 */
[----:B------:R-:W-:Y:S01]  /*4910*/  VIADDMNMX R164, R166, R164, UR34, PT ;  /* 0x00000022a6a47e46 */ /* 0x000fe2000b8001a4 */
[----:B------:R-:W-:Y:S02]  /*4920*/  IMAD.MOV.U32 R3, RZ, RZ, 0x29 ;  /* 0x00000029ff037424 */ /* 0x000fe400078e00ff */
[C---:B------:R-:W-:Y:S01]  /*4930*/  VIADD R172, R174.reuse, 0x1 ;  /* 0x00000001aeac7836 */ /* 0x040fe20000000000 */
[CC--:B------:R-:W-:Y:S01]  /*4940*/  ISETP.GE.AND P3, PT, R174.reuse, R177.reuse, PT ;  /* 0x000000b1ae00720c */ /* 0x0c0fe20003f66270 */
[C---:B------:R-:W-:Y:S01]  /*4950*/  VIADD R171, R174.reuse, 0x8 ;  /* 0x00000008aeab7836 */ /* 0x040fe20000000000 */
[CC--:B------:R-:W-:Y:S01]  /*4960*/  ISETP.GE.AND P1, PT, R174.reuse, R176.reuse, PT ;  /* 0x000000b0ae00720c */ /* 0x0c0fe20003f26270 */
[----:B------:R-:W-:Y:S01]  /*4970*/  VIADD R170, R174, 0x9 ;  /* 0x00000009aeaa7836 */ /* 0x000fe20000000000 */
[----:B------:R-:W-:Y:S01]  /*4980*/  ISETP.GE.AND P2, PT, R172, R177, PT ;  /* 0x000000b1ac00720c */ /* 0x000fe20003f46270 */
[----:B------:R-:W-:Y:S01]  /*4990*/  VIADD R169, R174, 0x10 ;  /* 0x00000010aea97836 */ /* 0x000fe20000000000 */
[-C--:B------:R-:W-:Y:S01]  /*49a0*/  ISETP.GE.AND P0, PT, R172, R176.reuse, PT ;  /* 0x000000b0ac00720c */ /* 0x080fe20003f06270 */
[----:B------:R-:W-:Y:S01]  /*49b0*/  VIADD R168, R174, 0x11 ;  /* 0x00000011aea87836 */ /* 0x000fe20000000000 */
[----:B------:R-:W-:Y:S01]  /*49c0*/  VIADDMNMX R3, R166, R3, UR34, PT ;  /* 0x00000022a6037e46 */ /* 0x000fe2000b800103 */
[----:B------:R-:W-:Y:S01]  /*49d0*/  VIADD R167, R174, 0x18 ;  /* 0x00000018aea77836 */ /* 0x000fe20000000000 */
[----:B------:R-:W-:Y:S01]  /*49e0*/  FSEL R4, R4, -INF , P3 ;  /* 0xff80000004047808 */ /* 0x000fe20001800000 */
[----:B------:R-:W-:Y:S01]  /*49f0*/  VIADD R166, R174, 0x19 ;  /* 0x00000019aea67836 */ /* 0x000fe20000000000 */
[----:B------:R-:W-:Y:S02]  /*4a00*/  FSEL R6, R6, -INF , P1 ;  /* 0xff80000006067808 */ /* 0x000fe40000800000 */
[----:B------:R-:W-:Y:S02]  /*4a10*/  FSEL R5, R5, -INF , P2 ;  /* 0xff80000005057808 */ /* 0x000fe40001000000 */
[----:B------:R-:W-:Y:S02]  /*4a20*/  FSEL R7, R7, -INF , P0 ;  /* 0xff80000007077808 */ /* 0x000fe40000000000 */
[CC--:B------:R-:W-:Y:S02]  /*4a30*/  ISETP.GE.AND P3, PT, R170.reuse, R177.reuse, PT ;  /* 0x000000b1aa00720c */ /* 0x0c0fe40003f66270 */
[-C--:B------:R-:W-:Y:S02]  /*4a40*/  ISETP.GE.AND P2, PT, R171, R176.reuse, PT ;  /* 0x000000b0ab00720c */ /* 0x080fe40003f46270 */
[-C--:B------:R-:W-:Y:S02]  /*4a50*/  ISETP.GE.AND P1, PT, R170, R176.reuse, PT ;  /* 0x000000b0aa00720c */ /* 0x080fe40003f26270 */
[-C--:B------:R-:W-:Y:S02]  /*4a60*/  ISETP.GE.AND P0, PT, R169, R177.reuse, PT ;  /* 0x000000b1a900720c */ /* 0x080fe40003f06270 */
[----:B------:R-:W-:Y:S02]  /*4a70*/  FSEL R17, R17, -INF , P3 ;  /* 0xff80000011117808 */ /* 0x000fe40001800000 */
[----:B------:R-:W-:Y:S02]  /*4a80*/  FSEL R18, R18, -INF , P2 ;  /* 0xff80000012127808 */ /* 0x000fe40001000000 */
[----:B------:R-:W-:Y:S02]  /*4a90*/  FSEL R19, R19, -INF , P1 ;  /* 0xff80000013137808 */ /* 0x000fe40000800000 */
[----:B------:R-:W-:Y:S02]  /*4aa0*/  FSEL R20, R20, -INF , P0 ;  /* 0xff80000014147808 */ /* 0x000fe40000000000 */
[-C--:B------:R-:W-:Y:S02]  /*4ab0*/  ISETP.GE.AND P3, PT, R169, R176.reuse, PT ;  /* 0x000000b0a900720c */ /* 0x080fe40003f66270 */
[-C--:B------:R-:W-:Y:S02]  /*4ac0*/  ISETP.GE.AND P2, PT, R168, R176.reuse, PT ;  /* 0x000000b0a800720c */ /* 0x080fe40003f46270 */
[-C--:B------:R-:W-:Y:S02]  /*4ad0*/  ISETP.GE.AND P1, PT, R167, R176.reuse, PT ;  /* 0x000000b0a700720c */ /* 0x080fe40003f26270 */
[----:B------:R-:W-:Y:S02]  /*4ae0*/  ISETP.GE.AND P0, PT, R166, R176, PT ;  /* 0x000000b0a600720c */ /* 0x000fe40003f06270 */
[----:B------:R-:W-:Y:S02]  /*4af0*/  VIADDMNMX R176, R175, 0x20, RZ, !PT ;  /* 0x00000020afb07846 */ /* 0x000fe400078001ff */
[----:B------:R-:W-:Y:S02]  /*4b00*/  FSEL R22, R22, -INF , P3 ;  /* 0xff80000016167808 */ /* 0x000fe40001800000 */
[----:B------:R-:W-:Y:S02]  /*4b10*/  FSEL R23, R23, -INF , P2 ;  /* 0xff80000017177808 */ /* 0x000fe40001000000 */
[-C--:B------:R-:W-:Y:S02]  /*4b20*/  ISETP.GE.AND P4, PT, R171, R177.reuse, PT ;  /* 0x000000b1ab00720c */ /* 0x080fe40003f86270 */
[-C--:B------:R-:W-:Y:S02]  /*4b30*/  ISETP.GE.AND P3, PT, R174, R176.reuse, PT ;  /* 0x000000b0ae00720c */ /* 0x080fe40003f66270 */
[-C--:B------:R-:W-:Y:S02]  /*4b40*/  ISETP.GE.AND P2, PT, R172, R176.reuse, PT ;  /* 0x000000b0ac00720c */ /* 0x080fe40003f46270 */
[----:B------:R-:W-:Y:S02]  /*4b50*/  VIADDMNMX R175, R175, 0x28, RZ, !PT ;  /* 0x00000028afaf7846 */ /* 0x000fe400078001ff */
        /* <DEDUP_REMOVED lines=33> */
[C---:B------:R-:W-:Y:S02]  /*4d70*/  ISETP.GE.AND P4, PT, R166.reuse, R176, PT ;  /* 0x000000b0a600720c */ /* 0x040fe40003f86270 */
[-C--:B------:R-:W-:Y:S02]  /*4d80*/  ISETP.GE.AND P1, PT, R167, R175.reuse, PT ;  /* 0x000000afa700720c */ /* 0x080fe40003f26270 */
[----:B------:R-:W-:Y:S02]  /*4d90*/  ISETP.GE.AND P0, PT, R166, R175, PT ;  /* 0x000000afa600720c */ /* 0x000fe40003f06270 */
[C---:B------:R-:W-:Y:S02]  /*4da0*/  ISETP.GE.AND P6, PT, R174.reuse, R173, PT ;  /* 0x000000adae00720c */ /* 0x040fe40003fc6270 */
[C---:B------:R-:W-:Y:S02]  /*4db0*/  ISETP.GE.AND P3, PT, R174.reuse, R165, PT ;  /* 0x000000a5ae00720c */ /* 0x040fe40003f66270 */
[CC--:B------:R-:W-:Y:S02]  /*4dc0*/  ISETP.GE.AND P2, PT, R174.reuse, R164.reuse, PT ;  /* 0x000000a4ae00720c */ /* 0x0c0fe40003f46270 */
[----:B------:R-:W-:Y:S02]  /*4dd0*/  ISETP.GE.AND P5, PT, R174, R3, PT ;  /* 0x00000003ae00720c */ /* 0x000fe40003fa6270 */
[----:B------:R-:W-:Y:S02]  /*4de0*/  FSEL R29, R29, -INF , P4 ;  /* 0xff8000001d1d7808 */ /* 0x000fe40002000000 */
[----:B------:R-:W-:Y:S02]  /*4df0*/  FSEL R30, R30, -INF , P1 ;  /* 0xff8000001e1e7808 */ /* 0x000fe40000800000 */
[----:B------:R-:W-:Y:S02]  /*4e00*/  FSEL R31, R31, -INF , P0 ;  /* 0xff8000001f1f7808 */ /* 0x000fe40000000000 */
        /* <DEDUP_REMOVED lines=60> */
.L_x_528:
[----:B------:R-:W1:Y:S01]  /*51d0*/  S2R R213, SR_TID.X ;  /* 0x0000000000d57919 */ /* 0x000e620000002100 */
[C---:B------:R-:W-:Y:S01]  /*51e0*/  FMUL.FTZ R3, R235.reuse, 1.4426950216293334961 ;  /* 0x3fb8aa3beb037820 */ /* 0x040fe20000410000 */
[----:B------:R-:W-:Y:S01]  /*51f0*/  FSETP.NEU.FTZ.AND P0, PT, R235, -INF , PT ;  /* 0xff800000eb00780b */ /* 0x000fe20003f1d000 */
[----:B------:R-:W-:Y:S01]  /*5200*/  FMUL.FTZ R251, R234, 1.4426950216293334961 ;  /* 0x3fb8aa3beafb7820 */ /* 0x000fe20000410000 */
[C---:B------:R-:W-:Y:S01]  /*5210*/  FMUL.FTZ R164, R236.reuse, 1.4426950216293334961 ;  /* 0x3fb8aa3beca47820 */ /* 0x040fe20000410000 */
[----:B------:R-:W-:Y:S01]  /*5220*/  FSETP.NEU.FTZ.AND P1, PT, R236, -INF , PT ;  /* 0xff800000ec00780b */ /* 0x000fe20003f3d000 */
[----:B------:R-:W-:Y:S01]  /*5230*/  UISETP.GT.AND UP0, UPT, UR43, UR39, UPT ;  /* 0x000000272b00728c */ /* 0x000fe2000bf04270 */
[----:B------:R-:W-:Y:S02]  /*5240*/  FSEL R3, R3, RZ, P0 ;  /* 0x000000ff03037208 */ /* 0x000fe40000000000 */
[----:B------:R-:W-:Y:S02]  /*5250*/  FSETP.NEU.FTZ.AND P0, PT, R234, -INF , PT ;  /* 0xff800000ea00780b */ /* 0x000fe40003f1d000 */
[----:B------:R-:W-:Y:S01]  /*5260*/  FSEL R164, R164, RZ, P1 ;  /* 0x000000ffa4a47208 */ /* 0x000fe20000800000 */
[--C-:B------:R-:W-:Y:S01]  /*5270*/  FFMA.FTZ R196, R6, UR46, -R3.reuse ;  /* 0x0000002e06c47c23 */ /* 0x100fe20008010803 */
[----:B------:R-:W-:Y:S01]  /*5280*/  FSEL R251, R251, RZ, P0 ;  /* 0x000000fffbfb7208 */ /* 0x000fe20000000000 */
[--C-:B------:R-:W-:Y:S01]  /*5290*/  FFMA.FTZ R193, R18, UR46, -R3.reuse ;  /* 0x0000002e12c17c23 */ /* 0x100fe20008010803 */
[----:B------:R-:W-:Y:S01]  /*52a0*/  FFMA.FTZ R190, R19, UR46, -R3 ;  /* 0x0000002e13be7c23 */ /* 0x000fe20008010803 */
[--C-:B------:R-:W-:Y:S01]  /*52b0*/  FFMA.FTZ R194, R4, UR46, -R164.reuse ;  /* 0x0000002e04c27c23 */ /* 0x100fe200080108a4 */
[--C-:B------:R-:W-:Y:S01]  /*52c0*/  FFMA.FTZ R195, R5, UR46, -R164.reuse ;  /* 0x0000002e05c37c23 */ /* 0x100fe200080108a4 */
[--C-:B------:R-:W-:Y:S01]  /*52d0*/  FFMA.FTZ R199, R8, UR46, -R251.reuse ;  /* 0x0000002e08c77c23 */ /* 0x100fe200080108fb */
[----:B------:R-:W-:Y:S01]  /*52e0*/  FFMA.FTZ R201, R9, UR46, -R251 ;  /* 0x0000002e09c97c23 */ /* 0x000fe200080108fb */
[--C-:B------:R-:W-:Y:S01]  /*52f0*/  FFMA.FTZ R229, R34, UR46, -R3.reuse ;  /* 0x0000002e22e57c23 */ /* 0x100fe20008010803 */
[--C-:B------:R-:W-:Y:S01]  /*5300*/  FFMA.FTZ R242, R35, UR46, -R3.reuse ;  /* 0x0000002e23f27c23 */ /* 0x100fe20008010803 */
[----:B------:R-:W-:Y:S01]  /*5310*/  MUFU.EX2 R194, R194 ;  /* 0x000000c200c27308 */ /* 0x000fe20000000800 */
[--C-:B------:R-:W-:Y:S01]  /*5320*/  FFMA.FTZ R222, R22, UR46, -R3.reuse ;  /* 0x0000002e16de7c23 */ /* 0x100fe20008010803 */
[--C-:B------:R-:W-:Y:S01]  /*5330*/  FFMA.FTZ R207, R23, UR46, -R3.reuse ;  /* 0x0000002e17cf7c23 */ /* 0x100fe20008010803 */
[----:B------:R-:W-:Y:S07]  /*5340*/  FFMA.FTZ R197, R7, UR46, -R3 ;  /* 0x0000002e07c57c23 */ /* 0x000fee0008010803 */
[----:B------:R-:W2:Y:S01]  /*5350*/  MUFU.EX2 R195, R195 ;  /* 0x000000c300c37308 */ /* 0x000ea20000000800 */
[--C-:B------:R-:W-:Y:S01]  /*5360*/  FFMA.FTZ R191, R16, UR46, -R164.reuse ;  /* 0x0000002e10bf7c23 */ /* 0x100fe200080108a4 */
[--C-:B------:R-:W-:Y:S01]  /*5370*/  FFMA.FTZ R192, R17, UR46, -R164.reuse ;  /* 0x0000002e11c07c23 */ /* 0x100fe200080108a4 */
[C---:B------:R-:W-:Y:S07]  /*5380*/  FMUL.FTZ R7, R233.reuse, 1.4426950216293334961 ;  /* 0x3fb8aa3be9077820 */ /* 0x040fee0000410000 */
[----:B------:R-:W-:Y:S01]  /*5390*/  MUFU.EX2 R196, R196 ;  /* 0x000000c400c47308 */ /* 0x000fe20000000800 */
[----:B------:R-:W-:Y:S01]  /*53a0*/  FSETP.NEU.FTZ.AND P0, PT, R233, -INF , PT ;  /* 0xff800000e900780b */ /* 0x000fe20003f1d000 */
[--C-:B------:R-:W-:Y:S01]  /*53b0*/  FFMA.FTZ R198, R12, UR46, -R251.reuse ;  /* 0x0000002e0cc67c23 */ /* 0x100fe200080108fb */
[----:B------:R-:W-:Y:S07]  /*53c0*/  FFMA.FTZ R200, R13, UR46, -R251 ;  /* 0x0000002e0dc87c23 */ /* 0x000fee00080108fb */
[----:B------:R-:W3:Y:S01]  /*53d0*/  MUFU.EX2 R197, R197 ;  /* 0x000000c500c57308 */ /* 0x000ee20000000800 */
[----:B------:R-:W-:Y:S01]  /*53e0*/  FSEL R7, R7, RZ, P0 ;  /* 0x000000ff07077208 */ /* 0x000fe20000000000 */
[--C-:B------:R-:W-:Y:S01]  /*53f0*/  FFMA.FTZ R203, R20, UR46, -R164.reuse ;  /* 0x0000002e14cb7c23 */ /* 0x100fe200080108a4 */
[--C-:B------:R-:W-:Y:S07]  /*5400*/  FFMA.FTZ R225, R21, UR46, -R164.reuse ;  /* 0x0000002e15e17c23 */ /* 0x100fee00080108a4 */
[----:B------:R-:W-:Y:S01]  /*5410*/  MUFU.EX2 R191, R191 ;  /* 0x000000bf00bf7308 */ /* 0x000fe20000000800 */
[--C-:B------:R-:W-:Y:S01]  /*5420*/  FFMA.FTZ R224, R32, UR46, -R164.reuse ;  /* 0x0000002e20e07c23 */ /* 0x100fe200080108a4 */
[--C-:B------:R-:W-:Y:S01]  /*5430*/  FFMA.FTZ R202, R10, UR46, -R7.reuse ;  /* 0x0000002e0aca7c23 */ /* 0x100fe20008010807 */
[--C-:B------:R-:W-:Y:S07]  /*5440*/  FFMA.FTZ R204, R11, UR46, -R7.reuse ;  /* 0x0000002e0bcc7c23 */ /* 0x100fee0008010807 */
[----:B------:R-:W4:Y:S01]  /*5450*/  MUFU.EX2 R192, R192 ;  /* 0x000000c000c07308 */ /* 0x000f220000000800 */
[--C-:B------:R-:W-:Y:S01]  /*5460*/  FFMA.FTZ R206, R14, UR46, -R7.reuse ;  /* 0x0000002e0ece7c23 */ /* 0x100fe20008010807 */
[--C-:B------:R-:W-:Y:S01]  /*5470*/  FFMA.FTZ R239, R15, UR46, -R7.reuse ;  /* 0x0000002e0fef7c23 */ /* 0x100fe20008010807 */
[--C-:B------:R-:W-:Y:S07]  /*5480*/  FFMA.FTZ R249, R30, UR46, -R7.reuse ;  /* 0x0000002e1ef97c23 */ /* 0x100fee0008010807 */
[----:B------:R-:W-:Y:S01]  /*5490*/  MUFU.EX2 R193, R193 ;  /* 0x000000c100c17308 */ /* 0x000fe20000000800 */
[--C-:B------:R-:W-:Y:S01]  /*54a0*/  FFMA.FTZ R247, R26, UR46, -R7.reuse ;  /* 0x0000002e1af77c23 */ /* 0x100fe20008010807 */
[--C-:B------:R-:W-:Y:S01]  /*54b0*/  FFMA.FTZ R250, R27, UR46, -R7.reuse ;  /* 0x0000002e1bfa7c23 */ /* 0x100fe20008010807 */
[----:B------:R-:W-:Y:S07]  /*54c0*/  FFMA.FTZ R7, R31, UR46, -R7 ;  /* 0x0000002e1f077c23 */ /* 0x000fee0008010807 */
[----:B------:R-:W-:Y:S01]  /*54d0*/  MUFU.EX2 R190, R190 ;  /* 0x000000be00be7308 */ /* 0x000fe20000000800 */
[----:B------:R-:W-:Y:S01]  /*54e0*/  FFMA.FTZ R164, R33, UR46, -R164 ;  /* 0x0000002e21a47c23 */ /* 0x000fe200080108a4 */
[--C-:B------:R-:W-:Y:S01]  /*54f0*/  FFMA.FTZ R245, R24, UR46, -R251.reuse ;  /* 0x0000002e18f57c23 */ /* 0x100fe200080108fb */
[--C-:B------:R-:W-:Y:S07]  /*5500*/  FFMA.FTZ R246, R25, UR46, -R251.reuse ;  /* 0x0000002e19f67c23 */ /* 0x100fee00080108fb */
[----:B------:R-:W-:Y:S01]  /*5510*/  MUFU.EX2 R199, R199 ;  /* 0x000000c700c77308 */ /* 0x000fe20000000800 */
[--C-:B------:R-:W-:Y:S01]  /*5520*/  FFMA.FTZ R252, R28, UR46, -R251.reuse ;  /* 0x0000002e1cfc7c23 */ /* 0x100fe200080108fb */
[----:B------:R-:W-:Y:S01]  /*5530*/  FFMA.FTZ R251, R29, UR46, -R251 ;  /* 0x0000002e1dfb7c23 */ /* 0x000fe200080108fb */
[----:B------:R-:W-:Y:S07]  /*5540*/  MOV R211, 0x20 ;  /* 0x0000002000d37802 */ /* 0x000fee0000000f00 */
[----:B------:R-:W-:Y:S01]  /*5550*/  MUFU.EX2 R201, R201 ;  /* 0x000000c900c97308 */ /* 0x000fe20000000800 */
[----:B------:R-:W-:Y:S09]  /*5560*/  MOV R212, 0x40 ;  /* 0x0000004000d47802 */ /* 0x000ff20000000f00 */
        /* <DEDUP_REMOVED lines=9> */
[----:B------:R-:W4:Y:S10]  /*5600*/  MUFU.EX2 R207, R207 ;  /* 0x000000cf00cf7308 */ /* 0x000f340000000800 */
[----:B------:R4:W-:Y:S10]  /*5610*/  MUFU.EX2 R248, R7 ;  /* 0x0000000700f87308 */ /* 0x0009f40000000800 */
[----:B------:R-:W-:Y:S10]  /*5620*/  MUFU.EX2 R223, R164 ;  /* 0x000000a400df7308 */ /* 0x000ff40000000800 */
[----:B------:R-:W-:Y:S10]  /*5630*/  MUFU.EX2 R224, R224 ;  /* 0x000000e000e07308 */ /* 0x000ff40000000800 */
[----:B------:R-:W-:Y:S10]  /*5640*/  MUFU.EX2 R229, R229 ;  /* 0x000000e500e57308 */ /* 0x000ff40000000800 */
[----:B------:R-:W4:Y:S10]  /*5650*/  MUFU.EX2 R242, R242 ;  /* 0x000000f200f27308 */ /* 0x000f340000000800 */
[----:B------:R-:W-:Y:S10]  /*5660*/  MUFU.EX2 R245, R245 ;  /* 0x000000f500f57308 */ /* 0x000ff40000000800 */
[----:B------:R-:W4:Y:S10]  /*5670*/  MUFU.EX2 R246, R246 ;  /* 0x000000f600f67308 */ /* 0x000f340000000800 */
[----:B------:R-:W-:Y:S10]  /*5680*/  MUFU.EX2 R247, R247 ;  /* 0x000000f700f77308 */ /* 0x000ff40000000800 */
[----:B------:R-:W-:Y:S10]  /*5690*/  MUFU.EX2 R250, R250 ;  /* 0x000000fa00fa7308 */ /* 0x000ff40000000800 */
[----:B------:R-:W-:Y:S10]  /*56a0*/  MUFU.EX2 R252, R252 ;  /* 0x000000fc00fc7308 */ /* 0x000ff40000000800 */
[----:B------:R-:W4:Y:S10]  /*56b0*/  MUFU.EX2 R251, R251 ;  /* 0x000000fb00fb7308 */ /* 0x000f340000000800 */
[----:B------:R-:W4:Y:S01]  /*56c0*/  MUFU.EX2 R249, R249 ;  /* 0x000000f900f97308 */ /* 0x000f220000000800 */
[C---:B-1----:R-:W-:Y:S02]  /*56d0*/  SHF.L.U32 R8, R213.reuse, 0x4, RZ ;  /* 0x00000004d5087819 */ /* 0x042fe400000006ff */
[C---:B------:R-:W-:Y:S02]  /*56e0*/  SHF.L.U32 R9, R213.reuse, 0x1, RZ ;  /* 0x00000001d5097819 */ /* 0x040fe400000006ff */
[----:B------:R-:W-:Y:S02]  /*56f0*/  LOP3.LUT R8, R8, 0x1c0, RZ, 0xc0, !PT ;  /* 0x000001c008087812 */ /* 0x000fe400078ec0ff */
[C---:B------:R-:W-:Y:S02]  /*5700*/  SHF.L.U32 R6, R213.reuse, 0x5, RZ ;  /* 0x00000005d5067819 */ /* 0x040fe400000006ff */
[----:B------:R-:W-:Y:S02]  /*5710*/  SHF.L.U32 R4, R213, 0x6, RZ ;  /* 0x00000006d5047819 */ /* 0x000fe400000006ff */
[----:B------:R-:W-:Y:S02]  /*5720*/  LOP3.LUT R8, R8, 0x38, R9, 0xf8, !PT ;  /* 0x0000003808087812 */ /* 0x000fe400078ef809 */
[----:B------:R-:W-:Y:S02]  /*5730*/  SHF.R.U32.HI R3, RZ, 0x1, R213 ;  /* 0x00000001ff037819 */ /* 0x000fe400000116d5 */
[--C-:B------:R-:W-:Y:S02]  /*5740*/  LOP3.LUT R9, R9, 0x7006, R6.reuse, 0xc8, !PT ;  /* 0x0000700609097812 */ /* 0x100fe400078ec806 */
[----:B------:R-:W-:Y:S02]  /*5750*/  SHF.L.U32 R214, R213, 0x3, RZ ;  /* 0x00000003d5d67819 */ /* 0x000fe400000006ff */
[----:B------:R-:W-:Y:S02]  /*5760*/  LOP3.LUT R5, R4, 0x1c0, RZ, 0xc0, !PT ;  /* 0x000001c004057812 */ /* 0x000fe400078ec0ff */
[----:B------:R-:W-:Y:S02]  /*5770*/  LOP3.LUT R9, R9, 0x400, R6, 0xf8, !PT ;  /* 0x0000040009097812 */ /* 0x000fe400078ef806 */
[--C-:B------:R-:W-:Y:S02]  /*5780*/  LOP3.LUT R8, R8, 0x20, R3.reuse, 0x78, !PT ;  /* 0x0000002008087812 */ /* 0x100fe400078e7803 */
[----:B------:R-:W-:Y:S02]  /*5790*/  LOP3.LUT R5, R5, 0x38, R214, 0xf8, !PT ;  /* 0x0000003805057812 */ /* 0x000fe400078ef8d6 */
[----:B------:R-:W-:Y:S02]  /*57a0*/  LOP3.LUT R8, R9, R8, RZ, 0xfc, !PT ;  /* 0x0000000809087212 */ /* 0x000fe400078efcff */
[C---:B------:R-:W-:Y:S02]  /*57b0*/  LOP3.LUT R3, R5.reuse, 0x8, R3, 0x78, !PT ;  /* 0x0000000805037812 */ /* 0x040fe400078e7803 */
[--C-:B------:R-:W-:Y:S02]  /*57c0*/  LOP3.LUT R9, R5, 0x8, R213.reuse, 0x78, !PT ;  /* 0x0000000805097812 */ /* 0x100fe400078e78d5 */
[----:B--2---:R-:W-:Y:S02]  /*57d0*/  F2FP.BF16.F32.PACK_AB R5, R195, R194 ;  /* 0x000000c2c305723e */ /* 0x004fe400000010ff */
[----:B------:R-:W-:Y:S02]  /*57e0*/  LEA R244, R8, UR4, 0x1 ;  /* 0x0000000408f47c11 */ /* 0x000fe4000f8e08ff */
[----:B------:R-:W-:Y:S02]  /*57f0*/  LOP3.LUT R4, R4, 0x200, RZ, 0xc0, !PT ;  /* 0x0000020004047812 */ /* 0x000fe400078ec0ff */
[----:B------:R-:W-:Y:S01]  /*5800*/  LOP3.LUT P4, RZ, R213, 0x4, RZ, 0xc0, !PT ;  /* 0x00000004d5ff7812 */ /* 0x000fe2000788c0ff */
[----:B------:R1:W-:Y:S01]  /*5810*/  STS [R244+0x20000], R5 ;  /* 0x02000005f4007388 */ /* 0x0003e20000000800 */
[--C-:B------:R-:W-:Y:S02]  /*5820*/  LOP3.LUT R4, R4, 0x400, R6.reuse, 0xf8, !PT ;  /* 0x0000040004047812 */ /* 0x100fe400078ef806 */
[----:B---3--:R-:W-:Y:S02]  /*5830*/  F2FP.BF16.F32.PACK_AB R10, R197, R196 ;  /* 0x000000c4c50a723e */ /* 0x008fe400000010ff */
[----:B------:R-:W-:Y:S02]  /*5840*/  LOP3.LUT R3, R4, R3, RZ, 0xfc, !PT ;  /* 0x0000000304037212 */ /* 0x000fe400078efcff */
[----:B------:R-:W-:Y:S01]  /*5850*/  MOV R4, 0x10 ;  /* 0x0000001000047802 */ /* 0x000fe20000000f00 */
[----:B------:R2:W-:Y:S01]  /*5860*/  STS [R244+0x20400], R10 ;  /* 0x0204000af4007388 */ /* 0x0005e20000000800 */
[----:B----4-:R-:W-:Y:S02]  /*5870*/  F2FP.BF16.F32.PACK_AB R8, R192, R191 ;  /* 0x000000bfc008723e */ /* 0x010fe400000010ff */
[----:B------:R-:W-:Y:S02]  /*5880*/  SEL R4, R4, 0xfffffff0, !P4 ;  /* 0xfffffff004047807 */ /* 0x000fe40006000000 */
[----:B------:R-:W-:Y:S02]  /*5890*/  LOP3.LUT P0, RZ, R213, 0x8, RZ, 0xc0, !PT ;  /* 0x00000008d5ff7812 */ /* 0x000fe4000780c0ff */
[C---:B------:R-:W-:Y:S02]  /*58a0*/  IADD3 R243, PT, PT, R244.reuse, R4, RZ ;  /* 0x00000004f4f37210 */ /* 0x040fe40007ffe0ff */
[----:B------:R-:W-:Y:S02]  /*58b0*/  LOP3.LUT R6, R9, 0x7a00, R6, 0xf8, !PT ;  /* 0x00007a0009067812 */ /* 0x000fe400078ef806 */
[C---:B------:R-:W-:Y:S01]  /*58c0*/  IADD3 R9, PT, PT, R244.reuse, 0x20000, RZ ;  /* 0x00020000f4097810 */ /* 0x040fe20007ffe0ff */
[----:B------:R3:W-:Y:S01]  /*58d0*/  STS [R243+0x20000], R8 ;  /* 0x02000008f3007388 */ /* 0x0007e20000000800 */
[----:B------:R-:W-:Y:S02]  /*58e0*/  IADD3 R205, PT, PT, R244, 0x20020, RZ ;  /* 0x00020020f4cd7810 */ /* 0x000fe40007ffe0ff */
[----:B------:R-:W-:Y:S02]  /*58f0*/  F2FP.BF16.F32.PACK_AB R7, R207, R222 ;  /* 0x000000decf07723e */ /* 0x000fe400000010ff */
[----:B-1----:R-:W-:Y:S02]  /*5900*/  F2FP.BF16.F32.PACK_AB R5, R190, R193 ;  /* 0x000000c1be05723e */ /* 0x002fe400000010ff */
[----:B------:R-:W-:Y:S02]  /*5910*/  @P0 IADD3 R205, PT, PT, R9, -0x20, RZ ;  /* 0xffffffe009cd0810 */ /* 0x000fe40007ffe0ff */
[----:B------:R-:W-:Y:S01]  /*5920*/  F2FP.BF16.F32.PACK_AB R9, R204, R202 ;  /* 0x000000cacc09723e */ /* 0x000fe200000010ff */
[----:B------:R1:W-:Y:S01]  /*5930*/  STS [R243+0x20400], R5 ;  /* 0x02040005f3007388 */ /* 0x0003e20000000800 */
[----:B------:R-:W-:Y:S02]  /*5940*/  IADD3 R4, PT, PT, R4, R205, RZ ;  /* 0x000000cd04047210 */ /* 0x000fe40007ffe0ff */
[----:B--2---:R-:W-:Y:S01]  /*5950*/  F2FP.BF16.F32.PACK_AB R10, R201, R199 ;  /* 0x000000c7c90a723e */ /* 0x004fe200000010ff */
[----:B------:R2:W-:Y:S01]  /*5960*/  STS [R244+0x21400], R9 ;  /* 0x02140009f4007388 */ /* 0x0005e20000000800 */
[----:B------:R-:W-:Y:S02]  /*5970*/  LEA R219, R3, UR4, 0x1 ;  /* 0x0000000403db7c11 */ /* 0x000fe4000f8e08ff */
[----:B------:R-:W-:Y:S01]  /*5980*/  LEA R210, R6, UR4, 0x1 ;  /* 0x0000000406d27c11 */ /* 0x000fe2000f8e08ff */
[----:B------:R4:W-:Y:S01]  /*5990*/  STS [R244+0x21000], R10 ;  /* 0x0210000af4007388 */ /* 0x0009e20000000800 */
[----:B------:R-:W-:Y:S02]  /*59a0*/  LOP3.LUT P0, RZ, R213, 0x2, RZ, 0xc0, !PT ;  /* 0x00000002d5ff7812 */ /* 0x000fe4000780c0ff */
[----:B------:R-:W-:Y:S02]  /*59b0*/  SEL R212, R212, 0xffffffc0, !P4 ;  /* 0xffffffc0d4d47807 */ /* 0x000fe40006000000 */
[----:B------:R-:W-:Y:S02]  /*59c0*/  SEL R211, R211, 0xffffffe0, !P0 ;  /* 0xffffffe0d3d37807 */ /* 0x000fe40004000000 */
[----:B---3--:R-:W-:Y:S02]  /*59d0*/  F2FP.BF16.F32.PACK_AB R8, R200, R198 ;  /* 0x000000c6c808723e */ /* 0x008fe400000010ff */
[----:B------:R-:W-:Y:S02]  /*59e0*/  IADD3 R217, PT, PT, R219, R211, RZ ;  /* 0x000000d3dbd97210 */ /* 0x000fe40007ffe0ff */
[----:B------:R-:W-:Y:S01]  /*59f0*/  IADD3 R209, PT, PT, R211, R210, RZ ;  /* 0x000000d2d3d17210 */ /* 0x000fe20007ffe0ff */
[----:B------:R3:W-:Y:S01]  /*5a00*/  STS [R243+0x21000], R8 ;  /* 0x02100008f3007388 */ /* 0x0007e20000000800 */
[----:B------:R-:W-:Y:S02]  /*5a10*/  IADD3 R188, PT, PT, R219, R212, RZ ;  /* 0x000000d4dbbc7210 */ /* 0x000fe40007ffe0ff */
[----:B------:R-:W-:Y:S02]  /*5a20*/  IADD3 R3, PT, PT, R212, R210, RZ ;  /* 0x000000d2d4037210 */ /* 0x000fe40007ffe0ff */
[----:B-1----:R-:W-:Y:S02]  /*5a30*/  F2FP.BF16.F32.PACK_AB R5, R239, R206 ;  /* 0x000000ceef05723e */ /* 0x002fe400000010ff */
[C---:B------:R-:W-:Y:S02]  /*5a40*/  IADD3 R189, PT, PT, R211.reuse, R188, RZ ;  /* 0x000000bcd3bd7210 */ /* 0x040fe40007ffe0ff */
[----:B--2---:R-:W-:Y:S01]  /*5a50*/  F2FP.BF16.F32.PACK_AB R9, R242, R229 ;  /* 0x000000e5f209723e */ /* 0x004fe200000010ff */
[----:B------:R1:W-:Y:S01]  /*5a60*/  STS [R243+0x21400], R5 ;  /* 0x02140005f3007388 */ /* 0x0003e20000000800 */
[----:B------:R-:W-:Y:S02]  /*5a70*/  IADD3 R208, PT, PT, R211, R3, RZ ;  /* 0x00000003d3d07210 */ /* 0x000fe40007ffe0ff */
[----:B----4-:R-:W-:Y:S01]  /*5a80*/  F2FP.BF16.F32.PACK_AB R10, R246, R245 ;  /* 0x000000f5f60a723e */ /* 0x010fe200000010ff */
[----:B------:R2:W-:Y:S01]  /*5a90*/  STS [R205+0x400], R7 ;  /* 0x00040007cd007388 */ /* 0x0005e20000000800 */
[--C-:B------:R-:W-:Y:S04]  /*5aa0*/  SHF.R.U32.HI R215, RZ, 0x4, R213.reuse ;  /* 0x00000004ffd77819 */ /* 0x100fe800000116d5 */
[----:B------:R-:W-:Y:S02]  /*5ab0*/  LOP3.LUT R215, R215, 0x8, RZ, 0xc0, !PT ;  /* 0x00000008d7d77812 */ /* 0x000fe400078ec0ff */
[----:B---3--:R-:W-:Y:S05]  /*5ac0*/  F2FP.BF16.F32.PACK_AB R8, R225, R203 ;  /* 0x000000cbe108723e */ /* 0x008fea00000010ff */
[----:B------:R3:W-:Y:S04]  /*5ad0*/  STS [R205], R8 ;  /* 0x00000008cd007388 */ /* 0x0007e80000000800 */
[----:B------:R-:W-:Y:S01]  /*5ae0*/  STS [R4+0x400], R9 ;  /* 0x0004000904007388 */ /* 0x000fe20000000800 */
[----:B-1----:R-:W-:Y:S02]  /*5af0*/  F2FP.BF16.F32.PACK_AB R5, R223, R224 ;  /* 0x000000e0df05723e */ /* 0x002fe400000010ff */
[----:B--2---:R-:W-:Y:S03]  /*5b00*/  F2FP.BF16.F32.PACK_AB R7, R251, R252 ;  /* 0x000000fcfb07723e */ /* 0x004fe600000010ff */
[----:B------:R1:W-:Y:S04]  /*5b10*/  STS [R4], R5 ;  /* 0x0000000504007388 */ /* 0x0003e80000000800 */
[----:B------:R-:W-:Y:S01]  /*5b20*/  STS [R205+0x1000], R10 ;  /* 0x0010000acd007388 */ /* 0x000fe20000000800 */
[----:B---3--:R-:W-:Y:S05]  /*5b30*/  F2FP.BF16.F32.PACK_AB R8, R250, R247 ;  /* 0x000000f7fa08723e */ /* 0x008fea00000010ff */
[----:B------:R-:W-:Y:S04]  /*5b40*/  STS [R205+0x1400], R8 ;  /* 0x00140008cd007388 */ /* 0x000fe80000000800 */
[----:B------:R-:W-:Y:S01]  /*5b50*/  STS [R4+0x1000], R7 ;  /* 0x0010000704007388 */ /* 0x000fe20000000800 */
[----:B-1----:R-:W-:Y:S05]  /*5b60*/  F2FP.BF16.F32.PACK_AB R5, R248, R249 ;  /* 0x000000f9f805723e */ /* 0x002fea00000010ff */
[----:B------:R-:W-:Y:S04]  /*5b70*/  STS [R4+0x1400], R5 ;  /* 0x0014000504007388 */ /* 0x000fe80000000800 */
[----:B------:R-:W-:Y:S08]  /*5b80*/  LDSM.16.M88.4 R32, [R219+0x8000] ;  /* 0x00800000db20783b */ /* 0x000ff00000000200 */
[----:B------:R-:W1:Y:S08]  /*5b90*/  LDSM.16.M88.4 R16, [R210+0x14000] ;  /* 0x01400000d210783b */ /* 0x000e700000000200 */
[----:B------:R-:W2:Y:S08]  /*5ba0*/  LDSM.16.M88.4 R28, [R219+0x9000] ;  /* 0x00900000db1c783b */ /* 0x000eb00000000200 */
[----:B------:R-:W3:Y:S08]  /*5bb0*/  LDSM.16.M88.4 R164, [R210+0x14800] ;  /* 0x01480000d2a4783b */ /* 0x000ef00000000200 */
[----:B------:R-:W-:Y:S08]  /*5bc0*/  LDSM.16.M88.4 R168, [R217+0x8000] ;  /* 0x00800000d9a8783b */ /* 0x000ff00000000200 */
[----:B------:R-:W4:Y:S01]  /*5bd0*/  LDSM.16.M88.4 R172, [R209+0x14000] ;  /* 0x01400000d1ac783b */ /* 0x000f220000000200 */
[-C--:B-1----:R-:W-:Y:S07]  /*5be0*/  HMMA.16816.F32.BF16 R4, R32, R16.reuse, RZ ;  /* 0x000000102004723c */ /* 0x082fee00000418ff */
[----:B------:R-:W1:Y:S01]  /*5bf0*/  LDSM.16.M88.4 R176, [R217+0x9000] ;  /* 0x00900000d9b0783b */ /* 0x000e620000000200 */
[C---:B--2---:R-:W-:Y:S07]  /*5c00*/  HMMA.16816.F32.BF16 R8, R28.reuse, R16, RZ ;  /* 0x000000101c08723c */ /* 0x044fee00000418ff */
[----:B------:R-:W2:Y:S01]  /*5c10*/  LDSM.16.M88.4 R180, [R209+0x14800] ;  /* 0x01480000d1b4783b */ /* 0x000ea20000000200 */
[-C--:B------:R-:W-:Y:S07]  /*5c20*/  HMMA.16816.F32.BF16 R12, R28, R18.reuse, RZ ;  /* 0x000000121c0c723c */ /* 0x080fee00000418ff */
[----:B------:R-:W-:Y:S01]  /*5c30*/  LDSM.16.M88.4 R184, [R188+0x9000] ;  /* 0x00900000bcb8783b */ /* 0x000fe20000000200 */
[C---:B------:R-:W-:Y:S08]  /*5c40*/  HMMA.16816.F32.BF16 R16, R32.reuse, R18, RZ ;  /* 0x000000122010723c */ /* 0x040ff000000418ff */
[-C--:B---3--:R-:W-:Y:S08]  /*5c50*/  HMMA.16816.F32.BF16 R20, R32, R164.reuse, RZ ;  /* 0x000000a42014723c */ /* 0x088ff000000418ff */
[C---:B------:R-:W-:Y:S08]  /*5c60*/  HMMA.16816.F32.BF16 R24, R28.reuse, R164, RZ ;  /* 0x000000a41c18723c */ /* 0x040ff000000418ff */
[-C--:B------:R-:W-:Y:S08]  /*5c70*/  HMMA.16816.F32.BF16 R28, R28, R166.reuse, RZ ;  /* 0x000000a61c1c723c */ /* 0x080ff000000418ff */
[----:B------:R-:W-:Y:S01]  /*5c80*/  HMMA.16816.F32.BF16 R32, R32, R166, RZ ;  /* 0x000000a62020723c */ /* 0x000fe200000418ff */
        /* <DEDUP_REMOVED lines=11> */
[----:B------:R-:W-:Y:S07]  /*5d40*/  LDSM.16.M88.4 R168, [R189+0x8000] ;  /* 0x00800000bda8783b */ /* 0x000fee0000000200 */
[-C--:B-1----:R-:W-:Y:S01]  /*5d50*/  HMMA.16816.F32.BF16 R4, R164, R172.reuse, R4 ;  /* 0x000000aca404723c */ /* 0x082fe20000041804 */
[----:B------:R-:W-:Y:S07]  /*5d60*/  LDSM.16.M88.4 R180, [R189+0x9000] ;  /* 0x00900000bdb4783b */ /* 0x000fee0000000200 */
[C---:B------:R-:W-:Y:S08]  /*5d70*/  HMMA.16816.F32.BF16 R8, R184.reuse, R172, R8 ;  /* 0x000000acb808723c */ /* 0x040ff00000041808 */
        /* <DEDUP_REMOVED lines=42> */
[----:B------:R-:W-:Y:S07]  /*6020*/  LDSM.16.M88.4 R184, [R208+0x18000] ;  /* 0x01800000d0b8783b */ /* 0x000fee0000000200 */
[----:B------:R-:W-:Y:S01]  /*6030*/  HMMA.16816.F32.BF16 R32, R168, R178, R32 ;  /* 0x000000b2a820723c */ /* 0x000fe20000041820 */
[----:B------:R-:W2:Y:S07]  /*6040*/  LDSM.16.M88.4 R168, [R3+0x18800] ;  /* 0x0188000003a8783b */ /* 0x000eae0000000200 */
[-C--:B-1----:R-:W-:Y:S01]  /*6050*/  HMMA.16816.F32.BF16 R4, R164, R172.reuse, R4 ;  /* 0x000000aca404723c */ /* 0x082fe20000041804 */
[----:B------:R-:W1:Y:S07]  /*6060*/  LDSM.16.M88.4 R176, [R189+0xa000] ;  /* 0x00a00000bdb0783b */ /* 0x000e6e0000000200 */
[C---:B------:R-:W-:Y:S08]  /*6070*/  HMMA.16816.F32.BF16 R8, R180.reuse, R172, R8 ;  /* 0x000000acb408723c */ /* 0x040ff00000041808 */
[-C--:B------:R-:W-:Y:S08]  /*6080*/  HMMA.16816.F32.BF16 R12, R180, R174.reuse, R12 ;  /* 0x000000aeb40c723c */ /* 0x080ff0000004180c */
[C---:B------:R-:W-:Y:S01]  /*6090*/  HMMA.16816.F32.BF16 R16, R164.reuse, R174, R16 ;  /* 0x000000aea410723c */ /* 0x040fe20000041810 */
[----:B------:R-:W3:Y:S07]  /*60a0*/  LDSM.16.M88.4 R172, [R189+0xb000] ;  /* 0x00b00000bdac783b */ /* 0x000eee0000000200 */
[-C--:B--2---:R-:W-:Y:S08]  /*60b0*/  HMMA.16816.F32.BF16 R20, R164, R168.reuse, R20 ;  /* 0x000000a8a414723c */ /* 0x084ff00000041814 */
[C---:B------:R-:W-:Y:S04]  /*60c0*/  HMMA.16816.F32.BF16 R24, R180.reuse, R168, R24 ;  /* 0x000000a8b418723c */ /* 0x040fe80000041818 */
[----:B------:R-:W-:Y:S04]  /*60d0*/  LOP3.LUT R169, R215, 0x10, R213, 0xf8, !PT ;  /* 0x00000010d7a97812 */ /* 0x000fe800078ef8d5 */
[-C--:B------:R-:W-:Y:S03]  /*60e0*/  HMMA.16816.F32.BF16 R28, R180, R170.reuse, R28 ;  /* 0x000000aab41c723c */ /* 0x080fe6000004181c */
[----:B------:R-:W-:Y:S04]  /*60f0*/  SHF.L.U32 R180, R213, 0x6, RZ ;  /* 0x00000006d5b47819 */ /* 0x000fe800000006ff */
[----:B------:R-:W-:Y:S01]  /*6100*/  LOP3.LUT R168, R180, 0x1c0, RZ, 0xc0, !PT ;  /* 0x000001c0b4a87812 */ /* 0x000fe200078ec0ff */
[----:B------:R-:W-:Y:S01]  /*6110*/  HMMA.16816.F32.BF16 R32, R164, R170, R32 ;  /* 0x000000aaa420723c */ /* 0x000fe20000041820 */
[----:B------:R-:W2:Y:S03]  /*6120*/  LDSM.16.M88.4 R164, [R208+0x18800] ;  /* 0x01880000d0a4783b */ /* 0x000ea60000000200 */
[----:B------:R-:W-:Y:S04]  /*6130*/  LOP3.LUT R168, R168, 0x38, R214, 0xf8, !PT ;  /* 0x00000038a8a87812 */ /* 0x000fe800078ef8d6 */
[-C--:B-1----:R-:W-:Y:S05]  /*6140*/  HMMA.16816.F32.BF16 R4, R176, R184.reuse, R4 ;  /* 0x000000b8b004723c */ /* 0x082fea0000041804 */
[----:B------:R-:W-:Y:S03]  /*6150*/  LOP3.LUT R168, R169, R168, RZ, 0x3c, !PT ;  /* 0x000000a8a9a87212 */ /* 0x000fe600078e3cff */
[C---:B---3--:R-:W-:Y:S08]  /*6160*/  HMMA.16816.F32.BF16 R8, R172.reuse, R184, R8 ;  /* 0x000000b8ac08723c */ /* 0x048ff00000041808 */
[-C--:B------:R-:W-:Y:S03]  /*6170*/  HMMA.16816.F32.BF16 R12, R172, R186.reuse, R12 ;  /* 0x000000baac0c723c */ /* 0x080fe6000004180c */
[C---:B-----5:R-:W-:Y:S01]  /*6180*/  FADD.FTZ R4, -R221.reuse, R4 ;  /* 0x00000004dd047221 */ /* 0x060fe20000010100 */
[----:B------:R-:W-:Y:S01]  /*6190*/  FADD.FTZ R5, -R221, R5 ;  /* 0x00000005dd057221 */ /* 0x000fe20000010100 */
[C---:B------:R-:W-:Y:S01]  /*61a0*/  FADD.FTZ R6, -R220.reuse, R6 ;  /* 0x00000006dc067221 */ /* 0x040fe20000010100 */
[----:B------:R-:W-:Y:S01]  /*61b0*/  FADD.FTZ R7, -R220, R7 ;  /* 0x00000007dc077221 */ /* 0x000fe20000010100 */
[----:B------:R-:W-:Y:S01]  /*61c0*/  FMUL.FTZ R4, R194, R4 ;  /* 0x00000004c2047220 */ /* 0x000fe20000410000 */
[C---:B------:R-:W-:Y:S04]  /*61d0*/  HMMA.16816.F32.BF16 R16, R176.reuse, R186, R16 ;  /* 0x000000bab010723c */ /* 0x040fe80000041810 */
[C---:B------:R-:W-:Y:S01]  /*61e0*/  FADD.FTZ R8, -R218.reuse, R8 ;  /* 0x00000008da087221 */ /* 0x040fe20000010100 */
[----:B------:R-:W-:Y:S01]  /*61f0*/  FADD.FTZ R9, -R218, R9 ;  /* 0x00000009da097221 */ /* 0x000fe20000010100 */
[C---:B------:R-:W-:Y:S01]  /*6200*/  FADD.FTZ R10, -R216.reuse, R10 ;  /* 0x0000000ad80a7221 */ /* 0x040fe20000010100 */
[C---:B------:R-:W-:Y:S01]  /*6210*/  FADD.FTZ R11, -R216.reuse, R11 ;  /* 0x0000000bd80b7221 */ /* 0x040fe20000010100 */
[----:B------:R-:W-:Y:S01]  /*6220*/  FMUL.FTZ R5, R195, R5 ;  /* 0x00000005c3057220 */ /* 0x000fe20000410000 */
[-C--:B--2---:R-:W-:Y:S03]  /*6230*/  HMMA.16816.F32.BF16 R20, R176, R164.reuse, R20 ;  /* 0x000000a4b014723c */ /* 0x084fe60000041814 */
[C---:B------:R-:W-:Y:S01]  /*6240*/  FADD.FTZ R14, -R216.reuse, R14 ;  /* 0x0000000ed80e7221 */ /* 0x040fe20000010100 */
[----:B------:R-:W-:Y:S01]  /*6250*/  FADD.FTZ R15, -R216, R15 ;  /* 0x0000000fd80f7221 */ /* 0x000fe20000010100 */
[C---:B------:R-:W-:Y:S01]  /*6260*/  FADD.FTZ R12, -R218.reuse, R12 ;  /* 0x0000000cda0c7221 */ /* 0x040fe20000010100 */
[----:B------:R-:W-:Y:S01]  /*6270*/  FADD.FTZ R13, -R218, R13 ;  /* 0x0000000dda0d7221 */ /* 0x000fe20000010100 */
[----:B------:R-:W-:Y:S01]  /*6280*/  FMUL.FTZ R206, R206, R14 ;  /* 0x0000000ecece7220 */ /* 0x000fe20000410000 */
[C---:B------:R-:W-:Y:S04]  /*6290*/  HMMA.16816.F32.BF16 R24, R172.reuse, R164, R24 ;  /* 0x000000a4ac18723c */ /* 0x040fe80000041818 */
[C---:B------:R-:W-:Y:S01]  /*62a0*/  FADD.FTZ R16, -R221.reuse, R16 ;  /* 0x00000010dd107221 */ /* 0x040fe20000010100 */
[C---:B------:R-:W-:Y:S01]  /*62b0*/  FADD.FTZ R17, -R221.reuse, R17 ;  /* 0x00000011dd117221 */ /* 0x040fe20000010100 */
[C---:B------:R-:W-:Y:S01]  /*62c0*/  FADD.FTZ R18, -R220.reuse, R18 ;  /* 0x00000012dc127221 */ /* 0x040fe20000010100 */
[C---:B------:R-:W-:Y:S01]  /*62d0*/  FADD.FTZ R19, -R220.reuse, R19 ;  /* 0x00000013dc137221 */ /* 0x040fe20000010100 */
[-C--:B------:R-:W-:Y:S03]  /*62e0*/  HMMA.16816.F32.BF16 R28, R172, R166.reuse, R28 ;  /* 0x000000a6ac1c723c */ /* 0x080fe6000004181c */
[C---:B------:R-:W-:Y:S01]  /*62f0*/  FADD.FTZ R20, -R221.reuse, R20 ;  /* 0x00000014dd147221 */ /* 0x040fe20000010100 */
[----:B------:R-:W-:Y:S01]  /*6300*/  FADD.FTZ R21, -R221, R21 ;  /* 0x00000015dd157221 */ /* 0x000fe20000010100 */
[C---:B------:R-:W-:Y:S01]  /*6310*/  FADD.FTZ R22, -R220.reuse, R22 ;  /* 0x00000016dc167221 */ /* 0x040fe20000010100 */
[----:B------:R-:W-:Y:S01]  /*6320*/  FADD.FTZ R23, -R220, R23 ;  /* 0x00000017dc177221 */ /* 0x000fe20000010100 */
[----:B------:R-:W-:Y:S01]  /*6330*/  FMUL.FTZ R239, R239, R15 ;  /* 0x0000000fefef7220 */ /* 0x000fe20000410000 */
[----:B------:R-:W-:Y:S04]  /*6340*/  HMMA.16816.F32.BF16 R32, R176, R166, R32 ;  /* 0x000000a6b020723c */ /* 0x000fe80000041820 */
[C---:B------:R-:W-:Y:S01]  /*6350*/  FADD.FTZ R24, -R218.reuse, R24 ;  /* 0x00000018da187221 */ /* 0x040fe20000010100 */
[----:B------:R-:W-:Y:S01]  /*6360*/  FADD.FTZ R25, -R218, R25 ;  /* 0x00000019da197221 */ /* 0x000fe20000010100 */
[C---:B------:R-:W-:Y:S01]  /*6370*/  FADD.FTZ R26, -R216.reuse, R26 ;  /* 0x0000001ad81a7221 */ /* 0x040fe20000010100 */
[----:B------:R-:W-:Y:S01]  /*6380*/  FADD.FTZ R27, -R216, R27 ;  /* 0x0000001bd81b7221 */ /* 0x000fe20000010100 */
[----:B------:R-:W-:Y:S01]  /*6390*/  FMUL.FTZ R6, R196, R6 ;  /* 0x00000006c4067220 */ /* 0x000fe20000410000 */
[----:B------:R-:W-:Y:S01]  /*63a0*/  F2FP.BF16.F32.PACK_AB R206, R239, R206 ;  /* 0x000000ceefce723e */ /* 0x000fe200000010ff */
[----:B------:R-:W-:Y:S01]  /*63b0*/  FMUL.FTZ R7, R197, R7 ;  /* 0x00000007c5077220 */ /* 0x000fe20000410000 */
[C---:B------:R-:W-:Y:S01]  /*63c0*/  FADD.FTZ R28, -R218.reuse, R28 ;  /* 0x0000001cda1c7221 */ /* 0x040fe20000010100 */
[----:B------:R-:W-:Y:S01]  /*63d0*/  F2FP.BF16.F32.PACK_AB R4, R5, R4 ;  /* 0x000000040504723e */ /* 0x000fe200000010ff */
[----:B------:R-:W-:Y:S01]  /*63e0*/  FADD.FTZ R29, -R218, R29 ;  /* 0x0000001dda1d7221 */ /* 0x000fe20000010100 */
[C---:B------:R-:W-:Y:S01]  /*63f0*/  FADD.FTZ R30, -R216.reuse, R30 ;  /* 0x0000001ed81e7221 */ /* 0x040fe20000010100 */
[----:B------:R-:W-:Y:S01]  /*6400*/  F2FP.BF16.F32.PACK_AB R6, R7, R6 ;  /* 0x000000060706723e */ /* 0x000fe200000010ff */
[----:B------:R-:W-:Y:S01]  /*6410*/  FADD.FTZ R31, -R216, R31 ;  /* 0x0000001fd81f7221 */ /* 0x000fe20000010100 */
[----:B------:R-:W-:Y:S01]  /*6420*/  FMUL.FTZ R8, R199, R8 ;  /* 0x00000008c7087220 */ /* 0x000fe20000410000 */
[----:B------:R-:W-:Y:S01]  /*6430*/  FMUL.FTZ R9, R201, R9 ;  /* 0x00000009c9097220 */ /* 0x000fe20000410000 */
[C---:B------:R-:W-:Y:S01]  /*6440*/  FADD.FTZ R32, -R221.reuse, R32 ;  /* 0x00000020dd207221 */ /* 0x040fe20000010100 */
[----:B------:R-:W-:Y:S01]  /*6450*/  FADD.FTZ R33, -R221, R33 ;  /* 0x00000021dd217221 */ /* 0x000fe20000010100 */
        /* <DEDUP_REMOVED lines=15> */
[----:B------:R-:W-:Y:S01]  /*6550*/  FMUL.FTZ R21, R225, R21 ;  /* 0x00000015e1157220 */ /* 0x000fe20000410000 */
[----:B------:R-:W-:Y:S01]  /*6560*/  FMUL.FTZ R22, R222, R22 ;  /* 0x00000016de167220 */ /* 0x000fe20000410000 */
[----:B------:R-:W-:Y:S01]  /*6570*/  F2FP.BF16.F32.PACK_AB R19, R19, R193 ;  /* 0x000000c11313723e */ /* 0x000fe200000010ff */
        /* <DEDUP_REMOVED lines=19> */
[----:B------:R-:W-:Y:S02]  /*66b0*/  LOP3.LUT R242, R214, 0x38, RZ, 0xc0, !PT ;  /* 0x00000038d6f27812 */ /* 0x000fe400078ec0ff */
[----:B------:R-:W-:Y:S02]  /*66c0*/  F2FP.BF16.F32.PACK_AB R32, R33, R32 ;  /* 0x000000202120723e */ /* 0x000fe400000010ff */
[----:B------:R-:W-:Y:S02]  /*66d0*/  F2FP.BF16.F32.PACK_AB R34, R35, R34 ;  /* 0x000000222322723e */ /* 0x000fe400000010ff */
[----:B------:R-:W-:Y:S01]  /*66e0*/  LOP3.LUT R239, R242, 0x40, RZ, 0xfc, !PT ;  /* 0x00000040f2ef7812 */ /* 0x000fe200078efcff */
[----:B------:R-:W-:Y:S06]  /*66f0*/  BRA.U !UP0, `(.L_x_529) ;  /* 0x0000000108c47547 */ /* 0x000fec000b800000 */
[----:B------:R-:W1:Y:S01]  /*6700*/  LDC R9, c[0x0][0x3b0] ;  /* 0x0000ec00ff097b82 */ /* 0x000e620000000800 */
[----:B------:R-:W-:Y:S01]  /*6710*/  IADD3 R5, P0, PT, RZ, -UR30, RZ ;  /* 0x8000001eff057c10 */ /* 0x000fe2000ff1e0ff */
[----:B------:R-:W-:Y:S01]  /*6720*/  ULOP3.LUT UR9, UR43, 0x1, URZ, 0xc0, !UPT ;  /* 0x000000012b097892 */ /* 0x000fe2000f8ec0ff */
[----:B------:R-:W-:Y:S02]  /*6730*/  ISETP.GE.AND P3, PT, R242, UR14, PT ;  /* 0x0000000ef2007c0c */ /* 0x000fe4000bf66270 */
[----:B------:R-:W-:Y:S01]  /*6740*/  ISETP.GE.AND P2, PT, R239, UR14, PT ;  /* 0x0000000eef007c0c */ /* 0x000fe2000bf46270 */
[----:B------:R-:W-:Y:S02]  /*6750*/  UISETP.NE.U32.AND UP1, UPT, UR9, 0x1, UPT ;  /* 0x000000010900788c */ /* 0x000fe4000bf25070 */
[----:B------:R-:W1:Y:S02]  /*6760*/  LDC R7, c[0x0][0x3b4] ;  /* 0x0000ed00ff077b82 */ /* 0x000e640000000800 */
[----:B------:R-:W-:Y:S06]  /*6770*/  USEL UR9, UR27, 0x4000, !UP1 ;  /* 0x000040001b097887 */ /* 0x000fec000c800000 */
[----:B------:R-:W-:Y:S02]  /*6780*/  VIADD R232, R232, UR9 ;  /* 0x00000009e8e87c36 */ /* 0x000fe40008000000 */
[----:B------:R-:W-:Y:S02]  /*6790*/  VIADD R238, R238, UR9 ;  /* 0x00000009eeee7c36 */ /* 0x000fe40008000000 */
[----:B------:R-:W-:Y:S01]  /*67a0*/  VIADD R2, R2, UR9 ;  /* 0x0000000902027c36 */ /* 0x000fe20008000000 */
[C---:B-1----:R-:W-:Y:S01]  /*67b0*/  SHF.L.U64.HI R7, R9.reuse, 0x5, R7 ;  /* 0x0000000509077819 */ /* 0x042fe20000010207 */
[----:B------:R-:W-:Y:S04]  /*67c0*/  IMAD.SHL.U32 R11, R9, 0x40, RZ ;  /* 0x00000040090b7824 */ /* 0x000fe800078e00ff */
[----:B------:R-:W-:Y:S05]  /*67d0*/  IMAD.X R11, RZ, RZ, ~R11, P0 ;  /* 0x000000ffff0b7224 */ /* 0x000fea00000e0e0b */
[----:B------:R-:W-:Y:S04]  /*67e0*/  SHF.R.S64 R5, R5, 0x1f, R11 ;  /* 0x0000001f05057819 */ /* 0x000fe8000000100b */
[----:B------:R-:W-:Y:S01]  /*67f0*/  IADD3 R228, P0, PT, R5, R228, RZ ;  /* 0x000000e405e47210 */ /* 0x000fe20007f1e0ff */
[----:B------:R-:W-:Y:S03]  /*6800*/  IMAD.SHL.U32 R5, R9, 0x20, RZ ;  /* 0x0000002009057824 */ /* 0x000fe600078e00ff */
[----:B------:R-:W-:Y:S02]  /*6810*/  LEA.HI.X.SX32 R227, R11, R227, 0x1, P0 ;  /* 0x000000e30be37211 */ /* 0x000fe400000f0eff */
[CC--:B------:R-:W-:Y:S02]  /*6820*/  @!P3 LEA R14, P1, R5.reuse, R228.reuse, 0x1 ;  /* 0x000000e4050eb211 */ /* 0x0c0fe400078208ff */
[C---:B------:R-:W-:Y:S01]  /*6830*/  @!P2 LEA R12, P0, R5.reuse, R228, 0x1 ;  /* 0x000000e4050ca211 */ /* 0x040fe200078008ff */
[----:B------:R-:W-:Y:S01]  /*6840*/  @!P3 IMAD.MOV.U32 R229, RZ, RZ, R227 ;  /* 0x000000ffffe5b224 */ /* 0x000fe200078e00e3 */
[CCC-:B------:R-:W-:Y:S02]  /*6850*/  @!P3 LEA.HI.X R15, R5.reuse, R227.reuse, R7.reuse, 0x1, P1 ;  /* 0x000000e3050fb211 */ /* 0x1c0fe400008f0c07 */
[----:B------:R-:W-:Y:S02]  /*6860*/  @!P2 LEA.HI.X R13, R5, R227, R7, 0x1, P0 ;  /* 0x000000e3050da211 */ /* 0x000fe400000f0c07 */
[----:B------:R-:W-:Y:S01]  /*6870*/  @!PT LDS RZ, [RZ] ;  /* 0x00000000fffff984 */ /* 0x000fe20000000800 */
[----:B------:R-:W-:Y:S01]  /*6880*/  @!PT LDS RZ, [RZ] ;  /* 0x00000000fffff984 */ /* 0x000fe20000000800 */
[----:B------:R-:W-:Y:S01]  /*6890*/  @!PT LDS RZ, [RZ] ;  /* 0x00000000fffff984 */ /* 0x000fe20000000800 */
[----:B------:R1:W-:Y:S04]  /*68a0*/  @!P3 LDGSTS.E.BYPASS.LTC128B.128 [R232], desc[UR32][R228.64] ;  /* 0x00000000e4e8bfae */ /* 0x0003e8000b981a20 */
[----:B------:R2:W-:Y:S04]  /*68b0*/  @P3 STS.64 [R238], RZ ;  /* 0x000000ffee003388 */ /* 0x0005e80000000a00 */
[----:B------:R2:W-:Y:S01]  /*68c0*/  @P3 STS.64 [R238+0x8], RZ ;  /* 0x000008ffee003388 */ /* 0x0005e20000000a00 */
[----:B-1----:R-:W-:Y:S05]  /*68d0*/  @!P2 IMAD.MOV.U32 R229, RZ, RZ, R227 ;  /* 0x000000ffffe5a224 */ /* 0x002fea00078e00e3 */
        /* <DEDUP_REMOVED lines=19> */
.L_x_529:
[----:B------:R1:W-:Y:S01]  /*6a10*/  STS [R244+0x1c000], R4 ;  /* 0x01c00004f4007388 */ /* 0x0003e20000000800 */
[--C-:B------:R-:W-:Y:S01]  /*6a20*/  SHF.R.U32.HI R222, RZ, 0x1, R213.reuse ;  /* 0x00000001ffde7819 */ /* 0x100fe200000116d5 */
[----:B------:R-:W-:Y:S01]  /*6a30*/  IMAD.SHL.U32 R216, R213, 0x20, RZ ;  /* 0x00000020d5d87824 */ /* 0x000fe200078e00ff */
[--C-:B------:R-:W-:Y:S02]  /*6a40*/  LOP3.LUT R168, R168, 0x200, R180.reuse, 0xf8, !PT ;  /* 0x00000200a8a87812 */ /* 0x100fe400078ef8b4 */
[----:B------:R-:W-:Y:S01]  /*6a50*/  STS [R244+0x1c400], R6 ;  /* 0x01c40006f4007388 */ /* 0x000fe20000000800 */
[----:B------:R-:W-:Y:S01]  /*6a60*/  LOP3.LUT R218, R222, 0x30, RZ, 0xc0, !PT ;  /* 0x00000030deda7812 */ /* 0x000fe200078ec0ff */
[----:B--2---:R-:W2:Y:S01]  /*6a70*/  LDC R229, c[0x0][0x44c] ;  /* 0x00011300ffe57b82 */ /* 0x004ea20000000800 */
[----:B------:R-:W-:Y:S02]  /*6a80*/  LEA R177, R168, UR4, 0x1 ;  /* 0x00000004a8b17c11 */ /* 0x000fe4000f8e08ff */
[----:B------:R-:W-:Y:S01]  /*6a90*/  STS [R243+0x1c000], R191 ;  /* 0x01c000bff3007388 */ /* 0x000fe20000000800 */
[----:B------:R-:W-:Y:S04]  /*6aa0*/  LOP3.LUT R218, R218, 0x8, R213, 0xf8, !PT ;  /* 0x00000008dada7812 */ /* 0x000fe800078ef8d5 */
[----:B------:R-:W-:Y:S01]  /*6ab0*/  STS [R243+0x1c400], R19 ;  /* 0x01c40013f3007388 */ /* 0x000fe20000000800 */
[----:B------:R-:W-:Y:S01]  /*6ac0*/  LOP3.LUT R218, R218, 0x1c0, R180, 0xf8, !PT ;  /* 0x000001c0dada7812 */ /* 0x000fe200078ef8b4 */
[C---:B------:R-:W-:Y:S03]  /*6ad0*/  VIADD R16, R177.reuse, 0x8000 ;  /* 0x00008000b1107836 */ /* 0x040fe60000000000 */
[----:B------:R-:W-:Y:S01]  /*6ae0*/  STS [R244+0x1d000], R8 ;  /* 0x01d00008f4007388 */ /* 0x000fe20000000800 */
[----:B------:R-:W-:Y:S01]  /*6af0*/  LOP3.LUT R218, R218, 0x38, R214, 0x78, !PT ;  /* 0x00000038dada7812 */ /* 0x000fe200078e78d6 */
[----:B------:R-:W-:Y:S03]  /*6b00*/  VIADD R176, R177, 0x8040 ;  /* 0x00008040b1b07836 */ /* 0x000fe60000000000 */
[----:B------:R-:W-:Y:S01]  /*6b10*/  STS [R244+0x1d400], R10 ;  /* 0x01d4000af4007388 */ /* 0x000fe20000000800 */
[----:B------:R-:W-:Y:S01]  /*6b20*/  LOP3.LUT R218, R218, 0x200, R216, 0xf8, !PT ;  /* 0x00000200dada7812 */ /* 0x000fe200078ef8d8 */
[----:B------:R-:W-:Y:S03]  /*6b30*/  @P4 VIADD R176, R16, 0xffffffc0 ;  /* 0xffffffc010b04836 */ /* 0x000fe60000000000 */
[----:B------:R-:W-:Y:S01]  /*6b40*/  STS [R243+0x1d000], R198 ;  /* 0x01d000c6f3007388 */ /* 0x000fe20000000800 */
[----:B-1----:R-:W-:Y:S01]  /*6b50*/  IMAD.MOV.U32 R4, RZ, RZ, 0x10 ;  /* 0x00000010ff047424 */ /* 0x002fe200078e00ff */
[----:B------:R-:W-:Y:S03]  /*6b60*/  LEA R218, R218, UR4, 0x1 ;  /* 0x00000004dada7c11 */ /* 0x000fe6000f8e08ff */
[----:B------:R-:W-:Y:S01]  /*6b70*/  STS [R243+0x1d400], R206 ;  /* 0x01d400cef3007388 */ /* 0x000fe20000000800 */
[----:B------:R-:W-:Y:S01]  /*6b80*/  SEL R4, R4, 0xfffffff0, !P4 ;  /* 0xfffffff004047807 */ /* 0x000fe20006000000 */
[----:B--2---:R-:W-:Y:S03]  /*6b90*/  IMAD R229, R229, UR15, RZ ;  /* 0x0000000fe5e57c24 */ /* 0x004fe6000f8e02ff */
[----:B------:R-:W-:Y:S01]  /*6ba0*/  STS [R205+-0x4000], R21 ;  /* 0xffc00015cd007388 */ /* 0x000fe20000000800 */
[----:B------:R-:W-:Y:S04]  /*6bb0*/  IMAD.IADD R4, R4, 0x1, R205 ;  /* 0x0000000104047824 */ /* 0x000fe800078e02cd */
[----:B------:R-:W-:Y:S05]  /*6bc0*/  STS [R205+-0x3c00], R22 ;  /* 0xffc40016cd007388 */ /* 0x000fea0000000800 */
[----:B------:R-:W-:Y:S05]  /*6bd0*/  STS [R4+-0x4000], R32 ;  /* 0xffc0002004007388 */ /* 0x000fea0000000800 */
[----:B------:R-:W-:Y:S05]  /*6be0*/  STS [R4+-0x3c00], R34 ;  /* 0xffc4002204007388 */ /* 0x000fea0000000800 */
[----:B------:R-:W-:Y:S05]  /*6bf0*/  STS [R205+-0x3000], R24 ;  /* 0xffd00018cd007388 */ /* 0x000fea0000000800 */
[----:B------:R-:W-:Y:S05]  /*6c00*/  STS [R205+-0x2c00], R26 ;  /* 0xffd4001acd007388 */ /* 0x000fea0000000800 */
[----:B------:R-:W-:Y:S05]  /*6c10*/  STS [R4+-0x3000], R28 ;  /* 0xffd0001c04007388 */ /* 0x000fea0000000800 */
[----:B------:R-:W-:Y:S01]  /*6c20*/  STS [R4+-0x2c00], R30 ;  /* 0xffd4001e04007388 */ /* 0x000fe20000000800 */
[----:B------:R-:W-:Y:S06]  /*6c30*/  BAR.SYNC.DEFER_BLOCKING 0x0 ;  /* 0x0000000000007b1d */ /* 0x000fec0000010000 */
[----:B------:R-:W-:Y:S05]  /*6c40*/  LDSM.16.MT88.4 R4, [R218+0x20000] ;  /* 0x02000000da04783b */ /* 0x000fea0000004200 */
[----:B------:R-:W1:Y:S05]  /*6c50*/  LDSM.16.MT88.4 R8, [R177+0x8000] ;  /* 0x00800000b108783b */ /* 0x000e6a0000004200 */
[----:B------:R-:W2:Y:S05]  /*6c60*/  LDSM.16.MT88.4 R12, [R218+0x22000] ;  /* 0x02200000da0c783b */ /* 0x000eaa0000004200 */
[----:B------:R-:W3:Y:S05]  /*6c70*/  LDSM.16.MT88.4 R16, [R176] ;  /* 0x00000000b010783b */ /* 0x000eea0000004200 */
[----:B------:R-:W4:Y:S05]  /*6c80*/  LDSM.16.MT88.4 R20, [R177+0xa000] ;  /* 0x00a00000b114783b */ /* 0x000f2a0000004200 */
[----:B------:R-:W5:Y:S05]  /*6c90*/  LDSM.16.MT88.4 R24, [R176+0x2000] ;  /* 0x00200000b018783b */ /* 0x000f6a0000004200 */
[----:B------:R-:W-:Y:S05]  /*6ca0*/  LDSM.16.MT88.4 R28, [R177+0x8800] ;  /* 0x00880000b11c783b */ /* 0x000fea0000004200 */
[----:B------:R-:W-:Y:S05]  /*6cb0*/  LDSM.16.MT88.4 R32, [R218+0x22800] ;  /* 0x02280000da20783b */ /* 0x000fea0000004200 */
[----:B------:R-:W-:Y:S01]  /*6cc0*/  LDSM.16.MT88.4 R164, [R176+0x800] ;  /* 0x00080000b0a4783b */ /* 0x000fe20000004200 */
[-C--:B-1----:R-:W-:Y:S04]  /*6cd0*/  HMMA.16816.F32.BF16 R36, R4, R8.reuse, R36 ;  /* 0x000000080424723c */ /* 0x082fe80000041824 */
[----:B------:R-:W-:Y:S05]  /*6ce0*/  LDSM.16.MT88.4 R168, [R177+0xa800] ;  /* 0x00a80000b1a8783b */ /* 0x000fea0000004200 */
[----:B------:R-:W-:Y:S01]  /*6cf0*/  LDSM.16.MT88.4 R172, [R176+0x2800] ;  /* 0x00280000b0ac783b */ /* 0x000fe20000004200 */
[C---:B--2---:R-:W-:Y:S08]  /*6d00*/  HMMA.16816.F32.BF16 R40, R12.reuse, R8, R40 ;  /* 0x000000080c28723c */ /* 0x044ff00000041828 */
[-C--:B------:R-:W-:Y:S08]  /*6d10*/  HMMA.16816.F32.BF16 R44, R12, R10.reuse, R44 ;  /* 0x0000000a0c2c723c */ /* 0x080ff0000004182c */
[C---:B------:R-:W-:Y:S01]  /*6d20*/  HMMA.16816.F32.BF16 R48, R4.reuse, R10, R48 ;  /* 0x0000000a0430723c */ /* 0x040fe20000041830 */
[----:B------:R-:W1:Y:S07]  /*6d30*/  LDSM.16.MT88.4 R8, [R218+0x20800] ;  /* 0x02080000da08783b */ /* 0x000e6e0000004200 */
        /* <DEDUP_REMOVED lines=10> */
[-C--:B-----5:R-:W-:Y:S08]  /*6de0*/  HMMA.16816.F32.BF16 R84, R4, R24.reuse, R84 ;  /* 0x000000180454723c */ /* 0x0a0ff00000041854 */
[C---:B------:R-:W-:Y:S08]  /*6df0*/  HMMA.16816.F32.BF16 R88, R12.reuse, R24, R88 ;  /* 0x000000180c58723c */ /* 0x040ff00000041858 */
[-C--:B------:R-:W-:Y:S01]  /*6e00*/  HMMA.16816.F32.BF16 R92, R12, R26.reuse, R92 ;  /* 0x0000001a0c5c723c */ /* 0x080fe2000004185c */
[----:B------:R-:W-:Y:S07]  /*6e10*/  LDSM.16.MT88.4 R12, [R177+0x9000] ;  /* 0x00900000b10c783b */ /* 0x000fee0000004200 */
[----:B------:R-:W-:Y:S01]  /*6e20*/  HMMA.16816.F32.BF16 R96, R4, R26, R96 ;  /* 0x0000001a0460723c */ /* 0x000fe20000041860 */
[----:B------:R-:W2:Y:S05]  /*6e30*/  LDSM.16.MT88.4 R4, [R218+0x21000] ;  /* 0x02100000da04783b */ /* 0x000eaa0000004200 */
[----:B------:R-:W3:Y:S02]  /*6e40*/  LDSM.16.MT88.4 R24, [R177+0xb000] ;  /* 0x00b00000b118783b */ /* 0x000ee40000004200 */
[-C--:B-1----:R-:W-:Y:S08]  /*6e50*/  HMMA.16816.F32.BF16 R36, R8, R28.reuse, R36 ;  /* 0x0000001c0824723c */ /* 0x082ff00000041824 */
[C---:B------:R-:W-:Y:S08]  /*6e60*/  HMMA.16816.F32.BF16 R40, R32.reuse, R28, R40 ;  /* 0x0000001c2028723c */ /* 0x040ff00000041828 */
[-C--:B------:R-:W-:Y:S08]  /*6e70*/  HMMA.16816.F32.BF16 R44, R32, R30.reuse, R44 ;  /* 0x0000001e202c723c */ /* 0x080ff0000004182c */
[C---:B------:R-:W-:Y:S01]  /*6e80*/  HMMA.16816.F32.BF16 R48, R8.reuse, R30, R48 ;  /* 0x0000001e0830723c */ /* 0x040fe20000041830 */
[----:B------:R-:W1:Y:S07]  /*6e90*/  LDSM.16.MT88.4 R28, [R176+0x3000] ;  /* 0x00300000b01c783b */ /* 0x000e6e0000004200 */
[-C--:B------:R-:W-:Y:S08]  /*6ea0*/  HMMA.16816.F32.BF16 R52, R8, R164.reuse, R52 ;  /* 0x000000a40834723c */ /* 0x080ff00000041834 */
        /* <DEDUP_REMOVED lines=14> */
[----:B------:R-:W4:Y:S05]  /*6f90*/  LDSM.16.MT88.4 R8, [R218+0x21800] ;  /* 0x02180000da08783b */ /* 0x000f2a0000004200 */
[----:B------:R-:W5:Y:S02]  /*6fa0*/  LDSM.16.MT88.4 R172, [R177+0xb800] ;  /* 0x00b80000b1ac783b */ /* 0x000f640000004200 */
[-C--:B--2---:R-:W-:Y:S08]  /*6fb0*/  HMMA.16816.F32.BF16 R36, R4, R12.reuse, R36 ;  /* 0x0000000c0424723c */ /* 0x084ff00000041824 */
[C---:B------:R-:W-:Y:S08]  /*6fc0*/  HMMA.16816.F32.BF16 R40, R16.reuse, R12, R40 ;  /* 0x0000000c1028723c */ /* 0x040ff00000041828 */
[-C--:B------:R-:W-:Y:S08]  /*6fd0*/  HMMA.16816.F32.BF16 R44, R16, R14.reuse, R44 ;  /* 0x0000000e102c723c */ /* 0x080ff0000004182c */
[C---:B------:R-:W-:Y:S01]  /*6fe0*/  HMMA.16816.F32.BF16 R48, R4.reuse, R14, R48 ;  /* 0x0000000e0430723c */ /* 0x040fe20000041830 */
[----:B------:R-:W2:Y:S01]  /*6ff0*/  LDSM.16.MT88.4 R12, [R176+0x3800] ;  /* 0x00380000b00c783b */ /* 0x000ea20000004200 */
[----:B------:R-:W-:Y:S06]  /*7000*/  BAR.SYNC.DEFER_BLOCKING 0x0 ;  /* 0x0000000000007b1d */ /* 0x000fec0000010000 */
[-C--:B------:R-:W-:Y:S08]  /*7010*/  HMMA.16816.F32.BF16 R52, R4, R20.reuse, R52 ;  /* 0x000000140434723c */ /* 0x080ff00000041834 */
[C---:B------:R-:W-:Y:S08]  /*7020*/  HMMA.16816.F32.BF16 R56, R16.reuse, R20, R56 ;  /* 0x000000141038723c */ /* 0x040ff00000041838 */
[-C--:B------:R-:W-:Y:S08]  /*7030*/  HMMA.16816.F32.BF16 R60, R16, R22.reuse, R60 ;  /* 0x00000016103c723c */ /* 0x080ff0000004183c */
[C---:B------:R-:W-:Y:S08]  /*7040*/  HMMA.16816.F32.BF16 R64, R4.reuse, R22, R64 ;  /* 0x000000160440723c */ /* 0x040ff00000041840 */
[-C--:B---3--:R-:W-:Y:S08]  /*7050*/  HMMA.16816.F32.BF16 R68, R4, R24.reuse, R68 ;  /* 0x000000180444723c */ /* 0x088ff00000041844 */
[C---:B------:R-:W-:Y:S08]  /*7060*/  HMMA.16816.F32.BF16 R72, R16.reuse, R24, R72 ;  /* 0x000000181048723c */ /* 0x040ff00000041848 */
[-C--:B------:R-:W-:Y:S08]  /*7070*/  HMMA.16816.F32.BF16 R76, R16, R26.reuse, R76 ;  /* 0x0000001a104c723c */ /* 0x080ff0000004184c */
[C---:B------:R-:W-:Y:S08]  /*7080*/  HMMA.16816.F32.BF16 R80, R4.reuse, R26, R80 ;  /* 0x0000001a0450723c */ /* 0x040ff00000041850 */
[-C--:B-1----:R-:W-:Y:S08]  /*7090*/  HMMA.16816.F32.BF16 R84, R4, R28.reuse, R84 ;  /* 0x0000001c0454723c */ /* 0x082ff00000041854 */
[C---:B------:R-:W-:Y:S08]  /*70a0*/  HMMA.16816.F32.BF16 R88, R16.reuse, R28, R88 ;  /* 0x0000001c1058723c */ /* 0x040ff00000041858 */
[-C--:B------:R-:W-:Y:S08]  /*70b0*/  HMMA.16816.F32.BF16 R92, R16, R30.reuse, R92 ;  /* 0x0000001e105c723c */ /* 0x080ff0000004185c */
[----:B------:R-:W-:Y:S04]  /*70c0*/  HMMA.16816.F32.BF16 R96, R4, R30, R96 ;  /* 0x0000001e0460723c */ /* 0x000fe80000041860 */
[----:B------:R-:W-:Y:S04]  /*70d0*/  IMAD.U32 R4, R229, -0x40, RZ ;  /* 0xffffffc0e5047824 */ /* 0x000fe800078e00ff */
[-C--:B----4-:R-:W-:Y:S05]  /*70e0*/  HMMA.16816.F32.BF16 R36, R8, R32.reuse, R36 ;  /* 0x000000200824723c */ /* 0x090fea0000041824 */
[C---:B------:R-:W-:Y:S03]  /*70f0*/  LEA R240, P0, R4.reuse, R240, 0x2 ;  /* 0x000000f004f07211 */ /* 0x040fe600078010ff */
[C---:B------:R-:W-:Y:S04]  /*7100*/  HMMA.16816.F32.BF16 R40, R164.reuse, R32, R40 ;  /* 0x00000020a428723c */ /* 0x040fe80000041828 */
[----:B------:R-:W-:Y:S04]  /*7110*/  LEA.HI.X.SX32 R241, R4, R241, 0x2, P0 ;  /* 0x000000f104f17211 */ /* 0x000fe800000f16ff */
[-C--:B------:R-:W-:Y:S08]  /*7120*/  HMMA.16816.F32.BF16 R44, R164, R34.reuse, R44 ;  /* 0x00000022a42c723c */ /* 0x080ff0000004182c */
[C---:B------:R-:W-:Y:S08]  /*7130*/  HMMA.16816.F32.BF16 R48, R8.reuse, R34, R48 ;  /* 0x000000220830723c */ /* 0x040ff00000041830 */
[-C--:B------:R-:W-:Y:S08]  /*7140*/  HMMA.16816.F32.BF16 R52, R8, R168.reuse, R52 ;  /* 0x000000a80834723c */ /* 0x080ff00000041834 */
[C---:B------:R-:W-:Y:S08]  /*7150*/  HMMA.16816.F32.BF16 R56, R164.reuse, R168, R56 ;  /* 0x000000a8a438723c */ /* 0x040ff00000041838 */
[-C--:B------:R-:W-:Y:S08]  /*7160*/  HMMA.16816.F32.BF16 R60, R164, R170.reuse, R60 ;  /* 0x000000aaa43c723c */ /* 0x080ff0000004183c */
[C---:B------:R-:W-:Y:S08]  /*7170*/  HMMA.16816.F32.BF16 R64, R8.reuse, R170, R64 ;  /* 0x000000aa0840723c */ /* 0x040ff00000041840 */
[-C--:B-----5:R-:W-:Y:S08]  /*7180*/  HMMA.16816.F32.BF16 R68, R8, R172.reuse, R68 ;  /* 0x000000ac0844723c */ /* 0x0a0ff00000041844 */
[C---:B------:R-:W-:Y:S08]  /*7190*/  HMMA.16816.F32.BF16 R72, R164.reuse, R172, R72 ;  /* 0x000000aca448723c */ /* 0x040ff00000041848 */
[-C--:B------:R-:W-:Y:S08]  /*71a0*/  HMMA.16816.F32.BF16 R76, R164, R174.reuse, R76 ;  /* 0x000000aea44c723c */ /* 0x080ff0000004184c */
[C---:B------:R-:W-:Y:S08]  /*71b0*/  HMMA.16816.F32.BF16 R80, R8.reuse, R174, R80 ;  /* 0x000000ae0850723c */ /* 0x040ff00000041850 */
[-C--:B--2---:R-:W-:Y:S08]  /*71c0*/  HMMA.16816.F32.BF16 R84, R8, R12.reuse, R84 ;  /* 0x0000000c0854723c */ /* 0x084ff00000041854 */
[C---:B------:R-:W-:Y:S08]  /*71d0*/  HMMA.16816.F32.BF16 R88, R164.reuse, R12, R88 ;  /* 0x0000000ca458723c */ /* 0x040ff00000041858 */
[-C--:B------:R-:W-:Y:S08]  /*71e0*/  HMMA.16816.F32.BF16 R92, R164, R14.reuse, R92 ;  /* 0x0000000ea45c723c */ /* 0x080ff0000004185c */
[----:B------:R-:W-:Y:S01]  /*71f0*/  HMMA.16816.F32.BF16 R96, R8, R14, R96 ;  /* 0x0000000e0860723c */ /* 0x000fe20000041860 */
[----:B------:R-:W-:Y:S08]  /*7200*/  @!UPT UIADD3 URZ, UPT, UPT, URZ, URZ, URZ ;  /* 0x000000fffffff290 */ /* 0x000ff0000fffe0ff */
[----:B------:R-:W-:Y:S11]  /*7210*/  BRA.U !UP0, `(.L_x_530) ;  /* 0x0000000108a47547 */ /* 0x000ff6000b800000 */
[----:B------:R-:W-:Y:S01]  /*7220*/  IADD3 R5, P0, PT, RZ, -UR31, RZ ;  /* 0x8000001fff057c10 */ /* 0x000fe2000ff1e0ff */
[----:B------:R-:W-:Y:S01]  /*7230*/  IMAD.U32 R6, RZ, RZ, UR48 ;  /* 0x00000030ff067e24 */ /* 0x000fe2000f8e00ff */
[----:B------:R-:W-:Y:S02]  /*7240*/  ISETP.GE.AND P2, PT, R242, UR14, PT ;  /* 0x0000000ef2007c0c */ /* 0x000fe4000bf46270 */
[----:B------:R-:W-:Y:S01]  /*7250*/  LOP3.LUT R7, R214, 0x1f8, RZ, 0xc0, !PT ;  /* 0x000001f8d6077812 */ /* 0x000fe200078ec0ff */
[----:B------:R-:W-:Y:S01]  /*7260*/  IMAD.X R4, RZ, RZ, ~UR8, P0 ;  /* 0x80000008ff047e24 */ /* 0x000fe200080e06ff */
[----:B------:R-:W-:Y:S02]  /*7270*/  ISETP.GE.AND P1, PT, R239, UR14, PT ;  /* 0x0000000eef007c0c */ /* 0x000fe4000bf26270 */
[----:B------:R-:W-:Y:S02]  /*7280*/  LOP3.LUT R7, R7, 0x38, R213, 0x78, !PT ;  /* 0x0000003807077812 */ /* 0x000fe400078e78d5 */
[----:B------:R-:W-:Y:S02]  /*7290*/  SHF.R.S64 R5, R5, 0x1f, R4 ;  /* 0x0000001f05057819 */ /* 0x000fe40000001004 */
[----:B------:R-:W-:Y:S02]  /*72a0*/  LOP3.LUT R7, R7, 0x1e00, R214, 0xf8, !PT ;  /* 0x00001e0007077812 */ /* 0x000fe400078ef8d6 */
[----:B------:R-:W-:Y:S01]  /*72b0*/  IADD3 R231, P0, PT, R5, R231, RZ ;  /* 0x000000e705e77210 */ /* 0x000fe20007f1e0ff */
[----:B------:R-:W-:Y:S01]  /*72c0*/  IMAD.U32 R5, RZ, RZ, UR48 ;  /* 0x00000030ff057e24 */ /* 0x000fe2000f8e00ff */
[----:B------:R-:W-:Y:S02]  /*72d0*/  LEA R7, R7, UR4, 0x1 ;  /* 0x0000000407077c11 */ /* 0x000fe4000f8e08ff */
[----:B------:R-:W-:Y:S01]  /*72e0*/  LEA.HI.X.SX32 R230, R4, R230, 0x1, P0 ;  /* 0x000000e604e67211 */ /* 0x000fe200000f0eff */
[--C-:B------:R-:W-:Y:S01]  /*72f0*/  @!P2 IMAD.MOV.U32 R10, RZ, RZ, R231.reuse ;  /* 0x000000ffff0aa224 */ /* 0x100fe200078e00e7 */
[----:B------:R-:W-:Y:S01]  /*7300*/  LEA R8, P0, R6, R231, 0x1 ;  /* 0x000000e706087211 */ /* 0x000fe200078008ff */
[----:B------:R-:W-:Y:S02]  /*7310*/  IMAD.U32 R4, RZ, RZ, UR47 ;  /* 0x0000002fff047e24 */ /* 0x000fe4000f8e00ff */
[----:B------:R-:W-:Y:S03]  /*7320*/  @!P2 IMAD.MOV.U32 R11, RZ, RZ, R230 ;  /* 0x000000ffff0ba224 */ /* 0x000fe600078e00e6 */
[----:B------:R-:W-:Y:S01]  /*7330*/  LEA.HI.X R9, R5, R230, R4, 0x1, P0 ;  /* 0x000000e605097211 */ /* 0x000fe200000f0c04 */
[----:B------:R-:W-:Y:S01]  /*7340*/  @!P1 IMAD.MOV.U32 R4, RZ, RZ, R231 ;  /* 0x000000ffff049224 */ /* 0x000fe200078e00e7 */
[----:B------:R-:W-:Y:S01]  /*7350*/  @!PT LDS RZ, [RZ] ;  /* 0x00000000fffff984 */ /* 0x000fe20000000800 */
[----:B------:R-:W-:Y:S01]  /*7360*/  @!PT LDS RZ, [RZ] ;  /* 0x00000000fffff984 */ /* 0x000fe20000000800 */
[----:B------:R-:W-:Y:S01]  /*7370*/  @!PT LDS RZ, [RZ] ;  /* 0x00000000fffff984 */ /* 0x000fe20000000800 */
[----:B------:R1:W-:Y:S01]  /*7380*/  @!P2 LDGSTS.E.BYPASS.LTC128B.128 [R7+0x8000], desc[UR32][R10.64] ;  /* 0x080000000a07afae */ /* 0x0003e2000b981a20 */
[----:B------:R-:W-:Y:S03]  /*7390*/  @!P1 IMAD.MOV.U32 R5, RZ, RZ, R230 ;  /* 0x000000ffff059224 */ /* 0x000fe600078e00e6 */
        /* <DEDUP_REMOVED lines=17> */
.L_x_530:
[----:B------:R-:W-:Y:S01]  /*74b0*/  IMAD.SHL.U32 R220, R213, 0x2, RZ ;  /* 0x00000002d5dc7824 */ /* 0x000fe200078e00ff */
[----:B------:R-:W-:Y:S01]  /*74c0*/  SHF.R.U32.HI R221, RZ, 0x3, R213 ;  /* 0x00000003ffdd7819 */ /* 0x000fe200000116d5 */
[----:B------:R-:W-:Y:S01]  /*74d0*/  LDSM.16.M88.4 R32, [R219+0x1c000] ;  /* 0x01c00000db20783b */ /* 0x000fe20000000200 */
[C---:B------:R-:W-:Y:S01]  /*74e0*/  VIADD R12, R219.reuse, 0x8000 ;  /* 0x00008000db0c7836 */ /* 0x040fe20000000000 */
[----:B------:R-:W-:Y:S01]  /*74f0*/  PLOP3.LUT P2, PT, PT, PT, UP0, 0x80, 0x8 ;  /* 0x000000000008781c */ /* 0x000fe20003f4f008 */
[----:B------:R-:W-:Y:S01]  /*7500*/  VIADD R225, R219, 0x8040 ;  /* 0x00008040dbe17836 */ /* 0x000fe20000000000 */
[----:B-1----:R-:W-:Y:S01]  /*7510*/  LOP3.LUT R4, R220, 0x20, RZ, 0xc0, !PT ;  /* 0x00000020dc047812 */ /* 0x002fe200078ec0ff */
[----:B------:R-:W-:Y:S01]  /*7520*/  LDSM.16.M88.4 R28, [R219+0x1d000] ;  /* 0x01d00000db1c783b */ /* 0x000fe20000000200 */
[----:B------:R-:W-:Y:S01]  /*7530*/  @P4 VIADD R225, R12, 0xffffffc0 ;  /* 0xffffffc00ce14836 */ /* 0x000fe20000000000 */
[----:B------:R-:W-:Y:S01]  /*7540*/  @UP0 UIADD3 UR13, UP1, UPT, UR54, -0x100, URZ ;  /* 0xffffff00360d0890 */ /* 0x000fe2000ff3e0ff */
[----:B------:R-:W-:Y:S01]  /*7550*/  LOP3.LUT R4, R4, 0x18, R221, 0xf8, !PT ;  /* 0x0000001804047812 */ /* 0x000fe200078ef8dd */
[----:B------:R-:W-:Y:S01]  /*7560*/  ULOP3.LUT UR9, UR43, 0x1, URZ, 0xc0, !UPT ;  /* 0x000000012b097892 */ /* 0x000fe2000f8ec0ff */
[----:B------:R-:W-:Y:S01]  /*7570*/  LDSM.16.M88.4 R168, [R217+0x1c000] ;  /* 0x01c00000d9a8783b */ /* 0x000fe20000000200 */
[----:B------:R-:W-:Y:S01]  /*7580*/  IMAD.IADD R224, R211, 0x1, R225 ;  /* 0x00000001d3e07824 */ /* 0x000fe200078e02e1 */
[----:B------:R-:W-:Y:S01]  /*7590*/  LOP3.LUT R4, R4, 0x1c0, R180, 0xf8, !PT ;  /* 0x000001c004047812 */ /* 0x000fe200078ef8b4 */
[----:B------:R-:W-:Y:S02]  /*75a0*/  @UP0 UIADD3.X UR12, UPT, UPT, UR55, -0x1, URZ, UP1, !UPT ;  /* 0xffffffff370c0890 */ /* 0x000fe40008ffe4ff */
[----:B------:R-:W-:Y:S01]  /*75b0*/  LDSM.16.M88.4 R176, [R217+0x1d000] ;  /* 0x01d00000d9b0783b */ /* 0x000fe20000000200 */
[----:B------:R-:W-:Y:S01]  /*75c0*/  LOP3.LUT R4, R4, 0x38, R214, 0x78, !PT ;  /* 0x0000003804047812 */ /* 0x000fe200078e78d6 */
[----:B------:R-:W-:Y:S01]  /*75d0*/  @UP0 UIADD3 UR10, UP1, UPT, UR10, -0x100, URZ ;  /* 0xffffff000a0a0890 */ /* 0x000fe2000ff3e0ff */
[----:B------:R-:W-:Y:S02]  /*75e0*/  @P2 LOP3.LUT R222, R222, 0x10, RZ, 0xc0, !PT ;  /* 0x00000010dede2812 */ /* 0x000fe400078ec0ff */
[----:B------:R-:W-:Y:S01]  /*75f0*/  LOP3.LUT R4, R4, 0x200, R180, 0xf8, !PT ;  /* 0x0000020004047812 */ /* 0x000fe200078ef8b4 */
[----:B------:R-:W-:Y:S01]  /*7600*/  LDSM.16.M88.4 R184, [R225+0x14000] ;  /* 0x01400000e1b8783b */ /* 0x000fe20000000200 */
[----:B------:R-:W-:Y:S02]  /*7610*/  @UP0 UIADD3.X UR11, UPT, UPT, UR11, -0x1, URZ, UP1, !UPT ;  /* 0xffffffff0b0b0890 */ /* 0x000fe40008ffe4ff */
[----:B------:R-:W-:Y:S01]  /*7620*/  LEA R223, R4, UR4, 0x1 ;  /* 0x0000000404df7c11 */ /* 0x000fe2000f8e08ff */
[----:B------:R-:W-:Y:S01]  /*7630*/  UISETP.NE.U32.AND UP1, UPT, UR9, 0x1, UPT ;  /* 0x000000010900788c */ /* 0x000fe2000bf25070 */
[----:B------:R-:W-:Y:S05]  /*7640*/  LDSM.16.M88.4 R192, [R225+0x15000] ;  /* 0x01500000e1c0783b */ /* 0x000fea0000000200 */
[----:B------:R-:W1:Y:S01]  /*7650*/  LDSM.16.MT88.4 R16, [R223+0xc000] ;  /* 0x00c00000df10783b */ /* 0x000e620000004200 */
[----:B------:R-:W-:Y:S04]  /*7660*/  PLOP3.LUT P1, PT, PT, PT, UP1, 0x80, 0x8 ;  /* 0x000000000008781c */ /* 0x000fe80003f2f018 */
[----:B------:R-:W2:Y:S05]  /*7670*/  LDSM.16.MT88.4 R164, [R223+0x10000] ;  /* 0x01000000dfa4783b */ /* 0x000eaa0000004200 */
[----:B------:R-:W3:Y:S05]  /*7680*/  LDSM.16.MT88.4 R172, [R223+0xc800] ;  /* 0x00c80000dfac783b */ /* 0x000eea0000004200 */
[----:B------:R-:W4:Y:S05]  /*7690*/  LDSM.16.MT88.4 R180, [R223+0x10800] ;  /* 0x01080000dfb4783b */ /* 0x000f2a0000004200 */
[----:B------:R-:W4:Y:S05]  /*76a0*/  LDSM.16.MT88.4 R188, [R223+0xd000] ;  /* 0x00d00000dfbc783b */ /* 0x000f2a0000004200 */
[----:B------:R-:W-:Y:S05]  /*76b0*/  LDSM.16.M88.4 R196, [R224+0x14000] ;  /* 0x01400000e0c4783b */ /* 0x000fea0000000200 */
[----:B------:R-:W-:Y:S05]  /*76c0*/  LDSM.16.MT88.4 R200, [R223+0xd800] ;  /* 0x00d80000dfc8783b */ /* 0x000fea0000004200 */
[----:B------:R-:W-:Y:S01]  /*76d0*/  LDSM.16.M88.4 R204, [R224+0x15000] ;  /* 0x01500000e0cc783b */ /* 0x000fe20000000200 */
[-C--:B-1----:R-:W-:Y:S04]  /*76e0*/  HMMA.16816.F32.BF16 R4, R32, R16.reuse, RZ ;  /* 0x000000102004723c */ /* 0x082fe800000418ff */
[----:B------:R-:W-:Y:S04]  /*76f0*/  STL.64 [R1], R2 ;  /* 0x0000000201007387 */ /* 0x000fe80000100a00 */
[C---:B------:R-:W-:Y:S08]  /*7700*/  HMMA.16816.F32.BF16 R8, R28.reuse, R16, RZ ;  /* 0x000000101c08723c */ /* 0x040ff000000418ff */
[-C--:B------:R-:W-:Y:S08]  /*7710*/  HMMA.16816.F32.BF16 R12, R28, R18.reuse, RZ ;  /* 0x000000121c0c723c */ /* 0x080ff000000418ff */
[C---:B------:R-:W-:Y:S08]  /*7720*/  HMMA.16816.F32.BF16 R16, R32.reuse, R18, RZ ;  /* 0x000000122010723c */ /* 0x040ff000000418ff */
[-C--:B--2---:R-:W-:Y:S08]  /*7730*/  HMMA.16816.F32.BF16 R20, R32, R164.reuse, RZ ;  /* 0x000000a42014723c */ /* 0x084ff000000418ff */
[C---:B------:R-:W-:Y:S08]  /*7740*/  HMMA.16816.F32.BF16 R24, R28.reuse, R164, RZ ;  /* 0x000000a41c18723c */ /* 0x040ff000000418ff */
[-C--:B------:R-:W-:Y:S08]  /*7750*/  HMMA.16816.F32.BF16 R28, R28, R166.reuse, RZ ;  /* 0x000000a61c1c723c */ /* 0x080ff000000418ff */
[----:B------:R-:W-:Y:S01]  /*7760*/  HMMA.16816.F32.BF16 R32, R32, R166, RZ ;  /* 0x000000a62020723c */ /* 0x000fe200000418ff */
[----:B------:R-:W1:Y:S07]  /*7770*/  LDSM.16.MT88.4 R164, [R223+0x11000] ;  /* 0x01100000dfa4783b */ /* 0x000e6e0000004200 */
[-C--:B---3--:R-:W-:Y:S08]  /*7780*/  HMMA.16816.F32.BF16 R4, R168, R172.reuse, R4 ;  /* 0x000000aca804723c */ /* 0x088ff00000041804 */
[C---:B------:R-:W-:Y:S08]  /*7790*/  HMMA.16816.F32.BF16 R8, R176.reuse, R172, R8 ;  /* 0x000000acb008723c */ /* 0x040ff00000041808 */
[-C--:B------:R-:W-:Y:S08]  /*77a0*/  HMMA.16816.F32.BF16 R12, R176, R174.reuse, R12 ;  /* 0x000000aeb00c723c */ /* 0x080ff0000004180c */
[C---:B------:R-:W-:Y:S01]  /*77b0*/  HMMA.16816.F32.BF16 R16, R168.reuse, R174, R16 ;  /* 0x000000aea810723c */ /* 0x040fe20000041810 */
[----:B------:R-:W-:Y:S07]  /*77c0*/  LDSM.16.M88.4 R172, [R219+0x1e000] ;  /* 0x01e00000dbac783b */ /* 0x000fee0000000200 */
[-C--:B----4-:R-:W-:Y:S08]  /*77d0*/  HMMA.16816.F32.BF16 R20, R168, R180.reuse, R20 ;  /* 0x000000b4a814723c */ /* 0x090ff00000041814 */
[C---:B------:R-:W-:Y:S08]  /*77e0*/  HMMA.16816.F32.BF16 R24, R176.reuse, R180, R24 ;  /* 0x000000b4b018723c */ /* 0x040ff00000041818 */
[-C--:B------:R-:W-:Y:S01]  /*77f0*/  HMMA.16816.F32.BF16 R28, R176, R182.reuse, R28 ;  /* 0x000000b6b01c723c */ /* 0x080fe2000004181c */
[----:B------:R-:W-:Y:S07]  /*7800*/  LDSM.16.MT88.4 R176, [R223+0xe000] ;  /* 0x00e00000dfb0783b */ /* 0x000fee0000004200 */
[----:B------:R-:W-:Y:S01]  /*7810*/  HMMA.16816.F32.BF16 R32, R168, R182, R32 ;  /* 0x000000b6a820723c */ /* 0x000fe20000041820 */
[----:B------:R-:W2:Y:S05]  /*7820*/  LDSM.16.MT88.4 R168, [R223+0x11800] ;  /* 0x01180000dfa8783b */ /* 0x000eaa0000004200 */
[----:B------:R-:W3:Y:S02]  /*7830*/  LDSM.16.M88.4 R180, [R219+0x1f000] ;  /* 0x01f00000dbb4783b */ /* 0x000ee40000000200 */
[-C--:B------:R-:W-:Y:S08]  /*7840*/  HMMA.16816.F32.BF16 R4, R184, R188.reuse, R4 ;  /* 0x000000bcb804723c */ /* 0x080ff00000041804 */
[C---:B------:R-:W-:Y:S01]  /*7850*/  HMMA.16816.F32.BF16 R8, R192.reuse, R188, R8 ;  /* 0x000000bcc008723c */ /* 0x040fe20000041808 */
[----:B------:R-:W-:Y:S02]  /*7860*/  IMAD.U32 R188, RZ, RZ, UR44 ;  /* 0x0000002cffbc7e24 */ /* 0x000fe4000f8e00ff */
[----:B------:R-:W-:Y:S03]  /*7870*/  IMAD.U32 R189, RZ, RZ, UR44 ;  /* 0x0000002cffbd7e24 */ /* 0x000fe6000f8e00ff */
[----:B------:R-:W-:Y:S02]  /*7880*/  LEA R188, P0, R188, R240, 0x2 ;  /* 0x000000f0bcbc7211 */ /* 0x000fe400078010ff */
[-C--:B------:R-:W-:Y:S03]  /*7890*/  HMMA.16816.F32.BF16 R12, R192, R190.reuse, R12 ;  /* 0x000000bec00c723c */ /* 0x080fe6000004180c */
[----:B------:R-:W-:Y:S05]  /*78a0*/  LEA.HI.X.SX32 R189, R189, R241, 0x2, P0 ;  /* 0x000000f1bdbd7211 */ /* 0x000fea00000f16ff */
        /* <DEDUP_REMOVED lines=10> */
[C---:B------:R-:W-:Y:S02]  /*7950*/  LEA R194, P0, R229.reuse, R192, 0x5 ;  /* 0x000000c0e5c27211 */ /* 0x040fe400078028ff */
[----:B------:R-:W-:Y:S02]  /*7960*/  LDSM.16.MT88.4 R184, [R223+0xe800] ;  /* 0x00e80000dfb8783b */ /* 0x000fe40000004200 */
[-C--:B------:R-:W-:Y:S05]  /*7970*/  HMMA.16816.F32.BF16 R4, R196, R200.reuse, R4 ;  /* 0x000000c8c404723c */ /* 0x080fea0000041804 */
[C---:B------:R-:W-:Y:S03]  /*7980*/  LEA.HI.X.SX32 R195, R229.reuse, R193, 0x5, P0 ;  /* 0x000000c1e5c37211 */ /* 0x040fe600000f2eff */
[C---:B------:R-:W-:Y:S08]  /*7990*/  HMMA.16816.F32.BF16 R8, R204.reuse, R200, R8 ;  /* 0x000000c8cc08723c */ /* 0x040ff00000041808 */
[-C--:B------:R-:W-:Y:S08]  /*79a0*/  HMMA.16816.F32.BF16 R12, R204, R202.reuse, R12 ;  /* 0x000000cacc0c723c */ /* 0x080ff0000004180c */
[C---:B------:R-:W-:Y:S08]  /*79b0*/  HMMA.16816.F32.BF16 R16, R196.reuse, R202, R16 ;  /* 0x000000cac410723c */ /* 0x040ff00000041810 */
[-C--:B--2---:R-:W-:Y:S08]  /*79c0*/  HMMA.16816.F32.BF16 R20, R196, R168.reuse, R20 ;  /* 0x000000a8c414723c */ /* 0x084ff00000041814 */
[C---:B------:R-:W-:Y:S08]  /*79d0*/  HMMA.16816.F32.BF16 R24, R204.reuse, R168, R24 ;  /* 0x000000a8cc18723c */ /* 0x040ff00000041818 */
[-C--:B------:R-:W-:Y:S08]  /*79e0*/  HMMA.16816.F32.BF16 R28, R204, R170.reuse, R28 ;  /* 0x000000aacc1c723c */ /* 0x080ff0000004181c */
[----:B------:R-:W-:Y:S01]  /*79f0*/  HMMA.16816.F32.BF16 R32, R196, R170, R32 ;  /* 0x000000aac420723c */ /* 0x000fe20000041820 */
[----:B------:R-:W2:Y:S03]  /*7a00*/  LDSM.16.M88.4 R168, [R217+0x1e000] ;  /* 0x01e00000d9a8783b */ /* 0x000ea60000000200 */
[C---:B------:R-:W-:Y:S04]  /*7a10*/  LEA R196, P0, R229.reuse, R194, 0x5 ;  /* 0x000000c2e5c47211 */ /* 0x040fe800078028ff */
[-C--:B------:R-:W-:Y:S05]  /*7a20*/  HMMA.16816.F32.BF16 R4, R172, R176.reuse, R4 ;  /* 0x000000b0ac04723c */ /* 0x080fea0000041804 */
[C---:B------:R-:W-:Y:S02]  /*7a30*/  LEA.HI.X.SX32 R197, R229.reuse, R195, 0x5, P0 ;  /* 0x000000c3e5c57211 */ /* 0x040fe400000f2eff */
[C---:B------:R-:W-:Y:S01]  /*7a40*/  LEA R198, P0, R229.reuse, R196, 0x5 ;  /* 0x000000c4e5c67211 */ /* 0x040fe200078028ff */
[C---:B---3--:R-:W-:Y:S04]  /*7a50*/  HMMA.16816.F32.BF16 R8, R180.reuse, R176, R8 ;  /* 0x000000b0b408723c */ /* 0x048fe80000041808 */
[C---:B------:R-:W-:Y:S02]  /*7a60*/  LEA.HI.X.SX32 R199, R229.reuse, R197, 0x5, P0 ;  /* 0x000000c5e5c77211 */ /* 0x040fe400000f2eff */
[C---:B------:R-:W-:Y:S02]  /*7a70*/  LEA R200, P0, R229.reuse, R198, 0x5 ;  /* 0x000000c6e5c87211 */ /* 0x040fe400078028ff */
[-C--:B------:R-:W-:Y:S03]  /*7a80*/  HMMA.16816.F32.BF16 R12, R180, R178.reuse, R12 ;  /* 0x000000b2b40c723c */ /* 0x080fe6000004180c */
[C---:B------:R-:W-:Y:S05]  /*7a90*/  LEA.HI.X.SX32 R201, R229.reuse, R199, 0x5, P0 ;  /* 0x000000c7e5c97211 */ /* 0x040fea00000f2eff */
[C---:B------:R-:W-:Y:S01]  /*7aa0*/  HMMA.16816.F32.BF16 R16, R172.reuse, R178, R16 ;  /* 0x000000b2ac10723c */ /* 0x040fe20000041810 */
[----:B------:R-:W3:Y:S03]  /*7ab0*/  LDSM.16.M88.4 R176, [R217+0x1f000] ;  /* 0x01f00000d9b0783b */ /* 0x000ee60000000200 */
[C---:B------:R-:W-:Y:S04]  /*7ac0*/  IMAD.WIDE R202, R229.reuse, -0xc0, R200 ;  /* 0xffffff40e5ca7825 */ /* 0x040fe800078e02c8 */
[-C--:B-1----:R-:W-:Y:S03]  /*7ad0*/  HMMA.16816.F32.BF16 R20, R172, R164.reuse, R20 ;  /* 0x000000a4ac14723c */ /* 0x082fe60000041814 */
[C---:B------:R-:W-:Y:S04]  /*7ae0*/  LEA R204, P0, R229.reuse, R202, 0x5 ;  /* 0x000000cae5cc7211 */ /* 0x040fe800078028ff */
[C---:B------:R-:W-:Y:S01]  /*7af0*/  LEA.HI.X.SX32 R205, R229.reuse, R203, 0x5, P0 ;  /* 0x000000cbe5cd7211 */ /* 0x040fe200000f2eff */
[C---:B------:R-:W-:Y:S04]  /*7b00*/  HMMA.16816.F32.BF16 R24, R180.reuse, R164, R24 ;  /* 0x000000a4b418723c */ /* 0x040fe80000041818 */
[C---:B------:R-:W-:Y:S04]  /*7b10*/  LEA R206, P0, R229.reuse, R204, 0x5 ;  /* 0x000000cce5ce7211 */ /* 0x040fe800078028ff */
[-C--:B------:R-:W-:Y:S01]  /*7b20*/  HMMA.16816.F32.BF16 R28, R180, R166.reuse, R28 ;  /* 0x000000a6b41c723c */ /* 0x080fe2000004181c */
[----:B------:R-:W-:Y:S02]  /*7b30*/  LDSM.16.MT88.4 R180, [R223+0xf000] ;  /* 0x00f00000dfb4783b */ /* 0x000fe40000004200 */
[C---:B------:R-:W-:Y:S02]  /*7b40*/  LEA.HI.X.SX32 R207, R229.reuse, R205, 0x5, P0 ;  /* 0x000000cde5cf7211 */ /* 0x040fe400000f2eff */
[C---:B------:R-:W-:Y:S03]  /*7b50*/  LEA R244, P0, R229.reuse, R206, 0x5 ;  /* 0x000000cee5f47211 */ /* 0x040fe600078028ff */
[----:B------:R-:W-:Y:S01]  /*7b60*/  HMMA.16816.F32.BF16 R32, R172, R166, R32 ;  /* 0x000000a6ac20723c */ /* 0x000fe20000041820 */
[----:B------:R-:W1:Y:S03]  /*7b70*/  LDSM.16.MT88.4 R164, [R223+0x12800] ;  /* 0x01280000dfa4783b */ /* 0x000e660000004200 */
[C---:B------:R-:W-:Y:S02]  /*7b80*/  LEA.HI.X.SX32 R245, R229.reuse, R207, 0x5, P0 ;  /* 0x000000cfe5f57211 */ /* 0x040fe400000f2eff */
[----:B------:R-:W4:Y:S01]  /*7b90*/  LDSM.16.M88.4 R172, [R225+0x16000] ;  /* 0x01600000e1ac783b */ /* 0x000f220000000200 */
[C---:B------:R-:W-:Y:S01]  /*7ba0*/  LEA R246, P0, R229.reuse, R244, 0x5 ;  /* 0x000000f4e5f67211 */ /* 0x040fe200078028ff */
[-C--:B--2---:R-:W-:Y:S05]  /*7bb0*/  HMMA.16816.F32.BF16 R4, R168, R184.reuse, R4 ;  /* 0x000000b8a804723c */ /* 0x084fea0000041804 */
        /* <DEDUP_REMOVED lines=8> */
[----:B------:R-:W2:Y:S07]  /*7c40*/  LDSM.16.M88.4 R184, [R225+0x17000] ;  /* 0x01700000e1b8783b */ /* 0x000eae0000000200 */
[-C--:B-1----:R-:W-:Y:S08]  /*7c50*/  HMMA.16816.F32.BF16 R20, R168, R164.reuse, R20 ;  /* 0x000000a4a814723c */ /* 0x082ff00000041814 */
[C---:B------:R-:W-:Y:S08]  /*7c60*/  HMMA.16816.F32.BF16 R24, R176.reuse, R164, R24 ;  /* 0x000000a4b018723c */ /* 0x040ff00000041818 */
[-C--:B------:R-:W-:Y:S01]  /*7c70*/  HMMA.16816.F32.BF16 R28, R176, R166.reuse, R28 ;  /* 0x000000a6b01c723c */ /* 0x080fe2000004181c */
[----:B------:R-:W-:Y:S07]  /*7c80*/  LDSM.16.MT88.4 R176, [R223+0xf800] ;  /* 0x00f80000dfb0783b */ /* 0x000fee0000004200 */
[----:B------:R-:W-:Y:S01]  /*7c90*/  HMMA.16816.F32.BF16 R32, R168, R166, R32 ;  /* 0x000000a6a820723c */ /* 0x000fe20000041820 */
[----:B------:R-:W1:Y:S05]  /*7ca0*/  LDSM.16.MT88.4 R164, [R223+0x13000] ;  /* 0x01300000dfa4783b */ /* 0x000e6a0000004200 */
[----:B------:R-:W3:Y:S02]  /*7cb0*/  LDSM.16.M88.4 R168, [R224+0x16000] ;  /* 0x01600000e0a8783b */ /* 0x000ee40000000200 */
[-C--:B----4-:R-:W-:Y:S08]  /*7cc0*/  HMMA.16816.F32.BF16 R4, R172, R180.reuse, R4 ;  /* 0x000000b4ac04723c */ /* 0x090ff00000041804 */
[C---:B--2---:R-:W-:Y:S08]  /*7cd0*/  HMMA.16816.F32.BF16 R8, R184.reuse, R180, R8 ;  /* 0x000000b4b808723c */ /* 0x044ff00000041808 */
[-C--:B------:R-:W-:Y:S08]  /*7ce0*/  HMMA.16816.F32.BF16 R12, R184, R182.reuse, R12 ;  /* 0x000000b6b80c723c */ /* 0x080ff0000004180c */
[C---:B------:R-:W-:Y:S01]  /*7cf0*/  HMMA.16816.F32.BF16 R16, R172.reuse, R182, R16 ;  /* 0x000000b6ac10723c */ /* 0x040fe20000041810 */
[----:B------:R2:W4:Y:S07]  /*7d00*/  LDSM.16.M88.4 R180, [R224+0x17000] ;  /* 0x01700000e0b4783b */ /* 0x00052e0000000200 */
[-C--:B-1----:R-:W-:Y:S08]  /*7d10*/  HMMA.16816.F32.BF16 R20, R172, R164.reuse, R20 ;  /* 0x000000a4ac14723c */ /* 0x082ff00000041814 */
[C---:B------:R-:W-:Y:S04]  /*7d20*/  HMMA.16816.F32.BF16 R24, R184.reuse, R164, R24 ;  /* 0x000000a4b818723c */ /* 0x040fe80000041818 */
[C---:B--2---:R-:W-:Y:S04]  /*7d30*/  IMAD.WIDE R224, R229.reuse, -0xc0, R250 ;  /* 0xffffff40e5e07825 */ /* 0x044fe800078e02fa */
[-C--:B------:R-:W-:Y:S01]  /*7d40*/  HMMA.16816.F32.BF16 R28, R184, R166.reuse, R28 ;  /* 0x000000a6b81c723c */ /* 0x080fe2000004181c */
[----:B------:R-:W1:Y:S02]  /*7d50*/  LDSM.16.MT88.4 R184, [R223+0x13800] ;  /* 0x01380000dfb8783b */ /* 0x000e640000004200 */
[C---:B------:R-:W-:Y:S05]  /*7d60*/  LEA R164, P0, R229.reuse, R224, 0x5 ;  /* 0x000000e0e5a47211 */ /* 0x040fea00078028ff */
[----:B------:R-:W-:Y:S04]  /*7d70*/  HMMA.16816.F32.BF16 R32, R172, R166, R32 ;  /* 0x000000a6ac20723c */ /* 0x000fe80000041820 */
        /* <DEDUP_REMOVED lines=9> */
[C---:B------:R-:W-:Y:S02]  /*7e10*/  LEA.HI.X.SX32 R173, R229.reuse, R167, 0x5, P0 ;  /* 0x000000a7e5ad7211 */ /* 0x040fe400000f2eff */
[C---:B------:R-:W-:Y:S02]  /*7e20*/  LEA R176, P0, R229.reuse, R172, 0x5 ;  /* 0x000000ace5b07211 */ /* 0x040fe400078028ff */
[----:B------:R-:W-:Y:S01]  /*7e30*/  @P2 SHF.R.U32.HI R174, RZ, 0x2, R213 ;  /* 0x00000002ffae2819 */ /* 0x000fe200000116d5 */
[C---:B------:R-:W-:Y:S04]  /*7e40*/  HMMA.16816.F32.BF16 R16, R168.reuse, R178, R16 ;  /* 0x000000b2a810723c */ /* 0x040fe80000041810 */
[C---:B------:R-:W-:Y:S02]  /*7e50*/  LEA.HI.X.SX32 R177, R229.reuse, R173, 0x5, P0 ;  /* 0x000000ade5b17211 */ /* 0x040fe400000f2eff */
[C---:B------:R-:W-:Y:S02]  /*7e60*/  LEA R178, P0, R229.reuse, R176, 0x5 ;  /* 0x000000b0e5b27211 */ /* 0x040fe400078028ff */
[-C--:B-1----:R-:W-:Y:S03]  /*7e70*/  HMMA.16816.F32.BF16 R20, R168, R184.reuse, R20 ;  /* 0x000000b8a814723c */ /* 0x082fe60000041814 */
[C---:B------:R-:W-:Y:S02]  /*7e80*/  LEA.HI.X.SX32 R179, R229.reuse, R177, 0x5, P0 ;  /* 0x000000b1e5b37211 */ /* 0x040fe400000f2eff */
[----:B------:R-:W-:Y:S03]  /*7e90*/  @P2 LOP3.LUT R237, R222, 0x7, R174, 0xf8, !PT ;  /* 0x00000007deed2812 */ /* 0x000fe600078ef8ae */
[C---:B------:R-:W-:Y:S04]  /*7ea0*/  HMMA.16816.F32.BF16 R24, R180.reuse, R184, R24 ;  /* 0x000000b8b418723c */ /* 0x040fe80000041818 */
[----:B------:R-:W-:Y:S04]  /*7eb0*/  IMAD.WIDE R184, R229, -0xc0, R178 ;  /* 0xffffff40e5b87825 */ /* 0x000fe800078e02b2 */
[-C--:B------:R-:W-:Y:S03]  /*7ec0*/  HMMA.16816.F32.BF16 R28, R180, R186.reuse, R28 ;  /* 0x000000bab41c723c */ /* 0x080fe6000004181c */
[----:B------:R-:W-:Y:S01]  /*7ed0*/  @P2 IMAD.WIDE.U32 R182, R237, R226, UR54 ;  /* 0x00000036edb62e25 */ /* 0x000fe2000f8e00e2 */
[C---:B------:R-:W-:Y:S01]  /*7ee0*/  LEA R174, P0, R229.reuse, R184, 0x5 ;  /* 0x000000b8e5ae7211 */ /* 0x040fe200078028ff */
[----:B------:R-:W-:Y:S01]  /*7ef0*/  @UP0 UMOV UR54, UR13 ;  /* 0x0000000d00360c82 */ /* 0x000fe20008000000 */
[----:B------:R-:W-:Y:S01]  /*7f00*/  @UP0 UMOV UR55, UR12 ;  /* 0x0000000c00370c82 */ /* 0x000fe20008000000 */
[----:B------:R-:W-:Y:S01]  /*7f10*/  UISETP.GT.AND UP0, UPT, UR43, UR39, UPT ;  /* 0x000000272b00728c */ /* 0x000fe2000bf04270 */
[----:B------:R-:W-:Y:S01]  /*7f20*/  HMMA.16816.F32.BF16 R32, R168, R186, R32 ;  /* 0x000000baa820723c */ /* 0x000fe20000041820 */
[----:B------:R-:W5:Y:S01]  /*7f30*/  @P2 LDG.E R236, desc[UR32][R182.64+-0x100] ;  /* 0xffff0020b6ec2981 */ /* 0x000f62000c1e1900 */
[----:B------:R-:W-:Y:S02]  /*7f40*/  UIADD3 UR43, UPT, UPT, UR43, -0x1, URZ ;  /* 0xffffffff2b2b7890 */ /* 0x000fe4000fffe0ff */
[C---:B------:R-:W-:Y:S02]  /*7f50*/  LEA.HI.X.SX32 R175, R229.reuse, R185, 0x5, P0 ;  /* 0x000000b9e5af7211 */ /* 0x040fe400000f2eff */
[----:B------:R-:W5:Y:S01]  /*7f60*/  @P2 LDG.E R235, desc[UR32][R182.64+-0xe0] ;  /* 0xffff2020b6eb2981 */ /* 0x000f62000c1e1900 */
[C---:B------:R-:W-:Y:S04]  /*7f70*/  LEA R180, P0, R229.reuse, R174, 0x5 ;  /* 0x000000aee5b47211 */ /* 0x040fe800078028ff */
[----:B------:R-:W5:Y:S01]  /*7f80*/  @P2 LDG.E R234, desc[UR32][R182.64+-0x80] ;  /* 0xffff8020b6ea2981 */ /* 0x000f62000c1e1900 */
[C---:B------:R-:W-:Y:S04]  /*7f90*/  LEA.HI.X.SX32 R181, R229.reuse, R175, 0x5, P0 ;  /* 0x000000afe5b57211 */ /* 0x040fe800000f2eff */
[----:B------:R1:W5:Y:S05]  /*7fa0*/  @P2 LDG.E R233, desc[UR32][R182.64+-0x60] ;  /* 0xffffa020b6e92981 */ /* 0x00036a000c1e1900 */
[----:B------:R2:W-:Y:S05]  /*7fb0*/  REDG.E.ADD.F32.FTZ.RN.STRONG.GPU desc[UR32][R240.64], R4 ;  /* 0x00000004f00079a6 */ /* 0x0005ea000c12f320 */
[----:B------:R3:W-:Y:S05]  /*7fc0*/  REDG.E.ADD.F32.FTZ.RN.STRONG.GPU desc[UR32][R188.64], R5 ;  /* 0x00000005bc0079a6 */ /* 0x0007ea000c12f320 */
[----:B------:R4:W-:Y:S05]  /*7fd0*/  REDG.E.ADD.F32.FTZ.RN.STRONG.GPU desc[UR32][R190.64], R6 ;  /* 0x00000006be0079a6 */ /* 0x0009ea000c12f320 */
[----:B------:R1:W-:Y:S05]  /*7fe0*/  REDG.E.ADD.F32.FTZ.RN.STRONG.GPU desc[UR32][R192.64], R7 ;  /* 0x00000007c00079a6 */ /* 0x0003ea000c12f320 */
[----:B------:R1:W-:Y:S05]  /*7ff0*/  REDG.E.ADD.F32.FTZ.RN.STRONG.GPU desc[UR32][R194.64], R8 ;  /* 0x00000008c20079a6 */ /* 0x0003ea000c12f320 */
[----:B------:R1:W-:Y:S05]  /*8000*/  REDG.E.ADD.F32.FTZ.RN.STRONG.GPU desc[UR32][R196.64], R9 ;  /* 0x00000009c40079a6 */ /* 0x0003ea000c12f320 */
[----:B------:R1:W-:Y:S01]  /*8010*/  REDG.E.ADD.F32.FTZ.RN.STRONG.GPU desc[UR32][R198.64], R10 ;  /* 0x0000000ac60079a6 */ /* 0x0003e2000c12f320 */
[C---:B--2---:R-:W-:Y:S04]  /*8020*/  LEA R4, P0, R229.reuse, R180, 0x5 ;  /* 0x000000b4e5047211 */ /* 0x044fe800078028ff */
[----:B------:R2:W-:Y:S01]  /*8030*/  REDG.E.ADD.F32.FTZ.RN.STRONG.GPU desc[UR32][R200.64], R11 ;  /* 0x0000000bc80079a6 */ /* 0x0005e2000c12f320 */
[C---:B---3--:R-:W-:Y:S04]  /*8040*/  LEA.HI.X.SX32 R5, R229.reuse, R181, 0x5, P0 ;  /* 0x000000b5e5057211 */ /* 0x048fe800000f2eff */
[----:B------:R-:W-:Y:S01]  /*8050*/  REDG.E.ADD.F32.FTZ.RN.STRONG.GPU desc[UR32][R240.64+0x80], R16 ;  /* 0x00008010f00079a6 */ /* 0x000fe2000c12f320 */
[C---:B----4-:R-:W-:Y:S04]  /*8060*/  LEA R6, P0, R229.reuse, R4, 0x5 ;  /* 0x00000004e5067211 */ /* 0x050fe800078028ff */
[----:B------:R-:W-:Y:S01]  /*8070*/  REDG.E.ADD.F32.FTZ.RN.STRONG.GPU desc[UR32][R202.64+0x80], R17 ;  /* 0x00008011ca0079a6 */ /* 0x000fe2000c12f320 */
[C---:B-1----:R-:W-:Y:S04]  /*8080*/  LEA.HI.X.SX32 R7, R229.reuse, R5, 0x5, P0 ;  /* 0x00000005e5077211 */ /* 0x042fe800000f2eff */
[----:B------:R-:W-:Y:S01]  /*8090*/  REDG.E.ADD.F32.FTZ.RN.STRONG.GPU desc[UR32][R204.64+0x80], R18 ;  /* 0x00008012cc0079a6 */ /* 0x000fe2000c12f320 */
[C---:B------:R-:W-:Y:S04]  /*80a0*/  LEA R8, P0, R229.reuse, R6, 0x5 ;  /* 0x00000006e5087211 */ /* 0x040fe800078028ff */
[----:B------:R-:W-:Y:S01]  /*80b0*/  REDG.E.ADD.F32.FTZ.RN.STRONG.GPU desc[UR32][R206.64+0x80], R19 ;  /* 0x00008013ce0079a6 */ /* 0x000fe2000c12f320 */
[C---:B------:R-:W-:Y:S04]  /*80c0*/  LEA.HI.X.SX32 R9, R229.reuse, R7, 0x5, P0 ;  /* 0x00000007e5097211 */ /* 0x040fe800000f2eff */
[----:B------:R-:W-:Y:S01]  /*80d0*/  REDG.E.ADD.F32.FTZ.RN.STRONG.GPU desc[UR32][R244.64+0x80], R12 ;  /* 0x0000800cf40079a6 */ /* 0x000fe2000c12f320 */
[C---:B------:R-:W-:Y:S04]  /*80e0*/  LEA R10, P0, R229.reuse, R8, 0x5 ;  /* 0x00000008e50a7211 */ /* 0x040fe800078028ff */
[----:B------:R-:W-:Y:S01]  /*80f0*/  REDG.E.ADD.F32.FTZ.RN.STRONG.GPU desc[UR32][R246.64+0x80], R13 ;  /* 0x0000800df60079a6 */ /* 0x000fe2000c12f320 */
[----:B--2---:R-:W-:Y:S04]  /*8100*/  LEA.HI.X.SX32 R11, R229, R9, 0x5, P0 ;  /* 0x00000009e50b7211 */ /* 0x004fe800000f2eff */
        /* <DEDUP_REMOVED lines=11> */
[----:B------:R1:W-:Y:S05]  /*81c0*/  REDG.E.ADD.F32.FTZ.RN.STRONG.GPU desc[UR32][R184.64+0x180], R33 ;  /* 0x00018021b80079a6 */ /* 0x0003ea000c12f320 */
[----:B------:R-:W-:Y:S05]  /*81d0*/  REDG.E.ADD.F32.FTZ.RN.STRONG.GPU desc[UR32][R174.64+0x180], R34 ;  /* 0x00018022ae0079a6 */ /* 0x000fea000c12f320 */
[----:B------:R-:W-:Y:S05]  /*81e0*/  REDG.E.ADD.F32.FTZ.RN.STRONG.GPU desc[UR32][R180.64+0x180], R35 ;  /* 0x00018023b40079a6 */ /* 0x000fea000c12f320 */
[----:B------:R-:W-:Y:S05]  /*81f0*/  REDG.E.ADD.F32.FTZ.RN.STRONG.GPU desc[UR32][R4.64+0x180], R28 ;  /* 0x0001801c040079a6 */ /* 0x000fea000c12f320 */
[----:B------:R-:W-:Y:S05]  /*8200*/  REDG.E.ADD.F32.FTZ.RN.STRONG.GPU desc[UR32][R6.64+0x180], R29 ;  /* 0x0001801d060079a6 */ /* 0x000fea000c12f320 */
[----:B------:R-:W-:Y:S05]  /*8210*/  REDG.E.ADD.F32.FTZ.RN.STRONG.GPU desc[UR32][R8.64+0x180], R30 ;  /* 0x0001801e080079a6 */ /* 0x000fea000c12f320 */
[----:B------:R-:W-:Y:S01]  /*8220*/  REDG.E.ADD.F32.FTZ.RN.STRONG.GPU desc[UR32][R10.64+0x180], R31 ;  /* 0x0001801f0a0079a6 */ /* 0x000fe2000c12f320 */
[C---:B-1----:R-:W-:Y:S04]  /*8230*/  VIADD R184, R0.reuse, 0x40 ;  /* 0x0000004000b87836 */ /* 0x042fe80000000000 */
[----:B------:R-:W-:Y:S01]  /*8240*/  LDSM.16.MT88.4 R4, [R218+0x1c000] ;  /* 0x01c00000da04783b */ /* 0x000fe20000004200 */
[C---:B------:R-:W-:Y:S04]  /*8250*/  @P4 VIADD R184, R0.reuse, 0xffffffc0 ;  /* 0xffffffc000b84836 */ /* 0x040fe80000000000 */
        /* <DEDUP_REMOVED lines=14> */
[----:B------:R-:W-:Y:S05]  /*8340*/  LDSM.16.MT88.4 R180, [R0+0x3800] ;  /* 0x0038000000b4783b */ /* 0x000fea0000004200 */
[----:B------:R2:W5:Y:S02]  /*8350*/  LDL.LU.64 R2, [R1] ;  /* 0x0000000001027983 */ /* 0x0005640000300a00 */
[C---:B------:R-:W-:Y:S03]  /*8360*/  HMMA.16816.F32.BF16 R112, R4.reuse, R10, R112 ;  /* 0x0000000a0470723c */ /* 0x040fe60000041870 */
[----:B------:R-:W2:Y:S05]  /*8370*/  LDSM.16.MT88.4 R8, [R184+0x2800] ;  /* 0x00280000b808783b */ /* 0x000eaa0000004200 */
        /* <DEDUP_REMOVED lines=37> */
[----:B------:R-:W2:Y:S07]  /*85d0*/  LDSM.16.MT88.4 R8, [R184+0x3800] ;  /* 0x00380000b808783b */ /* 0x000eae0000004200 */
[-C--:B---3--:R-:W-:Y:S08]  /*85e0*/  HMMA.16816.F32.BF16 R100, R4, R12.reuse, R100 ;  /* 0x0000000c0464723c */ /* 0x088ff00000041864 */
[C---:B------:R-:W-:Y:S08]  /*85f0*/  HMMA.16816.F32.BF16 R104, R16.reuse, R12, R104 ;  /* 0x0000000c1068723c */ /* 0x040ff00000041868 */
[-C--:B------:R-:W-:Y:S08]  /*8600*/  HMMA.16816.F32.BF16 R108, R16, R14.reuse, R108 ;  /* 0x0000000e106c723c */ /* 0x080ff0000004186c */
[C---:B------:R-:W-:Y:S08]  /*8610*/  HMMA.16816.F32.BF16 R112, R4.reuse, R14, R112 ;  /* 0x0000000e0470723c */ /* 0x040ff00000041870 */
[-C--:B------:R-:W-:Y:S08]  /*8620*/  HMMA.16816.F32.BF16 R116, R4, R20.reuse, R116 ;  /* 0x000000140474723c */ /* 0x080ff00000041874 */
[C---:B------:R-:W-:Y:S08]  /*8630*/  HMMA.16816.F32.BF16 R120, R16.reuse, R20, R120 ;  /* 0x000000141078723c */ /* 0x040ff00000041878 */
[-C--:B------:R-:W-:Y:S08]  /*8640*/  HMMA.16816.F32.BF16 R124, R16, R22.reuse, R124 ;  /* 0x00000016107c723c */ /* 0x080ff0000004187c */
[C---:B------:R-:W-:Y:S08]  /*8650*/  HMMA.16816.F32.BF16 R128, R4.reuse, R22, R128 ;  /* 0x000000160480723c */ /* 0x040ff00000041880 */
[-C--:B----4-:R-:W-:Y:S08]  /*8660*/  HMMA.16816.F32.BF16 R132, R4, R24.reuse, R132 ;  /* 0x000000180484723c */ /* 0x090ff00000041884 */
[C---:B------:R-:W-:Y:S08]  /*8670*/  HMMA.16816.F32.BF16 R136, R16.reuse, R24, R136 ;  /* 0x000000181088723c */ /* 0x040ff00000041888 */
[-C--:B------:R-:W-:Y:S08]  /*8680*/  HMMA.16816.F32.BF16 R140, R16, R26.reuse, R140 ;  /* 0x0000001a108c723c */ /* 0x080ff0000004188c */
[C---:B------:R-:W-:Y:S08]  /*8690*/  HMMA.16816.F32.BF16 R144, R4.reuse, R26, R144 ;  /* 0x0000001a0490723c */ /* 0x040ff00000041890 */
[-C--:B------:R-:W-:Y:S08]  /*86a0*/  HMMA.16816.F32.BF16 R148, R4, R28.reuse, R148 ;  /* 0x0000001c0494723c */ /* 0x080ff00000041894 */
[C---:B------:R-:W-:Y:S08]  /*86b0*/  HMMA.16816.F32.BF16 R152, R16.reuse, R28, R152 ;  /* 0x0000001c1098723c */ /* 0x040ff00000041898 */
[-C--:B------:R-:W-:Y:S08]  /*86c0*/  HMMA.16816.F32.BF16 R156, R16, R30.reuse, R156 ;  /* 0x0000001e109c723c */ /* 0x080ff0000004189c */
[----:B------:R-:W-:Y:S04]  /*86d0*/  HMMA.16816.F32.BF16 R160, R4, R30, R160 ;  /* 0x0000001e04a0723c */ /* 0x000fe800000418a0 */
[C---:B------:R-:W-:Y:S02]  /*86e0*/  VIADD R4, R0.reuse, 0xffffc000 ;  /* 0xffffc00000047836 */ /* 0x040fe40000000000 */
[----:B------:R-:W-:Y:S02]  /*86f0*/  @P1 VIADD R4, R0, 0x4000 ;  /* 0x0000400000041836 */ /* 0x000fe40000000000 */
[-C--:B-1----:R-:W-:Y:S05]  /*8700*/  HMMA.16816.F32.BF16 R100, R168, R172.reuse, R100 ;  /* 0x000000aca864723c */ /* 0x082fea0000041864 */
[----:B------:R-:W-:Y:S03]  /*8710*/  IMAD.MOV.U32 R0, RZ, RZ, R4 ;  /* 0x000000ffff007224 */ /* 0x000fe600078e0004 */
        /* <DEDUP_REMOVED lines=19> */
[----:B------:R-:W-:Y:S01]  /*8850*/  LOP3.LUT R216, R216, 0xc00, RZ, 0xc0, !PT ;  /* 0x00000c00d8d87812 */ /* 0x000fe200078ec0ff */
[----:B-----5:R-:W-:Y:S01]  /*8860*/  IMAD.MOV.U32 R2, RZ, RZ, 0x20 ;  /* 0x00000020ff027424 */ /* 0x020fe200078e00ff */
[----:B------:R-:W-:Y:S01]  /*8870*/  LOP3.LUT P1, RZ, R213, 0x10, RZ, 0xc0, !PT ;  /* 0x00000010d5ff7812 */ /* 0x000fe2000782c0ff */
[----:B------:R-:W-:Y:S01]  /*8880*/  UISETP.NE.AND UP0, UPT, UR37, -0x1, UPT ;  /* 0xffffffff2500788c */ /* 0x000fe2000bf05270 */
[----:B------:R-:W-:Y:S01]  /*8890*/  LOP3.LUT R0, R0, 0x1c0, RZ, 0xc0, !PT ;  /* 0x000001c000007812 */ /* 0x000fe200078ec0ff */
[----:B------:R-:W-:Y:S01]  /*88a0*/  UMOV UR49, UR18 ;  /* 0x0000001200317c82 */ /* 0x000fe20008000000 */
[--C-:B------:R-:W-:Y:S01]  /*88b0*/  LOP3.LUT R216, R216, 0x6, R220.reuse, 0xf8, !PT ;  /* 0x00000006d8d87812 */ /* 0x100fe200078ef8dc */
[----:B------:R-:W-:Y:S01]  /*88c0*/  UISETP.NE.AND UP1, UPT, UR37, -0x1, UPT ;  /* 0xffffffff2500788c */ /* 0x000fe2000bf25270 */
[----:B------:R-:W-:-:S02]  /*88d0*/  LOP3.LUT R0, R0, 0x38, R220, 0xf8, !PT ;  /* 0x0000003800007812 */ /* 0x000fc400078ef8dc */
[----:B------:R-:W-:Y:S02]  /*88e0*/  LOP3.LUT P0, RZ, R213, 0x8, RZ, 0xc0, !PT ;  /* 0x00000008d5ff7812 */ /* 0x000fe4000780c0ff */
[----:B------:R-:W-:Y:S02]  /*88f0*/  LOP3.LUT R0, R216, R0, R215, 0xf6, !PT ;  /* 0x00000000d8007212 */ /* 0x000fe400078ef6d7 */
[----:B------:R-:W-:Y:S01]  /*8900*/  SEL R2, R2, 0xffffffe0, !P0 ;  /* 0xffffffe002027807 */ /* 0x000fe20004000000 */
[----:B------:R-:W2:Y:S01]  /*8910*/  @UP0 LDCU.64 UR10, c[0x0][0x5c0] ;  /* 0x0000b800ff0a07ac */ /* 0x000ea20008000a00 */
[----:B------:R-:W-:Y:S01]  /*8920*/  LEA R0, R0, UR4, 0x1 ;  /* 0x0000000400007c11 */ /* 0x000fe2000f8e08ff */
        /* <DEDUP_REMOVED lines=103> */
[----:B------:R-:W-:Y:S01]  /*8fa0*/  @UP0 UIADD3 UR15, UPT, UPT, UR35, UR37, URZ ;  /* 0x00000025230f0290 */ /* 0x000fe2000fffe0ff */
[----:B------:R-:W-:Y:S01]  /*8fb0*/  F2FP.BF16.F32.PACK_AB R140, R141, R140 ;  /* 0x0000008c8d8c723e */ /* 0x000fe200000010ff */
[----:B------:R1:W-:Y:S01]  /*8fc0*/  STS [R2+0x400], R130 ;  /* 0x0004008202007388 */ /* 0x0003e20000000800 */
[----:B------:R-:W-:Y:S01]  /*8fd0*/  F2FP.BF16.F32.PACK_AB R142, R143, R142 ;  /* 0x0000008e8f8e723e */ /* 0x000fe200000010ff */
[----:B--2---:R-:W-:Y:S01]  /*8fe0*/  @UP0 UIMAD.WIDE.U32 UR8, UR15, UR10, URZ ;  /* 0x0000000a0f0802a5 */ /* 0x004fe2000f8e00ff */
[----:B------:R-:W-:Y:S01]  /*8ff0*/  F2FP.BF16.F32.PACK_AB R148, R149, R148 ;  /* 0x000000949594723e */ /* 0x000fe200000010ff */
[----:B------:R1:W-:Y:S01]  /*9000*/  STS [R4+0x2000], R120 ;  /* 0x0020007804007388 */ /* 0x0003e20000000800 */
[----:B------:R-:W-:Y:S01]  /*9010*/  F2FP.BF16.F32.PACK_AB R150, R151, R150 ;  /* 0x000000969796723e */ /* 0x000fe200000010ff */
[----:B------:R-:W-:Y:S01]  /*9020*/  @UP0 UIMAD UR15, UR15, UR11, URZ ;  /* 0x0000000b0f0f02a4 */ /* 0x000fe2000f8e02ff */
[----:B------:R-:W-:Y:S01]  /*9030*/  F2FP.BF16.F32.PACK_AB R160, R161, R160 ;  /* 0x000000a0a1a0723e */ /* 0x000fe200000010ff */
[----:B------:R1:W-:Y:S01]  /*9040*/  STS [R4+0x2400], R122 ;  /* 0x0024007a04007388 */ /* 0x0003e20000000800 */
[----:B------:R-:W-:Y:S01]  /*9050*/  F2FP.BF16.F32.PACK_AB R162, R163, R162 ;  /* 0x000000a2a3a2723e */ /* 0x000fe200000010ff */
[----:B------:R-:W-:Y:S01]  /*9060*/  @UP0 UIADD3 UR15, UPT, UPT, UR9, UR15, URZ ;  /* 0x0000000f090f0290 */ /* 0x000fe2000fffe0ff */
[----:B------:R-:W-:Y:S01]  /*9070*/  F2FP.BF16.F32.PACK_AB R152, R153, R152 ;  /* 0x000000989998723e */ /* 0x000fe200000010ff */
[----:B------:R1:W-:Y:S01]  /*9080*/  STS [R2+0x2000], R124 ;  /* 0x0020007c02007388 */ /* 0x0003e20000000800 */
[----:B------:R-:W-:Y:S01]  /*9090*/  F2FP.BF16.F32.PACK_AB R154, R155, R154 ;  /* 0x0000009a9b9a723e */ /* 0x000fe200000010ff */
[----:B------:R-:W-:Y:S01]  /*90a0*/  @UP0 UMOV UR36, UR8 ;  /* 0x0000000800240c82 */ /* 0x000fe20008000000 */
        /* <DEDUP_REMOVED lines=50> */
[----:B------:R-:W-:-:S03]  /*93d0*/  F2FP.BF16.F32.PACK_AB R94, R95, R94 ;  /* 0x0000005e5f5e723e */ /* 0x000fc600000010ff */
        /* <DEDUP_REMOVED lines=41> */
[----:B------:R-:W-:-:S03]  /*9670*/  UIMAD UR15, UR49, UR9, UR13 ;  /* 0x00000009310f72a4 */ /* 0x000fc6000f8e020d */
[----:B------:R-:W-:-:S09]  /*9680*/  UMOV UR36, UR12 ;  /* 0x0000000c00247c82 */ /* 0x000fd20008000000 */
.L_x_532:
        /* <DEDUP_REMOVED lines=11> */
[----:B------:R-:W-:Y:S06]  /*9740*/  BRA `(.L_x_534) ;  /* 0x0000000000187947 */ /* 0x000fec0003800000 */
.L_x_533:
[----:B------:R-:W2:Y:S01]  /*9750*/  LDCU.64 UR8, c[0x0][0x5c8] ;  /* 0x0000b900ff0877ac */ /* 0x000ea20008000a00 */
[----:B------:R-:W-:-:S04]  /*9760*/  UIADD3 UR5, UPT, UPT, UR35, UR37, URZ ;  /* 0x0000002523057290 */ /* 0x000fc8000fffe0ff */
[----:B--2---:R-:W-:Y:S02]  /*9770*/  UIMAD.WIDE.U32 UR16, UR5, UR8, URZ ;  /* 0x00000008051072a5 */ /* 0x004fe4000f8e00ff */
[----:B------:R-:W-:-:S04]  /*9780*/  UIMAD UR5, UR5, UR9, URZ ;  /* 0x00000009050572a4 */ /* 0x000fc8000f8e02ff */
[----:B------:R-:W-:-:S06]  /*9790*/  UIADD3 UR5, UPT, UPT, UR17, UR5, URZ ;  /* 0x0000000511057290 */ /* 0x000fcc000fffe0ff */
[----:B-1----:R-:W-:-:S07]  /*97a0*/  MOV R0, UR5 ;  /* 0x0000000500007c02 */ /* 0x002fce0008000f00 */
.L_x_534:
[----:B------:R-:W-:Y:S01]  /*97b0*/  BAR.SYNC.DEFER_BLOCKING 0x0 ;  /* 0x0000000000007b1d */ /* 0x000fe20000010000 */
[----:B------:R-:W-:Y:S01]  /*97c0*/  LOP3.LUT R2, R214, 0x1f8, RZ, 0xc0, !PT ;  /* 0x000001f8d6027812 */ /* 0x000fe200078ec0ff */
[----:B------:R-:W-:Y:S01]  /*97d0*/  USHF.L.U32 UR5, UR38, 0x7, URZ ;  /* 0x0000000726057899 */ /* 0x000fe200080006ff */
[C---:B------:R-:W-:Y:S01]  /*97e0*/  VIADD R40, R221.reuse, 0x20 ;  /* 0x00000020dd287836 */ /* 0x040fe20000000000 */
[----:B------:R-:W-:Y:S01]  /*97f0*/  USHF.L.U32 UR13, UR38, 0x7, URZ ;  /* 0x00000007260d7899 */ /* 0x000fe200080006ff */
[----:B------:R-:W-:Y:S01]  /*9800*/  LOP3.LUT R2, R2, 0x38, R213, 0x78, !PT ;  /* 0x0000003802027812 */ /* 0x000fe200078e78d5 */
[----:B------:R-:W-:Y:S01]  /*9810*/  UIMAD.WIDE.U32 UR42, UR5, UR10, URZ ;  /* 0x0000000a052a72a5 */ /* 0x000fe2000f8e00ff */
[C---:B------:R-:W-:Y:S01]  /*9820*/  VIADD R41, R221.reuse, 0x40 ;  /* 0x00000040dd297836 */ /* 0x040fe20000000000 */
[----:B------:R-:W-:Y:S01]  /*9830*/  USHF.R.S32.HI UR14, URZ, 0x1f, UR5 ;  /* 0x0000001fff0e7899 */ /* 0x000fe20008011405 */
[--C-:B------:R-:W-:Y:S01]  /*9840*/  LOP3.LUT R6, R2, 0x1e00, R214.reuse, 0xf8, !PT ;  /* 0x00001e0002067812 */ /* 0x100fe200078ef8d6 */
[----:B------:R-:W-:Y:S01]  /*9850*/  UIADD3 UR34, UPT, UPT, -UR13, UR34, URZ ;  /* 0x000000220d227290 */ /* 0x000fe2000fffe1ff */
[----:B------:R-:W1:Y:S01]  /*9860*/  LDC.64 R2, c[0x0][0x5d8] ;  /* 0x00017600ff027b82 */ /* 0x000e620000000a00 */
[----:B------:R-:W-:Y:S01]  /*9870*/  IMAD.U32 R4, RZ, RZ, UR42 ;  /* 0x0000002aff047e24 */ /* 0x000fe2000f8e00ff */
[----:B------:R-:W-:Y:S01]  /*9880*/  LEA R6, R6, UR4, 0x1 ;  /* 0x0000000406067c11 */ /* 0x000fe2000f8e08ff */
[----:B------:R-:W-:Y:S01]  /*9890*/  IMAD.U32 R5, RZ, RZ, UR43 ;  /* 0x0000002bff057e24 */ /* 0x000fe2000f8e00ff */
[----:B------:R-:W-:Y:S01]  /*98a0*/  UIMAD UR12, UR14, UR10, URZ ;  /* 0x0000000a0e0c72a4 */ /* 0x000fe2000f8e02ff */
[C---:B------:R-:W-:Y:S01]  /*98b0*/  ISETP.GE.AND P3, PT, R221.reuse, UR34, PT ;  /* 0x00000022dd007c0c */ /* 0x040fe2000bf66270 */
[----:B------:R-:W-:Y:S01]  /*98c0*/  IMAD.U32 R43, RZ, RZ, UR43 ;  /* 0x0000002bff2b7e24 */ /* 0x000fe2000f8e00ff */
[----:B------:R-:W-:Y:S01]  /*98d0*/  LOP3.LUT R214, R4, 0x38, R214, 0xf8, !PT ;  /* 0x0000003804d67812 */ /* 0x000fe200078ef8d6 */
[----:B------:R-:W-:Y:S01]  /*98e0*/  UIMAD UR12, UR5, UR11, UR12 ;  /* 0x0000000b050c72a4 */ /* 0x000fe2000f8e020c */
[----:B------:R-:W2:Y:S01]  /*98f0*/  LDC.64 R4, c[0x0][0x5e0] ;  /* 0x00017800ff047b82 */ /* 0x000ea20000000a00 */
[----:B------:R-:W-:Y:S01]  /*9900*/  ISETP.GE.AND P6, PT, R40, UR34, PT ;  /* 0x0000002228007c0c */ /* 0x000fe2000bfc6270 */
[----:B------:R-:W-:Y:S01]  /*9910*/  VIADD R40, R221, 0x60 ;  /* 0x00000060dd287836 */ /* 0x000fe20000000000 */
[----:B------:R-:W-:Y:S01]  /*9920*/  IADD3 R50, P0, PT, R214, UR36, RZ ;  /* 0x00000024d6327c10 */ /* 0x000fe2000ff1e0ff */
[----:B------:R3:W4:Y:S01]  /*9930*/  LDS.128 R36, [R6+0xd000] ;  /* 0x00d0000006247984 */ /* 0x0007220000000c00 */
[----:B------:R-:W-:Y:S01]  /*9940*/  IMAD.U32 R7, RZ, RZ, UR12 ;  /* 0x0000000cff077e24 */ /* 0x000fe2000f8e00ff */
[----:B------:R-:W-:Y:S01]  /*9950*/  BSSY.RECONVERGENT B0, `(.L_x_535) ;  /* 0x000001f000007945 */ /* 0x000fe20003800200 */
[----:B------:R-:W-:Y:S01]  /*9960*/  IMAD.U32 R42, RZ, RZ, UR42 ;  /* 0x0000002aff2a7e24 */ /* 0x000fe2000f8e00ff */
[----:B------:R3:W2:Y:S01]  /*9970*/  LDS.128 R32, [R6+0x11000] ;  /* 0x0110000006207984 */ /* 0x0006a20000000c00 */
[----:B------:R-:W-:-:S02]  /*9980*/  ISETP.GE.AND P5, PT, R41, UR34, PT ;  /* 0x0000002229007c0c */ /* 0x000fc4000bfa6270 */
[----:B------:R-:W-:Y:S01]  /*9990*/  IADD3.X R51, PT, PT, R43, UR15, R7, P0, !PT ;  /* 0x0000000f2b337c10 */ /* 0x000fe200087fe407 */
[----:B------:R3:W2:Y:S01]  /*99a0*/  LDS.128 R28, [R6+0x15000] ;  /* 0x01500000061c7984 */ /* 0x0006a20000000c00 */
[----:B------:R-:W-:Y:S02]  /*99b0*/  IADD3 R7, P0, PT, R221, 0x20, RZ ;  /* 0x00000020dd077810 */ /* 0x000fe40007f1e0ff */
[----:B------:R-:W-:Y:S01]  /*99c0*/  ISETP.GE.AND P4, PT, R40, UR34, PT ;  /* 0x0000002228007c0c */ /* 0x000fe2000bf86270 */
[----:B------:R3:W2:Y:S01]  /*99d0*/  LDS.128 R24, [R6+0x16000] ;  /* 0x0160000006187984 */ /* 0x0006a20000000c00 */
[----:B-1----:R-:W-:-:S03]  /*99e0*/  IMAD.WIDE.U32 R50, R2, UR20, R50 ;  /* 0x0000001402327c25 */ /* 0x002fc6000f8e0032 */
[----:B------:R3:W1:Y:S01]  /*99f0*/  LDS.128 R20, [R6+0x17000] ;  /* 0x0170000006147984 */ /* 0x0006620000000c00 */
[----:B------:R-:W-:Y:S02]  /*9a00*/  IMAD.X R2, RZ, RZ, RZ, P0 ;  /* 0x000000ffff027224 */ /* 0x000fe400000e06ff */
[----:B------:R-:W-:Y:S01]  /*9a10*/  IMAD R3, R3, UR20, R51 ;  /* 0x0000001403037c24 */ /* 0x000fe2000f8e0233 */
[----:B------:R3:W1:Y:S04]  /*9a20*/  LDS.128 R16, [R6+0x19000] ;  /* 0x0190000006107984 */ /* 0x0006680000000c00 */
[----:B------:R3:W1:Y:S04]  /*9a30*/  LDS.128 R12, [R6+0x1a000] ;  /* 0x01a00000060c7984 */ /* 0x0006680000000c00 */
[----:B------:R3:W1:Y:S01]  /*9a40*/  LDS.128 R8, [R6+0x1b000] ;  /* 0x01b0000006087984 */ /* 0x0006620000000c00 */
[----:B----4-:R-:W-:Y:S05]  /*9a50*/  @P3 BRA `(.L_x_536) ;  /* 0x0000000000383947 */ /* 0x010fea0003800000 */
[----:B------:R-:W4:Y:S01]  /*9a60*/  LDCU UR15, c[0x0][0x440] ;  /* 0x00008800ff0f77ac */ /* 0x000f220008000800 */
[----:B------:R-:W5:Y:S01]  /*9a70*/  LDS.128 R44, [R6+0x10000] ;  /* 0x01000000062c7984 */ /* 0x000f620000000c00 */
[----:B------:R-:W-:Y:S01]  /*9a80*/  IMAD.MOV.U32 R48, RZ, RZ, R50 ;  /* 0x000000ffff307224 */ /* 0x000fe200078e0032 */
[----:B------:R-:W2:Y:S01]  /*9a90*/  LDCU.64 UR12, c[0x0][0x560] ;  /* 0x0000ac00ff0c77ac */ /* 0x000ea20008000a00 */
[----:B------:R-:W-:Y:S02]  /*9aa0*/  IMAD.MOV.U32 R49, RZ, RZ, R3 ;  /* 0x000000ffff317224 */ /* 0x000fe400078e0003 */
[----:B------:R-:W-:-:S04]  /*9ab0*/  IMAD.WIDE.U32 R54, R221, UR10, R48 ;  /* 0x0000000add367c25 */ /* 0x000fc8000f8e0030 */
[----:B------:R-:W-:Y:S01]  /*9ac0*/  IMAD R48, R221, UR11, R55 ;  /* 0x0000000bdd307c24 */ /* 0x000fe2000f8e0237 */
[----:B----4-:R-:W-:Y:S02]  /*9ad0*/  ISETP.GE.AND P1, PT, R242, UR15, PT ;  /* 0x0000000ff2007c0c */ /* 0x010fe4000bf26270 */
[----:B------:R-:W-:Y:S02]  /*9ae0*/  ISETP.GE.AND P0, PT, R239, UR15, PT ;  /* 0x0000000fef007c0c */ /* 0x000fe4000bf06270 */
[----:B--2---:R-:W-:-:S04]  /*9af0*/  LEA R52, P2, R54, UR12, 0x1 ;  /* 0x0000000c36347c11 */ /* 0x004fc8000f8408ff */
[----:B------:R-:W-:-:S05]  /*9b00*/  LEA.HI.X R53, R54, UR13, R48, 0x1, P2 ;  /* 0x0000000d36357c11 */ /* 0x000fca00090f0c30 */
[----:B------:R-:W2:Y:S04]  /*9b10*/  @!P1 LDS.128 R40, [R6+0xc000] ;  /* 0x00c0000006289984 */ /* 0x000ea80000000c00 */
[----:B-----5:R4:W-:Y:S04]  /*9b20*/  @!P0 STG.E.128 desc[UR32][R52.64+0x80], R44 ;  /* 0x0000802c34008986 */ /* 0x0209e8000c101d20 */
[----:B--2---:R4:W-:Y:S02]  /*9b30*/  @!P1 STG.E.128 desc[UR32][R52.64], R40 ;  /* 0x0000002834009986 */ /* 0x0049e4000c101d20 */
.L_x_536:
[----:B------:R-:W-:Y:S05]  /*9b40*/  BSYNC.RECONVERGENT B0 ;  /* 0x0000000000007941 */ /* 0x000fea0003800200 */
.L_x_535:
[----:B------:R-:W-:Y:S04]  /*9b50*/  BSSY.RECONVERGENT B0, `(.L_x_537) ;  /* 0x0000010000007945 */ /* 0x000fe80003800200 */
[----:B------:R-:W-:Y:S05]  /*9b60*/  @P6 BRA `(.L_x_538) ;  /* 0x0000000000386947 */ /* 0x000fea0003800000 */
[----:B------:R-:W5:Y:S01]  /*9b70*/  LDCU UR15, c[0x0][0x440] ;  /* 0x00008800ff0f77ac */ /* 0x000f620008000800 */
[----:B----4-:R-:W-:Y:S01]  /*9b80*/  MOV R43, R3 ;  /* 0x00000003002b7202 */ /* 0x010fe20000000f00 */
        /* <DEDUP_REMOVED lines=10> */
[----:B------:R4:W-:Y:S04]  /*9c30*/  @!P1 STG.E.128 desc[UR32][R44.64], R36 ;  /* 0x000000242c009986 */ /* 0x0009e8000c101d20 */
[----:B--2---:R4:W-:Y:S02]  /*9c40*/  @!P0 STG.E.128 desc[UR32][R44.64+0x80], R32 ;  /* 0x000080202c008986 */ /* 0x0049e4000c101d20 */
.L_x_538:
[----:B------:R-:W-:Y:S05]  /*9c50*/  BSYNC.RECONVERGENT B0 ;  /* 0x0000000000007941 */ /* 0x000fea0003800200 */
.L_x_537:
[----:B--2-4-:R-:W-:Y:S01]  /*9c60*/  IMAD.MOV.U32 R32, RZ, RZ, R242 ;  /* 0x000000ffff207224 */ /* 0x014fe200078e00f2 */
[----:B------:R-:W-:Y:S01]  /*9c70*/  MOV R33, RZ ;  /* 0x000000ff00217202 */ /* 0x000fe20000000f00 */
[----:B------:R-:W-:Y:S01]  /*9c80*/  IMAD.U32 R46, RZ, RZ, UR8 ;  /* 0x00000008ff2e7e24 */ /* 0x000fe2000f8e00ff */
[----:B------:R2:W4:Y:S01]  /*9c90*/  LDS.128 R36, [R6+0xe000] ;  /* 0x00e0000006247984 */ /* 0x0005220000000c00 */
[C---:B------:R-:W-:Y:S01]  /*9ca0*/  IADD3 R42, P1, PT, R221.reuse, 0x40, RZ ;  /* 0x00000040dd2a7810 */ /* 0x040fe20007f3e0ff */
[----:B------:R-:W-:Y:S01]  /*9cb0*/  BSSY.RECONVERGENT B0, `(.L_x_539) ;  /* 0x0000014000007945 */ /* 0x000fe20003800200 */
[----:B------:R-:W-:Y:S01]  /*9cc0*/  IMAD.WIDE.U32 R46, R46, UR5, R32 ;  /* 0x000000052e2e7c25 */ /* 0x000fe2000f8e0020 */
[----:B------:R-:W-:Y:S01]  /*9cd0*/  IADD3 R40, P0, PT, R221, 0x60, RZ ;  /* 0x00000060dd287810 */ /* 0x000fe20007f1e0ff */
[----:B------:R2:W1:Y:S01]  /*9ce0*/  LDS.128 R32, [R6+0x12000] ;  /* 0x0120000006207984 */ /* 0x0004620000000c00 */
[----:B------:R-:W-:Y:S01]  /*9cf0*/  IADD3.X R41, PT, PT, RZ, RZ, RZ, P1, !PT ;  /* 0x000000ffff297210 */ /* 0x000fe20000ffe4ff */
[----:B------:R-:W-:Y:S10]  /*9d00*/  @P5 BRA `(.L_x_540) ;  /* 0x0000000000385947 */ /* 0x000ff40003800000 */
[----:B------:R-:W5:Y:S01]  /*9d10*/  LDCU.64 UR12, c[0x0][0x560] ;  /* 0x0000ac00ff0c77ac */ /* 0x000f620008000a00 */
[----:B------:R-:W-:Y:S01]  /*9d20*/  MOV R45, R3 ;  /* 0x00000003002d7202 */ /* 0x000fe20000000f00 */
[----:B------:R-:W-:Y:S01]  /*9d30*/  IMAD R43, R41, UR10, RZ ;  /* 0x0000000a292b7c24 */ /* 0x000fe2000f8e02ff */
[----:B------:R-:W3:Y:S01]  /*9d40*/  LDCU UR15, c[0x0][0x440] ;  /* 0x00008800ff0f77ac */ /* 0x000ee20008000800 */
[----:B------:R-:W-:Y:S02]  /*9d50*/  IMAD.MOV.U32 R44, RZ, RZ, R50 ;  /* 0x000000ffff2c7224 */ /* 0x000fe400078e0032 */
[C---:B------:R-:W-:Y:S02]  /*9d60*/  IMAD R43, R42.reuse, UR11, R43 ;  /* 0x0000000b2a2b7c24 */ /* 0x040fe4000f8e022b */
[----:B------:R-:W-:-:S04]  /*9d70*/  IMAD.WIDE.U32 R44, R42, UR10, R44 ;  /* 0x0000000a2a2c7c25 */ /* 0x000fc8000f8e002c */
[----:B------:R-:W-:Y:S01]  /*9d80*/  IMAD.IADD R43, R43, 0x1, R45 ;  /* 0x000000012b2b7824 */ /* 0x000fe200078e022d */
[----:B-----5:R-:W-:-:S04]  /*9d90*/  LEA R48, P1, R44, UR12, 0x1 ;  /* 0x0000000c2c307c11 */ /* 0x020fc8000f8208ff */
[----:B------:R-:W-:Y:S02]  /*9da0*/  LEA.HI.X R49, R44, UR13, R43, 0x1, P1 ;  /* 0x0000000d2c317c11 */ /* 0x000fe400088f0c2b */
[----:B---3--:R-:W-:Y:S02]  /*9db0*/  ISETP.GE.AND P2, PT, R242, UR15, PT ;  /* 0x0000000ff2007c0c */ /* 0x008fe4000bf46270 */
[----:B------:R-:W-:-:S11]  /*9dc0*/  ISETP.GE.AND P1, PT, R239, UR15, PT ;  /* 0x0000000fef007c0c */ /* 0x000fd6000bf26270 */
[----:B----4-:R3:W-:Y:S04]  /*9dd0*/  @!P2 STG.E.128 desc[UR32][R48.64], R36 ;  /* 0x000000243000a986 */ /* 0x0107e8000c101d20 */
[----:B-1----:R3:W-:Y:S02]  /*9de0*/  @!P1 STG.E.128 desc[UR32][R48.64+0x80], R32 ;  /* 0x0000802030009986 */ /* 0x0027e4000c101d20 */
.L_x_540:
[----:B------:R-:W-:Y:S05]  /*9df0*/  BSYNC.RECONVERGENT B0 ;  /* 0x0000000000007941 */ /* 0x000fea0003800200 */
.L_x_539:
[----:B---34-:R3:W4:Y:S01]  /*9e00*/  LDS.128 R36, [R6+0xf000] ;  /* 0x00f0000006247984 */ /* 0x0187220000000c00 */
[----:B------:R-:W-:Y:S01]  /*9e10*/  BSSY.RECONVERGENT B0, `(.L_x_541) ;  /* 0x0000012000007945 */ /* 0x000fe20003800200 */
[----:B------:R-:W-:Y:S02]  /*9e20*/  IADD3.X R43, PT, PT, RZ, RZ, RZ, P0, !PT ;  /* 0x000000ffff2b7210 */ /* 0x000fe400007fe4ff */
[----:B-1----:R3:W1:Y:S01]  /*9e30*/  LDS.128 R32, [R6+0x13000] ;  /* 0x0130000006207984 */ /* 0x0026620000000c00 */
[----:B------:R-:W-:Y:S05]  /*9e40*/  @P4 BRA `(.L_x_542) ;  /* 0x0000000000384947 */ /* 0x000fea0003800000 */
[----:B------:R-:W5:Y:S01]  /*9e50*/  LDCU UR15, c[0x0][0x440] ;  /* 0x00008800ff0f77ac */ /* 0x000f620008000800 */
[----:B------:R-:W-:Y:S01]  /*9e60*/  MOV R49, R3 ;  /* 0x0000000300317202 */ /* 0x000fe20000000f00 */
[----:B------:R-:W-:Y:S01]  /*9e70*/  IMAD R44, R43, UR10, RZ ;  /* 0x0000000a2b2c7c24 */ /* 0x000fe2000f8e02ff */
[----:B------:R-:W2:Y:S01]  /*9e80*/  LDCU.64 UR12, c[0x0][0x560] ;  /* 0x0000ac00ff0c77ac */ /* 0x000ea20008000a00 */
[----:B------:R-:W-:Y:S02]  /*9e90*/  IMAD.MOV.U32 R48, RZ, RZ, R50 ;  /* 0x000000ffff307224 */ /* 0x000fe400078e0032 */
[C---:B------:R-:W-:Y:S02]  /*9ea0*/  IMAD R44, R40.reuse, UR11, R44 ;  /* 0x0000000b282c7c24 */ /* 0x040fe4000f8e022c */
[----:B------:R-:W-:-:S04]  /*9eb0*/  IMAD.WIDE.U32 R48, R40, UR10, R48 ;  /* 0x0000000a28307c25 */ /* 0x000fc8000f8e0030 */
[----:B------:R-:W-:Y:S01]  /*9ec0*/  IMAD.IADD R44, R44, 0x1, R49 ;  /* 0x000000012c2c7824 */ /* 0x000fe200078e0231 */
[----:B-----5:R-:W-:Y:S02]  /*9ed0*/  ISETP.GE.AND P1, PT, R242, UR15, PT ;  /* 0x0000000ff2007c0c */ /* 0x020fe4000bf26270 */
[----:B------:R-:W-:Y:S02]  /*9ee0*/  ISETP.GE.AND P0, PT, R239, UR15, PT ;  /* 0x0000000fef007c0c */ /* 0x000fe4000bf06270 */
[----:B--2---:R-:W-:-:S04]  /*9ef0*/  LEA R50, P2, R48, UR12, 0x1 ;  /* 0x0000000c30327c11 */ /* 0x004fc8000f8408ff */
[----:B------:R-:W-:-:S05]  /*9f00*/  LEA.HI.X R51, R48, UR13, R44, 0x1, P2 ;  /* 0x0000000d30337c11 */ /* 0x000fca00090f0c2c */
[----:B----4-:R2:W-:Y:S04]  /*9f10*/  @!P1 STG.E.128 desc[UR32][R50.64], R36 ;  /* 0x0000002432009986 */ /* 0x0105e8000c101d20 */
[----:B-1----:R2:W-:Y:S02]  /*9f20*/  @!P0 STG.E.128 desc[UR32][R50.64+0x80], R32 ;  /* 0x0000802032008986 */ /* 0x0025e4000c101d20 */
.L_x_542:
[----:B------:R-:W-:Y:S05]  /*9f30*/  BSYNC.RECONVERGENT B0 ;  /* 0x0000000000007941 */ /* 0x000fea0003800200 */
.L_x_541:
[----:B-12---:R1:W2:Y:S01]  /*9f40*/  LDS.128 R32, [R6+0x14000] ;  /* 0x0140000006207984 */ /* 0x0062a20000000c00 */
[----:B------:R-:W-:Y:S01]  /*9f50*/  UIMAD UR14, UR14, UR8, URZ ;  /* 0x000000080e0e72a4 */ /* 0x000fe2000f8e02ff */
[----:B------:R-:W-:Y:S01]  /*9f60*/  IADD3 R44, P0, PT, R46, UR16, RZ ;  /* 0x000000102e2c7c10 */ /* 0x000fe2000ff1e0ff */
[----:B------:R-:W-:Y:S01]  /*9f70*/  BSSY.RECONVERGENT B0, `(.L_x_543) ;  /* 0x0000012000007945 */ /* 0x000fe20003800200 */
[----:B----4-:R1:W4:Y:S01]  /*9f80*/  LDS.128 R36, [R6+0x18000] ;  /* 0x0180000006247984 */ /* 0x0103220000000c00 */
[----:B------:R-:W-:-:S06]  /*9f90*/  UIMAD UR14, UR5, UR9, UR14 ;  /* 0x00000009050e72a4 */ /* 0x000fcc000f8e020e */
[----:B------:R-:W-:-:S03]  /*9fa0*/  IADD3.X R45, PT, PT, R0, UR14, R47, P0, !PT ;  /* 0x0000000e002d7c10 */ /* 0x000fc600087fe42f */
[----:B------:R-:W-:-:S04]  /*9fb0*/  IMAD.WIDE.U32 R44, R4, UR20, R44 ;  /* 0x00000014042c7c25 */ /* 0x000fc8000f8e002c */
[----:B------:R-:W-:Y:S01]  /*9fc0*/  IMAD R5, R5, UR20, R45 ;  /* 0x0000001405057c24 */ /* 0x000fe2000f8e022d */
[----:B------:R-:W-:Y:S06]  /*9fd0*/  @P3 BRA `(.L_x_544) ;  /* 0x00000000002c3947 */ /* 0x000fec0003800000 */
[----:B------:R-:W5:Y:S01]  /*9fe0*/  LDCU UR5, c[0x0][0x440] ;  /* 0x00008800ff0577ac */ /* 0x000f620008000800 */
[----:B------:R-:W-:Y:S01]  /*9ff0*/  IMAD.MOV.U32 R4, RZ, RZ, R44 ;  /* 0x000000ffff047224 */ /* 0x000fe200078e002c */
[----:B------:R-:W3:Y:S03]  /*a000*/  LDCU.64 UR10, c[0x0][0x568] ;  /* 0x0000ad00ff0a77ac */ /* 0x000ee60008000a00 */
[----:B------:R-:W-:-:S04]  /*a010*/  IMAD.WIDE.U32 R46, R221, UR8, R4 ;  /* 0x00000008dd2e7c25 */ /* 0x000fc8000f8e0004 */
[----:B------:R-:W-:Y:S01]  /*a020*/  IMAD R221, R221, UR9, R47 ;  /* 0x00000009dddd7c24 */ /* 0x000fe2000f8e022f */
[----:B-----5:R-:W-:Y:S02]  /*a030*/  ISETP.GE.AND P1, PT, R242, UR5, PT ;  /* 0x00000005f2007c0c */ /* 0x020fe4000bf26270 */
[----:B------:R-:W-:Y:S02]  /*a040*/  ISETP.GE.AND P0, PT, R239, UR5, PT ;  /* 0x00000005ef007c0c */ /* 0x000fe4000bf06270 */
[----:B---3--:R-:W-:-:S04]  /*a050*/  LEA R48, P2, R46, UR10, 0x1 ;  /* 0x0000000a2e307c11 */ /* 0x008fc8000f8408ff */
[----:B------:R-:W-:-:S05]  /*a060*/  LEA.HI.X R49, R46, UR11, R221, 0x1, P2 ;  /* 0x0000000b2e317c11 */ /* 0x000fca00090f0cdd */
[----:B--2---:R2:W-:Y:S04]  /*a070*/  @!P1 STG.E.128 desc[UR32][R48.64], R32 ;  /* 0x0000002030009986 */ /* 0x0045e8000c101d20 */
[----:B----4-:R2:W-:Y:S02]  /*a080*/  @!P0 STG.E.128 desc[UR32][R48.64+0x80], R36 ;  /* 0x0000802430008986 */ /* 0x0105e4000c101d20 */
.L_x_544:
[----:B------:R-:W-:Y:S05]  /*a090*/  BSYNC.RECONVERGENT B0 ;  /* 0x0000000000007941 */ /* 0x000fea0003800200 */
.L_x_543:
[----:B------:R-:W-:Y:S04]  /*a0a0*/  BSSY.RECONVERGENT B0, `(.L_x_545) ;  /* 0x0000010000007945 */ /* 0x000fe80003800200 */
[----:B------:R-:W-:Y:S05]  /*a0b0*/  @P6 BRA `(.L_x_546) ;  /* 0x0000000000386947 */ /* 0x000fea0003800000 */
[----:B------:R-:W5:Y:S01]  /*a0c0*/  LDCU UR5, c[0x0][0x440] ;  /* 0x00008800ff0577ac */ /* 0x000f620008000800 */
[----:B------:R-:W-:Y:S01]  /*a0d0*/  IMAD R0, R2, UR8, RZ ;  /* 0x0000000802007c24 */ /* 0x000fe2000f8e02ff */
[----:B------:R-:W-:Y:S01]  /*a0e0*/  MOV R3, R5 ;  /* 0x0000000500037202 */ /* 0x000fe20000000f00 */
[----:B------:R-:W-:Y:S01]  /*a0f0*/  IMAD.MOV.U32 R2, RZ, RZ, R44 ;  /* 0x000000ffff027224 */ /* 0x000fe200078e002c */
[----:B------:R-:W1:Y:S01]  /*a100*/  LDCU.64 UR10, c[0x0][0x568] ;  /* 0x0000ad00ff0a77ac */ /* 0x000e620008000a00 */
[C---:B------:R-:W-:Y:S02]  /*a110*/  IMAD R0, R7.reuse, UR9, R0 ;  /* 0x0000000907007c24 */ /* 0x040fe4000f8e0200 */
[----:B------:R-:W-:-:S04]  /*a120*/  IMAD.WIDE.U32 R2, R7, UR8, R2 ;  /* 0x0000000807027c25 */ /* 0x000fc8000f8e0002 */
[----:B------:R-:W-:Y:S01]  /*a130*/  IMAD.IADD R0, R0, 0x1, R3 ;  /* 0x0000000100007824 */ /* 0x000fe200078e0203 */
[----:B-----5:R-:W-:Y:S02]  /*a140*/  ISETP.GE.AND P1, PT, R242, UR5, PT ;  /* 0x00000005f2007c0c */ /* 0x020fe4000bf26270 */
[----:B------:R-:W-:Y:S02]  /*a150*/  ISETP.GE.AND P0, PT, R239, UR5, PT ;  /* 0x00000005ef007c0c */ /* 0x000fe4000bf06270 */
[----:B-1-3--:R-:W-:-:S04]  /*a160*/  LEA R6, P2, R2, UR10, 0x1 ;  /* 0x0000000a02067c11 */ /* 0x00afc8000f8408ff */
[----:B------:R-:W-:-:S05]  /*a170*/  LEA.HI.X R7, R2, UR11, R0, 0x1, P2 ;  /* 0x0000000b02077c11 */ /* 0x000fca00090f0c00 */
[----:B------:R1:W-:Y:S04]  /*a180*/  @!P1 STG.E.128 desc[UR32][R6.64], R28 ;  /* 0x0000001c06009986 */ /* 0x0003e8000c101d20 */
[----:B------:R1:W-:Y:S02]  /*a190*/  @!P0 STG.E.128 desc[UR32][R6.64+0x80], R16 ;  /* 0x0000801006008986 */ /* 0x0003e4000c101d20 */
.L_x_546:
[----:B------:R-:W-:Y:S05]  /*a1a0*/  BSYNC.RECONVERGENT B0 ;  /* 0x0000000000007941 */ /* 0x000fea0003800200 */
.L_x_545:
[----:B------:R-:W-:Y:S04]  /*a1b0*/  BSSY.RECONVERGENT B0, `(.L_x_547) ;  /* 0x0000010000007945 */ /* 0x000fe80003800200 */
        /* <DEDUP_REMOVED lines=15> */
.L_x_548:
[----:B------:R-:W-:Y:S05]  /*a2b0*/  BSYNC.RECONVERGENT B0 ;  /* 0x0000000000007941 */ /* 0x000fea0003800200 */
.L_x_547:
        /* <DEDUP_REMOVED lines=13> */
[----:B------:R2:W-:Y:S04]  /*a390*/  @!P1 STG.E.128 desc[UR32][R4.64], R20 ;  /* 0x0000001404009986 */ /* 0x0005e8000c101d20 */
[----:B------:R2:W-:Y:S02]  /*a3a0*/  @!P0 STG.E.128 desc[UR32][R4.64+0x80], R8 ;  /* 0x0000800804008986 */ /* 0x0005e4000c101d20 */
.L_x_498:
[----:B------:R-:W-:Y:S05]  /*a3b0*/  BSYNC.RECONVERGENT B1 ;  /* 0x0000000000017941 */ /* 0x000fea0003800200 */
.L_x_468:
[----:B------:R-:W5:Y:S01]  /*a3c0*/  LDCU UR8, c[0x0][0x438] ;  /* 0x00008700ff0877ac */ /* 0x000f620008000800 */
[----:B------:R-:W3:Y:S01]  /*a3d0*/  LDCU UR9, c[0x0][0x370] ;  /* 0x00006e00ff0977ac */ /* 0x000ee20008000800 */
[----:B------:R-:W-:Y:S01]  /*a3e0*/  UMOV UR10, UR19 ;  /* 0x00000013000a7c82 */ /* 0x000fe20008000000 */
[----:B-----5:R-:W-:-:S04]  /*a3f0*/  UIADD3 UR8, UPT, UPT, UR8, 0x7f, URZ ;  /* 0x0000007f08087890 */ /* 0x020fc8000fffe0ff */
[----:B------:R-:W-:Y:S02]  /*a400*/  USHF.R.S32.HI UR5, URZ, 0x1f, UR8 ;  /* 0x0000001fff057899 */ /* 0x000fe40008011408 */
[----:B---3--:R-:W-:Y:S02]  /*a410*/  UIADD3 UR38, UPT, UPT, UR9, UR38, URZ ;  /* 0x0000002609267290 */ /* 0x008fe4000fffe0ff */
[----:B------:R-:W-:-:S04]  /*a420*/  ULEA.HI UR5, UR5, UR8, URZ, 0x7 ;  /* 0x0000000805057291 */ /* 0x000fc8000f8f38ff */
[----:B------:R-:W-:-:S04]  /*a430*/  USHF.R.S32.HI UR5, URZ, 0x7, UR5 ;  /* 0x00000007ff057899 */ /* 0x000fc80008011405 */
[----:B------:R-:W-:-:S09]  /*a440*/  UISETP.GE.AND UP0, UPT, UR38, UR5, UPT ;  /* 0x000000052600728c */ /* 0x000fd2000bf06270 */
[----:B------:R-:W-:Y:S05]  /*a450*/  BRA.U !UP0, `(.L_x_549) ;  /* 0xffffff5d08ac7547 */ /* 0x000fea000b83ffff */
[----:B------:R-:W-:Y:S05]  /*a460*/  EXIT ;  /* 0x000000000000794d */ /* 0x000fea0003800000 */
.L_x_550:
        /* <DEDUP_REMOVED lines=9> */
.L_x_2420:


//--------------------- .text._ZN5flash44flash_bwd_dq_dk_dv_loop_seqk_parallel_kernelI23Flash_bwd_kernel_traitsILi128ELi64ELi128ELi8ELi2ELi4ELi2ELb0ELb0EN7cutlass10bfloat16_tE19Flash_kernel_traitsILi128ELi64ELi128ELi8ES3_EELb0ELb0ELb0ELb0ELb1ELb1ELb0EEEvNS_16Flash_bwd_paramsE --------------------------
	.section	.text._ZN5flash44flash_bwd_dq_dk_dv_loop_seqk_parallel_kernelI23Flash_bwd_kernel_traitsILi128ELi64ELi128ELi8ELi2ELi4ELi2ELb0ELb0EN7cutlass10bfloat16_tE19Flash_kernel_traitsILi128ELi64ELi128ELi8ES3_EELb0ELb0ELb0ELb0ELb1ELb1ELb0EEEvNS_16Flash_bwd_paramsE,"ax",@progbits
	.align	128
        .global         _ZN5flash44flash_bwd_dq_dk_dv_loop_seqk_parallel_kernelI23Flash_bwd_kernel_traitsILi128ELi64ELi128ELi8ELi2ELi4ELi2ELb0ELb0EN7cutlass10bfloat16_tE19Flash_kernel_traitsILi128ELi64ELi128ELi8ES3_EELb0ELb0ELb0ELb0ELb1ELb1ELb0EEEvNS_16Flash_bwd_paramsE
        .type           _ZN5flash44flash_bwd_dq_dk_dv_loop_seqk_parallel_kernelI23Flash_bwd_kernel_traitsILi128ELi64ELi128ELi8ELi2ELi4ELi2ELb0ELb0EN7cutlass10bfloat16_tE19Flash_kernel_traitsILi128ELi64ELi128ELi8ES3_EELb0ELb0ELb0ELb0ELb1ELb1ELb0EEEvNS_16Flash_bwd_paramsE,@function
        .size           _ZN5flash44flash_bwd_dq_dk_dv_loop_seqk_parallel_kernelI23Flash_bwd_kernel_traitsILi128ELi64ELi128ELi8ELi2ELi4ELi2ELb0ELb0EN7cutlass10bfloat16_tE19Flash_kernel_traitsILi128ELi64ELi128ELi8ES3_EELb0ELb0ELb0ELb0ELb1ELb1ELb0EEEvNS_16Flash_bwd_paramsE,(.L_x_2421 - _ZN5flash44flash_bwd_dq_dk_dv_loop_seqk_parallel_kernelI23Flash_bwd_kernel_traitsILi128ELi64ELi128ELi8ELi2ELi4ELi2ELb0ELb0EN7cutlass10bfloat16_tE19Flash_kernel_traitsILi128ELi64ELi128ELi8ES3_EELb0ELb0ELb0ELb0ELb1ELb1ELb0EEEvNS_16Flash_bwd_paramsE)
        .other          _ZN5flash44flash_bwd_dq_dk_dv_loop_seqk_parallel_kernelI23Flash_bwd_kernel_traitsILi128ELi64ELi128ELi8ELi2ELi4ELi2ELb0ELb0EN7cutlass10bfloat16_tE19Flash_kernel_traitsILi128ELi64ELi128ELi8ES3_EELb0ELb0ELb0ELb0ELb1ELb1ELb0EEEvNS_16Flash_bwd_paramsE,@"STO_CUDA_ENTRY STV_DEFAULT"
_ZN5flash44flash_bwd_dq_dk_dv_loop_seqk_parallel_kernelI23Flash_bwd_kernel_traitsILi128ELi64ELi128ELi8ELi2ELi4ELi2ELb0ELb0EN7cutlass10bfloat16_tE19Flash_kernel_traitsILi128ELi64ELi128ELi8ES3_EELb0ELb0ELb0ELb0ELb1ELb1ELb0EEEvNS_16Flash_bwd_paramsE:
.text._ZN5flash44flash_bwd_dq_dk_dv_loop_seqk_parallel_kernelI23Flash_bwd_kernel_traitsILi128ELi64ELi128ELi8ELi2ELi4ELi2ELb0ELb0EN7cutlass10bfloat16_tE19Flash_kernel_traitsILi128ELi64ELi128ELi8ES3_EELb0ELb0ELb0ELb0ELb1ELb1ELb0EEEvNS_16Flash_bwd_paramsE:
        /* <DEDUP_REMOVED lines=10> */
[----:B------:R-:W1:Y:S01]  /*00a0*/  LDCU.64 UR8, c[0x0][0x478] ;  /* 0x00008f00ff0877ac */ /* 0x000e620008000a00 */
[----:B------:R-:W-:Y:S01]  /*00b0*/  S2UR UR24, SR_CgaCtaId ;  /* 0x00000000001879c3 */ /* 0x000fe20000008800 */
[----:B------:R-:W2:Y:S01]  /*00c0*/  LDCU.64 UR10, c[0x0][0x470] ;  /* 0x00008e00ff0a77ac */ /* 0x000ea20008000a00 */
[----:B------:R-:W3:Y:S06]  /*00d0*/  LDCU.64 UR30, c[0x0][0x358] ;  /* 0x00006b00ff1e77ac */ /* 0x000eec0008000a00 */
[----:B------:R-:W4:Y:S01]  /*00e0*/  S2UR UR23, SR_CgaCtaId ;  /* 0x00000000001779c3 */ /* 0x000f220000008800 */
[----:B------:R-:W-:Y:S01]  /*00f0*/  UMOV UR28, URZ ;  /* 0x000000ff001c7c82 */ /* 0x000fe20008000000 */
[----:B------:R-:W-:-:S06]  /*0100*/  UMOV UR29, URZ ;  /* 0x000000ff001d7c82 */ /* 0x000fcc0008000000 */
[----:B------:R-:W3:Y:S01]  /*0110*/  S2UR UR27, SR_CTAID.Y ;  /* 0x00000000001b79c3 */ /* 0x000ee20000002600 */
[----:B-1----:R-:W-:-:S04]  /*0120*/  UISETP.NE.U32.AND UP3, UPT, UR8, URZ, UPT ;  /* 0x000000ff0800728c */ /* 0x002fc8000bf65070 */
[----:B------:R-:W-:Y:S02]  /*0130*/  UISETP.NE.AND.EX UP3, UPT, UR9, URZ, UPT, UP3 ;  /* 0x000000ff0900728c */ /* 0x000fe4000bf65330 */
[----:B--2---:R-:W-:Y:S01]  /*0140*/  UISETP.NE.U32.AND UP4, UPT, UR10, URZ, UPT ;  /* 0x000000ff0a00728c */ /* 0x004fe2000bf85070 */
[----:B------:R-:W1:Y:S03]  /*0150*/  S2UR UR26, SR_CTAID.Z ;  /* 0x00000000001a79c3 */ /* 0x000e660000002700 */
[----:B------:R-:W-:-:S05]  /*0160*/  UISETP.NE.AND.EX UP4, UPT, UR11, URZ, UPT, UP4 ;  /* 0x000000ff0b00728c */ /* 0x000fca000bf85340 */
[----:B------:R-:W2:Y:S01]  /*0170*/  @!UP3 LDCU.64 UR4, c[0x0][0x488] ;  /* 0x00009100ff04b7ac */ /* 0x000ea20008000a00 */
[----:B------:R-:W1:Y:S01]  /*0180*/  S2UR UR22, SR_CTAID.Y ;  /* 0x00000000001679c3 */ /* 0x000e620000002600 */
[----:B------:R-:W5:Y:S07]  /*0190*/  @!UP3 LDCU.64 UR20, c[0x0][0x438] ;  /* 0x00008700ff14b7ac */ /* 0x000f6e0008000a00 */
[----:B------:R-:W1:Y:S01]  /*01a0*/  S2UR UR25, SR_CTAID.Z ;  /* 0x00000000001979c3 */ /* 0x000e620000002700 */
[----:B--2---:R-:W-:-:S03]  /*01b0*/  @!UP3 UISETP.NE.U32.AND UP0, UPT, UR4, URZ, UPT ;  /* 0x000000ff0400b28c */ /* 0x004fc6000bf05070 */
[----:B------:R-:W-:Y:S01]  /*01c0*/  UMOV UR4, 0x400 ;  /* 0x0000040000047882 */ /* 0x000fe20000000000 */
[----:B------:R-:W-:Y:S02]  /*01d0*/  @!UP3 UISETP.NE.AND.EX UP0, UPT, UR5, URZ, UPT, UP0 ;  /* 0x000000ff0500b28c */ /* 0x000fe4000bf05300 */
[----:B----4-:R-:W-:Y:S01]  /*01e0*/  ULEA UR23, UR23, UR4, 0x18 ;  /* 0x0000000417177291 */ /* 0x010fe2000f8ec0ff */
[----:B------:R-:W-:Y:S01]  /*01f0*/  UMOV UR5, 0x400 ;  /* 0x0000040000057882 */ /* 0x000fe20000000000 */
[----:B-----5:R-:W-:Y:S02]  /*0200*/  @!UP3 USEL UR32, UR21, URZ, UP0 ;  /* 0x000000ff1520b287 */ /* 0x020fe40008000000 */
[----:B------:R-:W-:Y:S01]  /*0210*/  ULEA UR24, UR24, UR5, 0x18 ;  /* 0x0000000518187291 */ /* 0x000fe2000f8ec0ff */
[----:B---3--:R-:W-:-:S11]  /*0220*/  UMOV UR21, 0xffffc000 ;  /* 0xffffc00000157882 */ /* 0x008fd60000000000 */
.L_x_558:
[----:B------:R-:W-:Y:S01]  /*0230*/  @UP4 ULEA UR6, UP1, UR27, UR10, 0x2 ;  /* 0x0000000a1b064291 */ /* 0x000fe2000f8210ff */
[----:B------:R-:W-:Y:S01]  /*0240*/  PLOP3.LUT P1, PT, PT, PT, UP4, 0x80, 0x8 ;  /* 0x000000000008781c */ /* 0x000fe20003f2f048 */
[----:B------:R-:W-:Y:S01]  /*0250*/  @UP3 ULEA UR4, UP0, UR27, UR8, 0x2 ;  /* 0x000000081b043291 */ /* 0x000fe2000f8010ff */
[----:B------:R-:W-:Y:S01]  /*0260*/  PLOP3.LUT P0, PT, PT, PT, UP3, 0x80, 0x8 ;  /* 0x000000000008781c */ /* 0x000fe20003f0f038 */
[----:B------:R-:W-:Y:S02]  /*0270*/  @UP4 ULEA.HI.X UR7, UR27, UR11, URZ, 0x2, UP1 ;  /* 0x0000000b1b074291 */ /* 0x000fe400088f14ff */
[----:B------:R-:W-:Y:S01]  /*0280*/  @UP3 ULEA.HI.X UR5, UR27, UR9, URZ, 0x2, UP0 ;  /* 0x000000091b053291 */ /* 0x000fe200080f14ff */
[----:B------:R-:W-:Y:S02]  /*0290*/  IMAD.U32 R2, RZ, RZ, UR6 ;  /* 0x00000006ff027e24 */ /* 0x000fe4000f8e00ff */
[----:B---3--:R-:W-:Y:S02]  /*02a0*/  IMAD.U32 R4, RZ, RZ, UR4 ;  /* 0x00000004ff047e24 */ /* 0x008fe4000f8e00ff */
[----:B------:R-:W-:-:S02]  /*02b0*/  IMAD.U32 R3, RZ, RZ, UR7 ;  /* 0x00000007ff037e24 */ /* 0x000fc4000f8e00ff */
[----:B------:R-:W-:-:S03]  /*02c0*/  IMAD.U32 R5, RZ, RZ, UR5 ;  /* 0x00000005ff057e24 */ /* 0x000fc6000f8e00ff */
[----:B------:R-:W2:Y:S04]  /*02d0*/  @P1 LDG.E R2, desc[UR30][R2.64] ;  /* 0x0000001e02021981 */ /* 0x000ea8000c1e1900 */
[----:B------:R-:W3:Y:S01]  /*02e0*/  @P0 LDG.E R0, desc[UR30][R4.64] ;  /* 0x0000001e04000981 */ /* 0x000ee2000c1e1900 */
[----:B------:R-:W-:Y:S01]  /*02f0*/  UMOV UR42, URZ ;  /* 0x000000ff002a7c82 */ /* 0x000fe20008000000 */
[----:B------:R-:W-:Y:S01]  /*0300*/  USHF.L.U32 UR18, UR33, 0x7, URZ ;  /* 0x0000000721127899 */ /* 0x000fe200080006ff */
[----:B--2---:R-:W-:Y:S02]  /*0310*/  @P1 R2UR UR42, R2 ;  /* 0x00000000022a12ca */ /* 0x004fe400000e0000 */
[----:B---3--:R-:W-:-:S13]  /*0320*/  @P0 R2UR UR4, R0 ;  /* 0x00000000000402ca */ /* 0x008fda00000e0000 */
[----:B------:R-:W-:Y:S02]  /*0330*/  @UP3 UIADD3 UR4, UPT, UPT, UR4, -UR42, URZ ;  /* 0x8000002a04043290 */ /* 0x000fe4000fffe0ff */
[----:B------:R-:W-:-:S04]  /*0340*/  @!UP3 UIADD3 UR4, UPT, UPT, UR32, UR20, -UR42 ;  /* 0x000000142004b290 */ /* 0x000fc8000fffe82a */
[----:B------:R-:W-:-:S09]  /*0350*/  UISETP.GE.AND UP0, UPT, UR18, UR4, UPT ;  /* 0x000000041200728c */ /* 0x000fd2000bf06270 */
[----:B------:R-:W-:Y:S05]  /*0360*/  BRA.U UP0, `(.L_x_551) ;  /* 0x0000006500e47547 */ /* 0x000fea000b800000 */
[----:B------:R-:W2:Y:S01]  /*0370*/  LDC R0, c[0x0][0x3e8] ;  /* 0x0000fa00ff007b82 */ /* 0x000ea20000000800 */
[----:B------:R-:W3:Y:S01]  /*0380*/  S2R R2, SR_CTAID.Z ;  /* 0x0000000000027919 */ /* 0x000ee20000002700 */
[----:B------:R-:W4:Y:S01]  /*0390*/  LDCU.U8 UR4, c[0x0][0x548] ;  /* 0x0000a900ff0477ac */ /* 0x000f220008000000 */
[----:B------:R-:W5:Y:S01]  /*03a0*/  LDCU UR37, c[0x0][0x434] ;  /* 0x00008680ff2577ac */ /* 0x000f620008000800 */
[----:B------:R-:W1:Y:S01]  /*03b0*/  LDCU.U8 UR36, c[0x0][0x5f0] ;  /* 0x0000be00ff2477ac */ /* 0x000e620008000000 */
[----:B------:R-:W-:Y:S02]  /*03c0*/  USHF.L.U32 UR41, UR27, 0x7, URZ ;  /* 0x000000071b297899 */ /* 0x000fe400080006ff */
[----:B----4-:R-:W-:Y:S01]  /*03d0*/  UISETP.NE.AND UP0, UPT, UR4, URZ, UPT ;  /* 0x000000ff0400728c */ /* 0x010fe2000bf05270 */
[----:B--2---:R-:W-:Y:S01]  /*03e0*/  IABS R4, R0 ;  /* 0x0000000000047213 */ /* 0x004fe20000000000 */
[----:B-----5:R-:W-:-:S03]  /*03f0*/  UIADD3 UR5, UPT, UPT, UR37, 0x3f, URZ ;  /* 0x0000003f25057890 */ /* 0x020fc6000fffe0ff */
[----:B------:R-:W2:Y:S01]  /*0400*/  I2F.RP R6, R4 ;  /* 0x0000000400067306 */ /* 0x000ea20000209400 */
[----:B------:R-:W-:-:S05]  /*0410*/  USHF.R.S32.HI UR45, URZ, 0x1f, UR5 ;  /* 0x0000001fff2d7899 */ /* 0x000fca0008011405 */
[----:B------:R-:W1:Y:S01]  /*0420*/  @UP0 LDCU UR44, c[0x0][0x454] ;  /* 0x00008a80ff2c07ac */ /* 0x000e620008000800 */
[----:B---3--:R-:W-:Y:S01]  /*0430*/  IABS R2, R2 ;  /* 0x0000000200027213 */ /* 0x008fe20000000000 */
[----:B------:R-:W3:Y:S01]  /*0440*/  @!UP0 LDCU UR4, c[0x0][0x3e0] ;  /* 0x00007c00ff0487ac */ /* 0x000ee20008000800 */
[----:B------:R-:W-:Y:S01]  /*0450*/  ULEA.HI UR45, UR45, UR5, URZ, 0x6 ;  /* 0x000000052d2d7291 */ /* 0x000fe2000f8f30ff */
[----:B--2---:R-:W2:Y:S03]  /*0460*/  MUFU.RCP R6, R6 ;  /* 0x0000000600067308 */ /* 0x004ea60000001000 */
[----:B------:R-:W-:-:S04]  /*0470*/  USHF.R.S32.HI UR45, URZ, 0x6, UR45 ;  /* 0x00000006ff2d7899 */ /* 0x000fc8000801142d */
[----:B------:R-:W-:Y:S02]  /*0480*/  UIADD3 UR40, UPT, UPT, UR45, -0x1, URZ ;  /* 0xffffffff2d287890 */ /* 0x000fe4000fffe0ff */
[----:B-1----:R-:W-:Y:S02]  /*0490*/  @UP0 UIMAD UR44, UR26, UR44, URZ ;  /* 0x0000002c1a2c02a4 */ /* 0x002fe4000f8e02ff */
[----:B---3--:R-:W-:Y:S02]  /*04a0*/  @!UP0 UIMAD UR4, UR27, UR4, UR26 ;  /* 0x000000041b0482a4 */ /* 0x008fe4000f8e021a */
[----:B------:R-:W-:Y:S02]  /*04b0*/  @UP0 UIMAD UR44, UR27, UR37, UR44 ;  /* 0x000000251b2c02a4 */ /* 0x000fe4000f8e022c */
[----:B------:R-:W-:Y:S01]  /*04c0*/  @!UP0 UIMAD UR44, UR4, UR37, URZ ;  /* 0x00000025042c82a4 */ /* 0x000fe2000f8e02ff */
[----:B--2---:R-:W-:-:S04]  /*04d0*/  VIADD R6, R6, 0xffffffe ;  /* 0x0ffffffe06067836 */ /* 0x004fc80000000000 */
        /* <DEDUP_REMOVED lines=14> */
[----:B------:R-:W-:-:S04]  /*05c0*/  LOP3.LUT R2, R0, UR26, RZ, 0x3c, !PT ;  /* 0x0000001a00027c12 */ /* 0x000fc8000f8e3cff */
[----:B------:R-:W-:-:S07]  /*05d0*/  ISETP.GE.AND P0, PT, R2, RZ, PT ;  /* 0x000000ff0200720c */ /* 0x000fce0003f06270 */
[----:B------:R-:W-:-:S06]  /*05e0*/  @P2 VIADD R28, R28, 0x1 ;  /* 0x000000011c1c2836 */ /* 0x000fcc0000000000 */
[----:B------:R-:W-:Y:S02]  /*05f0*/  @!P0 IADD3 R28, PT, PT, -R28, RZ, RZ ;  /* 0x000000ff1c1c8210 */ /* 0x000fe40007ffe1ff */
[----:B------:R-:W-:-:S04]  /*0600*/  @!P1 LOP3.LUT R28, RZ, R0, RZ, 0x33, !PT ;  /* 0x00000000ff1c9212 */ /* 0x000fc800078e33ff */
[----:B------:R-:W-:Y:S01]  /*0610*/  SHF.R.S32.HI R6, RZ, 0x1f, R28 ;  /* 0x0000001fff067819 */ /* 0x000fe2000001141c */
[----:B------:R-:W-:Y:S06]  /*0620*/  BRA.U !UP0, `(.L_x_552) ;  /* 0x00000001081c7547 */ /* 0x000fec000b800000 */
[----:B------:R-:W1:Y:S01]  /*0630*/  LDCU UR5, c[0x0][0x430] ;  /* 0x00008600ff0577ac */ /* 0x000e620008000800 */
[----:B------:R-:W1:Y:S01]  /*0640*/  LDCU UR4, c[0x0][0x454] ;  /* 0x00008a80ff0477ac */ /* 0x000e620008000800 */
[----:B------:R-:W2:Y:S01]  /*0650*/  LDCU UR43, c[0x0][0x444] ;  /* 0x00008880ff2b77ac */ /* 0x000ea20008000800 */
[----:B-1----:R-:W-:Y:S02]  /*0660*/  ULEA UR4, UR5, UR4, 0x7 ;  /* 0x0000000405047291 */ /* 0x002fe4000f8e38ff */
[----:B--2---:R-:W-:-:S04]  /*0670*/  UIMAD UR39, UR27, UR43, UR41 ;  /* 0x0000002b1b2772a4 */ /* 0x004fc8000f8e0229 */
[----:B------:R-:W-:Y:S01]  /*0680*/  UIMAD UR39, UR4, UR26, UR39 ;  /* 0x0000001a042772a4 */ /* 0x000fe2000f8e0227 */
[----:B------:R-:W-:Y:S11]  /*0690*/  BRA `(.L_x_553) ;  /* 0x0000000000107947 */ /* 0x000ff60003800000 */
.L_x_552:
[----:B------:R-:W1:Y:S01]  /*06a0*/  LDCU UR39, c[0x0][0x3e0] ;  /* 0x00007c00ff2777ac */ /* 0x000e620008000800 */
[----:B------:R-:W2:Y:S01]  /*06b0*/  LDCU UR43, c[0x0][0x444] ;  /* 0x00008880ff2b77ac */ /* 0x000ea20008000800 */
[----:B-1----:R-:W-:-:S04]  /*06c0*/  UIMAD UR39, UR27, UR39, UR26 ;  /* 0x000000271b2772a4 */ /* 0x002fc8000f8e021a */
[----:B--2---:R-:W-:-:S12]  /*06d0*/  UIMAD UR39, UR39, UR43, URZ ;  /* 0x0000002b272772a4 */ /* 0x004fd8000f8e02ff */
.L_x_553:
[----:B------:R-:W1:Y:S01]  /*06e0*/  S2R R210, SR_TID.X ;  /* 0x0000000000d27919 */ /* 0x000e620000002100 */
[----:B------:R-:W2:Y:S01]  /*06f0*/  LDCU.64 UR16, c[0x0][0x588] ;  /* 0x0000b100ff1077ac */ /* 0x000ea20008000a00 */
[----:B------:R-:W-:Y:S01]  /*0700*/  IMAD.MOV.U32 R11, RZ, RZ, RZ ;  /* 0x000000ffff0b7224 */ /* 0x000fe200078e00ff */
[----:B------:R-:W-:Y:S02]  /*0710*/  CS2R R158, SRZ ;  /* 0x00000000009e7805 */ /* 0x000fe4000001ff00 */
[----:B------:R-:W-:Y:S01]  /*0720*/  CS2R R156, SRZ ;  /* 0x00000000009c7805 */ /* 0x000fe2000001ff00 */
[----:B------:R-:W3:Y:S01]  /*0730*/  LDCU.64 UR14, c[0x0][0x3b8] ;  /* 0x00007700ff0e77ac */ /* 0x000ee20008000a00 */
[----:B------:R-:W-:Y:S02]  /*0740*/  CS2R R162, SRZ ;  /* 0x0000000000a27805 */ /* 0x000fe4000001ff00 */
[----:B------:R-:W-:Y:S02]  /*0750*/  CS2R R160, SRZ ;  /* 0x0000000000a07805 */ /* 0x000fe4000001ff00 */
[----:B------:R-:W-:Y:S01]  /*0760*/  CS2R R154, SRZ ;  /* 0x00000000009a7805 */ /* 0x000fe2000001ff00 */
[----:B------:R-:W4:Y:S01]  /*0770*/  LDCU.64 UR6, c[0x0][0x3c0] ;  /* 0x00007800ff0677ac */ /* 0x000f220008000a00 */
[----:B------:R-:W-:-:S02]  /*0780*/  CS2R R152, SRZ ;  /* 0x0000000000987805 */ /* 0x000fc4000001ff00 */
[----:B------:R-:W-:Y:S02]  /*0790*/  CS2R R150, SRZ ;  /* 0x0000000000967805 */ /* 0x000fe4000001ff00 */
[----:B------:R-:W-:Y:S01]  /*07a0*/  CS2R R148, SRZ ;  /* 0x0000000000947805 */ /* 0x000fe2000001ff00 */
[----:B------:R-:W-:Y:S01]  /*07b0*/  USHF.R.S32.HI UR46, URZ, 0x1f, UR42 ;  /* 0x0000001fff2e7899 */ /* 0x000fe2000801142a */
[----:B------:R-:W-:Y:S01]  /*07c0*/  CS2R R142, SRZ ;  /* 0x00000000008e7805 */ /* 0x000fe2000001ff00 */
[----:B------:R-:W-:Y:S01]  /*07d0*/  UIADD3 UR19, UP0, UPT, UR18, UR42, URZ ;  /* 0x0000002a12137290 */ /* 0x000fe2000ff1e0ff */
[----:B------:R-:W-:Y:S01]  /*07e0*/  CS2R R140, SRZ ;  /* 0x00000000008c7805 */ /* 0x000fe2000001ff00 */
[----:B------:R-:W5:Y:S01]  /*07f0*/  LDCU.64 UR4, c[0x0][0x3a8] ;  /* 0x00007500ff0477ac */ /* 0x000f620008000a00 */
[----:B------:R-:W-:Y:S01]  /*0800*/  CS2R R146, SRZ ;  /* 0x0000000000927805 */ /* 0x000fe2000001ff00 */
[----:B--2---:R-:W-:Y:S01]  /*0810*/  IMAD.U32 R12, RZ, RZ, UR16 ;  /* 0x00000010ff0c7e24 */ /* 0x004fe2000f8e00ff */
[----:B------:R-:W-:Y:S01]  /*0820*/  CS2R R144, SRZ ;  /* 0x0000000000907805 */ /* 0x000fe2000001ff00 */
[----:B------:R-:W-:Y:S01]  /*0830*/  ULEA.HI.X.SX32 UR46, UR18, UR46, 0x1, UP0 ;  /* 0x0000002e122e7291 */ /* 0x000fe200080f0eff */
[----:B------:R-:W-:Y:S01]  /*0840*/  IMAD.U32 R32, RZ, RZ, UR17 ;  /* 0x00000011ff207e24 */ /* 0x000fe2000f8e00ff */
[----:B------:R-:W2:Y:S01]  /*0850*/  LDCU UR34, c[0x0][0x3e0] ;  /* 0x00007c00ff2277ac */ /* 0x000ea20008000800 */
[----:B---3--:R-:W-:Y:S01]  /*0860*/  IMAD.U32 R14, RZ, RZ, UR14 ;  /* 0x0000000eff0e7e24 */ /* 0x008fe2000f8e00ff */
[----:B------:R-:W-:-:S02]  /*0870*/  CS2R R138, SRZ ;  /* 0x00000000008a7805 */ /* 0x000fc4000001ff00 */
[----:B------:R-:W-:Y:S01]  /*0880*/  CS2R R136, SRZ ;  /* 0x0000000000887805 */ /* 0x000fe2000001ff00 */
[----:B------:R-:W-:Y:S01]  /*0890*/  UIMAD UR16, UR46, UR14, URZ ;  /* 0x0000000e2e1072a4 */ /* 0x000fe2000f8e02ff */
[----:B----4-:R-:W-:Y:S01]  /*08a0*/  IMAD.U32 R4, RZ, RZ, UR6 ;  /* 0x00000006ff047e24 */ /* 0x010fe2000f8e00ff */
[----:B------:R-:W-:Y:S01]  /*08b0*/  UIMAD UR46, UR46, UR6, URZ ;  /* 0x000000062e2e72a4 */ /* 0x000fe2000f8e02ff */
[----:B------:R-:W-:Y:S01]  /*08c0*/  CS2R R134, SRZ ;  /* 0x0000000000867805 */ /* 0x000fe2000001ff00 */
[----:B------:R-:W2:Y:S01]  /*08d0*/  LDCU UR35, c[0x0][0x44c] ;  /* 0x00008980ff2377ac */ /* 0x000ea20008000800 */
[----:B-1----:R-:W-:Y:S01]  /*08e0*/  IMAD.SHL.U32 R242, R210, 0x8, RZ ;  /* 0x00000008d2f27824 */ /* 0x002fe200078e00ff */
[--C-:B------:R-:W-:Y:S02]  /*08f0*/  SHF.R.U32.HI R3, RZ, 0x5, R210.reuse ;  /* 0x00000005ff037819 */ /* 0x100fe400000116d2 */
[----:B------:R-:W-:Y:S01]  /*0900*/  CS2R R132, SRZ ;  /* 0x0000000000847805 */ /* 0x000fe2000001ff00 */
[----:B------:R-:W-:Y:S01]  /*0910*/  UIMAD UR46, UR19, UR7, UR46 ;  /* 0x00000007132e72a4 */ /* 0x000fe2000f8e022e */
[--C-:B------:R-:W-:Y:S01]  /*0920*/  SHF.R.U32.HI R0, RZ, 0x2, R210.reuse ;  /* 0x00000002ff007819 */ /* 0x100fe200000116d2 */
[----:B------:R-:W1:Y:S01]  /*0930*/  LDCU.64 UR12, c[0x0][0x3a0] ;  /* 0x00007400ff0c77ac */ /* 0x000e620008000a00 */
[----:B------:R-:W-:Y:S01]  /*0940*/  LOP3.LUT R217, R242, 0x38, RZ, 0xc0, !PT ;  /* 0x00000038f2d97812 */ /* 0x000fe200078ec0ff */
[----:B------:R-:W-:Y:S01]  /*0950*/  IMAD.SHL.U32 R2, R3, 0x10, RZ ;  /* 0x0000001003027824 */ /* 0x000fe200078e00ff */
[----:B------:R-:W-:Y:S01]  /*0960*/  LOP3.LUT R8, R210, 0x1f, RZ, 0xc0, !PT ;  /* 0x0000001fd2087812 */ /* 0x000fe200078ec0ff */
[----:B------:R-:W-:Y:S01]  /*0970*/  UIMAD UR16, UR19, UR15, UR16 ;  /* 0x0000000f131072a4 */ /* 0x000fe2000f8e0210 */
[----:B------:R-:W-:Y:S01]  /*0980*/  SHF.R.U32.HI R221, RZ, 0x3, R210 ;  /* 0x00000003ffdd7819 */ /* 0x000fe200000116d2 */
[----:B------:R-:W-:Y:S01]  /*0990*/  IMAD.MOV.U32 R10, RZ, RZ, R217 ;  /* 0x000000ffff0a7224 */ /* 0x000fe200078e00d9 */
[----:B------:R-:W-:Y:S01]  /*09a0*/  LOP3.LUT R2, R2, 0x10, RZ, 0xc0, !PT ;  /* 0x0000001002027812 */ /* 0x000fe200078ec0ff */
[----:B------:R-:W-:Y:S01]  /*09b0*/  USHF.L.U32 UR17, UR14, 0x6, URZ ;  /* 0x000000060e117899 */ /* 0x000fe200080006ff */
[----:B------:R-:W-:Y:S01]  /*09c0*/  CS2R R126, SRZ ;  /* 0x00000000007e7805 */ /* 0x000fe2000001ff00 */
[----:B------:R-:W-:Y:S01]  /*09d0*/  IMAD.WIDE.U32 R4, R4, UR19, R10 ;  /* 0x0000001304047c25 */ /* 0x000fe2000f8e000a */
[----:B------:R-:W-:Y:S01]  /*09e0*/  LOP3.LUT R0, R2, 0x7, R0, 0xf8, !PT ;  /* 0x0000000702007812 */ /* 0x000fe200078ef800 */
[----:B--2---:R-:W-:Y:S01]  /*09f0*/  UIMAD UR38, UR34, UR35, URZ ;  /* 0x00000023222672a4 */ /* 0x004fe2000f8e02ff */
[----:B------:R-:W-:Y:S01]  /*0a00*/  CS2R R124, SRZ ;  /* 0x00000000007c7805 */ /* 0x000fe2000001ff00 */
[----:B------:R-:W-:Y:S01]  /*0a10*/  IMAD.WIDE.U32 R14, R14, UR19, R10 ;  /* 0x000000130e0e7c25 */ /* 0x000fe2000f8e000a */
[----:B------:R-:W2:Y:S01]  /*0a20*/  LDCU.64 UR18, c[0x0][0x3d0] ;  /* 0x00007a00ff1277ac */ /* 0x000ea20008000a00 */
[----:B------:R-:W-:-:S02]  /*0a30*/  CS2R R130, SRZ ;  /* 0x0000000000827805 */ /* 0x000fc4000001ff00 */
[----:B------:R-:W-:Y:S01]  /*0a40*/  CS2R R128, SRZ ;  /* 0x0000000000807805 */ /* 0x000fe2000001ff00 */
[----:B------:R-:W-:Y:S01]  /*0a50*/  IMAD.WIDE.U32 R12, R12, UR27, R10 ;  /* 0x0000001b0c0c7c25 */ /* 0x000fe2000f8e000a */
[----:B------:R-:W-:Y:S01]  /*0a60*/  ULEA UR45, UR45, 0xffffffc0, 0x6 ;  /* 0xffffffc02d2d7891 */ /* 0x000fe2000f8e30ff */
[----:B------:R-:W-:Y:S01]  /*0a70*/  CS2R R122, SRZ ;  /* 0x00000000007a7805 */ /* 0x000fe2000001ff00 */
[----:B------:R-:W-:Y:S01]  /*0a80*/  ULEA UR44, UR40, UR44, 0x6 ;  /* 0x0000002c282c7291 */ /* 0x000fe2000f8e30ff */
[----:B------:R-:W-:Y:S01]  /*0a90*/  VIADD R5, R5, UR46 ;  /* 0x0000002e05057c36 */ /* 0x000fe20008000000 */
[----:B------:R-:W-:Y:S01]  /*0aa0*/  USHF.R.S32.HI UR46, URZ, 0x1f, UR45 ;  /* 0x0000001fff2e7899 */ /* 0x000fe2000801142d */
[----:B-----5:R-:W-:Y:S01]  /*0ab0*/  IMAD.U32 R10, RZ, RZ, UR4 ;  /* 0x00000004ff0a7e24 */ /* 0x020fe2000f8e00ff */
[----:B------:R-:W-:Y:S01]  /*0ac0*/  ULEA UR39, UR40, UR39, 0x6 ;  /* 0x0000002728277291 */ /* 0x000fe2000f8e30ff */
[----:B------:R-:W-:Y:S01]  /*0ad0*/  VIADD R15, R15, UR16 ;  /* 0x000000100f0f7c36 */ /* 0x000fe20008000000 */
[----:B------:R-:W-:Y:S01]  /*0ae0*/  USHF.L.U64.HI UR16, UR14, 0x6, UR15 ;  /* 0x000000060e107899 */ /* 0x000fe2000801020f */
[----:B------:R-:W-:Y:S01]  /*0af0*/  IMAD.WIDE.U32 R10, R10, UR27, R4 ;  /* 0x0000001b0a0a7c25 */ /* 0x000fe2000f8e0004 */
[----:B------:R-:W-:-:S02]  /*0b00*/  CS2R R120, SRZ ;  /* 0x0000000000787805 */ /* 0x000fc4000001ff00 */
[----:B------:R-:W-:Y:S02]  /*0b10*/  CS2R R118, SRZ ;  /* 0x0000000000767805 */ /* 0x000fe4000001ff00 */
[----:B------:R-:W-:Y:S01]  /*0b20*/  CS2R R116, SRZ ;  /* 0x0000000000747805 */ /* 0x000fe2000001ff00 */
[----:B------:R-:W-:Y:S01]  /*0b30*/  IMAD.U32 R4, RZ, RZ, UR5 ;  /* 0x00000005ff047e24 */ /* 0x000fe2000f8e00ff */
[----:B------:R-:W3:Y:S01]  /*0b40*/  LDCU.64 UR4, c[0x0][0x3d8] ;  /* 0x00007b00ff0477ac */ /* 0x000ee20008000a00 */
[----:B-1----:R-:W-:Y:S01]  /*0b50*/  IMAD.U32 R2, RZ, RZ, UR12 ;  /* 0x0000000cff027e24 */ /* 0x002fe2000f8e00ff */
[----:B------:R-:W-:Y:S01]  /*0b60*/  CS2R R110, SRZ ;  /* 0x00000000006e7805 */ /* 0x000fe2000001ff00 */
[----:B------:R-:W-:Y:S01]  /*0b70*/  IMAD R8, R3, UR38, R8 ;  /* 0x0000002603087c24 */ /* 0x000fe2000f8e0208 */
[----:B------:R-:W-:Y:S01]  /*0b80*/  CS2R R108, SRZ ;  /* 0x00000000006c7805 */ /* 0x000fe2000001ff00 */
[----:B------:R-:W-:Y:S01]  /*0b90*/  IMAD.WIDE.U32 R2, R2, UR27, R14 ;  /* 0x0000001b02027c25 */ /* 0x000fe2000f8e000e */
[----:B------:R-:W-:-:S02]  /*0ba0*/  CS2R R114, SRZ ;  /* 0x0000000000727805 */ /* 0x000fc4000001ff00 */
[----:B------:R-:W-:Y:S02]  /*0bb0*/  CS2R R112, SRZ ;  /* 0x0000000000707805 */ /* 0x000fe4000001ff00 */
[----:B------:R-:W-:Y:S01]  /*0bc0*/  CS2R R106, SRZ ;  /* 0x00000000006a7805 */ /* 0x000fe2000001ff00 */
[----:B------:R-:W-:Y:S01]  /*0bd0*/  IMAD.U32 R30, RZ, RZ, UR13 ;  /* 0x0000000dff1e7e24 */ /* 0x000fe2000f8e00ff */
[----:B------:R-:W1:Y:S01]  /*0be0*/  LDCU.64 UR12, c[0x0][0x398] ;  /* 0x00007300ff0c77ac */ /* 0x000e620008000a00 */
[----:B------:R-:W-:Y:S01]  /*0bf0*/  IMAD R5, R4, UR27, R11 ;  /* 0x0000001b04057c24 */ /* 0x000fe2000f8e020b */
[----:B------:R-:W-:Y:S01]  /*0c00*/  CS2R R104, SRZ ;  /* 0x0000000000687805 */ /* 0x000fe2000001ff00 */
[----:B------:R-:W-:Y:S01]  /*0c10*/  IMAD R31, R30, UR27, R3 ;  /* 0x0000001b1e1f7c24 */ /* 0x000fe2000f8e0203 */
[----:B------:R-:W-:Y:S01]  /*0c20*/  CS2R R102, SRZ ;  /* 0x0000000000667805 */ /* 0x000fe2000001ff00 */
[----:B------:R-:W-:Y:S01]  /*0c30*/  IMAD.MOV.U32 R30, RZ, RZ, R2 ;  /* 0x000000ffff1e7224 */ /* 0x000fe200078e0002 */
[----:B------:R-:W-:Y:S01]  /*0c40*/  CS2R R100, SRZ ;  /* 0x0000000000647805 */ /* 0x000fe2000001ff00 */
[C---:B--2---:R-:W-:Y:S01]  /*0c50*/  IMAD R2, R6.reuse, UR18, RZ ;  /* 0x0000001206027c24 */ /* 0x044fe2000f8e02ff */
[----:B------:R-:W-:Y:S01]  /*0c60*/  CS2R R94, SRZ ;  /* 0x00000000005e7805 */ /* 0x000fe2000001ff00 */
[----:B------:R-:W-:Y:S01]  /*0c70*/  IMAD.MOV.U32 R4, RZ, RZ, R10 ;  /* 0x000000ffff047224 */ /* 0x000fe200078e000a */
[----:B------:R-:W-:Y:S01]  /*0c80*/  CS2R R92, SRZ ;  /* 0x00000000005c7805 */ /* 0x000fe2000001ff00 */
[----:B---3--:R-:W-:Y:S01]  /*0c90*/  IMAD R6, R6, UR4, RZ ;  /* 0x0000000406067c24 */ /* 0x008fe2000f8e02ff */
[----:B------:R-:W-:Y:S01]  /*0ca0*/  CS2R R98, SRZ ;  /* 0x0000000000627805 */ /* 0x000fe2000001ff00 */
[----:B------:R-:W-:Y:S01]  /*0cb0*/  IMAD R33, R32, UR27, R13 ;  /* 0x0000001b20217c24 */ /* 0x000fe2000f8e020d */
[----:B------:R-:W-:Y:S01]  /*0cc0*/  CS2R R96, SRZ ;  /* 0x0000000000607805 */ /* 0x000fe2000001ff00 */
[C---:B------:R-:W-:Y:S01]  /*0cd0*/  IMAD R2, R28.reuse, UR19, R2 ;  /* 0x000000131c027c24 */ /* 0x040fe2000f8e0202 */
[----:B------:R-:W-:Y:S01]  /*0ce0*/  CS2R R90, SRZ ;  /* 0x00000000005a7805 */ /* 0x000fe2000001ff00 */
[----:B------:R-:W-:Y:S01]  /*0cf0*/  IMAD.WIDE.U32 R30, R28, UR18, R30 ;  /* 0x000000121c1e7c25 */ /* 0x000fe2000f8e001e */
[----:B------:R-:W2:Y:S01]  /*0d00*/  LDCU.64 UR18, c[0x0][0x3c8] ;  /* 0x00007900ff1277ac */ /* 0x000ea20008000a00 */
[----:B------:R-:W-:-:S02]  /*0d10*/  CS2R R88, SRZ ;  /* 0x0000000000587805 */ /* 0x000fc4000001ff00 */
[----:B------:R-:W-:Y:S01]  /*0d20*/  CS2R R86, SRZ ;  /* 0x0000000000567805 */ /* 0x000fe2000001ff00 */
[C---:B------:R-:W-:Y:S01]  /*0d30*/  IMAD R6, R28.reuse, UR5, R6 ;  /* 0x000000051c067c24 */ /* 0x040fe2000f8e0206 */
[----:B------:R-:W-:Y:S01]  /*0d40*/  USHF.L.U32 UR5, UR6, 0x6, URZ ;  /* 0x0000000606057899 */ /* 0x000fe200080006ff */
[----:B------:R-:W-:Y:S01]  /*0d50*/  IMAD.MOV.U32 R32, RZ, RZ, R12 ;  /* 0x000000ffff207224 */ /* 0x000fe200078e000c */
[----:B------:R-:W-:Y:S01]  /*0d60*/  CS2R R84, SRZ ;  /* 0x0000000000547805 */ /* 0x000fe2000001ff00 */
[----:B------:R-:W-:Y:S01]  /*0d70*/  IMAD.WIDE.U32 R28, R28, UR4, R4 ;  /* 0x000000041c1c7c25 */ /* 0x000fe2000f8e0004 */
[----:B------:R-:W-:Y:S01]  /*0d80*/  USHF.L.U64.HI UR4, UR14, 0x5, UR15 ;  /* 0x000000050e047899 */ /* 0x000fe2000801020f */
[----:B------:R-:W3:Y:S01]  /*0d90*/  LDC.64 R4, c[0x0][0x3b0] ;  /* 0x0000ec00ff047b82 */ /* 0x000ee20000000a00 */
[----:B------:R-:W-:Y:S01]  /*0da0*/  CS2R R78, SRZ ;  /* 0x00000000004e7805 */ /* 0x000fe2000001ff00 */
[----:B------:R-:W-:Y:S01]  /*0db0*/  IMAD.U32 R13, RZ, RZ, UR16 ;  /* 0x00000010ff0d7e24 */ /* 0x000fe2000f8e00ff */
[----:B------:R-:W-:Y:S01]  /*0dc0*/  USHF.L.U32 UR16, UR14, 0x5, URZ ;  /* 0x000000050e107899 */ /* 0x000fe200080006ff */
[----:B------:R-:W-:Y:S01]  /*0dd0*/  IMAD.U32 R12, RZ, RZ, UR17 ;  /* 0x00000011ff0c7e24 */ /* 0x000fe2000f8e00ff */
[----:B------:R-:W-:Y:S01]  /*0de0*/  USHF.L.U64.HI UR17, UR6, 0x6, UR7 ;  /* 0x0000000606117899 */ /* 0x000fe20008010207 */
[C---:B------:R-:W-:Y:S01]  /*0df0*/  IMAD R21, R221.reuse, UR15, RZ ;  /* 0x0000000fdd157c24 */ /* 0x040fe2000f8e02ff */
[----:B------:R-:W-:Y:S01]  /*0e00*/  USHF.L.U64.HI UR15, UR6, 0x5, UR7 ;  /* 0x00000005060f7899 */ /* 0x000fe20008010207 */
[----:B------:R-:W-:Y:S01]  /*0e10*/  IMAD.U32 R14, RZ, RZ, UR5 ;  /* 0x00000005ff0e7e24 */ /* 0x000fe2000f8e00ff */
[----:B------:R-:W-:Y:S01]  /*0e20*/  USHF.L.U32 UR5, UR6, 0x5, URZ ;  /* 0x0000000506057899 */ /* 0x000fe200080006ff */
[----:B------:R-:W-:Y:S01]  /*0e30*/  IMAD.U32 R16, RZ, RZ, UR16 ;  /* 0x00000010ff107e24 */ /* 0x000fe2000f8e00ff */
[----:B------:R-:W-:Y:S01]  /*0e40*/  CS2R R76, SRZ ;  /* 0x00000000004c7805 */ /* 0x000fe2000001ff00 */
[----:B------:R-:W-:Y:S01]  /*0e50*/  IMAD.U32 R15, RZ, RZ, UR17 ;  /* 0x00000011ff0f7e24 */ /* 0x000fe2000f8e00ff */
[----:B------:R-:W-:Y:S01]  /*0e60*/  CS2R R82, SRZ ;  /* 0x0000000000527805 */ /* 0x000fe2000001ff00 */
[----:B------:R-:W-:Y:S01]  /*0e70*/  IMAD.U32 R17, RZ, RZ, UR4 ;  /* 0x00000004ff117e24 */ /* 0x000fe2000f8e00ff */
[----:B------:R-:W-:Y:S01]  /*0e80*/  CS2R R80, SRZ ;  /* 0x0000000000507805 */ /* 0x000fe2000001ff00 */
[----:B------:R-:W-:Y:S01]  /*0e90*/  IMAD.WIDE.U32 R12, R221, UR14, R12 ;  /* 0x0000000edd0c7c25 */ /* 0x000fe2000f8e000c */
[----:B------:R-:W-:-:S02]  /*0ea0*/  CS2R R74, SRZ ;  /* 0x00000000004a7805 */ /* 0x000fc4000001ff00 */
[----:B------:R-:W-:Y:S02]  /*0eb0*/  CS2R R72, SRZ ;  /* 0x0000000000487805 */ /* 0x000fe4000001ff00 */
[----:B------:R-:W-:Y:S01]  /*0ec0*/  CS2R R70, SRZ ;  /* 0x0000000000467805 */ /* 0x000fe2000001ff00 */
[C---:B------:R-:W-:Y:S01]  /*0ed0*/  IMAD R20, R221.reuse, UR7, RZ ;  /* 0x00000007dd147c24 */ /* 0x040fe2000f8e02ff */
[C---:B------:R-:W-:Y:S01]  /*0ee0*/  IADD3 R9, P6, PT, R30.reuse, R12, RZ ;  /* 0x0000000c1e097210 */ /* 0x040fe20007fde0ff */
[C---:B------:R-:W-:Y:S01]  /*0ef0*/  IMAD.WIDE.U32 R14, R221.reuse, UR6, R14 ;  /* 0x00000006dd0e7c25 */ /* 0x040fe2000f8e000e */
[----:B------:R-:W-:Y:S01]  /*0f00*/  IADD3 R12, P5, P4, R30, UR16, R12 ;  /* 0x000000101e0c7c10 */ /* 0x000fe2000fcbe00c */
[----:B------:R-:W4:Y:S01]  /*0f10*/  LDCU.64 UR16, c[0x0][0x388] ;  /* 0x00007100ff1077ac */ /* 0x000f220008000a00 */
[----:B------:R-:W-:Y:S01]  /*0f20*/  CS2R R68, SRZ ;  /* 0x0000000000447805 */ /* 0x000fe2000001ff00 */
[----:B------:R-:W-:Y:S01]  /*0f30*/  IMAD.WIDE.U32 R16, R221, UR14, R16 ;  /* 0x0000000edd107c25 */ /* 0x000fe2000f8e0010 */
[----:B------:R-:W-:-:S02]  /*0f40*/  IADD3 R23, P2, PT, R28, R14, RZ ;  /* 0x0000000e1c177210 */ /* 0x000fc40007f5e0ff */
[----:B------:R-:W-:Y:S02]  /*0f50*/  CS2R R62, SRZ ;  /* 0x00000000003e7805 */ /* 0x000fe4000001ff00 */
[----:B------:R-:W-:Y:S01]  /*0f60*/  IADD3 R25, P1, P0, R28, UR5, R14 ;  /* 0x000000051c197c10 */ /* 0x000fe2000f83e00e */
[----:B------:R-:W-:Y:S01]  /*0f70*/  IMAD.U32 R18, RZ, RZ, UR5 ;  /* 0x00000005ff127e24 */ /* 0x000fe2000f8e00ff */
[----:B------:R-:W-:Y:S01]  /*0f80*/  CS2R R60, SRZ ;  /* 0x00000000003c7805 */ /* 0x000fe2000001ff00 */
[----:B------:R-:W-:Y:S01]  /*0f90*/  IMAD.U32 R19, RZ, RZ, UR15 ;  /* 0x0000000fff137e24 */ /* 0x000fe2000f8e00ff */
[----:B------:R-:W-:Y:S01]  /*0fa0*/  CS2R R66, SRZ ;  /* 0x0000000000427805 */ /* 0x000fe2000001ff00 */
[----:B------:R-:W-:Y:S01]  /*0fb0*/  IMAD.IADD R24, R20, 0x1, R15 ;  /* 0x0000000114187824 */ /* 0x000fe200078e020f */
[----:B------:R-:W-:Y:S01]  /*0fc0*/  IADD3 R15, P3, PT, R30, R16, RZ ;  /* 0x000000101e0f7210 */ /* 0x000fe20007f7e0ff */
[----:B------:R-:W-:Y:S01]  /*0fd0*/  IMAD.IADD R31, R31, 0x1, R2 ;  /* 0x000000011f1f7824 */ /* 0x000fe200078e0202 */
[----:B------:R-:W-:Y:S01]  /*0fe0*/  CS2R R64, SRZ ;  /* 0x0000000000407805 */ /* 0x000fe2000001ff00 */
[----:B------:R-:W-:Y:S01]  /*0ff0*/  IMAD.WIDE.U32 R2, R221, UR6, R18 ;  /* 0x00000006dd027c25 */ /* 0x000fe2000f8e0012 */
[----:B------:R-:W-:-:S02]  /*1000*/  CS2R R58, SRZ ;  /* 0x00000000003a7805 */ /* 0x000fc4000001ff00 */
[----:B------:R-:W-:Y:S02]  /*1010*/  CS2R R56, SRZ ;  /* 0x0000000000387805 */ /* 0x000fe4000001ff00 */
[----:B------:R-:W-:Y:S01]  /*1020*/  IADD3.X R14, PT, PT, R31, R21, R17, P3, !PT ;  /* 0x000000151f0e7210 */ /* 0x000fe20001ffe411 */
[----:B------:R-:W-:Y:S01]  /*1030*/  IMAD.IADD R10, R21, 0x1, R13 ;  /* 0x00000001150a7824 */ /* 0x000fe200078e020d */
[----:B------:R-:W-:Y:S01]  /*1040*/  IADD3 R13, P3, PT, R28, R2, RZ ;  /* 0x000000021c0d7210 */ /* 0x000fe20007f7e0ff */
[----:B------:R-:W-:Y:S01]  /*1050*/  IMAD.IADD R29, R29, 0x1, R6 ;  /* 0x000000011d1d7824 */ /* 0x000fe200078e0206 */
[----:B------:R-:W-:Y:S01]  /*1060*/  CS2R R54, SRZ ;  /* 0x0000000000367805 */ /* 0x000fe2000001ff00 */
[----:B---3--:R-:W-:Y:S01]  /*1070*/  IMAD R6, R4, UR46, RZ ;  /* 0x0000002e04067c24 */ /* 0x008fe2000f8e02ff */
[----:B------:R-:W-:Y:S01]  /*1080*/  CS2R R52, SRZ ;  /* 0x0000000000347805 */ /* 0x000fe2000001ff00 */
[----:B------:R-:W-:Y:S01]  /*1090*/  IMAD.X R7, R10, 0x1, R31, P6 ;  /* 0x000000010a077824 */ /* 0x000fe200030e061f */
[----:B------:R-:W-:Y:S01]  /*10a0*/  IADD3.X R11, PT, PT, R29, R20, R3, P3, !PT ;  /* 0x000000141d0b7210 */ /* 0x000fe20001ffe403 */
[----:B------:R-:W-:Y:S01]  /*10b0*/  IMAD.WIDE.U32 R26, R4, UR45, RZ ;  /* 0x0000002d041a7c25 */ /* 0x000fe2000f8e00ff */
[----:B------:R-:W3:Y:S01]  /*10c0*/  LDC.64 R2, c[0x0][0x590] ;  /* 0x00016400ff027b82 */ /* 0x000ee20000000a00 */
[----:B------:R-:W-:Y:S01]  /*10d0*/  IADD3.X R10, PT, PT, R31, UR4, R10, P5, P4 ;  /* 0x000000041f0a7c10 */ /* 0x000fe2000afe840a */
[----:B------:R-:W5:Y:S01]  /*10e0*/  LDCU.64 UR4, c[0x0][0x390] ;  /* 0x00007200ff0477ac */ /* 0x000f620008000a00 */
[----:B------:R-:W-:Y:S01]  /*10f0*/  IMAD R6, R5, UR45, R6 ;  /* 0x0000002d05067c24 */ /* 0x000fe2000f8e0206 */
[----:B------:R-:W-:Y:S01]  /*1100*/  LOP3.LUT R34, R26, R217, RZ, 0xfc, !PT ;  /* 0x000000d91a227212 */ /* 0x000fe200078efcff */
[----:B------:R-:W-:Y:S01]  /*1110*/  IMAD.X R22, R24, 0x1, R29, P2 ;  /* 0x0000000118167824 */ /* 0x000fe200010e061d */
[----:B------:R-:W-:Y:S01]  /*1120*/  IADD3.X R24, PT, PT, R29, UR15, R24, P1, P0 ;  /* 0x0000000f1d187c10 */ /* 0x000fe20008fe0418 */
[----:B------:R-:W-:Y:S01]  /*1130*/  IMAD.IADD R35, R27, 0x1, R6 ;  /* 0x000000011b237824 */ /* 0x000fe200078e0206 */
[----:B----4-:R-:W-:Y:S01]  /*1140*/  LEA R16, P0, R9, UR16, 0x1 ;  /* 0x0000001009107c11 */ /* 0x010fe2000f8008ff */
[----:B-1----:R-:W-:Y:S01]  /*1150*/  IMAD.U32 R6, RZ, RZ, UR12 ;  /* 0x0000000cff067e24 */ /* 0x002fe2000f8e00ff */
[----:B------:R-:W-:Y:S01]  /*1160*/  LEA R18, P3, R15, UR16, 0x1 ;  /* 0x000000100f127c11 */ /* 0x000fe2000f8608ff */
[----:B------:R-:W-:Y:S01]  /*1170*/  IMAD.WIDE.U32 R30, R221, UR14, R30 ;  /* 0x0000000edd1e7c25 */ /* 0x000fe2000f8e001e */
[----:B------:R-:W-:Y:S01]  /*1180*/  LEA.HI.X R17, R9, UR17, R7, 0x1, P0 ;  /* 0x0000001109117c11 */ /* 0x000fe200080f0c07 */
[----:B------:R-:W1:Y:S01]  /*1190*/  LDCU.64 UR14, c[0x0][0x380] ;  /* 0x00007000ff0e77ac */ /* 0x000e620008000a00 */
[----:B------:R-:W-:Y:S01]  /*11a0*/  LEA.HI.X R19, R15, UR17, R14, 0x1, P3 ;  /* 0x000000110f137c11 */ /* 0x000fe200098f0c0e */
[----:B------:R-:W-:Y:S01]  /*11b0*/  IMAD.WIDE.U32 R34, R6, UR27, R34 ;  /* 0x0000001b06227c25 */ /* 0x000fe2000f8e0022 */
[C---:B------:R-:W-:Y:S01]  /*11c0*/  LEA R14, P0, R12.reuse, UR16, 0x1 ;  /* 0x000000100c0e7c11 */ /* 0x040fe2000f8008ff */
[----:B------:R-:W4:Y:S01]  /*11d0*/  LDC.64 R6, c[0x0][0x598] ;  /* 0x00016600ff067b82 */ /* 0x000f220000000a00 */
[----:B------:R-:W-:Y:S01]  /*11e0*/  ISETP.NE.AND P2, PT, RZ, UR36, PT ;  /* 0x00000024ff007c0c */ /* 0x000fe2000bf45270 */
[----:B------:R-:W-:Y:S01]  /*11f0*/  IMAD.U32 R9, RZ, RZ, UR13 ;  /* 0x0000000dff097e24 */ /* 0x000fe2000f8e00ff */
[----:B------:R-:W-:Y:S01]  /*1200*/  LEA.HI.X R15, R12, UR17, R10, 0x1, P0 ;  /* 0x000000110c0f7c11 */ /* 0x000fe200080f0c0a */
[----:B------:R-:W-:Y:S01]  /*1210*/  IMAD.IADD R21, R31, 0x1, R21 ;  /* 0x000000011f157824 */ /* 0x000fe200078e0215 */
[----:B-----5:R-:W-:Y:S01]  /*1220*/  LEA R12, P1, R13, UR4, 0x1 ;  /* 0x000000040d0c7c11 */ /* 0x020fe2000f8208ff */
[----:B------:R-:W-:Y:S01]  /*1230*/  IMAD R35, R9, UR27, R35 ;  /* 0x0000001b09237c24 */ /* 0x000fe2000f8e0223 */
[----:B------:R-:W-:Y:S01]  /*1240*/  LEA R10, P0, R23, UR4, 0x1 ;  /* 0x00000004170a7c11 */ /* 0x000fe2000f8008ff */
[C---:B---3--:R-:W-:Y:S01]  /*1250*/  IMAD R26, R2.reuse, UR46, RZ ;  /* 0x0000002e021a7c24 */ /* 0x048fe2000f8e02ff */
[----:B------:R-:W-:Y:S01]  /*1260*/  LEA.HI.X R13, R13, UR5, R11, 0x1, P1 ;  /* 0x000000050d0d7c11 */ /* 0x000fe200088f0c0b */
[----:B--2---:R-:W-:Y:S01]  /*1270*/  IMAD.U32 R9, RZ, RZ, UR18 ;  /* 0x00000012ff097e24 */ /* 0x004fe2000f8e00ff */
[----:B------:R-:W-:Y:S01]  /*1280*/  LEA.HI.X R11, R23, UR5, R22, 0x1, P0 ;  /* 0x00000005170b7c11 */ /* 0x000fe200080f0c16 */
[----:B------:R-:W-:Y:S01]  /*1290*/  IMAD R26, R3, UR45, R26 ;  /* 0x0000002d031a7c24 */ /* 0x000fe2000f8e021a */
[----:B------:R-:W-:Y:S01]  /*12a0*/  LEA R22, P0, R25, UR4, 0x1 ;  /* 0x0000000419167c11 */ /* 0x000fe2000f8008ff */
[----:B------:R-:W-:Y:S01]  /*12b0*/  IMAD.WIDE.U32 R32, R2, UR45, R32 ;  /* 0x0000002d02207c25 */ /* 0x000fe2000f8e0020 */
[----:B------:R-:W2:Y:S01]  /*12c0*/  LDCU.64 UR12, c[0x0][0x460] ;  /* 0x00008c00ff0c77ac */ /* 0x000ea20008000a00 */
[----:B------:R-:W-:-:S02]  /*12d0*/  CS2R R46, SRZ ;  /* 0x00000000002e7805 */ /* 0x000fc4000001ff00 */
[----:B------:R-:W-:Y:S01]  /*12e0*/  LEA.HI.X R23, R25, UR5, R24, 0x1, P0 ;  /* 0x0000000519177c11 */ /* 0x000fe200080f0c18 */
[----:B------:R-:W-:Y:S01]  /*12f0*/  IMAD.WIDE.U32 R34, R9, UR26, R34 ;  /* 0x0000001a09227c25 */ /* 0x000fe2000f8e0022 */
[C---:B------:R-:W-:Y:S01]  /*1300*/  LEA R24, P0, R30.reuse, UR16, 0x1 ;  /* 0x000000101e187c11 */ /* 0x040fe2000f8008ff */
[----:B------:R-:W-:Y:S01]  /*1310*/  UIMAD UR18, UR26, UR35, URZ ;  /* 0x000000231a1272a4 */ /* 0x000fe2000f8e02ff */
[----:B------:R-:W-:Y:S01]  /*1320*/  CS2R R44, SRZ ;  /* 0x00000000002c7805 */ /* 0x000fe2000001ff00 */
[----:B------:R-:W-:Y:S01]  /*1330*/  IMAD.U32 R9, RZ, RZ, UR19 ;  /* 0x00000013ff097e24 */ /* 0x000fe2000f8e00ff */
[----:B------:R-:W-:Y:S01]  /*1340*/  LEA.HI.X R25, R30, UR17, R21, 0x1, P0 ;  /* 0x000000111e197c11 */ /* 0x000fe200080f0c15 */
[----:B------:R-:W-:Y:S01]  /*1350*/  IMAD.IADD R27, R33, 0x1, R26 ;  /* 0x00000001211b7824 */ /* 0x000fe200078e021a */
[----:B------:R-:W-:Y:S01]  /*1360*/  USHF.R.S32.HI UR19, URZ, 0x1f, UR18 ;  /* 0x0000001fff137899 */ /* 0x000fe20008011412 */
[----:B------:R-:W-:Y:S01]  /*1370*/  IMAD.MOV.U32 R26, RZ, RZ, R32 ;  /* 0x000000ffff1a7224 */ /* 0x000fe200078e0020 */
[----:B------:R-:W-:Y:S01]  /*1380*/  UIMAD.WIDE UR16, UR34, UR35, URZ ;  /* 0x00000023221072a5 */ /* 0x000fe2000f8e02ff */
[----:B------:R-:W-:Y:S01]  /*1390*/  IMAD.WIDE.U32 R28, R221, UR6, R28 ;  /* 0x00000006dd1c7c25 */ /* 0x000fe2000f8e001c */
[----:B------:R-:W3:Y:S01]  /*13a0*/  LDCU.64 UR6, c[0x0][0x550] ;  /* 0x0000aa00ff0677ac */ /* 0x000ee20008000a00 */
[----:B------:R-:W-:-:S02]  /*13b0*/  CS2R R50, SRZ ;  /* 0x0000000000327805 */ /* 0x000fc4000001ff00 */
[----:B------:R-:W-:Y:S01]  /*13c0*/  CS2R R48, SRZ ;  /* 0x0000000000307805 */ /* 0x000fe2000001ff00 */
[----:B------:R-:W-:Y:S01]  /*13d0*/  IMAD R35, R9, UR26, R35 ;  /* 0x0000001a09237c24 */ /* 0x000fe2000f8e0223 */
[----:B--2---:R-:W-:Y:S01]  /*13e0*/  UISETP.NE.U32.AND UP1, UPT, UR12, URZ, UPT ;  /* 0x000000ff0c00728c */ /* 0x004fe2000bf25070 */
[----:B----4-:R-:W-:Y:S01]  /*13f0*/  IMAD.WIDE.U32 R26, R6, UR26, R26 ;  /* 0x0000001a061a7c25 */ /* 0x010fe2000f8e001a */
[----:B------:R-:W-:Y:S01]  /*1400*/  LEA R6, P0, R28, UR4, 0x1 ;  /* 0x000000041c067c11 */ /* 0x000fe2000f8008ff */
[----:B------:R-:W-:Y:S01]  /*1410*/  UMOV UR4, UR24 ;  /* 0x0000001800047c82 */ /* 0x000fe20008000000 */
[----:B------:R-:W-:Y:S01]  /*1420*/  UISETP.NE.AND.EX UP1, UPT, UR13, URZ, UPT, UP1 ;  /* 0x000000ff0d00728c */ /* 0x000fe2000bf25310 */
[----:B------:R-:W-:Y:S01]  /*1430*/  IMAD.IADD R20, R29, 0x1, R20 ;  /* 0x000000011d147824 */ /* 0x000fe200078e0214 */
[----:B------:R-:W-:Y:S01]  /*1440*/  UIMAD.WIDE.U32 UR12, UR27, UR43, URZ ;  /* 0x0000002b1b0c72a5 */ /* 0x000fe2000f8e00ff */
[C---:B------:R-:W-:Y:S01]  /*1450*/  IMAD R228, R221.reuse, R5, RZ ;  /* 0x00000005dde47224 */ /* 0x040fe200078e02ff */
[----:B------:R-:W-:Y:S01]  /*1460*/  SHF.L.U64.HI R5, R4, 0x5, R5 ;  /* 0x0000000504057819 */ /* 0x000fe20000010205 */
[----:B------:R-:W-:Y:S01]  /*1470*/  IMAD.WIDE.U32 R34, R221, R4, R34 ;  /* 0x00000004dd227225 */ /* 0x000fe200078e0022 */
[----:B------:R-:W-:Y:S01]  /*1480*/  UIMAD.WIDE.U32 UR48, UR12, UR34, URZ ;  /* 0x000000220c3072a5 */ /* 0x000fe2000f8e00ff */
[----:B------:R-:W-:Y:S01]  /*1490*/  CS2R R42, SRZ ;  /* 0x00000000002a7805 */ /* 0x000fe2000001ff00 */
[----:B------:R-:W-:Y:S01]  /*14a0*/  USEL UR41, UR41, URZ, UP1 ;  /* 0x000000ff29297287 */ /* 0x000fe20008800000 */
[----:B------:R-:W-:Y:S01]  /*14b0*/  IMAD R21, R7, UR26, R27 ;  /* 0x0000001a07157c24 */ /* 0x000fe2000f8e021b */
[----:B------:R-:W-:Y:S01]  /*14c0*/  LEA.HI.X R7, R28, UR5, R20, 0x1, P0 ;  /* 0x000000051c077c11 */ /* 0x000fe200080f0c14 */
[----:B------:R-:W-:Y:S01]  /*14d0*/  IMAD.IADD R228, R35, 0x1, R228 ;  /* 0x0000000123e47824 */ /* 0x000fe200078e02e4 */
[----:B-1----:R-:W-:Y:S01]  /*14e0*/  LEA R229, P0, R34, UR14, 0x1 ;  /* 0x0000000e22e57c11 */ /* 0x002fe2000f8008ff */
[----:B------:R-:W-:Y:S01]  /*14f0*/  IMAD.MOV.U32 R20, RZ, RZ, R26 ;  /* 0x000000ffff147224 */ /* 0x000fe200078e001a */
[----:B------:R-:W-:Y:S01]  /*1500*/  USHF.R.S32.HI UR14, URZ, 0x1f, UR43 ;  /* 0x0000001fff0e7899 */ /* 0x000fe2000801142b */
[----:B------:R-:W-:Y:S01]  /*1510*/  IMAD.SHL.U32 R4, R4, 0x20, RZ ;  /* 0x0000002004047824 */ /* 0x000fe200078e00ff */
[----:B------:R-:W-:Y:S01]  /*1520*/  LEA.HI.X R228, R34, UR15, R228, 0x1, P0 ;  /* 0x0000000f22e47c11 */ /* 0x000fe200080f0ce4 */
[----:B------:R-:W-:Y:S01]  /*1530*/  IMAD.WIDE.U32 R26, R221, R2, R20 ;  /* 0x00000002dd1a7225 */ /* 0x000fe200078e0014 */
[----:B------:R-:W-:Y:S01]  /*1540*/  UIMAD UR14, UR14, UR27, URZ ;  /* 0x0000001b0e0e72a4 */ /* 0x000fe2000f8e02ff */
[----:B------:R-:W-:-:S02]  /*1550*/  CS2R R40, SRZ ;  /* 0x0000000000287805 */ /* 0x000fc4000001ff00 */
[----:B------:R-:W-:Y:S01]  /*1560*/  LEA R20, P0, R4, R229, 0x1 ;  /* 0x000000e504147211 */ /* 0x000fe200078008ff */
[----:B------:R-:W-:Y:S01]  /*1570*/  IMAD R230, R221, R3, RZ ;  /* 0x00000003dde67224 */ /* 0x000fe200078e02ff */
[C---:B------:R-:W-:Y:S01]  /*1580*/  SHF.L.U64.HI R3, R2.reuse, 0x5, R3 ;  /* 0x0000000502037819 */ /* 0x040fe20000010203 */
[----:B------:R-:W-:Y:S01]  /*1590*/  IMAD.SHL.U32 R2, R2, 0x20, RZ ;  /* 0x0000002002027824 */ /* 0x000fe200078e00ff */
[----:B------:R-:W-:Y:S01]  /*15a0*/  LEA.HI.X R21, R4, R228, R5, 0x1, P0 ;  /* 0x000000e404157211 */ /* 0x000fe200000f0c05 */
[----:B------:R-:W-:Y:S01]  /*15b0*/  IMAD.IADD R230, R27, 0x1, R230 ;  /* 0x000000011be67824 */ /* 0x000fe200078e02e6 */
[----:B------:R-:W-:Y:S01]  /*15c0*/  LOP3.LUT R4, R242, 0x1f8, RZ, 0xc0, !PT ;  /* 0x000001f8f2047812 */ /* 0x000fe200078ec0ff */
[----:B------:R-:W-:Y:S01]  /*15d0*/  UIADD3 UR14, UPT, UPT, UR13, UR14, URZ ;  /* 0x0000000e0d0e7290 */ /* 0x000fe2000fffe0ff */
[----:B---3--:R-:W-:Y:S01]  /*15e0*/  LEA R231, P1, R26, UR6, 0x1 ;  /* 0x000000061ae77c11 */ /* 0x008fe2000f8208ff */
[----:B------:R-:W1:Y:S01]  /*15f0*/  S2R R5, SR_CTAID.X ;  /* 0x0000000000057919 */ /* 0x000e620000002500 */
[----:B------:R-:W-:Y:S01]  /*1600*/  LOP3.LUT R4, R4, 0x38, R210, 0x78, !PT ;  /* 0x0000003804047812 */ /* 0x000fe200078e78d2 */
[----:B------:R-:W-:Y:S01]  /*1610*/  ULOP3.LUT UR5, UR40, 0x80000001, URZ, 0xc0, !UPT ;  /* 0x8000000128057892 */ /* 0x000fe2000f8ec0ff */
[----:B------:R-:W-:Y:S01]  /*1620*/  LEA.HI.X R230, R26, UR7, R230, 0x1, P1 ;  /* 0x000000071ae67c11 */ /* 0x000fe200088f0ce6 */
[----:B------:R-:W-:Y:S01]  /*1630*/  USHF.R.S32.HI UR7, URZ, 0x1f, UR34 ;  /* 0x0000001fff077899 */ /* 0x000fe20008011422 */
[----:B------:R-:W-:Y:S01]  /*1640*/  LEA R26, P0, R2, R231, 0x1 ;  /* 0x000000e7021a7211 */ /* 0x000fe200078008ff */
[----:B------:R-:W-:Y:S01]  /*1650*/  UIMAD UR14, UR14, UR34, URZ ;  /* 0x000000220e0e72a4 */ /* 0x000fe2000f8e02ff */
[----:B------:R-:W-:Y:S01]  /*1660*/  LOP3.LUT R4, R4, 0x1e00, R242, 0xf8, !PT ;  /* 0x00001e0004047812 */ /* 0x000fe200078ef8f2 */
[----:B------:R-:W-:Y:S01]  /*1670*/  UISETP.NE.AND UP0, UPT, UR5, 0x1, UPT ;  /* 0x000000010500788c */ /* 0x000fe2000bf05270 */
[----:B------:R-:W-:Y:S01]  /*1680*/  LEA.HI.X R27, R2, R230, R3, 0x1, P0 ;  /* 0x000000e6021b7211 */ /* 0x000fe200000f0c03 */
[----:B------:R-:W-:Y:S01]  /*1690*/  IMAD.MOV.U32 R2, RZ, RZ, R231 ;  /* 0x000000ffff027224 */ /* 0x000fe200078e00e7 */
[----:B------:R-:W-:Y:S01]  /*16a0*/  LEA R4, R4, UR4, 0x1 ;  /* 0x0000000404047c11 */ /* 0x000fe2000f8e08ff */
[----:B------:R-:W-:Y:S01]  /*16b0*/  IMAD.MOV.U32 R3, RZ, RZ, R230 ;  /* 0x000000ffff037224 */ /* 0x000fe200078e00e6 */
[----:B------:R-:W-:Y:S01]  /*16c0*/  @P2 BAR.SYNC.DEFER_BLOCKING 0x0 ;  /* 0x0000000000002b1d */ /* 0x000fe20000010000 */
[----:B------:R-:W-:Y:S01]  /*16d0*/  UIMAD UR7, UR7, UR12, UR14 ;  /* 0x0000000c070772a4 */ /* 0x000fe2000f8e020e */
[----:B------:R-:W-:Y:S01]  /*16e0*/  CS2R R38, SRZ ;  /* 0x0000000000267805 */ /* 0x000fe2000001ff00 */
[----:B------:R-:W-:Y:S01]  /*16f0*/  USEL UR5, URZ, 0x4000, UP0 ;  /* 0x00004000ff057887 */ /* 0x000fe20008000000 */
[----:B------:R-:W-:Y:S01]  /*1700*/  CS2R R36, SRZ ;  /* 0x0000000000247805 */ /* 0x000fe2000001ff00 */
[----:B------:R-:W-:-:S02]  /*1710*/  UIADD3 UR7, UPT, UPT, UR49, UR7, URZ ;  /* 0x0000000731077290 */ /* 0x000fc4000fffe0ff */
[----:B------:R-:W-:Y:S02]  /*1720*/  USHF.R.S32.HI UR6, URZ, 0x1f, UR35 ;  /* 0x0000001fff067899 */ /* 0x000fe40008011423 */
[----:B------:R-:W-:Y:S01]  /*1730*/  VIADD R238, R4, UR5 ;  /* 0x0000000504ee7c36 */ /* 0x000fe20008000000 */
[----:B------:R-:W-:Y:S02]  /*1740*/  UIMAD UR7, UR7, UR35, URZ ;  /* 0x00000023070772a4 */ /* 0x000fe4000f8e02ff */
[----:B------:R-:W-:Y:S02]  /*1750*/  UIMAD.WIDE.U32 UR18, UR48, UR35, UR18 ;  /* 0x00000023301272a5 */ /* 0x000fe4000f8e0012 */
[----:B------:R-:W-:Y:S02]  /*1760*/  UIMAD UR6, UR6, UR48, UR7 ;  /* 0x00000030060672a4 */ /* 0x000fe4000f8e0207 */
[----:B------:R-:W-:Y:S02]  /*1770*/  UIADD3 UR41, UP0, UPT, UR45, UR41, URZ ;  /* 0x000000292d297290 */ /* 0x000fe4000ff1e0ff */
[----:B------:R-:W-:-:S02]  /*1780*/  UIADD3 UR7, UPT, UPT, UR19, UR6, URZ ;  /* 0x0000000613077290 */ /* 0x000fc4000fffe0ff */
[----:B------:R-:W-:Y:S01]  /*1790*/  UIADD3.X UR46, UPT, UPT, URZ, UR46, URZ, UP0, !UPT ;  /* 0x0000002eff2e7290 */ /* 0x000fe200087fe4ff */
[----:B------:R-:W-:Y:S01]  /*17a0*/  UMOV UR6, UR18 ;  /* 0x0000001200067c82 */ /* 0x000fe20008000000 */
[----:B------:R-:W-:Y:S01]  /*17b0*/  UIMAD UR12, UR17, UR41, URZ ;  /* 0x00000029110c72a4 */ /* 0x000fe2000f8e02ff */
[----:B------:R-:W-:Y:S01]  /*17c0*/  @!PT LDS RZ, [RZ] ;  /* 0x00000000fffff984 */ /* 0x000fe20000000800 */
[----:B------:R-:W-:Y:S01]  /*17d0*/  @!PT LDS RZ, [RZ] ;  /* 0x00000000fffff984 */ /* 0x000fe20000000800 */
[----:B------:R-:W-:Y:S01]  /*17e0*/  @!PT LDS RZ, [RZ] ;  /* 0x00000000fffff984 */ /* 0x000fe20000000800 */
[----:B------:R-:W-:Y:S01]  /*17f0*/  LDGSTS.E.BYPASS.LTC128B.128 [R4+0x8000], desc[UR30][R2.64] ;  /* 0x0800000002047fae */ /* 0x000fe2000b981a1e */
[----:B------:R-:W-:Y:S02]  /*1800*/  UIMAD.WIDE.U32 UR14, UR16, UR41, UR6 ;  /* 0x00000029100e72a5 */ /* 0x000fe4000f8e0006 */
[----:B------:R-:W-:Y:S01]  /*1810*/  UIMAD UR12, UR16, UR46, UR12 ;  /* 0x0000002e100c72a4 */ /* 0x000fe2000f8e020c */
[----:B------:R2:W-:Y:S02]  /*1820*/  LDGSTS.E.BYPASS.LTC128B.128 [R4+0xa000], desc[UR30][R2.64+0x80] ;  /* 0x0a00008002047fae */ /* 0x0005e4000b981a1e */
[----:B------:R-:W3:Y:S02]  /*1830*/  LDCU.64 UR6, c[0x0][0x570] ;  /* 0x0000ae00ff0677ac */ /* 0x000ee40008000a00 */
[----:B------:R-:W-:Y:S01]  /*1840*/  LDGSTS.E.BYPASS.LTC128B.128 [R4+0x9000], desc[UR30][R26.64] ;  /* 0x090000001a047fae */ /* 0x000fe2000b981a1e */
[----:B------:R-:W-:-:S02]  /*1850*/  UIADD3 UR12, UPT, UPT, UR15, UR12, URZ ;  /* 0x0000000c0f0c7290 */ /* 0x000fc4000fffe0ff */
[----:B------:R-:W-:Y:S01]  /*1860*/  USHF.L.U32 UR13, UR38, 0x6, URZ ;  /* 0x00000006260d7899 */ /* 0x000fe200080006ff */
[----:B------:R4:W-:Y:S01]  /*1870*/  LDGSTS.E.BYPASS.LTC128B.128 [R4+0xb000], desc[UR30][R26.64+0x80] ;  /* 0x0b0000801a047fae */ /* 0x0009e2000b981a1e */
[----:B------:R-:W-:Y:S01]  /*1880*/  UISETP.GE.AND UP0, UPT, UR37, 0x1, UPT ;  /* 0x000000012500788c */ /* 0x000fe2000bf06270 */
[----:B--2---:R-:W1:Y:S01]  /*1890*/  LDC.64 R2, c[0x0][0x5f8] ;  /* 0x00017e00ff027b82 */ /* 0x004e620000000a00 */
[----:B----4-:R-:W-:Y:S02]  /*18a0*/  IMAD.MOV.U32 R26, RZ, RZ, R229 ;  /* 0x000000ffff1a7224 */ /* 0x010fe400078e00e5 */
[----:B------:R-:W-:-:S05]  /*18b0*/  IMAD.MOV.U32 R27, RZ, RZ, R228 ;  /* 0x000000ffff1b7224 */ /* 0x000fca00078e00e4 */
[----:B------:R-:W-:Y:S04]  /*18c0*/  LDGSTS.E.BYPASS.LTC128B.128 [R238], desc[UR30][R26.64] ;  /* 0x000000001aee7fae */ /* 0x000fe8000b981a1e */
[----:B------:R-:W-:Y:S04]  /*18d0*/  LDGSTS.E.BYPASS.LTC128B.128 [R238+0x2000], desc[UR30][R26.64+0x80] ;  /* 0x020000801aee7fae */ /* 0x000fe8000b981a1e */
        /* <DEDUP_REMOVED lines=9> */
[----:B------:R1:W-:Y:S04]  /*1970*/  LDGSTS.E.BYPASS.LTC128B.128 [R4+0x13000], desc[UR30][R14.64+0x80] ;  /* 0x130000800e047fae */ /* 0x0003e8000b981a1e */
[----:B------:R2:W-:Y:S04]  /*1980*/  LDGSTS.E.BYPASS.LTC128B.128 [R4+0x14000], desc[UR30][R6.64] ;  /* 0x1400000006047fae */ /* 0x0005e8000b981a1e */
[----:B------:R2:W-:Y:S04]  /*1990*/  LDGSTS.E.BYPASS.LTC128B.128 [R4+0x18000], desc[UR30][R6.64+0x80] ;  /* 0x1800008006047fae */ /* 0x0005e8000b981a1e */
[----:B------:R2:W-:Y:S04]  /*19a0*/  LDGSTS.E.BYPASS.LTC128B.128 [R4+0x15000], desc[UR30][R12.64] ;  /* 0x150000000c047fae */ /* 0x0005e8000b981a1e */
[----:B------:R2:W-:Y:S04]  /*19b0*/  LDGSTS.E.BYPASS.LTC128B.128 [R4+0x19000], desc[UR30][R12.64+0x80] ;  /* 0x190000800c047fae */ /* 0x0005e8000b981a1e */
[----:B------:R2:W-:Y:S04]  /*19c0*/  LDGSTS.E.BYPASS.LTC128B.128 [R4+0x16000], desc[UR30][R10.64] ;  /* 0x160000000a047fae */ /* 0x0005e8000b981a1e */
[----:B------:R2:W-:Y:S01]  /*19d0*/  LDGSTS.E.BYPASS.LTC128B.128 [R4+0x1a000], desc[UR30][R10.64+0x80] ;  /* 0x1a0000800a047fae */ /* 0x0005e2000b981a1e */
[----:B-1----:R-:W-:-:S03]  /*19e0*/  IMAD.WIDE.U32 R14, R5, R2, RZ ;  /* 0x00000002050e7225 */ /* 0x002fc600078e00ff */
[----:B------:R2:W-:Y:S01]  /*19f0*/  LDGSTS.E.BYPASS.LTC128B.128 [R4+0x17000], desc[UR30][R22.64] ;  /* 0x1700000016047fae */ /* 0x0005e2000b981a1e */
[----:B------:R-:W-:Y:S01]  /*1a00*/  IMAD R3, R5, R3, R15 ;  /* 0x0000000305037224 */ /* 0x000fe200078e020f */
[----:B------:R-:W-:Y:S02]  /*1a10*/  SEL R2, R14, RZ, P2 ;  /* 0x000000ff0e027207 */ /* 0x000fe40001000000 */
[----:B------:R2:W-:Y:S02]  /*1a20*/  LDGSTS.E.BYPASS.LTC128B.128 [R4+0x1b000], desc[UR30][R22.64+0x80] ;  /* 0x1b00008016047fae */ /* 0x0005e4000b981a1e */
[----:B------:R-:W-:Y:S02]  /*1a30*/  IADD3 R2, P1, P0, R8, UR14, R2 ;  /* 0x0000000e08027c10 */ /* 0x000fe4000f83e002 */
[----:B------:R-:W0:Y:S01]  /*1a40*/  LDGDEPBAR ;  /* 0x00000000000079af */ /* 0x000e220000000000 */
[----:B------:R-:W-:Y:S02]  /*1a50*/  SHF.R.S32.HI R8, RZ, 0x1f, R8 ;  /* 0x0000001fff087819 */ /* 0x000fe40000011408 */
[----:B------:R-:W-:-:S04]  /*1a60*/  SEL R3, R3, RZ, P2 ;  /* 0x000000ff03037207 */ /* 0x000fc80001000000 */
[----:B------:R-:W-:Y:S01]  /*1a70*/  IADD3.X R8, PT, PT, R8, UR12, R3, P1, P0 ;  /* 0x0000000c08087c10 */ /* 0x000fe20008fe0403 */
[----:B------:R-:W-:Y:S01]  /*1a80*/  IMAD.U32 R3, RZ, RZ, UR13 ;  /* 0x0000000dff037e24 */ /* 0x000fe2000f8e00ff */
[----:B------:R-:W-:Y:S01]  /*1a90*/  IADD3 R2, P0, PT, R2, UR13, RZ ;  /* 0x0000000d02027c10 */ /* 0x000fe2000ff1e0ff */
[----:B------:R-:W1:Y:S03]  /*1aa0*/  LDCU.64 UR12, c[0x0][0x420] ;  /* 0x00008400ff0c77ac */ /* 0x000e660008000a00 */
[----:B------:R-:W-:Y:S02]  /*1ab0*/  LEA.HI.X.SX32 R3, R3, R8, 0x1, P0 ;  /* 0x0000000803037211 */ /* 0x000fe400000f0eff */
[----:B---3--:R-:W-:-:S04]  /*1ac0*/  LEA R240, P0, R2, UR6, 0x2 ;  /* 0x0000000602f07c11 */ /* 0x008fc8000f8010ff */
[----:B------:R-:W-:Y:S01]  /*1ad0*/  LEA.HI.X R241, R2, UR7, R3, 0x2, P0 ;  /* 0x0000000702f17c11 */ /* 0x000fe200080f1403 */
[----:B------:R-:W3:Y:S01]  /*1ae0*/  LDCU.64 UR6, c[0x0][0x5e8] ;  /* 0x0000bd00ff0677ac */ /* 0x000ee20008000a00 */
[----:B-1----:R-:W-:Y:S02]  /*1af0*/  UIMAD.WIDE UR16, UR44, 0x4, UR12 ;  /* 0x000000042c1078a5 */ /* 0x002fe4000f8e020c */
[----:B---3--:R-:W-:Y:S01]  /*1b00*/  UIMAD.WIDE UR12, UR39, 0x4, UR6 ;  /* 0x00000004270c78a5 */ /* 0x008fe2000f8e0206 */
[----:B--2---:R-:W-:Y:S11]  /*1b10*/  BRA.U !UP0, `(.L_x_554) ;  /* 0x0000003d08247547 */ /* 0x004ff6000b800000 */
[----:B------:R-:W-:Y:S01]  /*1b20*/  IMAD.MOV.U32 R6, RZ, RZ, 0x4 ;  /* 0x00000004ff067424 */ /* 0x000fe200078e00ff */
[----:B------:R-:W-:Y:S01]  /*1b30*/  SHF.R.U32.HI R4, RZ, 0x4, R210 ;  /* 0x00000004ff047819 */ /* 0x000fe200000116d2 */
[----:B------:R-:W-:Y:S01]  /*1b40*/  IMAD.SHL.U32 R215, R210, 0x40, RZ ;  /* 0x00000040d2d77824 */ /* 0x000fe200078e00ff */
[----:B------:R-:W1:Y:S01]  /*1b50*/  LDC R227, c[0x0][0x44c] ;  /* 0x00011300ffe37b82 */ /* 0x000e620000000800 */
[----:B------:R-:W-:-:S04]  /*1b60*/  IMAD.WIDE.U32 R6, R0, R6, UR16 ;  /* 0x0000001000067e25 */ /* 0x000fc8000f8e0006 */
[----:B------:R-:W-:Y:S01]  /*1b70*/  IMAD.SHL.U32 R2, R210, 0x20, RZ ;  /* 0x00000020d2027824 */ /* 0x000fe200078e00ff */
[----:B------:R2:W5:Y:S01]  /*1b80*/  LDG.E R237, desc[UR30][R6.64] ;  /* 0x0000001e06ed7981 */ /* 0x000562000c1e1900 */
[----:B------:R-:W-:Y:S01]  /*1b90*/  USHF.L.U32 UR38, UR38, 0x3, URZ ;  /* 0x0000000326267899 */ /* 0x000fe200080006ff */
[----:B------:R-:W3:Y:S02]  /*1ba0*/  LDCU UR6, c[0x0][0x3e0] ;  /* 0x00007c00ff0677ac */ /* 0x000ee40008000800 */
[----:B------:R2:W5:Y:S01]  /*1bb0*/  LDG.E R236, desc[UR30][R6.64+0x20] ;  /* 0x0000201e06ec7981 */ /* 0x000562000c1e1900 */
[----:B------:R-:W4:Y:S03]  /*1bc0*/  LDCU UR7, c[0x0][0x45c] ;  /* 0x00008b80ff0777ac */ /* 0x000f260008000800 */
[----:B------:R2:W5:Y:S04]  /*1bd0*/  LDG.E R235, desc[UR30][R6.64+0x80] ;  /* 0x0000801e06eb7981 */ /* 0x000568000c1e1900 */
[----:B------:R2:W5:Y:S01]  /*1be0*/  LDG.E R234, desc[UR30][R6.64+0xa0] ;  /* 0x0000a01e06ea7981 */ /* 0x000562000c1e1900 */
[----:B------:R-:W-:Y:S01]  /*1bf0*/  LOP3.LUT R4, R4, 0x8, RZ, 0xc0, !PT ;  /* 0x0000000804047812 */ /* 0x000fe200078ec0ff */
[----:B------:R-:W-:Y:S01]  /*1c00*/  IMAD.MOV.U32 R214, RZ, RZ, 0x20 ;  /* 0x00000020ffd67424 */ /* 0x000fe200078e00ff */
[--C-:B------:R-:W-:Y:S01]  /*1c10*/  SHF.R.U32.HI R0, RZ, 0x1, R210.reuse ;  /* 0x00000001ff007819 */ /* 0x100fe200000116d2 */
[----:B------:R-:W-:Y:S01]  /*1c20*/  IMAD.MOV.U32 R213, RZ, RZ, 0x40 ;  /* 0x00000040ffd57424 */ /* 0x000fe200078e00ff */
[----:B------:R-:W-:Y:S01]  /*1c30*/  LOP3.LUT R4, R4, 0x10, R210, 0xf8, !PT ;  /* 0x0000001004047812 */ /* 0x000fe200078ef8d2 */
[----:B------:R-:W-:Y:S01]  /*1c40*/  IMAD.MOV.U32 R239, RZ, RZ, 0x10 ;  /* 0x00000010ffef7424 */ /* 0x000fe200078e00ff */
[----:B------:R-:W3:Y:S01]  /*1c50*/  S2R R210, SR_TID.X ;  /* 0x0000000000d27919 */ /* 0x000ee20000002100 */
[----:B------:R-:W-:Y:S01]  /*1c60*/  LOP3.LUT R3, R215, 0x200, RZ, 0xc0, !PT ;  /* 0x00000200d7037812 */ /* 0x000fe200078ec0ff */
[----:B------:R-:W-:Y:S01]  /*1c70*/  IMAD.MOV.U32 R226, RZ, RZ, 0x4 ;  /* 0x00000004ffe27424 */ /* 0x000fe200078e00ff */
[----:B------:R-:W-:Y:S01]  /*1c80*/  LOP3.LUT R217, R217, 0x1c0, R215, 0xf8, !PT ;  /* 0x000001c0d9d97812 */ /* 0x000fe200078ef8d7 */
[----:B------:R-:W-:Y:S01]  /*1c90*/  IMAD.MOV.U32 R159, RZ, RZ, RZ ;  /* 0x000000ffff9f7224 */ /* 0x000fe200078e00ff */
[----:B------:R-:W-:-:S02]  /*1ca0*/  LOP3.LUT R2, R3, 0x400, R2, 0xf8, !PT ;  /* 0x0000040003027812 */ /* 0x000fc400078ef802 */
[----:B------:R-:W-:Y:S02]  /*1cb0*/  LOP3.LUT R0, R217, 0x8, R0, 0x78, !PT ;  /* 0x00000008d9007812 */ /* 0x000fe400078e7800 */
[----:B------:R-:W-:Y:S02]  /*1cc0*/  LOP3.LUT R4, R4, R217, RZ, 0x3c, !PT ;  /* 0x000000d904047212 */ /* 0x000fe400078e3cff */
[----:B------:R-:W-:Y:S02]  /*1cd0*/  LOP3.LUT R216, R2, R0, RZ, 0xfc, !PT ;  /* 0x0000000002d87212 */ /* 0x000fe400078efcff */
[----:B------:R-:W-:Y:S01]  /*1ce0*/  LOP3.LUT R215, R4, 0x200, R215, 0xf8, !PT ;  /* 0x0000020004d77812 */ /* 0x000fe200078ef8d7 */
[C---:B---3--:R-:W-:Y:S01]  /*1cf0*/  IMAD.SHL.U32 R232, R210.reuse, 0x10, RZ ;  /* 0x00000010d2e87824 */ /* 0x048fe200078e00ff */
[--C-:B------:R-:W-:Y:S01]  /*1d00*/  SHF.R.U32.HI R0, RZ, 0x1, R210.reuse ;  /* 0x00000001ff007819 */ /* 0x100fe200000116d2 */
[C---:B------:R-:W-:Y:S01]  /*1d10*/  IMAD.SHL.U32 R211, R210.reuse, 0x2, RZ ;  /* 0x00000002d2d37824 */ /* 0x040fe200078e00ff */
[----:B------:R-:W-:Y:S01]  /*1d20*/  SHF.R.U32.HI R233, RZ, 0x2, R210 ;  /* 0x00000002ffe97819 */ /* 0x000fe200000116d2 */
[----:B------:R-:W-:Y:S01]  /*1d30*/  IMAD.SHL.U32 R209, R210, 0x20, RZ ;  /* 0x00000020d2d17824 */ /* 0x000fe200078e00ff */
[----:B------:R-:W-:-:S02]  /*1d40*/  LOP3.LUT R232, R232, 0x1c0, RZ, 0xc0, !PT ;  /* 0x000001c0e8e87812 */ /* 0x000fc400078ec0ff */
[----:B------:R-:W-:Y:S02]  /*1d50*/  LOP3.LUT R3, R0, 0x10, RZ, 0xc0, !PT ;  /* 0x0000001000037812 */ /* 0x000fe400078ec0ff */
[----:B------:R-:W-:Y:S02]  /*1d60*/  LOP3.LUT R2, R211, 0x7006, R209, 0xc8, !PT ;  /* 0x00007006d3027812 */ /* 0x000fe400078ec8d1 */
[----:B------:R-:W-:Y:S02]  /*1d70*/  LOP3.LUT R232, R232, 0x38, R211, 0xf8, !PT ;  /* 0x00000038e8e87812 */ /* 0x000fe400078ef8d3 */
[----:B------:R-:W-:Y:S02]  /*1d80*/  LOP3.LUT R2, R2, 0x400, R209, 0xf8, !PT ;  /* 0x0000040002027812 */ /* 0x000fe400078ef8d1 */
[----:B------:R-:W-:Y:S02]  /*1d90*/  LOP3.LUT R232, R232, 0x20, R0, 0x78, !PT ;  /* 0x00000020e8e87812 */ /* 0x000fe400078e7800 */
[----:B------:R-:W-:-:S02]  /*1da0*/  LOP3.LUT R233, R3, 0x7, R233, 0xf8, !PT ;  /* 0x0000000703e97812 */ /* 0x000fc400078ef8e9 */
[----:B------:R-:W-:Y:S01]  /*1db0*/  LOP3.LUT R232, R2, R232, RZ, 0xfc, !PT ;  /* 0x000000e802e87212 */ /* 0x000fe200078efcff */
[C---:B------:R-:W-:Y:S01]  /*1dc0*/  IMAD.SHL.U32 R208, R210.reuse, 0x40, RZ ;  /* 0x00000040d2d07824 */ /* 0x040fe200078e00ff */
[C---:B------:R-:W-:Y:S02]  /*1dd0*/  LOP3.LUT P1, RZ, R210.reuse, 0x2, RZ, 0xc0, !PT ;  /* 0x00000002d2ff7812 */ /* 0x040fe4000782c0ff */
[----:B------:R-:W-:Y:S02]  /*1de0*/  LOP3.LUT P0, RZ, R210, 0x4, RZ, 0xc0, !PT ;  /* 0x00000004d2ff7812 */ /* 0x000fe4000780c0ff */
[----:B------:R-:W-:Y:S02]  /*1df0*/  LOP3.LUT R2, R208, 0x200, RZ, 0xc0, !PT ;  /* 0x00000200d0027812 */ /* 0x000fe400078ec0ff */
[----:B------:R-:W-:Y:S02]  /*1e00*/  LEA R216, R216, UR4, 0x1 ;  /* 0x00000004d8d87c11 */ /* 0x000fe4000f8e08ff */
[----:B------:R-:W-:-:S02]  /*1e10*/  LEA R215, R215, UR4, 0x1 ;  /* 0x00000004d7d77c11 */ /* 0x000fc4000f8e08ff */
[----:B------:R-:W-:Y:S01]  /*1e20*/  LOP3.LUT P2, RZ, R210, 0x8, RZ, 0xc0, !PT ;  /* 0x00000008d2ff7812 */ /* 0x000fe2000784c0ff */
[----:B------:R-:W-:Y:S01]  /*1e30*/  VIADD R216, R216, UR5 ;  /* 0x00000005d8d87c36 */ /* 0x000fe20008000000 */
[----:B------:R-:W-:Y:S01]  /*1e40*/  LOP3.LUT R3, R210, 0x8, RZ, 0xc0, !PT ;  /* 0x00000008d2037812 */ /* 0x000fe200078ec0ff */
[----:B------:R-:W-:Y:S01]  /*1e50*/  VIADD R215, R215, UR5 ;  /* 0x00000005d7d77c36 */ /* 0x000fe20008000000 */
[----:B------:R-:W-:Y:S01]  /*1e60*/  SEL R214, R214, 0xffffffe0, !P1 ;  /* 0xffffffe0d6d67807 */ /* 0x000fe20004800000 */
[----:B------:R-:W-:Y:S01]  /*1e70*/  UMOV UR5, UR13 ;  /* 0x0000000d00057c82 */ /* 0x000fe20008000000 */
[----:B------:R-:W-:Y:S02]  /*1e80*/  SEL R213, R213, 0xffffffc0, !P0 ;  /* 0xffffffc0d5d57807 */ /* 0x000fe40004000000 */
[----:B------:R-:W-:Y:S02]  /*1e90*/  SEL R239, R239, 0xfffffff0, !P0 ;  /* 0xfffffff0efef7807 */ /* 0x000fe40004000000 */
[----:B------:R-:W-:-:S02]  /*1ea0*/  LOP3.LUT R212, R209, 0x7a00, RZ, 0xc0, !PT ;  /* 0x00007a00d1d47812 */ /* 0x000fc400078ec0ff */
[----:B-12-4-:R-:W-:-:S07]  /*1eb0*/  LOP3.LUT R2, R2, 0x400, R209, 0xf8, !PT ;  /* 0x0000040002027812 */ /* 0x016fce00078ef8d1 */
.L_x_557:
[----:B------:R-:W0:Y:S01]  /*1ec0*/  LDGDEPBAR ;  /* 0x00000000000079af */ /* 0x000e220000000000 */
[----:B------:R-:W-:Y:S01]  /*1ed0*/  SHF.L.U32 R242, R210, 0x3, RZ ;  /* 0x00000003d2f27819 */ /* 0x000fe200000006ff */
[----:B------:R-:W-:Y:S01]  /*1ee0*/  UMOV UR4, UR23 ;  /* 0x0000001700047c82 */ /* 0x000fe20008000000 */
[C---:B------:R-:W-:Y:S01]  /*1ef0*/  IADD3 R225, PT, PT, R216.reuse, R214, RZ ;  /* 0x000000d6d8e17210 */ /* 0x040fe20007ffe0ff */
[----:B------:R-:W-:Y:S01]  /*1f00*/  IMAD.IADD R220, R216, 0x1, R213 ;  /* 0x00000001d8dc7824 */ /* 0x000fe200078e02d5 */
[----:B------:R-:W-:Y:S01]  /*1f10*/  LOP3.LUT R217, R242, 0x38, RZ, 0xc0, !PT ;  /* 0x00000038f2d97812 */ /* 0x000fe200078ec0ff */
[----:B------:R-:W-:Y:S01]  /*1f20*/  UIADD3 UR13, UPT, UPT, UR40, 0x1, URZ ;  /* 0x00000001280d7890 */ /* 0x000fe2000fffe0ff */
[----:B-----5:R-:W-:Y:S02]  /*1f30*/  FSETP.NEU.FTZ.AND P4, PT, R236, -INF , PT ;  /* 0xff800000ec00780b */ /* 0x020fe40003f9d000 */
[----:B------:R-:W-:Y:S01]  /*1f40*/  LOP3.LUT R219, R217, 0x1c0, R208, 0xf8, !PT ;  /* 0x000001c0d9db7812 */ /* 0x000fe200078ef8d0 */
[----:B------:R-:W-:Y:S01]  /*1f50*/  UISETP.NE.AND UP0, UPT, UR13, 0x1, UPT ;  /* 0x000000010d00788c */ /* 0x000fe2000bf05270 */
[----:B------:R-:W-:Y:S02]  /*1f60*/  IADD3 R218, PT, PT, R214, R220, RZ ;  /* 0x000000dcd6da7210 */ /* 0x000fe40007ffe0ff */
[----:B------:R-:W-:Y:S02]  /*1f70*/  LOP3.LUT R224, R212, R219, R3, 0xf6, !PT ;  /* 0x000000dbd4e07212 */ /* 0x000fe400078ef603 */
[----:B------:R-:W-:Y:S02]  /*1f80*/  FSETP.NEU.FTZ.AND P3, PT, R235, -INF , PT ;  /* 0xff800000eb00780b */ /* 0x000fe40003f7d000 */
[----:B------:R-:W-:Y:S02]  /*1f90*/  LEA R224, R224, UR4, 0x1 ;  /* 0x00000004e0e07c11 */ /* 0x000fe4000f8e08ff */
[----:B------:R-:W-:Y:S02]  /*1fa0*/  FSETP.NEU.FTZ.AND P1, PT, R237, -INF , PT ;  /* 0xff800000ed00780b */ /* 0x000fe40003f3d000 */
[CC--:B------:R-:W-:Y:S02]  /*1fb0*/  IADD3 R223, PT, PT, R214.reuse, R224.reuse, RZ ;  /* 0x000000e0d6df7210 */ /* 0x0c0fe40007ffe0ff */
[----:B------:R-:W-:Y:S01]  /*1fc0*/  IADD3 R222, PT, PT, R213, R224, RZ ;  /* 0x000000e0d5de7210 */ /* 0x000fe20007ffe0ff */
[----:B------:R-:W-:Y:S04]  /*1fd0*/  DEPBAR.LE SB0, 0x0 ;  /* 0x000080000000791a */ /* 0x000fe80000000000 */
[----:B------:R-:W-:Y:S01]  /*1fe0*/  BAR.SYNC.DEFER_BLOCKING 0x0 ;  /* 0x0000000000007b1d */ /* 0x000fe20000010000 */
[----:B------:R-:W-:Y:S05]  /*1ff0*/  IADD3 R221, PT, PT, R214, R222, RZ ;  /* 0x000000ded6dd7210 */ /* 0x000fea0007ffe0ff */
[----:B------:R-:W-:Y:S06]  /*2000*/  LDSM.16.M88.4 R32, [R216] ;  /* 0x00000000d820783b */ /* 0x000fec0000000200 */
[----:B------:R-:W1:Y:S06]  /*2010*/  LDSM.16.M88.4 R16, [R224+0xc000] ;  /* 0x00c00000e010783b */ /* 0x000e6c0000000200 */
[----:B------:R-:W2:Y:S06]  /*2020*/  LDSM.16.M88.4 R28, [R216+0x1000] ;  /* 0x00100000d81c783b */ /* 0x000eac0000000200 */
[----:B------:R-:W3:Y:S06]  /*2030*/  LDSM.16.M88.4 R164, [R224+0xc800] ;  /* 0x00c80000e0a4783b */ /* 0x000eec0000000200 */
[----:B------:R-:W-:Y:S06]  /*2040*/  LDSM.16.M88.4 R168, [R225] ;  /* 0x00000000e1a8783b */ /* 0x000fec0000000200 */
[----:B------:R-:W4:Y:S06]  /*2050*/  LDSM.16.M88.4 R172, [R223+0xc000] ;  /* 0x00c00000dfac783b */ /* 0x000f2c0000000200 */
[----:B------:R-:W4:Y:S06]  /*2060*/  LDSM.16.M88.4 R176, [R225+0x1000] ;  /* 0x00100000e1b0783b */ /* 0x000f2c0000000200 */
[----:B------:R-:W4:Y:S01]  /*2070*/  LDSM.16.M88.4 R180, [R223+0xc800] ;  /* 0x00c80000dfb4783b */ /* 0x000f220000000200 */
[-C--:B-1----:R-:W-:Y:S05]  /*2080*/  HMMA.16816.F32.BF16 R4, R32, R16.reuse, RZ ;  /* 0x000000102004723c */ /* 0x082fea00000418ff */
[----:B------:R-:W-:Y:S03]  /*2090*/  LDSM.16.M88.4 R184, [R222+0xc000] ;  /* 0x00c00000deb8783b */ /* 0x000fe60000000200 */
[C---:B--2---:R-:W-:Y:S03]  /*20a0*/  HMMA.16816.F32.BF16 R8, R28.reuse, R16, RZ ;  /* 0x000000101c08723c */ /* 0x044fe600000418ff */
[----:B------:R-:W-:Y:S06]  /*20b0*/  LDSM.16.M88.4 R188, [R220+0x1000] ;  /* 0x00100000dcbc783b */ /* 0x000fec0000000200 */
[----:B------:R-:W-:Y:S01]  /*20c0*/  LDSM.16.M88.4 R192, [R222+0xc800] ;  /* 0x00c80000dec0783b */ /* 0x000fe20000000200 */
[-C--:B------:R-:W-:Y:S05]  /*20d0*/  HMMA.16816.F32.BF16 R12, R28, R18.reuse, RZ ;  /* 0x000000121c0c723c */ /* 0x080fea00000418ff */
[----:B------:R-:W-:Y:S03]  /*20e0*/  LDSM.16.M88.4 R196, [R221+0xc000] ;  /* 0x00c00000ddc4783b */ /* 0x000fe60000000200 */
[C---:B------:R-:W-:Y:S03]  /*20f0*/  HMMA.16816.F32.BF16 R16, R32.reuse, R18, RZ ;  /* 0x000000122010723c */ /* 0x040fe600000418ff */
[----:B------:R-:W-:Y:S05]  /*2100*/  LDSM.16.M88.4 R200, [R218+0x1000] ;  /* 0x00100000dac8783b */ /* 0x000fea0000000200 */
[-C--:B---3--:R-:W-:Y:S01]  /*2110*/  HMMA.16816.F32.BF16 R20, R32, R164.reuse, RZ ;  /* 0x000000a42014723c */ /* 0x088fe200000418ff */
[----:B------:R-:W-:Y:S07]  /*2120*/  LDSM.16.M88.4 R204, [R221+0xc800] ;  /* 0x00c80000ddcc783b */ /* 0x000fee0000000200 */
        /* <DEDUP_REMOVED lines=8> */
[----:B------:R-:W2:Y:S07]  /*21b0*/  LDSM.16.M88.4 R172, [R218] ;  /* 0x00000000daac783b */ /* 0x000eae0000000200 */
[-C--:B------:R-:W-:Y:S08]  /*21c0*/  HMMA.16816.F32.BF16 R20, R168, R180.reuse, R20 ;  /* 0x000000b4a814723c */ /* 0x080ff00000041814 */
[C---:B------:R-:W-:Y:S08]  /*21d0*/  HMMA.16816.F32.BF16 R24, R176.reuse, R180, R24 ;  /* 0x000000b4b018723c */ /* 0x040ff00000041818 */
[-C--:B------:R-:W-:Y:S01]  /*21e0*/  HMMA.16816.F32.BF16 R28, R176, R182.reuse, R28 ;  /* 0x000000b6b01c723c */ /* 0x080fe2000004181c */
[----:B------:R-:W-:Y:S07]  /*21f0*/  LDSM.16.M88.4 R176, [R224+0x10000] ;  /* 0x01000000e0b0783b */ /* 0x000fee0000000200 */
[----:B------:R-:W-:Y:S01]  /*2200*/  HMMA.16816.F32.BF16 R32, R168, R182, R32 ;  /* 0x000000b6a820723c */ /* 0x000fe20000041820 */
[----:B------:R-:W3:Y:S06]  /*2210*/  LDSM.16.M88.4 R168, [R216+0x2000] ;  /* 0x00200000d8a8783b */ /* 0x000eec0000000200 */
[----:B------:R-:W4:Y:S01]  /*2220*/  LDSM.16.M88.4 R180, [R216+0x3000] ;  /* 0x00300000d8b4783b */ /* 0x000f220000000200 */
[-C--:B-1----:R-:W-:Y:S08]  /*2230*/  HMMA.16816.F32.BF16 R4, R164, R184.reuse, R4 ;  /* 0x000000b8a404723c */ /* 0x082ff00000041804 */
[C---:B------:R-:W-:Y:S08]  /*2240*/  HMMA.16816.F32.BF16 R8, R188.reuse, R184, R8 ;  /* 0x000000b8bc08723c */ /* 0x040ff00000041808 */
[-C--:B------:R-:W-:Y:S08]  /*2250*/  HMMA.16816.F32.BF16 R12, R188, R186.reuse, R12 ;  /* 0x000000babc0c723c */ /* 0x080ff0000004180c */
[C---:B------:R-:W-:Y:S01]  /*2260*/  HMMA.16816.F32.BF16 R16, R164.reuse, R186, R16 ;  /* 0x000000baa410723c */ /* 0x040fe20000041810 */
[----:B------:R-:W-:Y:S07]  /*2270*/  LDSM.16.M88.4 R184, [R225+0x2000] ;  /* 0x00200000e1b8783b */ /* 0x000fee0000000200 */
[-C--:B------:R-:W-:Y:S08]  /*2280*/  HMMA.16816.F32.BF16 R20, R164, R192.reuse, R20 ;  /* 0x000000c0a414723c */ /* 0x080ff00000041814 */
[C---:B------:R-:W-:Y:S08]  /*2290*/  HMMA.16816.F32.BF16 R24, R188.reuse, R192, R24 ;  /* 0x000000c0bc18723c */ /* 0x040ff00000041818 */
[-C--:B------:R-:W-:Y:S01]  /*22a0*/  HMMA.16816.F32.BF16 R28, R188, R194.reuse, R28 ;  /* 0x000000c2bc1c723c */ /* 0x080fe2000004181c */
[----:B------:R-:W-:Y:S07]  /*22b0*/  LDSM.16.M88.4 R188, [R223+0x10000] ;  /* 0x01000000dfbc783b */ /* 0x000fee0000000200 */
[----:B------:R-:W-:Y:S01]  /*22c0*/  HMMA.16816.F32.BF16 R32, R164, R194, R32 ;  /* 0x000000c2a420723c */ /* 0x000fe20000041820 */
[----:B------:R-:W1:Y:S06]  /*22d0*/  LDSM.16.M88.4 R164, [R224+0x10800] ;  /* 0x01080000e0a4783b */ /* 0x000e6c0000000200 */
[----:B------:R-:W1:Y:S01]  /*22e0*/  LDSM.16.M88.4 R192, [R225+0x3000] ;  /* 0x00300000e1c0783b */ /* 0x000e620000000200 */
[-C--:B--2---:R-:W-:Y:S08]  /*22f0*/  HMMA.16816.F32.BF16 R4, R172, R196.reuse, R4 ;  /* 0x000000c4ac04723c */ /* 0x084ff00000041804 */
[C---:B------:R-:W-:Y:S08]  /*2300*/  HMMA.16816.F32.BF16 R8, R200.reuse, R196, R8 ;  /* 0x000000c4c808723c */ /* 0x040ff00000041808 */
[-C--:B------:R-:W-:Y:S08]  /*2310*/  HMMA.16816.F32.BF16 R12, R200, R198.reuse, R12 ;  /* 0x000000c6c80c723c */ /* 0x080ff0000004180c */
[C---:B------:R-:W-:Y:S01]  /*2320*/  HMMA.16816.F32.BF16 R16, R172.reuse, R198, R16 ;  /* 0x000000c6ac10723c */ /* 0x040fe20000041810 */
[----:B------:R-:W-:Y:S07]  /*2330*/  LDSM.16.M88.4 R196, [R222+0x10000] ;  /* 0x01000000dec4783b */ /* 0x000fee0000000200 */
[-C--:B------:R-:W-:Y:S08]  /*2340*/  HMMA.16816.F32.BF16 R20, R172, R204.reuse, R20 ;  /* 0x000000ccac14723c */ /* 0x080ff00000041814 */
[C---:B------:R-:W-:Y:S04]  /*2350*/  HMMA.16816.F32.BF16 R24, R200.reuse, R204, R24 ;  /* 0x000000ccc818723c */ /* 0x040fe80000041818 */
[----:B------:R-:W-:Y:S04]  /*2360*/  LEA R204, R232, UR4, 0x1 ;  /* 0x00000004e8cc7c11 */ /* 0x000fe8000f8e08ff */
[-C--:B------:R-:W-:Y:S01]  /*2370*/  HMMA.16816.F32.BF16 R28, R200, R206.reuse, R28 ;  /* 0x000000cec81c723c */ /* 0x080fe2000004181c */
[----:B------:R-:W-:Y:S07]  /*2380*/  LDSM.16.M88.4 R200, [R221+0x10000] ;  /* 0x01000000ddc8783b */ /* 0x000fee0000000200 */
[----:B------:R-:W-:Y:S01]  /*2390*/  HMMA.16816.F32.BF16 R32, R172, R206, R32 ;  /* 0x000000ceac20723c */ /* 0x000fe20000041820 */
[----:B------:R-:W2:Y:S07]  /*23a0*/  LDSM.16.M88.4 R172, [R223+0x10800] ;  /* 0x01080000dfac783b */ /* 0x000eae0000000200 */
        /* <DEDUP_REMOVED lines=8> */
[----:B------:R-:W-:Y:S07]  /*2430*/  LDSM.16.M88.4 R180, [R218+0x2000] ;  /* 0x00200000dab4783b */ /* 0x000fee0000000200 */
[----:B------:R-:W-:Y:S01]  /*2440*/  HMMA.16816.F32.BF16 R32, R168, R166, R32 ;  /* 0x000000a6a820723c */ /* 0x000fe20000041820 */
[----:B------:R1:W4:Y:S06]  /*2450*/  LDSM.16.M88.4 R164, [R220+0x3000] ;  /* 0x00300000dca4783b */ /* 0x00032c0000000200 */
[----:B------:R-:W4:Y:S01]  /*2460*/  LDSM.16.M88.4 R168, [R222+0x10800] ;  /* 0x01080000dea8783b */ /* 0x000f220000000200 */
[-C--:B------:R-:W-:Y:S08]  /*2470*/  HMMA.16816.F32.BF16 R4, R184, R188.reuse, R4 ;  /* 0x000000bcb804723c */ /* 0x080ff00000041804 */
[C---:B------:R-:W-:Y:S08]  /*2480*/  HMMA.16816.F32.BF16 R8, R192.reuse, R188, R8 ;  /* 0x000000bcc008723c */ /* 0x040ff00000041808 */
[-C--:B------:R-:W-:Y:S03]  /*2490*/  HMMA.16816.F32.BF16 R12, R192, R190.reuse, R12 ;  /* 0x000000bec00c723c */ /* 0x080fe6000004180c */
[----:B-1----:R-:W-:Y:S04]  /*24a0*/  LOP3.LUT R220, R219, 0x8, R0, 0x78, !PT ;  /* 0x00000008dbdc7812 */ /* 0x002fe800078e7800 */
[----:B------:R-:W-:Y:S01]  /*24b0*/  LOP3.LUT R220, R2, R220, RZ, 0xfc, !PT ;  /* 0x000000dc02dc7212 */ /* 0x000fe200078efcff */
[C---:B------:R-:W-:Y:S04]  /*24c0*/  HMMA.16816.F32.BF16 R16, R184.reuse, R190, R16 ;  /* 0x000000beb810723c */ /* 0x040fe80000041810 */
[----:B------:R-:W-:Y:S04]  /*24d0*/  LEA R220, R220, UR4, 0x1 ;  /* 0x00000004dcdc7c11 */ /* 0x000fe8000f8e08ff */
[-C--:B--2---:R-:W-:Y:S08]  /*24e0*/  HMMA.16816.F32.BF16 R20, R184, R172.reuse, R20 ;  /* 0x000000acb814723c */ /* 0x084ff00000041814 */
[C---:B------:R-:W-:Y:S08]  /*24f0*/  HMMA.16816.F32.BF16 R24, R192.reuse, R172, R24 ;  /* 0x000000acc018723c */ /* 0x040ff00000041818 */
[-C--:B------:R-:W-:Y:S08]  /*2500*/  HMMA.16816.F32.BF16 R28, R192, R174.reuse, R28 ;  /* 0x000000aec01c723c */ /* 0x080ff0000004181c */
[----:B------:R-:W-:Y:S01]  /*2510*/  HMMA.16816.F32.BF16 R32, R184, R174, R32 ;  /* 0x000000aeb820723c */ /* 0x000fe20000041820 */
[----:B------:R1:W2:Y:S07]  /*2520*/  LDSM.16.M88.4 R172, [R218+0x3000] ;  /* 0x00300000daac783b */ /* 0x0002ae0000000200 */
[-C--:B---3--:R-:W-:Y:S08]  /*2530*/  HMMA.16816.F32.BF16 R4, R176, R196.reuse, R4 ;  /* 0x000000c4b004723c */ /* 0x088ff00000041804 */
[C---:B----4-:R-:W-:Y:S08]  /*2540*/  HMMA.16816.F32.BF16 R8, R164.reuse, R196, R8 ;  /* 0x000000c4a408723c */ /* 0x050ff00000041808 */
[-C--:B------:R-:W-:Y:S03]  /*2550*/  HMMA.16816.F32.BF16 R12, R164, R198.reuse, R12 ;  /* 0x000000c6a40c723c */ /* 0x080fe6000004180c */
[----:B-1----:R-:W-:Y:S05]  /*2560*/  IADD3 R218, PT, PT, R220, R214, RZ ;  /* 0x000000d6dcda7210 */ /* 0x002fea0007ffe0ff */
[C---:B------:R-:W-:Y:S08]  /*2570*/  HMMA.16816.F32.BF16 R16, R176.reuse, R198, R16 ;  /* 0x000000c6b010723c */ /* 0x040ff00000041810 */
[-C--:B------:R-:W-:Y:S08]  /*2580*/  HMMA.16816.F32.BF16 R20, R176, R168.reuse, R20 ;  /* 0x000000a8b014723c */ /* 0x080ff00000041814 */
[C---:B------:R-:W-:Y:S04]  /*2590*/  HMMA.16816.F32.BF16 R24, R164.reuse, R168, R24 ;  /* 0x000000a8a418723c */ /* 0x040fe80000041818 */
[----:B------:R-:W-:Y:S01]  /*25a0*/  FMUL.FTZ R169, R235, 1.4426950216293334961 ;  /* 0x3fb8aa3beba97820 */ /* 0x000fe20000410000 */
[----:B------:R-:W-:Y:S03]  /*25b0*/  FMUL.FTZ R168, R237, 1.4426950216293334961 ;  /* 0x3fb8aa3beda87820 */ /* 0x000fe60000410000 */
[-C--:B------:R-:W-:Y:S01]  /*25c0*/  HMMA.16816.F32.BF16 R28, R164, R170.reuse, R28 ;  /* 0x000000aaa41c723c */ /* 0x080fe2000004181c */
[----:B------:R-:W1:Y:S02]  /*25d0*/  LDSM.16.M88.4 R164, [R221+0x10800] ;  /* 0x01080000dda4783b */ /* 0x000e640000000200 */
[----:B------:R-:W-:Y:S02]  /*25e0*/  FSEL R168, R168, RZ, P1 ;  /* 0x000000ffa8a87208 */ /* 0x000fe40000800000 */
[----:B------:R-:W-:Y:S03]  /*25f0*/  FSETP.NEU.FTZ.AND P1, PT, R234, -INF , PT ;  /* 0xff800000ea00780b */ /* 0x000fe60003f3d000 */
[----:B------:R-:W-:Y:S04]  /*2600*/  HMMA.16816.F32.BF16 R32, R176, R170, R32 ;  /* 0x000000aab020723c */ /* 0x000fe80000041820 */
[----:B------:R-:W-:Y:S04]  /*2610*/  FMUL.FTZ R170, R236, 1.4426950216293334961 ;  /* 0x3fb8aa3becaa7820 */ /* 0x000fe80000410000 */
[-C--:B------:R-:W-:Y:S08]  /*2620*/  HMMA.16816.F32.BF16 R4, R180, R200.reuse, R4 ;  /* 0x000000c8b404723c */ /* 0x080ff00000041804 */
[C---:B--2---:R-:W-:Y:S08]  /*2630*/  HMMA.16816.F32.BF16 R8, R172.reuse, R200, R8 ;  /* 0x000000c8ac08723c */ /* 0x044ff00000041808 */
[-C--:B------:R-:W-:Y:S03]  /*2640*/  HMMA.16816.F32.BF16 R12, R172, R202.reuse, R12 ;  /* 0x000000caac0c723c */ /* 0x080fe6000004180c */
[--C-:B------:R-:W-:Y:S01]  /*2650*/  FFMA.FTZ R184, R4, UR7, -R168.reuse ;  /* 0x0000000704b87c23 */ /* 0x100fe200080108a8 */
[----:B------:R-:W-:Y:S01]  /*2660*/  FSEL R4, R170, RZ, P4 ;  /* 0x000000ffaa047208 */ /* 0x000fe20002000000 */
[----:B------:R-:W-:Y:S01]  /*2670*/  FFMA.FTZ R185, R5, UR7, -R168 ;  /* 0x0000000705b97c23 */ /* 0x000fe200080108a8 */
[----:B------:R-:W-:Y:S02]  /*2680*/  FMUL.FTZ R5, R234, 1.4426950216293334961 ;  /* 0x3fb8aa3bea057820 */ /* 0x000fe40000410000 */
[C---:B------:R-:W-:Y:S01]  /*2690*/  HMMA.16816.F32.BF16 R16, R180.reuse, R202, R16 ;  /* 0x000000cab410723c */ /* 0x040fe20000041810 */
[----:B------:R-:W-:Y:S03]  /*26a0*/  MUFU.EX2 R184, R184 ;  /* 0x000000b800b87308 */ /* 0x000fe60000000800 */
[--C-:B------:R-:W-:Y:S01]  /*26b0*/  FFMA.FTZ R186, R6, UR7, -R4.reuse ;  /* 0x0000000706ba7c23 */ /* 0x100fe20008010804 */
[----:B------:R-:W-:Y:S01]  /*26c0*/  FSEL R6, R169, RZ, P3 ;  /* 0x000000ffa9067208 */ /* 0x000fe20001800000 */
[----:B------:R-:W-:Y:S05]  /*26d0*/  FFMA.FTZ R7, R7, UR7, -R4 ;  /* 0x0000000707077c23 */ /* 0x000fea0008010804 */
[----:B------:R-:W-:Y:S01]  /*26e0*/  MUFU.EX2 R185, R185 ;  /* 0x000000b900b97308 */ /* 0x000fe20000000800 */
[-C--:B-1----:R-:W-:Y:S03]  /*26f0*/  HMMA.16816.F32.BF16 R20, R180, R164.reuse, R20 ;  /* 0x000000a4b414723c */ /* 0x082fe60000041814 */
[--C-:B------:R-:W-:Y:S06]  /*2700*/  FFMA.FTZ R9, R9, UR7, -R6.reuse ;  /* 0x0000000709097c23 */ /* 0x100fec0008010806 */
[----:B------:R-:W-:Y:S01]  /*2710*/  MUFU.EX2 R186, R186 ;  /* 0x000000ba00ba7308 */ /* 0x000fe20000000800 */
[--C-:B------:R-:W-:Y:S01]  /*2720*/  FFMA.FTZ R8, R8, UR7, -R6.reuse ;  /* 0x0000000708087c23 */ /* 0x100fe20008010806 */
[----:B------:R-:W-:Y:S01]  /*2730*/  FSEL R5, R5, RZ, P1 ;  /* 0x000000ff05057208 */ /* 0x000fe20000800000 */
[----:B------:R-:W-:Y:S01]  /*2740*/  FFMA.FTZ R12, R12, UR7, -R6 ;  /* 0x000000070c0c7c23 */ /* 0x000fe20008010806 */
[C---:B------:R-:W-:Y:S06]  /*2750*/  HMMA.16816.F32.BF16 R24, R172.reuse, R164, R24 ;  /* 0x000000a4ac18723c */ /* 0x040fec0000041818 */
[----:B------:R-:W1:Y:S01]  /*2760*/  MUFU.EX2 R187, R7 ;  /* 0x0000000700bb7308 */ /* 0x000e620000000800 */
[--C-:B------:R-:W-:Y:S09]  /*2770*/  FFMA.FTZ R16, R16, UR7, -R168.reuse ;  /* 0x0000000710107c23 */ /* 0x100ff200080108a8 */
[----:B------:R2:W-:Y:S01]  /*2780*/  MUFU.EX2 R189, R9 ;  /* 0x0000000900bd7308 */ /* 0x0005e20000000800 */
[----:B------:R-:W-:Y:S01]  /*2790*/  FFMA.FTZ R17, R17, UR7, -R168 ;  /* 0x0000000711117c23 */ /* 0x000fe200080108a8 */
[--C-:B------:R-:W-:Y:S01]  /*27a0*/  FFMA.FTZ R18, R18, UR7, -R4.reuse ;  /* 0x0000000712127c23 */ /* 0x100fe20008010804 */
[-C--:B------:R-:W-:Y:S07]  /*27b0*/  HMMA.16816.F32.BF16 R28, R172, R166.reuse, R28 ;  /* 0x000000a6ac1c723c */ /* 0x080fee000004181c */
[----:B------:R3:W-:Y:S01]  /*27c0*/  MUFU.EX2 R188, R8 ;  /* 0x0000000800bc7308 */ /* 0x0007e20000000800 */
[----:B------:R-:W-:Y:S01]  /*27d0*/  FFMA.FTZ R19, R19, UR7, -R4 ;  /* 0x0000000713137c23 */ /* 0x000fe20008010804 */
[----:B------:R-:W-:Y:S08]  /*27e0*/  IADD3 R203, PT, PT, R204, 0x20020, RZ ;  /* 0x00020020cccb7810 */ /* 0x000ff00007ffe0ff */
[----:B------:R-:W-:Y:S01]  /*27f0*/  MUFU.EX2 R196, R16 ;  /* 0x0000001000c47308 */ /* 0x000fe20000000800 */
[--C-:B------:R-:W-:Y:S01]  /*2800*/  FFMA.FTZ R10, R10, UR7, -R5.reuse ;  /* 0x000000070a0a7c23 */ /* 0x100fe20008010805 */
[----:B-1----:R-:W-:Y:S01]  /*2810*/  F2FP.BF16.F32.PACK_AB R7, R187, R186 ;  /* 0x000000babb07723e */ /* 0x002fe200000010ff */
[----:B------:R-:W-:Y:S07]  /*2820*/  HMMA.16816.F32.BF16 R32, R180, R166, R32 ;  /* 0x000000a6b420723c */ /* 0x000fee0000041820 */
[----:B------:R-:W-:Y:S01]  /*2830*/  MUFU.EX2 R197, R17 ;  /* 0x0000001100c57308 */ /* 0x000fe20000000800 */
[----:B--2---:R-:W-:Y:S01]  /*2840*/  F2FP.BF16.F32.PACK_AB R9, R185, R184 ;  /* 0x000000b8b909723e */ /* 0x004fe200000010ff */
[----:B------:R1:W-:Y:S08]  /*2850*/  STS [R204+0x20400], R7 ;  /* 0x02040007cc007388 */ /* 0x0003f00000000800 */
[----:B------:R-:W-:Y:S01]  /*2860*/  MUFU.EX2 R198, R18 ;  /* 0x0000001200c67308 */ /* 0x000fe20000000800 */
[----:B---3--:R-:W-:Y:S02]  /*2870*/  VIADD R8, R204, 0x20000 ;  /* 0x00020000cc087836 */ /* 0x008fe40000000000 */
[--C-:B------:R-:W-:Y:S01]  /*2880*/  FFMA.FTZ R11, R11, UR7, -R5.reuse ;  /* 0x000000070b0b7c23 */ /* 0x100fe20008010805 */
[----:B------:R2:W-:Y:S06]  /*2890*/  STS [R204+0x20000], R9 ;  /* 0x02000009cc007388 */ /* 0x0005ec0000000800 */
[----:B------:R-:W3:Y:S01]  /*28a0*/  MUFU.EX2 R199, R19 ;  /* 0x0000001300c77308 */ /* 0x000ee20000000800 */
[--C-:B------:R-:W-:Y:S01]  /*28b0*/  FFMA.FTZ R28, R28, UR7, -R6.reuse ;  /* 0x000000071c1c7c23 */ /* 0x100fe20008010806 */
[----:B------:R-:W-:Y:S01]  /*28c0*/  @P2 IADD3 R203, PT, PT, R8, -0x20, RZ ;  /* 0xffffffe008cb2810 */ /* 0x000fe20007ffe0ff */
[----:B------:R-:W-:Y:S01]  /*28d0*/  FFMA.FTZ R13, R13, UR7, -R6 ;  /* 0x000000070d0d7c23 */ /* 0x000fe20008010806 */
[--C-:B------:R-:W-:Y:S01]  /*28e0*/  FFMA.FTZ R22, R22, UR7, -R4.reuse ;  /* 0x0000000716167c23 */ /* 0x100fe20008010804 */
[----:B------:R-:W-:Y:S01]  /*28f0*/  FFMA.FTZ R23, R23, UR7, -R4 ;  /* 0x0000000717177c23 */ /* 0x000fe20008010804 */
[--C-:B------:R-:W-:Y:S01]  /*2900*/  FFMA.FTZ R24, R24, UR7, -R6.reuse ;  /* 0x0000000718187c23 */ /* 0x100fe20008010806 */
[--C-:B------:R-:W-:Y:S01]  /*2910*/  FFMA.FTZ R25, R25, UR7, -R6.reuse ;  /* 0x0000000719197c23 */ /* 0x100fe20008010806 */
[----:B------:R-:W-:Y:S01]  /*2920*/  FFMA.FTZ R6, R29, UR7, -R6 ;  /* 0x000000071d067c23 */ /* 0x000fe20008010806 */
[--C-:B------:R-:W-:Y:S01]  /*2930*/  FFMA.FTZ R34, R34, UR7, -R4.reuse ;  /* 0x0000000722227c23 */ /* 0x100fe20008010804 */
[----:B------:R-:W-:Y:S01]  /*2940*/  FFMA.FTZ R4, R35, UR7, -R4 ;  /* 0x0000000723047c23 */ /* 0x000fe20008010804 */
[----:B------:R-:W-:Y:S01]  /*2950*/  MUFU.EX2 R190, R10 ;  /* 0x0000000a00be7308 */ /* 0x000fe20000000800 */
[--C-:B------:R-:W-:Y:S01]  /*2960*/  FFMA.FTZ R14, R14, UR7, -R5.reuse ;  /* 0x000000070e0e7c23 */ /* 0x100fe20008010805 */
[--C-:B------:R-:W-:Y:S01]  /*2970*/  FFMA.FTZ R15, R15, UR7, -R5.reuse ;  /* 0x000000070f0f7c23 */ /* 0x100fe20008010805 */
[----:B---3--:R-:W-:Y:S07]  /*2980*/  F2FP.BF16.F32.PACK_AB R8, R199, R198 ;  /* 0x000000c6c708723e */ /* 0x008fee00000010ff */
[----:B------:R-:W-:Y:S01]  /*2990*/  MUFU.EX2 R191, R11 ;  /* 0x0000000b00bf7308 */ /* 0x000fe20000000800 */
[--C-:B------:R-:W-:Y:S01]  /*29a0*/  FFMA.FTZ R20, R20, UR7, -R168.reuse ;  /* 0x0000000714147c23 */ /* 0x100fe200080108a8 */
[--C-:B------:R-:W-:Y:S01]  /*29b0*/  FFMA.FTZ R21, R21, UR7, -R168.reuse ;  /* 0x0000000715157c23 */ /* 0x100fe200080108a8 */
[--C-:B------:R-:W-:Y:S07]  /*29c0*/  FFMA.FTZ R32, R32, UR7, -R168.reuse ;  /* 0x0000000720207c23 */ /* 0x100fee00080108a8 */
[----:B------:R-:W-:Y:S01]  /*29d0*/  MUFU.EX2 R192, R12 ;  /* 0x0000000c00c07308 */ /* 0x000fe20000000800 */
[----:B-1----:R-:W-:Y:S01]  /*29e0*/  IADD3 R7, PT, PT, R204, R239, RZ ;  /* 0x000000efcc077210 */ /* 0x002fe20007ffe0ff */
[--C-:B------:R-:W-:Y:S01]  /*29f0*/  FFMA.FTZ R30, R30, UR7, -R5.reuse ;  /* 0x000000071e1e7c23 */ /* 0x100fe20008010805 */
[--C-:B------:R-:W-:Y:S07]  /*2a00*/  FFMA.FTZ R26, R26, UR7, -R5.reuse ;  /* 0x000000071a1a7c23 */ /* 0x100fee0008010805 */
[----:B------:R-:W1:Y:S01]  /*2a10*/  MUFU.EX2 R193, R13 ;  /* 0x0000000d00c17308 */ /* 0x000e620000000800 */
[----:B--2---:R-:W-:Y:S01]  /*2a20*/  F2FP.BF16.F32.PACK_AB R9, R197, R196 ;  /* 0x000000c4c509723e */ /* 0x004fe200000010ff */
[----:B------:R2:W-:Y:S01]  /*2a30*/  STS [R7+0x20400], R8 ;  /* 0x0204000807007388 */ /* 0x0005e20000000800 */
[--C-:B------:R-:W-:Y:S07]  /*2a40*/  FFMA.FTZ R27, R27, UR7, -R5.reuse ;  /* 0x000000071b1b7c23 */ /* 0x100fee0008010805 */
[----:B------:R-:W-:Y:S01]  /*2a50*/  MUFU.EX2 R194, R14 ;  /* 0x0000000e00c27308 */ /* 0x000fe20000000800 */
[----:B------:R-:W-:Y:S01]  /*2a60*/  FFMA.FTZ R168, R33, UR7, -R168 ;  /* 0x0000000721a87c23 */ /* 0x000fe200080108a8 */
[----:B------:R3:W-:Y:S01]  /*2a70*/  STS [R7+0x20000], R9 ;  /* 0x0200000907007388 */ /* 0x0007e20000000800 */
[----:B------:R-:W-:Y:S07]  /*2a80*/  FFMA.FTZ R5, R31, UR7, -R5 ;  /* 0x000000071f057c23 */ /* 0x000fee0008010805 */
[----:B------:R-:W4:Y:S10]  /*2a90*/  MUFU.EX2 R195, R15 ;  /* 0x0000000f00c37308 */ /* 0x000f340000000800 */
[----:B------:R1:W-:Y:S10]  /*2aa0*/  MUFU.EX2 R251, R4 ;  /* 0x0000000400fb7308 */ /* 0x0003f40000000800 */
[----:B------:R4:W-:Y:S10]  /*2ab0*/  MUFU.EX2 R250, R6 ;  /* 0x0000000600fa7308 */ /* 0x0009f40000000800 */
[----:B------:R-:W-:Y:S10]  /*2ac0*/  MUFU.EX2 R200, R20 ;  /* 0x0000001400c87308 */ /* 0x000ff40000000800 */
[----:B------:R-:W3:Y:S01]  /*2ad0*/  MUFU.EX2 R201, R21 ;  /* 0x0000001500c97308 */ /* 0x000ee20000000800 */
[----:B-1----:R-:W-:Y:S02]  /*2ae0*/  F2FP.BF16.F32.PACK_AB R4, R193, R192 ;  /* 0x000000c0c104723e */ /* 0x002fe400000010ff */
[----:B--2---:R-:W-:Y:S07]  /*2af0*/  F2FP.BF16.F32.PACK_AB R8, R191, R190 ;  /* 0x000000bebf08723e */ /* 0x004fee00000010ff */
[----:B------:R-:W-:Y:S01]  /*2b00*/  MUFU.EX2 R202, R22 ;  /* 0x0000001600ca7308 */ /* 0x000fe20000000800 */
[----:B----4-:R-:W-:Y:S02]  /*2b10*/  F2FP.BF16.F32.PACK_AB R6, R195, R194 ;  /* 0x000000c2c306723e */ /* 0x010fe400000010ff */
[----:B---3--:R-:W-:Y:S01]  /*2b20*/  F2FP.BF16.F32.PACK_AB R9, R189, R188 ;  /* 0x000000bcbd09723e */ /* 0x008fe200000010ff */
[----:B------:R1:W-:Y:S06]  /*2b30*/  STS [R204+0x21400], R8 ;  /* 0x02140008cc007388 */ /* 0x0003ec0000000800 */
[----:B------:R-:W-:Y:S01]  /*2b40*/  MUFU.EX2 R205, R23 ;  /* 0x0000001700cd7308 */ /* 0x000fe20000000800 */
[----:B------:R-:W-:Y:S09]  /*2b50*/  STS [R204+0x21000], R9 ;  /* 0x02100009cc007388 */ /* 0x000ff20000000800 */
[----:B------:R-:W-:Y:S01]  /*2b60*/  MUFU.EX2 R245, R32 ;  /* 0x0000002000f57308 */ /* 0x000fe20000000800 */
[----:B------:R2:W-:Y:S09]  /*2b70*/  STS [R7+0x21000], R4 ;  /* 0x0210000407007388 */ /* 0x0005f20000000800 */
[----:B------:R-:W-:Y:S01]  /*2b80*/  MUFU.EX2 R246, R168 ;  /* 0x000000a800f67308 */ /* 0x000fe20000000800 */
[----:B------:R3:W-:Y:S09]  /*2b90*/  STS [R7+0x21400], R6 ;  /* 0x0214000607007388 */ /* 0x0007f20000000800 */
[----:B------:R-:W4:Y:S10]  /*2ba0*/  MUFU.EX2 R247, R34 ;  /* 0x0000002200f77308 */ /* 0x000f340000000800 */
[----:B------:R4:W-:Y:S10]  /*2bb0*/  MUFU.EX2 R248, R5 ;  /* 0x0000000500f87308 */ /* 0x0009f40000000800 */
[----:B------:R-:W-:Y:S01]  /*2bc0*/  MUFU.EX2 R206, R24 ;  /* 0x0000001800ce7308 */ /* 0x000fe20000000800 */
[----:B-1----:R-:W-:Y:S09]  /*2bd0*/  F2FP.BF16.F32.PACK_AB R8, R201, R200 ;  /* 0x000000c8c908723e */ /* 0x002ff200000010ff */
[----:B------:R-:W1:Y:S01]  /*2be0*/  MUFU.EX2 R207, R25 ;  /* 0x0000001900cf7308 */ /* 0x000e620000000800 */
[----:B------:R1:W-:Y:S01]  /*2bf0*/  STS [R203], R8 ;  /* 0x00000008cb007388 */ /* 0x0003e20000000800 */
[----:B----4-:R-:W-:Y:S08]  /*2c00*/  F2FP.BF16.F32.PACK_AB R5, R251, R247 ;  /* 0x000000f7fb05723e */ /* 0x010ff000000010ff */
[----:B------:R-:W-:Y:S01]  /*2c10*/  MUFU.EX2 R225, R26 ;  /* 0x0000001a00e17308 */ /* 0x000fe20000000800 */
[----:B--2---:R-:W-:Y:S09]  /*2c20*/  IMAD.IADD R4, R239, 0x1, R203 ;  /* 0x00000001ef047824 */ /* 0x004ff200078e02cb */
[----:B------:R-:W2:Y:S01]  /*2c30*/  MUFU.EX2 R243, R27 ;  /* 0x0000001b00f37308 */ /* 0x000ea20000000800 */
[----:B---3--:R-:W-:Y:S02]  /*2c40*/  F2FP.BF16.F32.PACK_AB R7, R205, R202 ;  /* 0x000000cacd07723e */ /* 0x008fe400000010ff */
[----:B------:R-:W-:Y:S07]  /*2c50*/  F2FP.BF16.F32.PACK_AB R6, R246, R245 ;  /* 0x000000f5f606723e */ /* 0x000fee00000010ff */
[----:B------:R-:W3:Y:S01]  /*2c60*/  MUFU.EX2 R244, R28 ;  /* 0x0000001c00f47308 */ /* 0x000ee20000000800 */
[----:B------:R2:W-:Y:S09]  /*2c70*/  STS [R203+0x400], R7 ;  /* 0x00040007cb007388 */ /* 0x0005f20000000800 */
[----:B------:R-:W4:Y:S01]  /*2c80*/  MUFU.EX2 R249, R30 ;  /* 0x0000001e00f97308 */ /* 0x000f220000000800 */
[----:B------:R3:W-:Y:S06]  /*2c90*/  STS [R4], R6 ;  /* 0x0000000604007388 */ /* 0x0007ec0000000800 */
[----:B------:R4:W-:Y:S01]  /*2ca0*/  STS [R4+0x400], R5 ;  /* 0x0004000504007388 */ /* 0x0009e20000000800 */
[----:B-1----:R-:W-:Y:S05]  /*2cb0*/  F2FP.BF16.F32.PACK_AB R8, R207, R206 ;  /* 0x000000cecf08723e */ /* 0x002fea00000010ff */
[----:B------:R-:W-:Y:S01]  /*2cc0*/  STS [R203+0x1000], R8 ;  /* 0x00100008cb007388 */ /* 0x000fe20000000800 */
[----:B--2---:R-:W-:Y:S02]  /*2cd0*/  F2FP.BF16.F32.PACK_AB R7, R243, R225 ;  /* 0x000000e1f307723e */ /* 0x004fe400000010ff */
[----:B---3--:R-:W-:Y:S03]  /*2ce0*/  F2FP.BF16.F32.PACK_AB R6, R250, R244 ;  /* 0x000000f4fa06723e */ /* 0x008fe600000010ff */
[----:B------:R-:W-:Y:S01]  /*2cf0*/  STS [R203+0x1400], R7 ;  /* 0x00140007cb007388 */ /* 0x000fe20000000800 */
[----:B----4-:R-:W-:Y:S05]  /*2d00*/  F2FP.BF16.F32.PACK_AB R5, R248, R249 ;  /* 0x000000f9f805723e */ /* 0x010fea00000010ff */
[----:B------:R-:W-:Y:S06]  /*2d10*/  STS [R4+0x1000], R6 ;  /* 0x0010000604007388 */ /* 0x000fec0000000800 */
[----:B------:R-:W-:Y:S06]  /*2d20*/  STS [R4+0x1400], R5 ;  /* 0x0014000504007388 */ /* 0x000fec0000000800 */
[----:B------:R-:W-:Y:S06]  /*2d30*/  LDSM.16.M88.4 R32, [R220+0x8000] ;  /* 0x00800000dc20783b */ /* 0x000fec0000000200 */
[----:B------:R-:W1:Y:S06]  /*2d40*/  LDSM.16.M88.4 R16, [R224+0x14000] ;  /* 0x01400000e010783b */ /* 0x000e6c0000000200 */
[----:B------:R-:W2:Y:S06]  /*2d50*/  LDSM.16.M88.4 R28, [R220+0x9000] ;  /* 0x00900000dc1c783b */ /* 0x000eac0000000200 */
[----:B------:R-:W3:Y:S06]  /*2d60*/  LDSM.16.M88.4 R164, [R224+0x14800] ;  /* 0x01480000e0a4783b */ /* 0x000eec0000000200 */
[----:B------:R-:W-:Y:S06]  /*2d70*/  LDSM.16.M88.4 R168, [R218+0x8000] ;  /* 0x00800000daa8783b */ /* 0x000fec0000000200 */
[----:B------:R-:W4:Y:S06]  /*2d80*/  LDSM.16.M88.4 R172, [R223+0x14000] ;  /* 0x01400000dfac783b */ /* 0x000f2c0000000200 */
[----:B------:R-:W4:Y:S06]  /*2d90*/  LDSM.16.M88.4 R176, [R218+0x9000] ;  /* 0x00900000dab0783b */ /* 0x000f2c0000000200 */
        /* <DEDUP_REMOVED lines=8> */
[----:B------:R-:W-:Y:S08]  /*2e20*/  HMMA.16816.F32.BF16 R32, R32, R166, RZ ;  /* 0x000000a62020723c */ /* 0x000ff000000418ff */
[-C--:B----4-:R-:W-:Y:S08]  /*2e30*/  HMMA.16816.F32.BF16 R4, R168, R172.reuse, R4 ;  /* 0x000000aca804723c */ /* 0x090ff00000041804 */
[C---:B------:R-:W-:Y:S08]  /*2e40*/  HMMA.16816.F32.BF16 R8, R176.reuse, R172, R8 ;  /* 0x000000acb008723c */ /* 0x040ff00000041808 */
[-C--:B------:R-:W-:Y:S08]  /*2e50*/  HMMA.16816.F32.BF16 R12, R176, R174.reuse, R12 ;  /* 0x000000aeb00c723c */ /* 0x080ff0000004180c */
[C---:B------:R-:W-:Y:S01]  /*2e60*/  HMMA.16816.F32.BF16 R16, R168.reuse, R174, R16 ;  /* 0x000000aea810723c */ /* 0x040fe20000041810 */
[----:B------:R-:W-:Y:S07]  /*2e70*/  LDSM.16.M88.4 R172, [R222+0x14000] ;  /* 0x01400000deac783b */ /* 0x000fee0000000200 */
[-C--:B------:R-:W-:Y:S08]  /*2e80*/  HMMA.16816.F32.BF16 R20, R168, R180.reuse, R20 ;  /* 0x000000b4a814723c */ /* 0x080ff00000041814 */
[C---:B------:R-:W-:Y:S04]  /*2e90*/  HMMA.16816.F32.BF16 R24, R176.reuse, R180, R24 ;  /* 0x000000b4b018723c */ /* 0x040fe80000041818 */
[----:B------:R-:W-:Y:S04]  /*2ea0*/  IADD3 R181, PT, PT, R220, R213, RZ ;  /* 0x000000d5dcb57210 */ /* 0x000fe80007ffe0ff */
[-C--:B------:R-:W-:Y:S01]  /*2eb0*/  HMMA.16816.F32.BF16 R28, R176, R182.reuse, R28 ;  /* 0x000000b6b01c723c */ /* 0x080fe2000004181c */
[----:B------:R-:W1:Y:S02]  /*2ec0*/  LDSM.16.M88.4 R164, [R181+0x8000] ;  /* 0x00800000b5a4783b */ /* 0x000e640000000200 */
[----:B------:R-:W-:Y:S04]  /*2ed0*/  IADD3 R180, PT, PT, R214, R181, RZ ;  /* 0x000000b5d6b47210 */ /* 0x000fe80007ffe0ff */
[----:B------:R-:W-:Y:S01]  /*2ee0*/  LDSM.16.M88.4 R176, [R222+0x14800] ;  /* 0x01480000deb0783b */ /* 0x000fe20000000200 */
[----:B------:R-:W-:Y:S05]  /*2ef0*/  HMMA.16816.F32.BF16 R32, R168, R182, R32 ;  /* 0x000000b6a820723c */ /* 0x000fea0000041820 */
[----:B------:R-:W2:Y:S03]  /*2f00*/  LDSM.16.M88.4 R168, [R181+0x9000] ;  /* 0x00900000b5a8783b */ /* 0x000ea60000000200 */
        /* <DEDUP_REMOVED lines=10> */
[----:B------:R-:W2:Y:S06]  /*2fb0*/  LDSM.16.M88.4 R164, [R180+0x9000] ;  /* 0x00900000b4a4783b */ /* 0x000eac0000000200 */
        /* <DEDUP_REMOVED lines=8> */
[----:B------:R-:W-:Y:S01]  /*3040*/  IMAD.U32 R176, RZ, RZ, UR12 ;  /* 0x0000000cffb07e24 */ /* 0x000fe2000f8e00ff */
[----:B------:R-:W-:Y:S06]  /*3050*/  MOV R177, UR5 ;  /* 0x0000000500b17c02 */ /* 0x000fec0008000f00 */
[-C--:B------:R-:W-:Y:S01]  /*3060*/  HMMA.16816.F32.BF16 R28, R164, R178.reuse, R28 ;  /* 0x000000b2a41c723c */ /* 0x080fe2000004181c */
[----:B------:R-:W1:Y:S07]  /*3070*/  LDSM.16.M88.4 R164, [R220+0xa000] ;  /* 0x00a00000dca4783b */ /* 0x000e6e0000000200 */
[----:B------:R-:W-:Y:S01]  /*3080*/  HMMA.16816.F32.BF16 R32, R168, R178, R32 ;  /* 0x000000b2a820723c */ /* 0x000fe20000041820 */
[----:B------:R-:W2:Y:S03]  /*3090*/  LDSM.16.M88.4 R168, [R220+0xb000] ;  /* 0x00b00000dca8783b */ /* 0x000ea60000000200 */
[C---:B------:R-:W-:Y:S04]  /*30a0*/  LEA R178, P1, R233.reuse, R176, 0x2 ;  /* 0x000000b0e9b27211 */ /* 0x040fe800078210ff */
[----:B------:R-:W-:Y:S05]  /*30b0*/  LEA.HI.X R179, R233, R177, RZ, 0x2, P1 ;  /* 0x000000b1e9b37211 */ /* 0x000fea00008f14ff */
[----:B------:R3:W4:Y:S01]  /*30c0*/  LDG.E R182, desc[UR30][R178.64] ;  /* 0x0000001eb2b67981 */ /* 0x000722000c1e1900 */
[-C--:B-1----:R-:W-:Y:S08]  /*30d0*/  HMMA.16816.F32.BF16 R4, R164, R172.reuse, R4 ;  /* 0x000000aca404723c */ /* 0x082ff00000041804 */
[C---:B--2---:R-:W-:Y:S04]  /*30e0*/  HMMA.16816.F32.BF16 R8, R168.reuse, R172, R8 ;  /* 0x000000aca808723c */ /* 0x044fe80000041808 */
[----:B------:R-:W-:Y:S02]  /*30f0*/  MOV R172, R178 ;  /* 0x000000b200ac7202 */ /* 0x000fe40000000f00 */
[----:B------:R-:W-:Y:S02]  /*3100*/  MOV R173, R179 ;  /* 0x000000b300ad7202 */ /* 0x000fe40000000f00 */
[-C--:B------:R-:W-:Y:S01]  /*3110*/  HMMA.16816.F32.BF16 R12, R168, R174.reuse, R12 ;  /* 0x000000aea80c723c */ /* 0x080fe2000004180c */
[----:B---3--:R1:W2:Y:S06]  /*3120*/  LDSM.16.M88.4 R176, [R224+0x18800] ;  /* 0x01880000e0b0783b */ /* 0x0082ac0000000200 */
[----:B------:R-:W3:Y:S01]  /*3130*/  LDG.E R252, desc[UR30][R172.64+0x20] ;  /* 0x0000201eacfc7981 */ /* 0x000ee2000c1e1900 */
[C---:B------:R-:W-:Y:S05]  /*3140*/  HMMA.16816.F32.BF16 R16, R164.reuse, R174, R16 ;  /* 0x000000aea410723c */ /* 0x040fea0000041810 */
[----:B------:R-:W5:Y:S06]  /*3150*/  LDG.E R183, desc[UR30][R172.64+0xa0] ;  /* 0x0000a01eacb77981 */ /* 0x000f6c000c1e1900 */
[----:B-1----:R1:W5:Y:S01]  /*3160*/  LDG.E R224, desc[UR30][R172.64+0x80] ;  /* 0x0000801eace07981 */ /* 0x002362000c1e1900 */
[-C--:B--2---:R-:W-:Y:S08]  /*3170*/  HMMA.16816.F32.BF16 R20, R164, R176.reuse, R20 ;  /* 0x000000b0a414723c */ /* 0x084ff00000041814 */
[C---:B------:R-:W-:Y:S01]  /*3180*/  HMMA.16816.F32.BF16 R24, R168.reuse, R176, R24 ;  /* 0x000000b0a818723c */ /* 0x040fe20000041818 */
[----:B-1----:R-:W-:Y:S07]  /*3190*/  LDSM.16.M88.4 R172, [R218+0xb000] ;  /* 0x00b00000daac783b */ /* 0x002fee0000000200 */
[-C--:B------:R-:W-:Y:S01]  /*31a0*/  HMMA.16816.F32.BF16 R28, R168, R178.reuse, R28 ;  /* 0x000000b2a81c723c */ /* 0x080fe2000004181c */
[----:B------:R-:W-:Y:S07]  /*31b0*/  LDSM.16.M88.4 R168, [R223+0x18000] ;  /* 0x01800000dfa8783b */ /* 0x000fee0000000200 */
[----:B------:R-:W-:Y:S01]  /*31c0*/  HMMA.16816.F32.BF16 R32, R164, R178, R32 ;  /* 0x000000b2a420723c */ /* 0x000fe20000041820 */
[----:B------:R-:W1:Y:S06]  /*31d0*/  LDSM.16.M88.4 R164, [R218+0xa000] ;  /* 0x00a00000daa4783b */ /* 0x000e6c0000000200 */
[----:B------:R-:W-:Y:S01]  /*31e0*/  LDSM.16.M88.4 R176, [R222+0x18800] ;  /* 0x01880000deb0783b */ /* 0x000fe20000000200 */
[-C--:B-1----:R-:W-:Y:S08]  /*31f0*/  HMMA.16816.F32.BF16 R4, R164, R168.reuse, R4 ;  /* 0x000000a8a404723c */ /* 0x082ff00000041804 */
        /* <DEDUP_REMOVED lines=9> */
[----:B------:R-:W-:Y:S06]  /*3290*/  LDSM.16.M88.4 R164, [R181+0xa000] ;  /* 0x00a00000b5a4783b */ /* 0x000fec0000000200 */
[----:B------:R-:W1:Y:S02]  /*32a0*/  LDSM.16.M88.4 R168, [R222+0x18000] ;  /* 0x01800000dea8783b */ /* 0x000e640000000200 */
        /* <DEDUP_REMOVED lines=11> */
[----:B------:R-:W2:Y:S01]  /*3360*/  LDSM.16.M88.4 R176, [R221+0x18800] ;  /* 0x01880000ddb0783b */ /* 0x000ea20000000200 */
[-C--:B-1----:R-:W-:Y:S08]  /*3370*/  HMMA.16816.F32.BF16 R4, R164, R168.reuse, R4 ;  /* 0x000000a8a404723c */ /* 0x082ff00000041804 */
[C---:B------:R-:W-:Y:S04]  /*3380*/  HMMA.16816.F32.BF16 R8, R172.reuse, R168, R8 ;  /* 0x000000a8ac08723c */ /* 0x040fe80000041808 */
[----:B------:R-:W-:Y:S04]  /*3390*/  SHF.R.U32.HI R168, RZ, 0x4, R210 ;  /* 0x00000004ffa87819 */ /* 0x000fe800000116d2 */
[-C--:B------:R-:W-:Y:S03]  /*33a0*/  HMMA.16816.F32.BF16 R12, R172, R170.reuse, R12 ;  /* 0x000000aaac0c723c */ /* 0x080fe6000004180c */
[C---:B----4-:R-:W-:Y:S01]  /*33b0*/  FADD.FTZ R4, -R182.reuse, R4 ;  /* 0x00000004b6047221 */ /* 0x050fe20000010100 */
[----:B------:R-:W-:Y:S03]  /*33c0*/  FADD.FTZ R5, -R182, R5 ;  /* 0x00000005b6057221 */ /* 0x000fe60000010100 */
[----:B------:R-:W-:Y:S01]  /*33d0*/  FMUL.FTZ R4, R184, R4 ;  /* 0x00000004b8047220 */ /* 0x000fe20000410000 */
[C---:B------:R-:W-:Y:S04]  /*33e0*/  HMMA.16816.F32.BF16 R16, R164.reuse, R170, R16 ;  /* 0x000000aaa410723c */ /* 0x040fe80000041810 */
[----:B------:R-:W-:Y:S04]  /*33f0*/  FMUL.FTZ R5, R185, R5 ;  /* 0x00000005b9057220 */ /* 0x000fe80000410000 */
[-C--:B--2---:R-:W-:Y:S03]  /*3400*/  HMMA.16816.F32.BF16 R20, R164, R176.reuse, R20 ;  /* 0x000000b0a414723c */ /* 0x084fe60000041814 */
[----:B------:R-:W-:Y:S05]  /*3410*/  F2FP.BF16.F32.PACK_AB R4, R5, R4 ;  /* 0x000000040504723e */ /* 0x000fea00000010ff */
[C---:B------:R-:W-:Y:S04]  /*3420*/  HMMA.16816.F32.BF16 R24, R172.reuse, R176, R24 ;  /* 0x000000b0ac18723c */ /* 0x040fe80000041818 */
[C---:B------:R-:W-:Y:S01]  /*3430*/  FADD.FTZ R16, -R182.reuse, R16 ;  /* 0x00000010b6107221 */ /* 0x040fe20000010100 */
[C---:B------:R-:W-:Y:S03]  /*3440*/  FADD.FTZ R17, -R182.reuse, R17 ;  /* 0x00000011b6117221 */ /* 0x040fe60000010100 */
[-C--:B------:R-:W-:Y:S03]  /*3450*/  HMMA.16816.F32.BF16 R28, R172, R178.reuse, R28 ;  /* 0x000000b2ac1c723c */ /* 0x080fe6000004181c */
[C---:B------:R-:W-:Y:S01]  /*3460*/  FADD.FTZ R20, -R182.reuse, R20 ;  /* 0x00000014b6147221 */ /* 0x040fe20000010100 */
[----:B------:R-:W-:Y:S01]  /*3470*/  FADD.FTZ R21, -R182, R21 ;  /* 0x00000015b6157221 */ /* 0x000fe20000010100 */
[----:B------:R-:W-:Y:S01]  /*3480*/  FMUL.FTZ R16, R196, R16 ;  /* 0x00000010c4107220 */ /* 0x000fe20000410000 */
[----:B------:R-:W-:Y:S01]  /*3490*/  FMUL.FTZ R17, R197, R17 ;  /* 0x00000011c5117220 */ /* 0x000fe20000410000 */
[----:B------:R-:W-:Y:S01]  /*34a0*/  FMUL.FTZ R20, R200, R20 ;  /* 0x00000014c8147220 */ /* 0x000fe20000410000 */
[----:B------:R-:W-:Y:S04]  /*34b0*/  HMMA.16816.F32.BF16 R32, R164, R178, R32 ;  /* 0x000000b2a420723c */ /* 0x000fe80000041820 */
[----:B------:R-:W-:Y:S01]  /*34c0*/  LOP3.LUT R164, R168, 0x8, RZ, 0xc0, !PT ;  /* 0x00000008a8a47812 */ /* 0x000fe200078ec0ff */
[----:B------:R-:W-:Y:S01]  /*34d0*/  FMUL.FTZ R21, R201, R21 ;  /* 0x00000015c9157220 */ /* 0x000fe20000410000 */
[----:B------:R-:W-:Y:S02]  /*34e0*/  F2FP.BF16.F32.PACK_AB R16, R17, R16 ;  /* 0x000000101110723e */ /* 0x000fe400000010ff */
[----:B------:R-:W-:Y:S02]  /*34f0*/  LOP3.LUT R164, R164, 0x10, R210, 0xf8, !PT ;  /* 0x00000010a4a47812 */ /* 0x000fe400078ef8d2 */
[----:B------:R-:W-:Y:S02]  /*3500*/  F2FP.BF16.F32.PACK_AB R20, R21, R20 ;  /* 0x000000141514723e */ /* 0x000fe400000010ff */
[----:B------:R-:W-:Y:S07]  /*3510*/  LOP3.LUT R164, R164, R219, RZ, 0x3c, !PT ;  /* 0x000000dba4a47212 */ /* 0x000fee00078e3cff */
[C---:B------:R-:W-:Y:S01]  /*3520*/  FADD.FTZ R32, -R182.reuse, R32 ;  /* 0x00000020b6207221 */ /* 0x040fe20000010100 */
[----:B------:R-:W-:Y:S03]  /*3530*/  FADD.FTZ R33, -R182, R33 ;  /* 0x00000021b6217221 */ /* 0x000fe60000010100 */
[----:B------:R-:W-:Y:S01]  /*3540*/  FMUL.FTZ R32, R245, R32 ;  /* 0x00000020f5207220 */ /* 0x000fe20000410000 */
[----:B------:R-:W-:Y:S05]  /*3550*/  FMUL.FTZ R33, R246, R33 ;  /* 0x00000021f6217220 */ /* 0x000fea0000410000 */
[----:B------:R-:W-:Y:S01]  /*3560*/  F2FP.BF16.F32.PACK_AB R32, R33, R32 ;  /* 0x000000202120723e */ /* 0x000fe200000010ff */
[----:B---3--:R-:W-:Y:S01]  /*3570*/  FADD.FTZ R33, -R252, R6 ;  /* 0x00000006fc217221 */ /* 0x008fe20000010100 */
        /* <DEDUP_REMOVED lines=13> */
[----:B------:R-:W-:Y:S01]  /*3650*/  LEA.HI.X.SX32 R228, R17, R228, 0x1, P1 ;  /* 0x000000e411e47211 */ /* 0x000fe200008f0eff */
[----:B------:R-:W-:Y:S01]  /*3660*/  IMAD.MOV.U32 R168, RZ, RZ, R229 ;  /* 0x000000ffffa87224 */ /* 0x000fe200078e00e5 */
[C---:B------:R-:W-:Y:S03]  /*3670*/  LEA R166, P1, R6.reuse, R229, 0x6 ;  /* 0x000000e506a67211 */ /* 0x040fe600078230ff */
[----:B------:R-:W-:Y:S01]  /*3680*/  IMAD.MOV.U32 R169, RZ, RZ, R228 ;  /* 0x000000ffffa97224 */ /* 0x000fe200078e00e4 */
[----:B--2---:R-:W-:Y:S04]  /*3690*/  LEA.HI.X R167, R6, R228, R5, 0x6, P1 ;  /* 0x000000e406a77211 */ /* 0x004fe800008f3405 */
        /* <DEDUP_REMOVED lines=8> */
.L_x_555:
[----:B------:R2:W-:Y:S01]  /*3720*/  STS [R204+0x1c000], R4 ;  /* 0x01c00004cc007388 */ /* 0x0005e20000000800 */
[----:B------:R-:W-:Y:S01]  /*3730*/  FADD.FTZ R7, -R252, R7 ;  /* 0x00000007fc077221 */ /* 0x000fe20000010100 */
[----:B------:R-:W-:Y:S01]  /*3740*/  FMUL.FTZ R33, R186, R33 ;  /* 0x00000021ba217220 */ /* 0x000fe20000410000 */
[C---:B------:R-:W-:Y:S01]  /*3750*/  FADD.FTZ R19, -R252.reuse, R19 ;  /* 0x00000013fc137221 */ /* 0x040fe20000010100 */
[----:B------:R-:W-:Y:S01]  /*3760*/  FADD.FTZ R18, -R252, R18 ;  /* 0x00000012fc127221 */ /* 0x000fe20000010100 */
[----:B------:R-:W-:Y:S01]  /*3770*/  FMUL.FTZ R7, R187, R7 ;  /* 0x00000007bb077220 */ /* 0x000fe20000410000 */
[----:B-----5:R-:W-:Y:S01]  /*3780*/  FADD.FTZ R10, -R183, R10 ;  /* 0x0000000ab70a7221 */ /* 0x020fe20000010100 */
[----:B------:R-:W-:Y:S01]  /*3790*/  FMUL.FTZ R19, R199, R19 ;  /* 0x00000013c7137220 */ /* 0x000fe20000410000 */
[----:B------:R-:W-:Y:S01]  /*37a0*/  FADD.FTZ R11, -R183, R11 ;  /* 0x0000000bb70b7221 */ /* 0x000fe20000010100 */
[----:B------:R-:W-:Y:S01]  /*37b0*/  FMUL.FTZ R18, R198, R18 ;  /* 0x00000012c6127220 */ /* 0x000fe20000410000 */
[C---:B------:R-:W-:Y:S01]  /*37c0*/  FADD.FTZ R9, -R224.reuse, R9 ;  /* 0x00000009e0097221 */ /* 0x040fe20000010100 */
[C---:B------:R-:W-:Y:S01]  /*37d0*/  FADD.FTZ R8, -R224.reuse, R8 ;  /* 0x00000008e0087221 */ /* 0x040fe20000010100 */
[----:B------:R-:W-:Y:S01]  /*37e0*/  F2FP.BF16.F32.PACK_AB R7, R7, R33 ;  /* 0x000000210707723e */ /* 0x000fe200000010ff */
[----:B------:R-:W-:Y:S01]  /*37f0*/  FADD.FTZ R14, -R183, R14 ;  /* 0x0000000eb70e7221 */ /* 0x000fe20000010100 */
[----:B------:R-:W-:Y:S01]  /*3800*/  FMUL.FTZ R9, R189, R9 ;  /* 0x00000009bd097220 */ /* 0x000fe20000410000 */
[----:B------:R-:W-:Y:S01]  /*3810*/  FADD.FTZ R15, -R183, R15 ;  /* 0x0000000fb70f7221 */ /* 0x000fe20000010100 */
[----:B------:R-:W-:Y:S01]  /*3820*/  FMUL.FTZ R11, R191, R11 ;  /* 0x0000000bbf0b7220 */ /* 0x000fe20000410000 */
[----:B------:R-:W-:Y:S01]  /*3830*/  FADD.FTZ R13, -R224, R13 ;  /* 0x0000000de00d7221 */ /* 0x000fe20000010100 */
[----:B------:R-:W-:Y:S01]  /*3840*/  FMUL.FTZ R8, R188, R8 ;  /* 0x00000008bc087220 */ /* 0x000fe20000410000 */
[----:B------:R-:W-:Y:S01]  /*3850*/  FMUL.FTZ R10, R190, R10 ;  /* 0x0000000abe0a7220 */ /* 0x000fe20000410000 */
[----:B------:R-:W-:Y:S01]  /*3860*/  FADD.FTZ R12, -R224, R12 ;  /* 0x0000000ce00c7221 */ /* 0x000fe20000010100 */
[----:B------:R-:W-:Y:S01]  /*3870*/  F2FP.BF16.F32.PACK_AB R18, R19, R18 ;  /* 0x000000121312723e */ /* 0x000fe200000010ff */
[----:B------:R-:W-:Y:S01]  /*3880*/  STS [R204+0x1c400], R7 ;  /* 0x01c40007cc007388 */ /* 0x000fe20000000800 */
[----:B------:R-:W-:Y:S01]  /*3890*/  FMUL.FTZ R13, R193, R13 ;  /* 0x0000000dc10d7220 */ /* 0x000fe20000410000 */
[----:B------:R-:W-:Y:S01]  /*38a0*/  FMUL.FTZ R15, R195, R15 ;  /* 0x0000000fc30f7220 */ /* 0x000fe20000410000 */
[----:B--2---:R-:W-:Y:S01]  /*38b0*/  MOV R4, 0x10 ;  /* 0x0000001000047802 */ /* 0x004fe20000000f00 */
[----:B------:R-:W-:Y:S01]  /*38c0*/  FADD.FTZ R23, -R252, R23 ;  /* 0x00000017fc177221 */ /* 0x000fe20000010100 */
[----:B------:R-:W-:Y:S01]  /*38d0*/  FMUL.FTZ R12, R192, R12 ;  /* 0x0000000cc00c7220 */ /* 0x000fe20000410000 */
[----:B------:R-:W-:Y:S01]  /*38e0*/  FMUL.FTZ R14, R194, R14 ;  /* 0x0000000ec20e7220 */ /* 0x000fe20000410000 */
[----:B------:R-:W-:Y:S01]  /*38f0*/  SEL R4, R4, 0xfffffff0, !P0 ;  /* 0xfffffff004047807 */ /* 0x000fe20004000000 */
[----:B------:R-:W-:Y:S01]  /*3900*/  FADD.FTZ R22, -R252, R22 ;  /* 0x00000016fc167221 */ /* 0x000fe20000010100 */
[----:B------:R-:W-:Y:S01]  /*3910*/  F2FP.BF16.F32.PACK_AB R8, R9, R8 ;  /* 0x000000080908723e */ /* 0x000fe200000010ff */
[----:B------:R-:W-:Y:S01]  /*3920*/  FMUL.FTZ R23, R205, R23 ;  /* 0x00000017cd177220 */ /* 0x000fe20000410000 */
[----:B------:R-:W-:Y:S01]  /*3930*/  IADD3 R5, PT, PT, R204, R4, RZ ;  /* 0x00000004cc057210 */ /* 0x000fe20007ffe0ff */
[----:B------:R-:W-:Y:S01]  /*3940*/  FMUL.FTZ R22, R202, R22 ;  /* 0x00000016ca167220 */ /* 0x000fe20000410000 */
[----:B------:R-:W-:Y:S01]  /*3950*/  F2FP.BF16.F32.PACK_AB R10, R11, R10 ;  /* 0x0000000a0b0a723e */ /* 0x000fe200000010ff */
[C---:B------:R-:W-:Y:S01]  /*3960*/  FADD.FTZ R35, -R252.reuse, R35 ;  /* 0x00000023fc237221 */ /* 0x040fe20000010100 */
[----:B------:R-:W-:Y:S01]  /*3970*/  FADD.FTZ R34, -R252, R34 ;  /* 0x00000022fc227221 */ /* 0x000fe20000010100 */
[----:B------:R-:W-:Y:S01]  /*3980*/  STS [R5+0x1c000], R16 ;  /* 0x01c0001005007388 */ /* 0x000fe20000000800 */
[----:B------:R-:W-:Y:S01]  /*3990*/  F2FP.BF16.F32.PACK_AB R12, R13, R12 ;  /* 0x0000000c0d0c723e */ /* 0x000fe200000010ff */
[----:B------:R-:W-:Y:S01]  /*39a0*/  FMUL.FTZ R35, R251, R35 ;  /* 0x00000023fb237220 */ /* 0x000fe20000410000 */
[----:B------:R-:W-:Y:S02]  /*39b0*/  F2FP.BF16.F32.PACK_AB R14, R15, R14 ;  /* 0x0000000e0f0e723e */ /* 0x000fe400000010ff */
[----:B------:R-:W-:Y:S01]  /*39c0*/  STS [R5+0x1c400], R18 ;  /* 0x01c4001205007388 */ /* 0x000fe20000000800 */
[C---:B------:R-:W-:Y:S01]  /*39d0*/  FADD.FTZ R26, -R183.reuse, R26 ;  /* 0x0000001ab71a7221 */ /* 0x040fe20000010100 */
[----:B------:R-:W-:Y:S01]  /*39e0*/  FADD.FTZ R27, -R183, R27 ;  /* 0x0000001bb71b7221 */ /* 0x000fe20000010100 */
[----:B------:R-:W-:Y:S02]  /*39f0*/  FMUL.FTZ R34, R247, R34 ;  /* 0x00000022f7227220 */ /* 0x000fe40000410000 */
[----:B------:R-:W-:Y:S01]  /*3a00*/  STS [R204+0x1d000], R8 ;  /* 0x01d00008cc007388 */ /* 0x000fe20000000800 */
[C---:B------:R-:W-:Y:S01]  /*3a10*/  FADD.FTZ R25, -R224.reuse, R25 ;  /* 0x00000019e0197221 */ /* 0x040fe20000010100 */
[C---:B------:R-:W-:Y:S01]  /*3a20*/  FADD.FTZ R24, -R224.reuse, R24 ;  /* 0x00000018e0187221 */ /* 0x040fe20000010100 */
[----:B------:R-:W-:Y:S02]  /*3a30*/  F2FP.BF16.F32.PACK_AB R22, R23, R22 ;  /* 0x000000161716723e */ /* 0x000fe400000010ff */
[----:B------:R-:W-:Y:S01]  /*3a40*/  STS [R204+0x1d400], R10 ;  /* 0x01d4000acc007388 */ /* 0x000fe20000000800 */
[----:B------:R-:W-:Y:S01]  /*3a50*/  FMUL.FTZ R25, R207, R25 ;  /* 0x00000019cf197220 */ /* 0x000fe20000410000 */
[C---:B------:R-:W-:Y:S01]  /*3a60*/  FADD.FTZ R30, -R183.reuse, R30 ;  /* 0x0000001eb71e7221 */ /* 0x040fe20000010100 */
[----:B------:R-:W-:Y:S02]  /*3a70*/  FADD.FTZ R31, -R183, R31 ;  /* 0x0000001fb71f7221 */ /* 0x000fe40000010100 */
[----:B------:R-:W-:Y:S01]  /*3a80*/  STS [R5+0x1d000], R12 ;  /* 0x01d0000c05007388 */ /* 0x000fe20000000800 */
[----:B------:R-:W-:Y:S01]  /*3a90*/  FMUL.FTZ R27, R243, R27 ;  /* 0x0000001bf31b7220 */ /* 0x000fe20000410000 */
[----:B------:R-:W-:Y:S01]  /*3aa0*/  FADD.FTZ R29, -R224, R29 ;  /* 0x0000001de01d7221 */ /* 0x000fe20000010100 */
[----:B------:R-:W-:Y:S02]  /*3ab0*/  FMUL.FTZ R24, R206, R24 ;  /* 0x00000018ce187220 */ /* 0x000fe40000410000 */
[----:B------:R-:W-:Y:S01]  /*3ac0*/  STS [R5+0x1d400], R14 ;  /* 0x01d4000e05007388 */ /* 0x000fe20000000800 */
[----:B------:R-:W-:Y:S01]  /*3ad0*/  FMUL.FTZ R26, R225, R26 ;  /* 0x0000001ae11a7220 */ /* 0x000fe20000410000 */
[----:B------:R-:W-:Y:S01]  /*3ae0*/  FADD.FTZ R28, -R224, R28 ;  /* 0x0000001ce01c7221 */ /* 0x000fe20000010100 */
[----:B------:R-:W-:Y:S02]  /*3af0*/  F2FP.BF16.F32.PACK_AB R34, R35, R34 ;  /* 0x000000222322723e */ /* 0x000fe400000010ff */
[----:B------:R-:W-:Y:S01]  /*3b00*/  STS [R203+-0x4000], R20 ;  /* 0xffc00014cb007388 */ /* 0x000fe20000000800 */
[----:B------:R-:W-:Y:S01]  /*3b10*/  IADD3 R4, PT, PT, R4, R203, RZ ;  /* 0x000000cb04047210 */ /* 0x000fe20007ffe0ff */
[----:B------:R-:W-:Y:S01]  /*3b20*/  FMUL.FTZ R29, R250, R29 ;  /* 0x0000001dfa1d7220 */ /* 0x000fe20000410000 */
[----:B------:R-:W-:Y:S02]  /*3b30*/  FMUL.FTZ R31, R248, R31 ;  /* 0x0000001ff81f7220 */ /* 0x000fe40000410000 */
[----:B------:R-:W-:Y:S01]  /*3b40*/  STS [R203+-0x3c00], R22 ;  /* 0xffc40016cb007388 */ /* 0x000fe20000000800 */
[----:B------:R-:W-:Y:S01]  /*3b50*/  FMUL.FTZ R28, R244, R28 ;  /* 0x0000001cf41c7220 */ /* 0x000fe20000410000 */
[----:B------:R-:W-:Y:S01]  /*3b60*/  FMUL.FTZ R30, R249, R30 ;  /* 0x0000001ef91e7220 */ /* 0x000fe20000410000 */
[----:B------:R-:W-:Y:S02]  /*3b70*/  F2FP.BF16.F32.PACK_AB R24, R25, R24 ;  /* 0x000000181918723e */ /* 0x000fe400000010ff */
[----:B------:R-:W-:Y:S01]  /*3b80*/  STS [R4+-0x4000], R32 ;  /* 0xffc0002004007388 */ /* 0x000fe20000000800 */
[----:B------:R-:W-:Y:S01]  /*3b90*/  F2FP.BF16.F32.PACK_AB R26, R27, R26 ;  /* 0x0000001a1b1a723e */ /* 0x000fe200000010ff */
[----:B------:R-:W-:Y:S01]  /*3ba0*/  IMAD R225, R227, UR6, RZ ;  /* 0x00000006e3e17c24 */ /* 0x000fe2000f8e02ff */
[----:B------:R-:W-:Y:S02]  /*3bb0*/  F2FP.BF16.F32.PACK_AB R28, R29, R28 ;  /* 0x0000001c1d1c723e */ /* 0x000fe400000010ff */
[----:B------:R-:W-:Y:S01]  /*3bc0*/  STS [R4+-0x3c00], R34 ;  /* 0xffc4002204007388 */ /* 0x000fe20000000800 */
[----:B------:R-:W-:Y:S02]  /*3bd0*/  F2FP.BF16.F32.PACK_AB R30, R31, R30 ;  /* 0x0000001e1f1e723e */ /* 0x000fe400000010ff */
[----:B------:R-:W-:Y:S02]  /*3be0*/  LOP3.LUT R219, R3, 0x30, R0, 0xf8, !PT ;  /* 0x0000003003db7812 */ /* 0x000fe400078ef800 */
[----:B------:R-:W-:Y:S01]  /*3bf0*/  STS [R203+-0x3000], R24 ;  /* 0xffd00018cb007388 */ /* 0x000fe20000000800 */
[--C-:B------:R-:W-:Y:S02]  /*3c00*/  LOP3.LUT R164, R164, 0x200, R208.reuse, 0xf8, !PT ;  /* 0x00000200a4a47812 */ /* 0x100fe400078ef8d0 */
[----:B------:R-:W-:Y:S02]  /*3c10*/  LOP3.LUT R219, R219, 0x1c0, R208, 0xf8, !PT ;  /* 0x000001c0dbdb7812 */ /* 0x000fe400078ef8d0 */
[----:B------:R-:W-:Y:S01]  /*3c20*/  STS [R203+-0x2c00], R26 ;  /* 0xffd4001acb007388 */ /* 0x000fe20000000800 */
[----:B------:R-:W-:Y:S02]  /*3c30*/  LEA R180, R164, UR4, 0x1 ;  /* 0x00000004a4b47c11 */ /* 0x000fe4000f8e08ff */
[----:B------:R-:W-:Y:S02]  /*3c40*/  LOP3.LUT R219, R219, R217, RZ, 0x3c, !PT ;  /* 0x000000d9dbdb7212 */ /* 0x000fe400078e3cff */
[----:B------:R-:W-:Y:S01]  /*3c50*/  STS [R4+-0x3000], R28 ;  /* 0xffd0001c04007388 */ /* 0x000fe20000000800 */
[----:B------:R-:W-:Y:S02]  /*3c60*/  MOV R184, 0x40 ;  /* 0x0000004000b87802 */ /* 0x000fe40000000f00 */
[----:B------:R-:W-:Y:S02]  /*3c70*/  LOP3.LUT R219, R219, 0x200, R209, 0xf8, !PT ;  /* 0x00000200dbdb7812 */ /* 0x000fe400078ef8d1 */
[----:B------:R-:W-:Y:S01]  /*3c80*/  STS [R4+-0x2c00], R30 ;  /* 0xffd4001e04007388 */ /* 0x000fe20000000800 */
[----:B------:R-:W-:Y:S02]  /*3c90*/  SEL R184, R184, 0xffffffc0, !P0 ;  /* 0xffffffc0b8b87807 */ /* 0x000fe40004000000 */
[----:B------:R-:W-:Y:S01]  /*3ca0*/  LEA R219, R219, UR4, 0x1 ;  /* 0x00000004dbdb7c11 */ /* 0x000fe2000f8e08ff */
[----:B------:R-:W-:Y:S01]  /*3cb0*/  BAR.SYNC.DEFER_BLOCKING 0x0 ;  /* 0x0000000000007b1d */ /* 0x000fe20000010000 */
[----:B------:R-:W-:Y:S05]  /*3cc0*/  IADD3 R184, PT, PT, R180, R184, RZ ;  /* 0x000000b8b4b87210 */ /* 0x000fea0007ffe0ff */
[----:B------:R-:W-:Y:S05]  /*3cd0*/  LDSM.16.MT88.4 R4, [R219+0x20000] ;  /* 0x02000000db04783b */ /* 0x000fea0000004200 */
[----:B------:R-:W2:Y:S05]  /*3ce0*/  LDSM.16.MT88.4 R8, [R180+0x8000] ;  /* 0x00800000b408783b */ /* 0x000eaa0000004200 */
[----:B------:R-:W3:Y:S05]  /*3cf0*/  LDSM.16.MT88.4 R12, [R219+0x22000] ;  /* 0x02200000db0c783b */ /* 0x000eea0000004200 */
[----:B------:R-:W4:Y:S05]  /*3d00*/  LDSM.16.MT88.4 R16, [R184+0x8000] ;  /* 0x00800000b810783b */ /* 0x000f2a0000004200 */
[----:B------:R-:W4:Y:S05]  /*3d10*/  LDSM.16.MT88.4 R20, [R180+0xa000] ;  /* 0x00a00000b414783b */ /* 0x000f2a0000004200 */
[----:B------:R-:W4:Y:S05]  /*3d20*/  LDSM.16.MT88.4 R24, [R184+0xa000] ;  /* 0x00a00000b818783b */ /* 0x000f2a0000004200 */
[----:B------:R-:W-:Y:S05]  /*3d30*/  LDSM.16.MT88.4 R28, [R219+0x20800] ;  /* 0x02080000db1c783b */ /* 0x000fea0000004200 */
[----:B------:R-:W4:Y:S05]  /*3d40*/  LDSM.16.MT88.4 R32, [R180+0x8800] ;  /* 0x00880000b420783b */ /* 0x000f2a0000004200 */
[----:B-1----:R-:W1:Y:S01]  /*3d50*/  LDSM.16.MT88.4 R164, [R219+0x22800] ;  /* 0x02280000dba4783b */ /* 0x002e620000004200 */
[-C--:B--2---:R-:W-:Y:S04]  /*3d60*/  HMMA.16816.F32.BF16 R36, R4, R8.reuse, R36 ;  /* 0x000000080424723c */ /* 0x084fe80000041824 */
[----:B------:R-:W2:Y:S05]  /*3d70*/  LDSM.16.MT88.4 R168, [R184+0x8800] ;  /* 0x00880000b8a8783b */ /* 0x000eaa0000004200 */
[----:B------:R-:W2:Y:S01]  /*3d80*/  LDSM.16.MT88.4 R172, [R180+0xa800] ;  /* 0x00a80000b4ac783b */ /* 0x000ea20000004200 */
[C---:B---3--:R-:W-:Y:S04]  /*3d90*/  HMMA.16816.F32.BF16 R40, R12.reuse, R8, R40 ;  /* 0x000000080c28723c */ /* 0x048fe80000041828 */
[----:B------:R-:W-:Y:S04]  /*3da0*/  LDSM.16.MT88.4 R176, [R219+0x23800] ;  /* 0x02380000dbb0783b */ /* 0x000fe80000004200 */
[-C--:B------:R-:W-:Y:S08]  /*3db0*/  HMMA.16816.F32.BF16 R44, R12, R10.reuse, R44 ;  /* 0x0000000a0c2c723c */ /* 0x080ff0000004182c */
[C---:B------:R-:W-:Y:S01]  /*3dc0*/  HMMA.16816.F32.BF16 R48, R4.reuse, R10, R48 ;  /* 0x0000000a0430723c */ /* 0x040fe20000041830 */
[----:B------:R-:W3:Y:S07]  /*3dd0*/  LDSM.16.MT88.4 R8, [R184+0xa800] ;  /* 0x00a80000b808783b */ /* 0x000eee0000004200 */
[-C--:B----4-:R-:W-:Y:S08]  /*3de0*/  HMMA.16816.F32.BF16 R52, R4, R16.reuse, R52 ;  /* 0x000000100434723c */ /* 0x090ff00000041834 */
        /* <DEDUP_REMOVED lines=15> */
[----:B------:R-:W4:Y:S02]  /*3ee0*/  LDSM.16.MT88.4 R24, [R180+0xb000] ;  /* 0x00b00000b418783b */ /* 0x000f240000004200 */
[-C--:B------:R-:W-:Y:S08]  /*3ef0*/  HMMA.16816.F32.BF16 R36, R28, R32.reuse, R36 ;  /* 0x000000201c24723c */ /* 0x080ff00000041824 */
[C---:B-1----:R-:W-:Y:S08]  /*3f00*/  HMMA.16816.F32.BF16 R40, R164.reuse, R32, R40 ;  /* 0x00000020a428723c */ /* 0x042ff00000041828 */
[-C--:B------:R-:W-:Y:S08]  /*3f10*/  HMMA.16816.F32.BF16 R44, R164, R34.reuse, R44 ;  /* 0x00000022a42c723c */ /* 0x080ff0000004182c */
[C---:B------:R-:W-:Y:S01]  /*3f20*/  HMMA.16816.F32.BF16 R48, R28.reuse, R34, R48 ;  /* 0x000000221c30723c */ /* 0x040fe20000041830 */
[----:B------:R-:W1:Y:S07]  /*3f30*/  LDSM.16.MT88.4 R32, [R184+0xb000] ;  /* 0x00b00000b820783b */ /* 0x000e6e0000004200 */
[-C--:B--2---:R-:W-:Y:S08]  /*3f40*/  HMMA.16816.F32.BF16 R52, R28, R168.reuse, R52 ;  /* 0x000000a81c34723c */ /* 0x084ff00000041834 */
        /* <DEDUP_REMOVED lines=8> */
[----:B------:R-:W2:Y:S05]  /*3fd0*/  LDSM.16.MT88.4 R172, [R180+0x9800] ;  /* 0x00980000b4ac783b */ /* 0x000eaa0000004200 */
[----:B------:R-:W-:Y:S02]  /*3fe0*/  LDSM.16.MT88.4 R180, [R180+0xb800] ;  /* 0x00b80000b4b4783b */ /* 0x000fe40000004200 */
[-C--:B---3--:R-:W-:Y:S08]  /*3ff0*/  HMMA.16816.F32.BF16 R84, R28, R8.reuse, R84 ;  /* 0x000000081c54723c */ /* 0x088ff00000041854 */
[C---:B------:R-:W-:Y:S08]  /*4000*/  HMMA.16816.F32.BF16 R88, R164.reuse, R8, R88 ;  /* 0x00000008a458723c */ /* 0x040ff00000041858 */
[-C--:B------:R-:W-:Y:S01]  /*4010*/  HMMA.16816.F32.BF16 R92, R164, R10.reuse, R92 ;  /* 0x0000000aa45c723c */ /* 0x080fe2000004185c */
[----:B------:R-:W3:Y:S07]  /*4020*/  LDSM.16.MT88.4 R164, [R184+0x9800] ;  /* 0x00980000b8a4783b */ /* 0x000eee0000004200 */
[----:B------:R-:W-:Y:S01]  /*4030*/  HMMA.16816.F32.BF16 R96, R28, R10, R96 ;  /* 0x0000000a1c60723c */ /* 0x000fe20000041860 */
[----:B------:R-:W3:Y:S01]  /*4040*/  LDSM.16.MT88.4 R8, [R184+0xb800] ;  /* 0x00b80000b808783b */ /* 0x000ee20000004200 */
[----:B------:R-:W-:Y:S06]  /*4050*/  BAR.SYNC.DEFER_BLOCKING 0x0 ;  /* 0x0000000000007b1d */ /* 0x000fec0000010000 */
[-C--:B----4-:R-:W-:Y:S08]  /*4060*/  HMMA.16816.F32.BF16 R36, R4, R12.reuse, R36 ;  /* 0x0000000c0424723c */ /* 0x090ff00000041824 */
        /* <DEDUP_REMOVED lines=11> */
[-C--:B-1----:R-:W-:Y:S08]  /*4120*/  HMMA.16816.F32.BF16 R84, R4, R32.reuse, R84 ;  /* 0x000000200454723c */ /* 0x082ff00000041854 */
[C---:B------:R-:W-:Y:S08]  /*4130*/  HMMA.16816.F32.BF16 R88, R16.reuse, R32, R88 ;  /* 0x000000201058723c */ /* 0x040ff00000041858 */
[-C--:B------:R-:W-:Y:S08]  /*4140*/  HMMA.16816.F32.BF16 R92, R16, R34.reuse, R92 ;  /* 0x00000022105c723c */ /* 0x080ff0000004185c */
[----:B------:R-:W-:Y:S04]  /*4150*/  HMMA.16816.F32.BF16 R96, R4, R34, R96 ;  /* 0x000000220460723c */ /* 0x000fe80000041860 */
[----:B------:R-:W-:Y:S04]  /*4160*/  LEA R4, -R225, RZ, 0x6 ;  /* 0x000000ffe1047211 */ /* 0x000fe800078e31ff */
[-C--:B--2---:R-:W-:Y:S05]  /*4170*/  HMMA.16816.F32.BF16 R36, R168, R172.reuse, R36 ;  /* 0x000000aca824723c */ /* 0x084fea0000041824 */
[C---:B------:R-:W-:Y:S03]  /*4180*/  LEA R240, P1, R4.reuse, R240, 0x2 ;  /* 0x000000f004f07211 */ /* 0x040fe600078210ff */
[C---:B------:R-:W-:Y:S04]  /*4190*/  HMMA.16816.F32.BF16 R40, R176.reuse, R172, R40 ;  /* 0x000000acb028723c */ /* 0x040fe80000041828 */
[----:B------:R-:W-:Y:S04]  /*41a0*/  LEA.HI.X.SX32 R241, R4, R241, 0x2, P1 ;  /* 0x000000f104f17211 */ /* 0x000fe800008f16ff */
[-C--:B------:R-:W-:Y:S08]  /*41b0*/  HMMA.16816.F32.BF16 R44, R176, R174.reuse, R44 ;  /* 0x000000aeb02c723c */ /* 0x080ff0000004182c */
[C---:B------:R-:W-:Y:S08]  /*41c0*/  HMMA.16816.F32.BF16 R48, R168.reuse, R174, R48 ;  /* 0x000000aea830723c */ /* 0x040ff00000041830 */
        /* <DEDUP_REMOVED lines=14> */
[----:B------:R-:W1:Y:S01]  /*42b0*/  LDC R5, c[0x0][0x590] ;  /* 0x00016400ff057b82 */ /* 0x000e620000000800 */
[----:B------:R-:W-:Y:S02]  /*42c0*/  IADD3 R8, P1, PT, RZ, -UR29, RZ ;  /* 0x8000001dff087c10 */ /* 0x000fe4000ff3e0ff */
[----:B------:R-:W-:Y:S04]  /*42d0*/  LOP3.LUT R6, R242, 0x1f8, RZ, 0xc0, !PT ;  /* 0x000001f8f2067812 */ /* 0x000fe800078ec0ff */
[----:B------:R-:W-:Y:S01]  /*42e0*/  LOP3.LUT R6, R6, 0x38, R210, 0x78, !PT ;  /* 0x0000003806067812 */ /* 0x000fe200078e78d2 */
[----:B------:R-:W2:Y:S03]  /*42f0*/  LDC R4, c[0x0][0x594] ;  /* 0x00016500ff047b82 */ /* 0x000ea60000000800 */
[----:B------:R-:W-:Y:S04]  /*4300*/  LOP3.LUT R6, R6, 0x1e00, R242, 0xf8, !PT ;  /* 0x00001e0006067812 */ /* 0x000fe800078ef8f2 */
[----:B------:R-:W-:Y:S01]  /*4310*/  LEA R6, R6, UR4, 0x1 ;  /* 0x0000000406067c11 */ /* 0x000fe2000f8e08ff */
[----:B-1----:R-:W-:Y:S04]  /*4320*/  IMAD.SHL.U32 R7, R5, 0x40, RZ ;  /* 0x0000004005077824 */ /* 0x002fe800078e00ff */
[----:B------:R-:W-:Y:S05]  /*4330*/  IMAD.X R7, RZ, RZ, ~R7, P1 ;  /* 0x000000ffff077224 */ /* 0x000fea00008e0e07 */
[----:B------:R-:W-:Y:S04]  /*4340*/  SHF.R.S64 R8, R8, 0x1f, R7 ;  /* 0x0000001f08087819 */ /* 0x000fe80000001007 */
[----:B------:R-:W-:Y:S04]  /*4350*/  IADD3 R231, P1, PT, R8, R231, RZ ;  /* 0x000000e708e77210 */ /* 0x000fe80007f3e0ff */
[----:B------:R-:W-:Y:S02]  /*4360*/  LEA.HI.X.SX32 R230, R7, R230, 0x1, P1 ;  /* 0x000000e607e67211 */ /* 0x000fe400008f0eff */
[C---:B------:R-:W-:Y:S04]  /*4370*/  LEA R8, P1, R5.reuse, R231, 0x6 ;  /* 0x000000e705087211 */ /* 0x040fe800078230ff */
[----:B--2---:R-:W-:Y:S01]  /*4380*/  LEA.HI.X R9, R5, R230, R4, 0x6, P1 ;  /* 0x000000e605097211 */ /* 0x004fe200008f3404 */
[----:B------:R-:W-:Y:S02]  /*4390*/  IMAD.MOV.U32 R4, RZ, RZ, R231 ;  /* 0x000000ffff047224 */ /* 0x000fe400078e00e7 */
        /* <DEDUP_REMOVED lines=9> */
.L_x_556:
[----:B------:R-:W-:Y:S01]  /*4430*/  SHF.R.U32.HI R221, RZ, 0x3, R210 ;  /* 0x00000003ffdd7819 */ /* 0x000fe200000116d2 */
[----:B------:R-:W-:Y:S01]  /*4440*/  LDSM.16.M88.4 R32, [R220+0x1c000] ;  /* 0x01c00000dc20783b */ /* 0x000fe20000000200 */
[C---:B-1----:R-:W-:Y:S01]  /*4450*/  VIADD R8, R220.reuse, 0x8000 ;  /* 0x00008000dc087836 */ /* 0x042fe20000000000 */
[----:B------:R-:W-:Y:S01]  /*4460*/  UISETP.NE.AND UP2, UPT, UR40, URZ, UPT ;  /* 0x000000ff2800728c */ /* 0x000fe2000bf45270 */
[----:B------:R-:W-:Y:S01]  /*4470*/  LOP3.LUT R222, R221, 0x18, RZ, 0xc0, !PT ;  /* 0x00000018ddde7812 */ /* 0x000fe200078ec0ff */
[----:B------:R-:W-:Y:S01]  /*4480*/  VIADD R224, R220, 0x8040 ;  /* 0x00008040dce07836 */ /* 0x000fe20000000000 */
[----:B------:R-:W-:Y:S01]  /*4490*/  LDSM.16.M88.4 R28, [R220+0x1d000] ;  /* 0x01d00000dc1c783b */ /* 0x000fe20000000200 */
[----:B------:R-:W-:Y:S01]  /*44a0*/  @P0 VIADD R224, R8, 0xffffffc0 ;  /* 0xffffffc008e00836 */ /* 0x000fe20000000000 */
[----:B------:R-:W-:Y:S01]  /*44b0*/  LOP3.LUT R222, R222, 0x20, R211, 0xf8, !PT ;  /* 0x00000020dede7812 */ /* 0x000fe200078ef8d3 */
[----:B------:R-:W-:Y:S01]  /*44c0*/  ULOP3.LUT UR13, UR40, 0x1, URZ, 0xc0, !UPT ;  /* 0x00000001280d7892 */ /* 0x000fe2000f8ec0ff */
[----:B------:R-:W-:Y:S01]  /*44d0*/  PLOP3.LUT P3, PT, PT, PT, UP2, 0x80, 0x8 ;  /* 0x000000000008781c */ /* 0x000fe20003f6f028 */
[----:B------:R-:W-:Y:S01]  /*44e0*/  LDSM.16.M88.4 R168, [R218+0x1c000] ;  /* 0x01c00000daa8783b */ /* 0x000fe20000000200 */
[----:B------:R-:W-:Y:S01]  /*44f0*/  LOP3.LUT R222, R222, 0x1c0, R208, 0xf8, !PT ;  /* 0x000001c0dede7812 */ /* 0x000fe200078ef8d0 */
[----:B------:R-:W-:Y:S01]  /*4500*/  IMAD.IADD R223, R214, 0x1, R224 ;  /* 0x00000001d6df7824 */ /* 0x000fe200078e02e0 */
[----:B------:R-:W-:Y:S02]  /*4510*/  UISETP.NE.U32.AND UP0, UPT, UR13, 0x1, UPT ;  /* 0x000000010d00788c */ /* 0x000fe4000bf05070 */
[----:B------:R-:W-:Y:S01]  /*4520*/  LOP3.LUT R222, R222, R217, RZ, 0x3c, !PT ;  /* 0x000000d9dede7212 */ /* 0x000fe200078e3cff */
[----:B------:R-:W-:Y:S01]  /*4530*/  LDSM.16.M88.4 R176, [R218+0x1d000] ;  /* 0x01d00000dab0783b */ /* 0x000fe20000000200 */
[----:B------:R-:W-:Y:S02]  /*4540*/  @UP2 UIADD3 UR14, UP1, UPT, UR16, -0x100, URZ ;  /* 0xffffff00100e2890 */ /* 0x000fe4000ff3e0ff */
[----:B------:R-:W-:Y:S01]  /*4550*/  LOP3.LUT R222, R222, 0x200, R208, 0xf8, !PT ;  /* 0x00000200dede7812 */ /* 0x000fe200078ef8d0 */
[----:B------:R-:W-:Y:S01]  /*4560*/  UIADD3 UR15, UPT, UPT, UR40, -0x1, URZ ;  /* 0xffffffff280f7890 */ /* 0x000fe2000fffe0ff */
[----:B------:R-:W-:Y:S01]  /*4570*/  LDSM.16.M88.4 R184, [R224+0x14000] ;  /* 0x01400000e0b8783b */ /* 0x000fe20000000200 */
[----:B------:R-:W-:Y:S01]  /*4580*/  @UP2 UIADD3.X UR13, UPT, UPT, UR17, -0x1, URZ, UP1, !UPT ;  /* 0xffffffff110d2890 */ /* 0x000fe20008ffe4ff */
[----:B------:R-:W-:Y:S03]  /*4590*/  LEA R222, R222, UR4, 0x1 ;  /* 0x00000004dede7c11 */ /* 0x000fe6000f8e08ff */
[----:B------:R-:W-:Y:S05]  /*45a0*/  LDSM.16.M88.4 R192, [R224+0x15000] ;  /* 0x01500000e0c0783b */ /* 0x000fea0000000200 */
[----:B------:R-:W1:Y:S05]  /*45b0*/  LDSM.16.MT88.4 R16, [R222+0xc000] ;  /* 0x00c00000de10783b */ /* 0x000e6a0000004200 */
        /* <DEDUP_REMOVED lines=30> */
[C---:B------:R-:W-:Y:S08]  /*47a0*/  HMMA.16816.F32.BF16 R8, R192.reuse, R188, R8 ;  /* 0x000000bcc008723c */ /* 0x040ff00000041808 */
[-C--:B------:R-:W-:Y:S08]  /*47b0*/  HMMA.16816.F32.BF16 R12, R192, R190.reuse, R12 ;  /* 0x000000bec00c723c */ /* 0x080ff0000004180c */
[C---:B------:R-:W-:Y:S01]  /*47c0*/  HMMA.16816.F32.BF16 R16, R184.reuse, R190, R16 ;  /* 0x000000beb810723c */ /* 0x040fe20000041810 */
[----:B------:R-:W-:Y:S07]  /*47d0*/  LDSM.16.MT88.4 R188, [R222+0x13000] ;  /* 0x01300000debc783b */ /* 0x000fee0000004200 */
[-C--:B-1----:R-:W-:Y:S08]  /*47e0*/  HMMA.16816.F32.BF16 R20, R184, R164.reuse, R20 ;  /* 0x000000a4b814723c */ /* 0x082ff00000041814 */
[C---:B------:R-:W-:Y:S08]  /*47f0*/  HMMA.16816.F32.BF16 R24, R192.reuse, R164, R24 ;  /* 0x000000a4c018723c */ /* 0x040ff00000041818 */
[-C--:B------:R-:W-:Y:S01]  /*4800*/  HMMA.16816.F32.BF16 R28, R192, R166.reuse, R28 ;  /* 0x000000a6c01c723c */ /* 0x080fe2000004181c */
[----:B------:R-:W-:Y:S05]  /*4810*/  IMAD.U32 R192, RZ, RZ, UR38 ;  /* 0x00000026ffc07e24 */ /* 0x000fea000f8e00ff */
[----:B------:R-:W-:Y:S02]  /*4820*/  LEA R192, P1, R192, R240, 0x2 ;  /* 0x000000f0c0c07211 */ /* 0x000fe400078210ff */
[----:B------:R-:W-:Y:S01]  /*4830*/  HMMA.16816.F32.BF16 R32, R184, R166, R32 ;  /* 0x000000a6b820723c */ /* 0x000fe20000041820 */
[----:B------:R-:W1:Y:S05]  /*4840*/  LDSM.16.MT88.4 R164, [R222+0x12000] ;  /* 0x01200000dea4783b */ /* 0x000e6a0000004200 */
[----:B------:R-:W-:Y:S02]  /*4850*/  LDSM.16.M88.4 R184, [R218+0x1f000] ;  /* 0x01f00000dab8783b */ /* 0x000fe40000000200 */
[-C--:B------:R-:W-:Y:S08]  /*4860*/  HMMA.16816.F32.BF16 R4, R196, R200.reuse, R4 ;  /* 0x000000c8c404723c */ /* 0x080ff00000041804 */
[C---:B------:R-:W-:Y:S08]  /*4870*/  HMMA.16816.F32.BF16 R8, R204.reuse, R200, R8 ;  /* 0x000000c8cc08723c */ /* 0x040ff00000041808 */
[-C--:B------:R-:W-:Y:S08]  /*4880*/  HMMA.16816.F32.BF16 R12, R204, R202.reuse, R12 ;  /* 0x000000cacc0c723c */ /* 0x080ff0000004180c */
[C---:B------:R-:W-:Y:S08]  /*4890*/  HMMA.16816.F32.BF16 R16, R196.reuse, R202, R16 ;  /* 0x000000cac410723c */ /* 0x040ff00000041810 */
[-C--:B--2---:R-:W-:Y:S08]  /*48a0*/  HMMA.16816.F32.BF16 R20, R196, R168.reuse, R20 ;  /* 0x000000a8c414723c */ /* 0x084ff00000041814 */
[C---:B------:R-:W-:Y:S01]  /*48b0*/  HMMA.16816.F32.BF16 R24, R204.reuse, R168, R24 ;  /* 0x000000a8cc18723c */ /* 0x040fe20000041818 */
[----:B------:R-:W-:Y:S05]  /*48c0*/  IMAD.U32 R168, RZ, RZ, UR38 ;  /* 0x00000026ffa87e24 */ /* 0x000fea000f8e00ff */
[----:B------:R-:W-:Y:S02]  /*48d0*/  LEA.HI.X.SX32 R193, R168, R241, 0x2, P1 ;  /* 0x000000f1a8c17211 */ /* 0x000fe400008f16ff */
[-C--:B------:R-:W-:Y:S03]  /*48e0*/  HMMA.16816.F32.BF16 R28, R204, R170.reuse, R28 ;  /* 0x000000aacc1c723c */ /* 0x080fe6000004181c */
[C---:B------:R-:W-:Y:S04]  /*48f0*/  LEA R194, P1, R225.reuse, R192, 0x5 ;  /* 0x000000c0e1c27211 */ /* 0x040fe800078228ff */
[C---:B------:R-:W-:Y:S01]  /*4900*/  LEA.HI.X.SX32 R195, R225.reuse, R193, 0x5, P1 ;  /* 0x000000c1e1c37211 */ /* 0x040fe200008f2eff */
[----:B------:R-:W-:Y:S01]  /*4910*/  HMMA.16816.F32.BF16 R32, R196, R170, R32 ;  /* 0x000000aac420723c */ /* 0x000fe20000041820 */
[----:B------:R-:W-:Y:S03]  /*4920*/  LDSM.16.M88.4 R168, [R218+0x1e000] ;  /* 0x01e00000daa8783b */ /* 0x000fe60000000200 */
        /* <DEDUP_REMOVED lines=8> */
[C---:B------:R-:W-:Y:S02]  /*49b0*/  LEA.HI.X.SX32 R203, R225.reuse, R199, 0x5, P1 ;  /* 0x000000c7e1cb7211 */ /* 0x040fe400008f2eff */
[C---:B------:R-:W-:Y:S03]  /*49c0*/  LEA R200, P1, R225.reuse, R202, 0x5 ;  /* 0x000000cae1c87211 */ /* 0x040fe600078228ff */
[C---:B------:R-:W-:Y:S01]  /*49d0*/  HMMA.16816.F32.BF16 R16, R172.reuse, R178, R16 ;  /* 0x000000b2ac10723c */ /* 0x040fe20000041810 */
[----:B------:R-:W2:Y:S03]  /*49e0*/  LDSM.16.MT88.4 R176, [R222+0xe800] ;  /* 0x00e80000deb0783b */ /* 0x000ea60000004200 */
[C---:B------:R-:W-:Y:S02]  /*49f0*/  LEA.HI.X.SX32 R201, R225.reuse, R203, 0x5, P1 ;  /* 0x000000cbe1c97211 */ /* 0x040fe400008f2eff */
[C---:B------:R-:W-:Y:S02]  /*4a00*/  LEA R204, P1, R225.reuse, R200, 0x5 ;  /* 0x000000c8e1cc7211 */ /* 0x040fe400078228ff */
[-C--:B-1----:R-:W-:Y:S03]  /*4a10*/  HMMA.16816.F32.BF16 R20, R172, R164.reuse, R20 ;  /* 0x000000a4ac14723c */ /* 0x082fe60000041814 */
[C---:B------:R-:W-:Y:S05]  /*4a20*/  LEA.HI.X.SX32 R205, R225.reuse, R201, 0x5, P1 ;  /* 0x000000c9e1cd7211 */ /* 0x040fea00008f2eff */
[C---:B------:R-:W-:Y:S04]  /*4a30*/  HMMA.16816.F32.BF16 R24, R180.reuse, R164, R24 ;  /* 0x000000a4b418723c */ /* 0x040fe80000041818 */
[C---:B------:R-:W-:Y:S04]  /*4a40*/  IMAD.WIDE R206, R225.reuse, -0xc0, R204 ;  /* 0xffffff40e1ce7825 */ /* 0x040fe800078e02cc */
[-C--:B------:R-:W-:Y:S01]  /*4a50*/  HMMA.16816.F32.BF16 R28, R180, R166.reuse, R28 ;  /* 0x000000a6b41c723c */ /* 0x080fe2000004181c */
[----:B------:R-:W-:Y:S02]  /*4a60*/  LDSM.16.M88.4 R180, [R224+0x17000] ;  /* 0x01700000e0b4783b */ /* 0x000fe40000000200 */
[C---:B------:R-:W-:Y:S04]  /*4a70*/  LEA R244, P1, R225.reuse, R206, 0x5 ;  /* 0x000000cee1f47211 */ /* 0x040fe800078228ff */
[C---:B------:R-:W-:Y:S01]  /*4a80*/  LEA.HI.X.SX32 R245, R225.reuse, R207, 0x5, P1 ;  /* 0x000000cfe1f57211 */ /* 0x040fe200008f2eff */
[----:B------:R-:W-:Y:S01]  /*4a90*/  HMMA.16816.F32.BF16 R32, R172, R166, R32 ;  /* 0x000000a6ac20723c */ /* 0x000fe20000041820 */
[----:B------:R-:W1:Y:S03]  /*4aa0*/  LDSM.16.MT88.4 R164, [R222+0x12800] ;  /* 0x01280000dea4783b */ /* 0x000e660000004200 */
[C---:B------:R-:W-:Y:S02]  /*4ab0*/  LEA R246, P1, R225.reuse, R244, 0x5 ;  /* 0x000000f4e1f67211 */ /* 0x040fe400078228ff */
[----:B------:R-:W-:Y:S02]  /*4ac0*/  LDSM.16.M88.4 R172, [R224+0x16000] ;  /* 0x01600000e0ac783b */ /* 0x000fe40000000200 */
[C---:B------:R-:W-:Y:S01]  /*4ad0*/  LEA.HI.X.SX32 R247, R225.reuse, R245, 0x5, P1 ;  /* 0x000000f5e1f77211 */ /* 0x040fe200008f2eff */
[-C--:B--2---:R-:W-:Y:S08]  /*4ae0*/  HMMA.16816.F32.BF16 R4, R168, R176.reuse, R4 ;  /* 0x000000b0a804723c */ /* 0x084ff00000041804 */
[C---:B------:R-:W-:Y:S08]  /*4af0*/  HMMA.16816.F32.BF16 R8, R184.reuse, R176, R8 ;  /* 0x000000b0b808723c */ /* 0x040ff00000041808 */
[-C--:B------:R-:W-:Y:S08]  /*4b00*/  HMMA.16816.F32.BF16 R12, R184, R178.reuse, R12 ;  /* 0x000000b2b80c723c */ /* 0x080ff0000004180c */
[C---:B------:R-:W-:Y:S01]  /*4b10*/  HMMA.16816.F32.BF16 R16, R168.reuse, R178, R16 ;  /* 0x000000b2a810723c */ /* 0x040fe20000041810 */
[----:B------:R-:W2:Y:S07]  /*4b20*/  LDSM.16.MT88.4 R176, [R222+0xf000] ;  /* 0x00f00000deb0783b */ /* 0x000eae0000004200 */
[-C--:B-1----:R-:W-:Y:S08]  /*4b30*/  HMMA.16816.F32.BF16 R20, R168, R164.reuse, R20 ;  /* 0x000000a4a814723c */ /* 0x082ff00000041814 */
        /* <DEDUP_REMOVED lines=8> */
[C---:B------:R-:W-:Y:S01]  /*4bc0*/  LEA.HI.X.SX32 R187, R225.reuse, R185, 0x5, P1 ;  /* 0x000000b9e1bb7211 */ /* 0x040fe200008f2eff */
[-C--:B--2---:R-:W-:Y:S05]  /*4bd0*/  HMMA.16816.F32.BF16 R4, R172, R176.reuse, R4 ;  /* 0x000000b0ac04723c */ /* 0x084fea0000041804 */
[C---:B------:R-:W-:Y:S03]  /*4be0*/  LEA R248, P1, R225.reuse, R186, 0x5 ;  /* 0x000000bae1f87211 */ /* 0x040fe600078228ff */
[C---:B------:R-:W-:Y:S04]  /*4bf0*/  HMMA.16816.F32.BF16 R8, R180.reuse, R176, R8 ;  /* 0x000000b0b408723c */ /* 0x040fe80000041808 */
[C---:B------:R-:W-:Y:S02]  /*4c00*/  LEA.HI.X.SX32 R249, R225.reuse, R187, 0x5, P1 ;  /* 0x000000bbe1f97211 */ /* 0x040fe400008f2eff */
[C---:B------:R-:W-:Y:S02]  /*4c10*/  LEA R250, P1, R225.reuse, R248, 0x5 ;  /* 0x000000f8e1fa7211 */ /* 0x040fe400078228ff */
[-C--:B------:R-:W-:Y:S03]  /*4c20*/  HMMA.16816.F32.BF16 R12, R180, R178.reuse, R12 ;  /* 0x000000b2b40c723c */ /* 0x080fe6000004180c */
[C---:B------:R-:W-:Y:S05]  /*4c30*/  LEA.HI.X.SX32 R251, R225.reuse, R249, 0x5, P1 ;  /* 0x000000f9e1fb7211 */ /* 0x040fea00008f2eff */
[C---:B------:R-:W-:Y:S01]  /*4c40*/  HMMA.16816.F32.BF16 R16, R172.reuse, R178, R16 ;  /* 0x000000b2ac10723c */ /* 0x040fe20000041810 */
[----:B------:R-:W2:Y:S03]  /*4c50*/  LDSM.16.M88.4 R176, [R223+0x17000] ;  /* 0x01700000dfb0783b */ /* 0x000ea60000000200 */
[C---:B------:R-:W-:Y:S04]  /*4c60*/  IMAD.WIDE R2, R225.reuse, -0xc0, R250 ;  /* 0xffffff40e1027825 */ /* 0x040fe800078e02fa */
[-C--:B------:R-:W-:Y:S08]  /*4c70*/  HMMA.16816.F32.BF16 R20, R172, R188.reuse, R20 ;  /* 0x000000bcac14723c */ /* 0x080ff00000041814 */
[C---:B------:R-:W-:Y:S04]  /*4c80*/  HMMA.16816.F32.BF16 R24, R180.reuse, R188, R24 ;  /* 0x000000bcb418723c */ /* 0x040fe80000041818 */
[C---:B------:R-:W-:Y:S04]  /*4c90*/  LEA R188, P1, R225.reuse, R2, 0x5 ;  /* 0x00000002e1bc7211 */ /* 0x040fe800078228ff */
[-C--:B------:R-:W-:Y:S03]  /*4ca0*/  HMMA.16816.F32.BF16 R28, R180, R190.reuse, R28 ;  /* 0x000000beb41c723c */ /* 0x080fe6000004181c */
[C---:B------:R-:W-:Y:S02]  /*4cb0*/  LEA.HI.X.SX32 R189, R225.reuse, R3, 0x5, P1 ;  /* 0x00000003e1bd7211 */ /* 0x040fe400008f2eff */
[----:B------:R-:W5:Y:S01]  /*4cc0*/  LDL.LU.64 R2, [R1] ;  /* 0x0000000001027983 */ /* 0x000f620000300a00 */
[C---:B------:R-:W-:Y:S02]  /*4cd0*/  LEA R180, P1, R225.reuse, R188, 0x5 ;  /* 0x000000bce1b47211 */ /* 0x040fe400078228ff */
[----:B------:R-:W-:Y:S02]  /*4ce0*/  HMMA.16816.F32.BF16 R32, R172, R190, R32 ;  /* 0x000000beac20723c */ /* 0x000fe40000041820 */
[----:B------:R-:W3:Y:S02]  /*4cf0*/  LDSM.16.MT88.4 R172, [R222+0x13800] ;  /* 0x01380000deac783b */ /* 0x000ee40000004200 */
[C---:B------:R-:W-:Y:S02]  /*4d00*/  LEA.HI.X.SX32 R181, R225.reuse, R189, 0x5, P1 ;  /* 0x000000bde1b57211 */ /* 0x040fe400008f2eff */
[C---:B------:R-:W-:Y:S02]  /*4d10*/  LEA R190, P1, R225.reuse, R180, 0x5 ;  /* 0x000000b4e1be7211 */ /* 0x040fe400078228ff */
[-C--:B-1----:R-:W-:Y:S05]  /*4d20*/  HMMA.16816.F32.BF16 R4, R164, R168.reuse, R4 ;  /* 0x000000a8a404723c */ /* 0x082fea0000041804 */
[C---:B------:R-:W-:Y:S02]  /*4d30*/  LEA.HI.X.SX32 R191, R225.reuse, R181, 0x5, P1 ;  /* 0x000000b5e1bf7211 */ /* 0x040fe400008f2eff */
[C---:B------:R-:W-:Y:S01]  /*4d40*/  LEA R182, P1, R225.reuse, R190, 0x5 ;  /* 0x000000bee1b67211 */ /* 0x040fe200078228ff */
[C---:B--2---:R-:W-:Y:S04]  /*4d50*/  HMMA.16816.F32.BF16 R8, R176.reuse, R168, R8 ;  /* 0x000000a8b008723c */ /* 0x044fe80000041808 */
[C---:B------:R-:W-:Y:S02]  /*4d60*/  LEA.HI.X.SX32 R183, R225.reuse, R191, 0x5, P1 ;  /* 0x000000bfe1b77211 */ /* 0x040fe400008f2eff */
[C---:B------:R-:W-:Y:S02]  /*4d70*/  LEA R168, P1, R225.reuse, R182, 0x5 ;  /* 0x000000b6e1a87211 */ /* 0x040fe400078228ff */
[-C--:B------:R-:W-:Y:S03]  /*4d80*/  HMMA.16816.F32.BF16 R12, R176, R170.reuse, R12 ;  /* 0x000000aab00c723c */ /* 0x080fe6000004180c */
[C---:B------:R-:W-:Y:S05]  /*4d90*/  LEA.HI.X.SX32 R169, R225.reuse, R183, 0x5, P1 ;  /* 0x000000b7e1a97211 */ /* 0x040fea00008f2eff */
[C---:B------:R-:W-:Y:S04]  /*4da0*/  HMMA.16816.F32.BF16 R16, R164.reuse, R170, R16 ;  /* 0x000000aaa410723c */ /* 0x040fe80000041810 */
[C---:B------:R-:W-:Y:S04]  /*4db0*/  LEA R170, P1, R225.reuse, R168, 0x5 ;  /* 0x000000a8e1aa7211 */ /* 0x040fe800078228ff */
[C---:B------:R-:W-:Y:S01]  /*4dc0*/  LEA.HI.X.SX32 R171, R225.reuse, R169, 0x5, P1 ;  /* 0x000000a9e1ab7211 */ /* 0x040fe200008f2eff */
[-C--:B---3--:R-:W-:Y:S03]  /*4dd0*/  HMMA.16816.F32.BF16 R20, R164, R172.reuse, R20 ;  /* 0x000000aca414723c */ /* 0x088fe60000041814 */
[C---:B------:R-:W-:Y:S05]  /*4de0*/  IMAD.WIDE R222, R225.reuse, -0xc0, R170 ;  /* 0xffffff40e1de7825 */ /* 0x040fea00078e02aa */
[C---:B------:R-:W-:Y:S04]  /*4df0*/  HMMA.16816.F32.BF16 R24, R176.reuse, R172, R24 ;  /* 0x000000acb018723c */ /* 0x040fe80000041818 */
[----:B------:R-:W-:Y:S04]  /*4e00*/  LEA R172, P1, R225, R222, 0x5 ;  /* 0x000000dee1ac7211 */ /* 0x000fe800078228ff */
[-C--:B------:R-:W-:Y:S03]  /*4e10*/  HMMA.16816.F32.BF16 R28, R176, R174.reuse, R28 ;  /* 0x000000aeb01c723c */ /* 0x080fe6000004181c */
[----:B------:R-:W-:Y:S01]  /*4e20*/  @P3 IMAD.WIDE.U32 R176, R233, R226, UR16 ;  /* 0x00000010e9b03e25 */ /* 0x000fe2000f8e00e2 */
[C---:B------:R-:W-:Y:S01]  /*4e30*/  LEA.HI.X.SX32 R173, R225.reuse, R223, 0x5, P1 ;  /* 0x000000dfe1ad7211 */ /* 0x040fe200008f2eff */
[----:B------:R-:W-:Y:S01]  /*4e40*/  @UP2 UMOV UR16, UR14 ;  /* 0x0000000e00102c82 */ /* 0x000fe20008000000 */
[C---:B------:R-:W-:Y:S01]  /*4e50*/  LEA R178, P1, R225.reuse, R172, 0x5 ;  /* 0x000000ace1b27211 */ /* 0x040fe200078228ff */
[----:B------:R-:W-:Y:S01]  /*4e60*/  @UP2 UMOV UR17, UR13 ;  /* 0x0000000d00112c82 */ /* 0x000fe20008000000 */
[----:B------:R-:W-:Y:S01]  /*4e70*/  HMMA.16816.F32.BF16 R32, R164, R174, R32 ;  /* 0x000000aea420723c */ /* 0x000fe20000041820 */
[----:B------:R-:W5:Y:S03]  /*4e80*/  @P3 LDG.E R237, desc[UR30][R176.64+-0x100] ;  /* 0xffff001eb0ed3981 */ /* 0x000f66000c1e1900 */
[C---:B------:R-:W-:Y:S02]  /*4e90*/  LEA.HI.X.SX32 R179, R225.reuse, R173, 0x5, P1 ;  /* 0x000000ade1b37211 */ /* 0x040fe400008f2eff */
[----:B------:R-:W5:Y:S05]  /*4ea0*/  @P3 LDG.E R236, desc[UR30][R176.64+-0xe0] ;  /* 0xffff201eb0ec3981 */ /* 0x000f6a000c1e1900 */
[----:B------:R-:W5:Y:S05]  /*4eb0*/  @P3 LDG.E R235, desc[UR30][R176.64+-0x80] ;  /* 0xffff801eb0eb3981 */ /* 0x000f6a000c1e1900 */
[----:B------:R1:W5:Y:S05]  /*4ec0*/  @P3 LDG.E R234, desc[UR30][R176.64+-0x60] ;  /* 0xffffa01eb0ea3981 */ /* 0x00036a000c1e1900 */
[----:B------:R2:W-:Y:S05]  /*4ed0*/  REDG.E.ADD.F32.FTZ.RN.STRONG.GPU desc[UR30][R240.64], R4 ;  /* 0x00000004f00079a6 */ /* 0x0005ea000c12f31e */
[----:B------:R3:W-:Y:S05]  /*4ee0*/  REDG.E.ADD.F32.FTZ.RN.STRONG.GPU desc[UR30][R192.64], R5 ;  /* 0x00000005c00079a6 */ /* 0x0007ea000c12f31e */
[----:B------:R4:W-:Y:S05]  /*4ef0*/  REDG.E.ADD.F32.FTZ.RN.STRONG.GPU desc[UR30][R194.64], R6 ;  /* 0x00000006c20079a6 */ /* 0x0009ea000c12f31e */
[----:B------:R4:W-:Y:S05]  /*4f00*/  REDG.E.ADD.F32.FTZ.RN.STRONG.GPU desc[UR30][R196.64], R7 ;  /* 0x00000007c40079a6 */ /* 0x0009ea000c12f31e */
[----:B------:R-:W-:Y:S05]  /*4f10*/  REDG.E.ADD.F32.FTZ.RN.STRONG.GPU desc[UR30][R198.64], R8 ;  /* 0x00000008c60079a6 */ /* 0x000fea000c12f31e */
[----:B------:R-:W-:Y:S01]  /*4f20*/  REDG.E.ADD.F32.FTZ.RN.STRONG.GPU desc[UR30][R202.64], R9 ;  /* 0x00000009ca0079a6 */ /* 0x000fe2000c12f31e */
[C---:B-1----:R-:W-:Y:S04]  /*4f30*/  LEA R176, P1, R225.reuse, R178, 0x5 ;  /* 0x000000b2e1b07211 */ /* 0x042fe800078228ff */
[----:B------:R-:W-:Y:S01]  /*4f40*/  REDG.E.ADD.F32.FTZ.RN.STRONG.GPU desc[UR30][R200.64], R10 ;  /* 0x0000000ac80079a6 */ /* 0x000fe2000c12f31e */
[C---:B------:R-:W-:Y:S02]  /*4f50*/  LEA.HI.X.SX32 R177, R225.reuse, R179, 0x5, P1 ;  /* 0x000000b3e1b17211 */ /* 0x040fe400008f2eff */
[C---:B--2---:R-:W-:Y:S02]  /*4f60*/  LEA R4, P1, R225.reuse, R176, 0x5 ;  /* 0x000000b0e1047211 */ /* 0x044fe400078228ff */
[----:B------:R-:W-:Y:S02]  /*4f70*/  REDG.E.ADD.F32.FTZ.RN.STRONG.GPU desc[UR30][R204.64], R11 ;  /* 0x0000000bcc0079a6 */ /* 0x000fe4000c12f31e */
[C---:B---3--:R-:W-:Y:S03]  /*4f80*/  LEA.HI.X.SX32 R5, R225.reuse, R177, 0x5, P1 ;  /* 0x000000b1e1057211 */ /* 0x048fe600008f2eff */
[----:B------:R-:W-:Y:S01]  /*4f90*/  REDG.E.ADD.F32.FTZ.RN.STRONG.GPU desc[UR30][R240.64+0x80], R16 ;  /* 0x00008010f00079a6 */ /* 0x000fe2000c12f31e */
[----:B------:R-:W-:Y:S01]  /*4fa0*/  LEA R192, P1, R225, R4, 0x5 ;  /* 0x00000004e1c07211 */ /* 0x000fe200078228ff */
[----:B----4-:R-:W-:Y:S03]  /*4fb0*/  IMAD R194, R227, UR6, RZ ;  /* 0x00000006e3c27c24 */ /* 0x010fe6000f8e02ff */
[----:B------:R-:W-:Y:S01]  /*4fc0*/  REDG.E.ADD.F32.FTZ.RN.STRONG.GPU desc[UR30][R206.64+0x80], R17 ;  /* 0x00008011ce0079a6 */ /* 0x000fe2000c12f31e */
[C---:B------:R-:W-:Y:S01]  /*4fd0*/  LEA.HI.X.SX32 R193, R225.reuse, R5, 0x5, P1 ;  /* 0x00000005e1c17211 */ /* 0x040fe200008f2eff */
[----:B------:R-:W-:Y:S03]  /*4fe0*/  IMAD.WIDE R194, R194, -0xc0, R250 ;  /* 0xffffff40c2c27825 */ /* 0x000fe600078e02fa */
[----:B------:R-:W-:Y:S01]  /*4ff0*/  REDG.E.ADD.F32.FTZ.RN.STRONG.GPU desc[UR30][R244.64+0x80], R18 ;  /* 0x00008012f40079a6 */ /* 0x000fe2000c12f31e */
[C---:B------:R-:W-:Y:S04]  /*5000*/  LEA R6, P1, R225.reuse, R192, 0x5 ;  /* 0x000000c0e1067211 */ /* 0x040fe800078228ff */
[----:B------:R-:W-:Y:S01]  /*5010*/  REDG.E.ADD.F32.FTZ.RN.STRONG.GPU desc[UR30][R246.64+0x80], R19 ;  /* 0x00008013f60079a6 */ /* 0x000fe2000c12f31e */
[----:B------:R-:W-:Y:S04]  /*5020*/  LEA.HI.X.SX32 R7, R225, R193, 0x5, P1 ;  /* 0x000000c1e1077211 */ /* 0x000fe800008f2eff */
[----:B------:R1:W-:Y:S01]  /*5030*/  REDG.E.ADD.F32.FTZ.RN.STRONG.GPU desc[UR30][R184.64+0x80], R12 ;  /* 0x0000800cb80079a6 */ /* 0x0003e2000c12f31e */
[----:B------:R-:W-:Y:S01]  /*5040*/  PLOP3.LUT P1, PT, PT, PT, UP0, 0x80, 0x8 ;  /* 0x000000000008781c */ /* 0x000fe20003f2f008 */
[----:B------:R-:W-:Y:S03]  /*5050*/  @UP2 UIADD3 UR12, UP0, UPT, UR12, -0x100, URZ ;  /* 0xffffff000c0c2890 */ /* 0x000fe6000ff1e0ff */
[----:B------:R-:W-:Y:S01]  /*5060*/  REDG.E.ADD.F32.FTZ.RN.STRONG.GPU desc[UR30][R186.64+0x80], R13 ;  /* 0x0000800dba0079a6 */ /* 0x000fe2000c12f31e */
[----:B------:R-:W-:Y:S04]  /*5070*/  @UP2 UIADD3.X UR5, UPT, UPT, UR5, -0x1, URZ, UP0, !UPT ;  /* 0xffffffff05052890 */ /* 0x000fe800087fe4ff */
[----:B------:R-:W-:Y:S01]  /*5080*/  REDG.E.ADD.F32.FTZ.RN.STRONG.GPU desc[UR30][R248.64+0x80], R14 ;  /* 0x0000800ef80079a6 */ /* 0x000fe2000c12f31e */
[----:B------:R-:W-:Y:S04]  /*5090*/  UISETP.GT.AND UP0, UPT, UR40, URZ, UPT ;  /* 0x000000ff2800728c */ /* 0x000fe8000bf04270 */
[----:B------:R-:W-:Y:S01]  /*50a0*/  REDG.E.ADD.F32.FTZ.RN.STRONG.GPU desc[UR30][R250.64+0x80], R15 ;  /* 0x0000800ffa0079a6 */ /* 0x000fe2000c12f31e */
[----:B------:R-:W-:Y:S04]  /*50b0*/  UMOV UR40, UR15 ;  /* 0x0000000f00287c82 */ /* 0x000fe80008000000 */
[----:B------:R-:W-:Y:S05]  /*50c0*/  REDG.E.ADD.F32.FTZ.RN.STRONG.GPU desc[UR30][R240.64+0x100], R20 ;  /* 0x00010014f00079a6 */ /* 0x000fea000c12f31e */
[----:B------:R-:W-:Y:S05]  /*50d0*/  REDG.E.ADD.F32.FTZ.RN.STRONG.GPU desc[UR30][R194.64+0x100], R21 ;  /* 0x00010015c20079a6 */ /* 0x000fea000c12f31e */
[----:B------:R-:W-:Y:S01]  /*50e0*/  REDG.E.ADD.F32.FTZ.RN.STRONG.GPU desc[UR30][R188.64+0x100], R22 ;  /* 0x00010016bc0079a6 */ /* 0x000fe2000c12f31e */
[C---:B-1----:R-:W-:Y:S04]  /*50f0*/  VIADD R184, R215.reuse, 0x40 ;  /* 0x00000040d7b87836 */ /* 0x042fe80000000000 */
[----:B------:R-:W-:Y:S01]  /*5100*/  REDG.E.ADD.F32.FTZ.RN.STRONG.GPU desc[UR30][R180.64+0x100], R23 ;  /* 0x00010017b40079a6 */ /* 0x000fe2000c12f31e */
[C---:B------:R-:W-:Y:S04]  /*5110*/  @P0 VIADD R184, R215.reuse, 0xffffffc0 ;  /* 0xffffffc0d7b80836 */ /* 0x040fe80000000000 */
        /* <DEDUP_REMOVED lines=105> */
.L_x_554:
[----:B-----5:R-:W-:Y:S01]  /*57b0*/  IMAD.SHL.U32 R2, R210, 0x10, RZ ;  /* 0x00000010d2027824 */ /* 0x020fe200078e00ff */
[----:B------:R-:W-:Y:S01]  /*57c0*/  LOP3.LUT R0, R242, 0x1f8, RZ, 0xc0, !PT ;  /* 0x000001f8f2007812 */ /* 0x000fe200078ec0ff */
[C---:B------:R-:W-:Y:S01]  /*57d0*/  IMAD.SHL.U32 R4, R210.reuse, 0x20, RZ ;  /* 0x00000020d2047824 */ /* 0x040fe200078e00ff */
[----:B------:R-:W1:Y:S01]  /*57e0*/  LDCU UR5, c[0x0][0x500] ;  /* 0x0000a000ff0577ac */ /* 0x000e620008000800 */
[----:B------:R-:W-:Y:S01]  /*57f0*/  IMAD.SHL.U32 R3, R210, 0x2, RZ ;  /* 0x00000002d2037824 */ /* 0x000fe200078e00ff */
[----:B------:R-:W-:Y:S01]  /*5800*/  LOP3.LUT R2, R2, 0x1c0, RZ, 0xc0, !PT ;  /* 0x000001c002027812 */ /* 0x000fe200078ec0ff */
[----:B------:R-:W2:Y:S01]  /*5810*/  LDC.64 R8, c[0x0][0x5c8] ;  /* 0x00017200ff087b82 */ /* 0x000ea20000000a00 */
[----:B------:R-:W-:Y:S01]  /*5820*/  R2P PR, R210, 0x18 ;  /* 0x00000018d2007804 */ /* 0x000fe20000000000 */
[----:B------:R-:W-:Y:S01]  /*5830*/  USHF.L.U32 UR14, UR33, 0x7, URZ ;  /* 0x00000007210e7899 */ /* 0x000fe200080006ff */
[--C-:B------:R-:W-:Y:S01]  /*5840*/  LOP3.LUT R0, R0, 0x38, R210.reuse, 0x78, !PT ;  /* 0x0000003800007812 */ /* 0x100fe200078e78d2 */
[----:B------:R-:W3:Y:S01]  /*5850*/  LDCU.64 UR6, c[0x0][0x5a8] ;  /* 0x0000b500ff0677ac */ /* 0x000ee20008000a00 */
[----:B------:R-:W-:Y:S01]  /*5860*/  SHF.R.U32.HI R210, RZ, 0x4, R210 ;  /* 0x00000004ffd27819 */ /* 0x000fe200000116d2 */
[----:B------:R-:W-:Y:S01]  /*5870*/  IMAD.MOV.U32 R12, RZ, RZ, R217 ;  /* 0x000000ffff0c7224 */ /* 0x000fe200078e00d9 */
[----:B------:R-:W-:Y:S01]  /*5880*/  LOP3.LUT R4, R4, 0xc00, RZ, 0xc0, !PT ;  /* 0x00000c0004047812 */ /* 0x000fe200078ec0ff */
[----:B------:R-:W4:Y:S01]  /*5890*/  LDC.64 R10, c[0x0][0x5d8] ;  /* 0x00017600ff0a7b82 */ /* 0x000f220000000a00 */
[--C-:B------:R-:W-:Y:S01]  /*58a0*/  LOP3.LUT R2, R2, 0x38, R3.reuse, 0xf8, !PT ;  /* 0x0000003802027812 */ /* 0x100fe200078ef803 */
[----:B------:R-:W-:Y:S01]  /*58b0*/  UMOV UR27, UR22 ;  /* 0x00000016001b7c82 */ /* 0x000fe20008000000 */
[----:B------:R-:W-:Y:S01]  /*58c0*/  LOP3.LUT R4, R4, 0x6, R3, 0xf8, !PT ;  /* 0x0000000604047812 */ /* 0x000fe200078ef803 */
[----:B------:R-:W3:Y:S01]  /*58d0*/  LDCU.64 UR12, c[0x0][0x5b0] ;  /* 0x0000b600ff0c77ac */ /* 0x000ee20008000a00 */
[----:B------:R-:W-:-:S02]  /*58e0*/  LOP3.LUT R2, R2, 0x8, R210, 0x78, !PT ;  /* 0x0000000802027812 */ /* 0x000fc400078e78d2 */
[----:B------:R-:W-:Y:S01]  /*58f0*/  MOV R3, 0x20 ;  /* 0x0000002000037802 */ /* 0x000fe20000000f00 */
[----:B-1----:R-:W-:Y:S01]  /*5900*/  FMUL.FTZ R100, R100, UR5 ;  /* 0x0000000564647c20 */ /* 0x002fe20008410000 */
[----:B------:R-:W-:Y:S01]  /*5910*/  LOP3.LUT R2, R4, R2, RZ, 0xfc, !PT ;  /* 0x0000000204027212 */ /* 0x000fe200078efcff */
[----:B------:R-:W-:Y:S01]  /*5920*/  FMUL.FTZ R101, R101, UR5 ;  /* 0x0000000565657c20 */ /* 0x000fe20008410000 */
[----:B------:R-:W-:Y:S01]  /*5930*/  FMUL.FTZ R102, R102, UR5 ;  /* 0x0000000566667c20 */ /* 0x000fe20008410000 */
[----:B------:R-:W-:Y:S01]  /*5940*/  FMUL.FTZ R103, R103, UR5 ;  /* 0x0000000567677c20 */ /* 0x000fe20008410000 */
[----:B------:R-:W-:Y:S01]  /*5950*/  LEA R4, R2, UR4, 0x1 ;  /* 0x0000000402047c11 */ /* 0x000fe2000f8e08ff */
[----:B------:R-:W-:Y:S01]  /*5960*/  FMUL.FTZ R112, R112, UR5 ;  /* 0x0000000570707c20 */ /* 0x000fe20008410000 */
[----:B------:R-:W-:Y:S01]  /*5970*/  FMUL.FTZ R113, R113, UR5 ;  /* 0x0000000571717c20 */ /* 0x000fe20008410000 */
[----:B------:R-:W-:Y:S01]  /*5980*/  FMUL.FTZ R114, R114, UR5 ;  /* 0x0000000572727c20 */ /* 0x000fe20008410000 */
[----:B------:R-:W-:Y:S01]  /*5990*/  FMUL.FTZ R115, R115, UR5 ;  /* 0x0000000573737c20 */ /* 0x000fe20008410000 */
[----:B------:R-:W-:Y:S01]  /*59a0*/  VIADD R2, R4, 0xc000 ;  /* 0x0000c00004027836 */ /* 0x000fe20000000000 */
[----:B------:R-:W-:Y:S01]  /*59b0*/  SEL R3, R3, 0xffffffe0, !P3 ;  /* 0xffffffe003037807 */ /* 0x000fe20005800000 */
        /* <DEDUP_REMOVED lines=21> */
[----:B------:R-:W-:Y:S01]  /*5b10*/  @P4 IADD3 R6, PT, PT, R2, -0x40, RZ ;  /* 0xffffffc002064810 */ /* 0x000fe20007ffe0ff */
[----:B------:R-:W-:Y:S01]  /*5b20*/  FMUL.FTZ R121, R121, UR5 ;  /* 0x0000000579797c20 */ /* 0x000fe20008410000 */
[----:B------:R-:W-:Y:S01]  /*5b30*/  FMUL.FTZ R122, R122, UR5 ;  /* 0x000000057a7a7c20 */ /* 0x000fe20008410000 */
[----:B------:R-:W-:Y:S01]  /*5b40*/  FMUL.FTZ R123, R123, UR5 ;  /* 0x000000057b7b7c20 */ /* 0x000fe20008410000 */
[----:B------:R-:W-:Y:S01]  /*5b50*/  F2FP.BF16.F32.PACK_AB R112, R113, R112 ;  /* 0x000000707170723e */ /* 0x000fe200000010ff */
[----:B------:R-:W-:Y:S01]  /*5b60*/  IMAD.IADD R5, R4, 0x1, R3 ;  /* 0x0000000104057824 */ /* 0x000fe200078e0203 */
        /* <DEDUP_REMOVED lines=24> */
[----:B------:R-:W-:Y:S01]  /*5cf0*/  STS [R4+0xc000], R100 ;  /* 0x00c0006404007388 */ /* 0x000fe20000000800 */
[----:B------:R-:W-:Y:S01]  /*5d00*/  F2FP.BF16.F32.PACK_AB R130, R131, R130 ;  /* 0x000000828382723e */ /* 0x000fe200000010ff */
[----:B------:R-:W-:-:S02]  /*5d10*/  IMAD.IADD R7, R3, 0x1, R6 ;  /* 0x0000000103077824 */ /* 0x000fc400078e0206 */
[----:B------:R-:W-:Y:S01]  /*5d20*/  FMUL.FTZ R140, R140, UR5 ;  /* 0x000000058c8c7c20 */ /* 0x000fe20008410000 */
[----:B------:R-:W-:Y:S01]  /*5d30*/  STS [R4+0xc400], R102 ;  /* 0x00c4006604007388 */ /* 0x000fe20000000800 */
[----:B------:R-:W-:Y:S01]  /*5d40*/  FMUL.FTZ R141, R141, UR5 ;  /* 0x000000058d8d7c20 */ /* 0x000fe20008410000 */
[----:B------:R-:W-:Y:S01]  /*5d50*/  FMUL.FTZ R142, R142, UR5 ;  /* 0x000000058e8e7c20 */ /* 0x000fe20008410000 */
[----:B------:R-:W-:Y:S01]  /*5d60*/  FMUL.FTZ R143, R143, UR5 ;  /* 0x000000058f8f7c20 */ /* 0x000fe20008410000 */
[----:B------:R-:W-:Y:S01]  /*5d70*/  F2FP.BF16.F32.PACK_AB R120, R121, R120 ;  /* 0x000000787978723e */ /* 0x000fe200000010ff */
[----:B------:R-:W-:Y:S01]  /*5d80*/  STS [R5+0xc000], R112 ;  /* 0x00c0007005007388 */ /* 0x000fe20000000800 */
[----:B------:R-:W-:Y:S01]  /*5d90*/  F2FP.BF16.F32.PACK_AB R122, R123, R122 ;  /* 0x0000007a7b7a723e */ /* 0x000fe200000010ff */
[----:B------:R-:W-:Y:S01]  /*5da0*/  FMUL.FTZ R148, R148, UR5 ;  /* 0x0000000594947c20 */ /* 0x000fe20008410000 */
[----:B------:R-:W-:Y:S01]  /*5db0*/  FMUL.FTZ R149, R149, UR5 ;  /* 0x0000000595957c20 */ /* 0x000fe20008410000 */
[----:B------:R-:W-:Y:S01]  /*5dc0*/  STS [R5+0xc400], R114 ;  /* 0x00c4007205007388 */ /* 0x000fe20000000800 */
        /* <DEDUP_REMOVED lines=19> */
[----:B------:R-:W-:Y:S01]  /*5f00*/  STS [R6], R116 ;  /* 0x0000007406007388 */ /* 0x000fe20000000800 */
        /* <DEDUP_REMOVED lines=9> */
[----:B------:R-:W1:Y:S01]  /*5fa0*/  LDC.64 R2, c[0x0][0x5c0] ;  /* 0x00017000ff027b82 */ /* 0x000e620000000a00 */
[----:B------:R-:W-:Y:S01]  /*5fb0*/  F2FP.BF16.F32.PACK_AB R140, R141, R140 ;  /* 0x0000008c8d8c723e */ /* 0x000fe200000010ff */
[----:B------:R-:W-:Y:S01]  /*5fc0*/  STS [R7+0x400], R130 ;  /* 0x0004008207007388 */ /* 0x000fe20000000800 */
[----:B------:R-:W-:Y:S01]  /*5fd0*/  F2FP.BF16.F32.PACK_AB R142, R143, R142 ;  /* 0x0000008e8f8e723e */ /* 0x000fe200000010ff */
[----:B------:R-:W-:Y:S01]  /*5fe0*/  USHF.R.S32.HI UR5, URZ, 0x1f, UR14 ;  /* 0x0000001fff057899 */ /* 0x000fe2000801140e */
[----:B------:R-:W-:Y:S01]  /*5ff0*/  F2FP.BF16.F32.PACK_AB R148, R149, R148 ;  /* 0x000000949594723e */ /* 0x000fe200000010ff */
[----:B------:R-:W-:Y:S01]  /*6000*/  STS [R6+0x2000], R120 ;  /* 0x0020007806007388 */ /* 0x000fe20000000800 */
[----:B------:R-:W-:Y:S01]  /*6010*/  F2FP.BF16.F32.PACK_AB R150, R151, R150 ;  /* 0x000000969796723e */ /* 0x000fe200000010ff */
[----:B------:R-:W-:Y:S01]  /*6020*/  UIADD3 UR14, UP0, UPT, UR42, UR14, URZ ;  /* 0x0000000e2a0e7290 */ /* 0x000fe2000ff1e0ff */
[----:B------:R-:W-:Y:S01]  /*6030*/  F2FP.BF16.F32.PACK_AB R160, R161, R160 ;  /* 0x000000a0a1a0723e */ /* 0x000fe200000010ff */
[----:B------:R-:W-:Y:S01]  /*6040*/  STS [R6+0x2400], R122 ;  /* 0x0024007a06007388 */ /* 0x000fe20000000800 */
[----:B------:R-:W-:Y:S01]  /*6050*/  F2FP.BF16.F32.PACK_AB R162, R163, R162 ;  /* 0x000000a2a3a2723e */ /* 0x000fe200000010ff */
[----:B------:R-:W-:Y:S01]  /*6060*/  ULEA.HI.X.SX32 UR42, UR42, UR5, 0x1, UP0 ;  /* 0x000000052a2a7291 */ /* 0x000fe200080f0eff */
[----:B------:R-:W-:Y:S01]  /*6070*/  F2FP.BF16.F32.PACK_AB R152, R153, R152 ;  /* 0x000000989998723e */ /* 0x000fe200000010ff */
[----:B------:R-:W-:Y:S01]  /*6080*/  STS [R7+0x2000], R124 ;  /* 0x0020007c07007388 */ /* 0x000fe20000000800 */
[----:B------:R-:W-:Y:S01]  /*6090*/  F2FP.BF16.F32.PACK_AB R154, R155, R154 ;  /* 0x0000009a9b9a723e */ /* 0x000fe200000010ff */
[----:B---3--:R-:W-:Y:S01]  /*60a0*/  UIMAD UR7, UR27, UR7, URZ ;  /* 0x000000071b0772a4 */ /* 0x008fe2000f8e02ff */
[----:B------:R-:W-:Y:S01]  /*60b0*/  F2FP.BF16.F32.PACK_AB R156, R157, R156 ;  /* 0x0000009c9d9c723e */ /* 0x000fe200000010ff */
[----:B------:R-:W-:Y:S01]  /*60c0*/  STS [R7+0x2400], R126 ;  /* 0x0024007e07007388 */ /* 0x000fe20000000800 */
[----:B------:R-:W-:Y:S01]  /*60d0*/  F2FP.BF16.F32.PACK_AB R158, R159, R158 ;  /* 0x0000009e9f9e723e */ /* 0x000fe200000010ff */
[----:B------:R-:W-:Y:S01]  /*60e0*/  UIMAD UR13, UR27, UR13, URZ ;  /* 0x0000000d1b0d72a4 */ /* 0x000fe2000f8e02ff */
        /* <DEDUP_REMOVED lines=50> */
[----:B------:R-:W-:Y:S01]  /*6410*/  MOV R13, RZ ;  /* 0x000000ff000d7202 */ /* 0x000fe20000000f00 */
[----:B------:R-:W-:Y:S01]  /*6420*/  STS [R4+0x14000], R36 ;  /* 0x0140002404007388 */ /* 0x000fe20000000800 */
[----:B------:R-:W-:-:S03]  /*6430*/  LOP3.LUT R0, R0, 0x1e00, R242, 0xf8, !PT ;  /* 0x00001e0000007812 */ /* 0x000fc600078ef8f2 */
[----:B------:R-:W-:Y:S01]  /*6440*/  STS [R4+0x14400], R38 ;  /* 0x0144002604007388 */ /* 0x000fe20000000800 */
[----:B------:R-:W-:-:S03]  /*6450*/  IMAD.WIDE.U32 R16, R2, UR14, R12 ;  /* 0x0000000e02107c25 */ /* 0x000fc6000f8e000c */
[----:B------:R-:W-:Y:S01]  /*6460*/  STS [R5+0x14000], R48 ;  /* 0x0140003005007388 */ /* 0x000fe20000000800 */
[----:B------:R-:W-:Y:S02]  /*6470*/  IMAD.IADD R17, R17, 0x1, R14 ;  /* 0x0000000111117824 */ /* 0x000fe400078e020e */
[----:B------:R-:W-:Y:S01]  /*6480*/  IMAD.U32 R14, RZ, RZ, UR6 ;  /* 0x00000006ff0e7e24 */ /* 0x000fe2000f8e00ff */
[----:B------:R-:W-:Y:S01]  /*6490*/  STS [R5+0x14400], R50 ;  /* 0x0144003205007388 */ /* 0x000fe20000000800 */
[----:B--2---:R-:W-:-:S03]  /*64a0*/  IMAD.WIDE.U32 R12, R8, UR14, R12 ;  /* 0x0000000e080c7c25 */ /* 0x004fc6000f8e000c */
[----:B------:R-:W-:Y:S01]  /*64b0*/  STS [R4+0x16000], R40 ;  /* 0x0160002804007388 */ /* 0x000fe20000000800 */
[----:B------:R-:W-:-:S03]  /*64c0*/  IMAD.WIDE.U32 R14, R14, UR27, R16 ;  /* 0x0000001b0e0e7c25 */ /* 0x000fc6000f8e0010 */
[----:B------:R-:W-:Y:S02]  /*64d0*/  STS [R4+0x16400], R42 ;  /* 0x0164002a04007388 */ /* 0x000fe40000000800 */
[----:B------:R-:W-:Y:S02]  /*64e0*/  IADD3 R15, PT, PT, R15, UR7, RZ ;  /* 0x000000070f0f7c10 */ /* 0x000fe4000fffe0ff */
[----:B------:R-:W-:Y:S01]  /*64f0*/  STS [R5+0x16000], R44 ;  /* 0x0160002c05007388 */ /* 0x000fe20000000800 */
[----:B----4-:R-:W-:-:S03]  /*6500*/  IMAD.WIDE.U32 R14, R10, UR25, R14 ;  /* 0x000000190a0e7c25 */ /* 0x010fc6000f8e000e */
[----:B------:R-:W-:Y:S01]  /*6510*/  STS [R5+0x16400], R46 ;  /* 0x0164002e05007388 */ /* 0x000fe20000000800 */
[----:B------:R-:W-:-:S03]  /*6520*/  IMAD R11, R11, UR25, R15 ;  /* 0x000000190b0b7c24 */ /* 0x000fc6000f8e020f */
[----:B------:R-:W-:Y:S01]  /*6530*/  STS [R6+0x8000], R52 ;  /* 0x0080003406007388 */ /* 0x000fe20000000800 */
[----:B------:R-:W-:-:S03]  /*6540*/  MOV R10, R14 ;  /* 0x0000000e000a7202 */ /* 0x000fc60000000f00 */
[----:B------:R-:W-:Y:S02]  /*6550*/  STS [R6+0x8400], R54 ;  /* 0x0084003606007388 */ /* 0x000fe40000000800 */
[----:B------:R-:W-:Y:S02]  /*6560*/  IMAD.WIDE.U32 R10, R221, R2, R10 ;  /* 0x00000002dd0a7225 */ /* 0x000fe400078e000a */
        /* <DEDUP_REMOVED lines=13> */
[----:B------:R2:W-:Y:S04]  /*6640*/  STS [R5+0x1a400], R78 ;  /* 0x01a4004e05007388 */ /* 0x0005e80000000800 */
[----:B------:R-:W-:Y:S04]  /*6650*/  STS [R6+0xc000], R84 ;  /* 0x00c0005406007388 */ /* 0x000fe80000000800 */
[----:B------:R-:W-:Y:S04]  /*6660*/  STS [R6+0xc400], R86 ;  /* 0x00c4005606007388 */ /* 0x000fe80000000800 */
[----:B------:R-:W-:Y:S04]  /*6670*/  STS [R7+0xc000], R96 ;  /* 0x00c0006007007388 */ /* 0x000fe80000000800 */
[----:B------:R-:W-:Y:S01]  /*6680*/  STS [R7+0xc400], R98 ;  /* 0x00c4006207007388 */ /* 0x000fe20000000800 */
[----:B-1----:R-:W-:-:S03]  /*6690*/  IMAD.U32 R74, RZ, RZ, UR12 ;  /* 0x0000000cff4a7e24 */ /* 0x002fc6000f8e00ff */
[----:B------:R-:W-:Y:S04]  /*66a0*/  STS [R6+0xe000], R88 ;  /* 0x00e0005806007388 */ /* 0x000fe80000000800 */
[----:B------:R1:W-:Y:S01]  /*66b0*/  STS [R6+0xe400], R90 ;  /* 0x00e4005a06007388 */ /* 0x0003e20000000800 */
[----:B--2---:R-:W2:Y:S03]  /*66c0*/  LDC.64 R4, c[0x0][0x5e0] ;  /* 0x00017800ff047b82 */ /* 0x004ea60000000a00 */
[----:B------:R-:W-:Y:S04]  /*66d0*/  STS [R7+0xe000], R92 ;  /* 0x00e0005c07007388 */ /* 0x000fe80000000800 */
[----:B------:R3:W-:Y:S01]  /*66e0*/  STS [R7+0xe400], R94 ;  /* 0x00e4005e07007388 */ /* 0x0007e20000000800 */
[----:B-1----:R-:W-:Y:S01]  /*66f0*/  LEA R6, R0, UR4, 0x1 ;  /* 0x0000000400067c11 */ /* 0x002fe2000f8e08ff */
[----:B------:R-:W-:Y:S06]  /*6700*/  BAR.SYNC.DEFER_BLOCKING 0x0 ;  /* 0x0000000000007b1d */ /* 0x000fec0000010000 */
[----:B------:R-:W1:Y:S01]  /*6710*/  LDCU.128 UR4, c[0x0][0x560] ;  /* 0x0000ac00ff0477ac */ /* 0x000e620008000c00 */
[----:B---3--:R-:W-:-:S04]  /*6720*/  IMAD R7, R8, UR42, RZ ;  /* 0x0000002a08077c24 */ /* 0x008fc8000f8e02ff */
[----:B------:R-:W-:-:S04]  /*6730*/  IMAD R0, R9, UR14, R7 ;  /* 0x0000000e09007c24 */ /* 0x000fc8000f8e0207 */
[----:B------:R-:W-:Y:S02]  /*6740*/  IMAD.IADD R13, R13, 0x1, R0 ;  /* 0x000000010d0d7824 */ /* 0x000fe400078e0200 */
[----:B------:R-:W-:Y:S02]  /*6750*/  IMAD R0, R221, R3, R11 ;  /* 0x00000003dd007224 */ /* 0x000fe400078e020b */
[----:B------:R-:W-:-:S04]  /*6760*/  IMAD.WIDE.U32 R74, R74, UR27, R12 ;  /* 0x0000001b4a4a7c25 */ /* 0x000fc8000f8e000c */
[----:B------:R-:W-:Y:S01]  /*6770*/  VIADD R75, R75, UR13 ;  /* 0x0000000d4b4b7c36 */ /* 0x000fe20008000000 */
[----:B------:R-:W3:Y:S01]  /*6780*/  LDS.128 R24, [R6+0x10000] ;  /* 0x0100000006187984 */ /* 0x000ee20000000c00 */
[----:B-1----:R-:W-:Y:S01]  /*6790*/  LEA R72, P0, R10, UR4, 0x1 ;  /* 0x000000040a487c11 */ /* 0x002fe2000f8008ff */
[----:B--2---:R-:W-:Y:S02]  /*67a0*/  IMAD.WIDE.U32 R74, R4, UR25, R74 ;  /* 0x00000019044a7c25 */ /* 0x004fe4000f8e004a */
[----:B------:R-:W1:Y:S01]  /*67b0*/  LDS.128 R40, [R6+0xc000] ;  /* 0x00c0000006287984 */ /* 0x000e620000000c00 */
[----:B------:R-:W-:Y:S01]  /*67c0*/  LEA.HI.X R73, R10, UR5, R0, 0x1, P0 ;  /* 0x000000050a497c11 */ /* 0x000fe200080f0c00 */
[----:B------:R-:W-:Y:S02]  /*67d0*/  IMAD R75, R5, UR25, R75 ;  /* 0x00000019054b7c24 */ /* 0x000fe4000f8e024b */
[----:B------:R-:W2:Y:S01]  /*67e0*/  LDS.128 R20, [R6+0x11000] ;  /* 0x0110000006147984 */ /* 0x000ea20000000c00 */
[----:B------:R-:W-:-:S02]  /*67f0*/  LEA R10, P0, R2, R72, 0x7 ;  /* 0x00000048020a7211 */ /* 0x000fc400078038ff */
[C-C-:B------:R-:W-:Y:S01]  /*6800*/  SHF.L.U64.HI R0, R2.reuse, 0x6, R3.reuse ;  /* 0x0000000602007819 */ /* 0x140fe20000010203 */
[----:B------:R-:W4:Y:S01]  /*6810*/  LDS.128 R36, [R6+0xd000] ;  /* 0x00d0000006247984 */ /* 0x000f220000000c00 */
[C---:B------:R-:W-:Y:S01]  /*6820*/  LEA.HI.X R11, R2.reuse, R73, R3, 0x7, P0 ;  /* 0x00000049020b7211 */ /* 0x040fe200000f3c03 */
[----:B------:R-:W-:Y:S02]  /*6830*/  IMAD.SHL.U32 R2, R2, 0x40, RZ ;  /* 0x0000004002027824 */ /* 0x000fe400078e00ff */
[----:B------:R-:W4:Y:S01]  /*6840*/  LDS.128 R32, [R6+0xe000] ;  /* 0x00e0000006207984 */ /* 0x000f220000000c00 */
[C---:B------:R-:W-:Y:S02]  /*6850*/  IMAD.WIDE.U32 R74, R221.reuse, R8, R74 ;  /* 0x00000008dd4a7225 */ /* 0x040fe400078e004a */
[----:B------:R-:W-:Y:S01]  /*6860*/  IADD3 R76, P0, PT, R2, R72, RZ ;  /* 0x00000048024c7210 */ /* 0x000fe20007f1e0ff */
[----:B------:R-:W4:Y:S01]  /*6870*/  LDS.128 R16, [R6+0x12000] ;  /* 0x0120000006107984 */ /* 0x000f220000000c00 */
[----:B------:R-:W-:-:S02]  /*6880*/  IMAD R221, R221, R9, R75 ;  /* 0x00000009dddd7224 */ /* 0x000fc400078e024b */
[----:B------:R-:W-:Y:S01]  /*6890*/  IADD3.X R77, PT, PT, R0, R73, RZ, P0, !PT ;  /* 0x00000049004d7210 */ /* 0x000fe200007fe4ff */
[----:B------:R-:W4:Y:S04]  /*68a0*/  LDS.128 R28, [R6+0xf000] ;  /* 0x00f00000061c7984 */ /* 0x000f280000000c00 */
        /* <DEDUP_REMOVED lines=9> */
[----:B---3--:R3:W-:Y:S04]  /*6940*/  STG.E.128 desc[UR30][R72.64+0x80], R24 ;  /* 0x0000801848007986 */ /* 0x0087e8000c101d1e */
[----:B-1----:R-:W-:Y:S04]  /*6950*/  STG.E.128 desc[UR30][R72.64], R40 ;  /* 0x0000002848007986 */ /* 0x002fe8000c101d1e */
[----:B--2---:R1:W-:Y:S04]  /*6960*/  STG.E.128 desc[UR30][R76.64+0x80], R20 ;  /* 0x000080144c007986 */ /* 0x0043e8000c101d1e */
[----:B----4-:R-:W-:Y:S04]  /*6970*/  STG.E.128 desc[UR30][R76.64], R36 ;  /* 0x000000244c007986 */ /* 0x010fe8000c101d1e */
[----:B------:R-:W-:Y:S04]  /*6980*/  STG.E.128 desc[UR30][R10.64], R32 ;  /* 0x000000200a007986 */ /* 0x000fe8000c101d1e */
[----:B------:R2:W-:Y:S01]  /*6990*/  STG.E.128 desc[UR30][R10.64+0x80], R16 ;  /* 0x000080100a007986 */ /* 0x0005e2000c101d1e */
[----:B---3--:R-:W-:-:S02]  /*69a0*/  IADD3 R24, P1, PT, R10, R2, RZ ;  /* 0x000000020a187210 */ /* 0x008fc40007f3e0ff */
[----:B------:R-:W-:-:S03]  /*69b0*/  SHF.L.U64.HI R2, R8, 0x6, R9 ;  /* 0x0000000608027819 */ /* 0x000fc60000010209 */
[----:B------:R-:W-:Y:S02]  /*69c0*/  IMAD.X R25, R11, 0x1, R0, P1 ;  /* 0x000000010b197824 */ /* 0x000fe400008e0600 */
[----:B------:R-:W-:Y:S01]  /*69d0*/  IMAD.SHL.U32 R0, R8, 0x40, RZ ;  /* 0x0000004008007824 */ /* 0x000fe200078e00ff */
[C---:B-1----:R-:W-:Y:S02]  /*69e0*/  LEA R20, P0, R74.reuse, UR6, 0x1 ;  /* 0x000000064a147c11 */ /* 0x042fe4000f8008ff */
[----:B------:R3:W-:Y:S02]  /*69f0*/  STG.E.128 desc[UR30][R24.64], R28 ;  /* 0x0000001c18007986 */ /* 0x0007e4000c101d1e */
[----:B------:R-:W-:Y:S02]  /*6a00*/  LEA.HI.X R21, R74, UR7, R221, 0x1, P0 ;  /* 0x000000074a157c11 */ /* 0x000fe400080f0cdd */
[----:B------:R3:W-:Y:S04]  /*6a10*/  STG.E.128 desc[UR30][R24.64+0x80], R12 ;  /* 0x0000800c18007986 */ /* 0x0007e8000c101d1e */
[----:B------:R3:W-:Y:S01]  /*6a20*/  STG.E.128 desc[UR30][R20.64], R48 ;  /* 0x0000003014007986 */ /* 0x0007e2000c101d1e */
[----:B--2---:R-:W-:-:S02]  /*6a30*/  LEA R10, P0, R8, R20, 0x7 ;  /* 0x00000014080a7211 */ /* 0x004fc400078038ff */
[----:B------:R-:W-:Y:S01]  /*6a40*/  IADD3 R16, P1, PT, R0, R20, RZ ;  /* 0x0000001400107210 */ /* 0x000fe20007f3e0ff */
[----:B------:R3:W-:Y:S01]  /*6a50*/  STG.E.128 desc[UR30][R20.64+0x80], R44 ;  /* 0x0000802c14007986 */ /* 0x0007e2000c101d1e */
[-C--:B------:R-:W-:Y:S02]  /*6a60*/  LEA.HI.X R11, R8, R21.reuse, R9, 0x7, P0 ;  /* 0x00000015080b7211 */ /* 0x080fe400000f3c09 */
[----:B------:R-:W-:Y:S02]  /*6a70*/  IADD3 R8, P0, PT, R10, R0, RZ ;  /* 0x000000000a087210 */ /* 0x000fe40007f1e0ff */
[----:B------:R-:W-:-:S03]  /*6a80*/  IADD3.X R17, PT, PT, R2, R21, RZ, P1, !PT ;  /* 0x0000001502117210 */ /* 0x000fc60000ffe4ff */
[----:B------:R-:W-:Y:S02]  /*6a90*/  IMAD.X R9, R11, 0x1, R2, P0 ;  /* 0x000000010b097824 */ /* 0x000fe400000e0602 */
[----:B------:R3:W-:Y:S04]  /*6aa0*/  STG.E.128 desc[UR30][R16.64], R52 ;  /* 0x0000003410007986 */ /* 0x0007e8000c101d1e */
[----:B------:R3:W-:Y:S04]  /*6ab0*/  STG.E.128 desc[UR30][R16.64+0x80], R56 ;  /* 0x0000803810007986 */ /* 0x0007e8000c101d1e */
[----:B------:R3:W-:Y:S04]  /*6ac0*/  STG.E.128 desc[UR30][R10.64], R68 ;  /* 0x000000440a007986 */ /* 0x0007e8000c101d1e */
[----:B------:R3:W-:Y:S04]  /*6ad0*/  STG.E.128 desc[UR30][R10.64+0x80], R60 ;  /* 0x0000803c0a007986 */ /* 0x0007e8000c101d1e */
[----:B------:R3:W-:Y:S04]  /*6ae0*/  STG.E.128 desc[UR30][R8.64], R64 ;  /* 0x0000004008007986 */ /* 0x0007e8000c101d1e */
[----:B------:R3:W-:Y:S02]  /*6af0*/  STG.E.128 desc[UR30][R8.64+0x80], R4 ;  /* 0x0000800408007986 */ /* 0x0007e4000c101d1e */
.L_x_551:
[----:B------:R-:W2:Y:S01]  /*6b00*/  LDCU UR5, c[0x0][0x438] ;  /* 0x00008700ff0577ac */ /* 0x000ea20008000800 */
[----:B------:R-:W4:Y:S01]  /*6b10*/  LDCU UR6, c[0x0][0x370] ;  /* 0x00006e00ff0677ac */ /* 0x000f220008000800 */
[----:B--2---:R-:W-:-:S04]  /*6b20*/  UIADD3 UR5, UPT, UPT, UR5, 0x7f, URZ ;  /* 0x0000007f05057890 */ /* 0x004fc8000fffe0ff */
[----:B------:R-:W-:Y:S02]  /*6b30*/  USHF.R.S32.HI UR4, URZ, 0x1f, UR5 ;  /* 0x0000001fff047899 */ /* 0x000fe40008011405 */
[----:B----4-:R-:W-:Y:S02]  /*6b40*/  UIADD3 UR33, UPT, UPT, UR6, UR33, URZ ;  /* 0x0000002106217290 */ /* 0x010fe4000fffe0ff */
[----:B------:R-:W-:-:S04]  /*6b50*/  ULEA.HI UR4, UR4, UR5, URZ, 0x7 ;  /* 0x0000000504047291 */ /* 0x000fc8000f8f38ff */
[----:B------:R-:W-:-:S04]  /*6b60*/  USHF.R.S32.HI UR4, URZ, 0x7, UR4 ;  /* 0x00000007ff047899 */ /* 0x000fc80008011404 */
[----:B------:R-:W-:-:S09]  /*6b70*/  UISETP.GE.AND UP0, UPT, UR33, UR4, UPT ;  /* 0x000000042100728c */ /* 0x000fd2000bf06270 */
[----:B------:R-:W-:Y:S05]  /*6b80*/  BRA.U !UP0, `(.L_x_558) ;  /* 0xffffff9508a87547 */ /* 0x000fea000b83ffff */
[----:B-1----:R-:W-:Y:S05]  /*6b90*/  EXIT ;  /* 0x000000000000794d */ /* 0x002fea0003800000 */
.L_x_559:
        /* <DEDUP_REMOVED lines=14> */
.L_x_2421:


//--------------------- .text._ZN5flash44flash_bwd_dq_dk_dv_loop_seqk_parallel_kernelI23Flash_bwd_kernel_traitsILi128ELi64ELi128ELi8ELi2ELi4ELi2ELb0ELb0EN7cutlass10bfloat16_tE19Flash_kernel_traitsILi128ELi64ELi128ELi8ES3_EELb0ELb0ELb0ELb1ELb0ELb0ELb0EEEvNS_16Flash_bwd_paramsE --------------------------
	.section	.text._ZN5flash44flash_bwd_dq_dk_dv_loop_seqk_parallel_kernelI23Flash_bwd_kernel_traitsILi128ELi64ELi128ELi8ELi2ELi4ELi2ELb0ELb0EN7cutlass10bfloat16_tE19Flash_kernel_traitsILi128ELi64ELi128ELi8ES3_EELb0ELb0ELb0ELb1ELb0ELb0ELb0EEEvNS_16Flash_bwd_paramsE,"ax",@progbits
	.align	128
        .global         _ZN5flash44flash_bwd_dq_dk_dv_loop_seqk_parallel_kernelI23Flash_bwd_kernel_traitsILi128ELi64ELi128ELi8ELi2ELi4ELi2ELb0ELb0EN7cutlass10bfloat16_tE19Flash_kernel_traitsILi128ELi64ELi128ELi8ES3_EELb0ELb0ELb0ELb1ELb0ELb0ELb0EEEvNS_16Flash_bwd_paramsE
        .type           _ZN5flash44flash_bwd_dq_dk_dv_loop_seqk_parallel_kernelI23Flash_bwd_kernel_traitsILi128ELi64ELi128ELi8ELi2ELi4ELi2ELb0ELb0EN7cutlass10bfloat16_tE19Flash_kernel_traitsILi128ELi64ELi128ELi8ES3_EELb0ELb0ELb0ELb1ELb0ELb0ELb0EEEvNS_16Flash_bwd_paramsE,@function
        .size           _ZN5flash44flash_bwd_dq_dk_dv_loop_seqk_parallel_kernelI23Flash_bwd_kernel_traitsILi128ELi64ELi128ELi8ELi2ELi4ELi2ELb0ELb0EN7cutlass10bfloat16_tE19Flash_kernel_traitsILi128ELi64ELi128ELi8ES3_EELb0ELb0ELb0ELb1ELb0ELb0ELb0EEEvNS_16Flash_bwd_paramsE,(.L_x_2422 - _ZN5flash44flash_bwd_dq_dk_dv_loop_seqk_parallel_kernelI23Flash_bwd_kernel_traitsILi128ELi64ELi128ELi8ELi2ELi4ELi2ELb0ELb0EN7cutlass10bfloat16_tE19Flash_kernel_traitsILi128ELi64ELi128ELi8ES3_EELb0ELb0ELb0ELb1ELb0ELb0ELb0EEEvNS_16Flash_bwd_paramsE)
        .other          _ZN5flash44flash_bwd_dq_dk_dv_loop_seqk_parallel_kernelI23Flash_bwd_kernel_traitsILi128ELi64ELi128ELi8ELi2ELi4ELi2ELb0ELb0EN7cutlass10bfloat16_tE19Flash_kernel_traitsILi128ELi64ELi128ELi8ES3_EELb0ELb0ELb0ELb1ELb0ELb0ELb0EEEvNS_16Flash_bwd_paramsE,@"STO_CUDA_ENTRY STV_DEFAULT"
_ZN5flash44flash_bwd_dq_dk_dv_loop_seqk_parallel_kernelI23Flash_bwd_kernel_traitsILi128ELi64ELi128ELi8ELi2ELi4ELi2ELb0ELb0EN7cutlass10bfloat16_tE19Flash_kernel_traitsILi128ELi64ELi128ELi8ES3_EELb0ELb0ELb0ELb1ELb0ELb0ELb0EEEvNS_16Flash_bwd_paramsE:
.text._ZN5flash44flash_bwd_dq_dk_dv_loop_seqk_parallel_kernelI23Flash_bwd_kernel_traitsILi128ELi64ELi128ELi8ELi2ELi4ELi2ELb0ELb0EN7cutlass10bfloat16_tE19Flash_kernel_traitsILi128ELi64ELi128ELi8ES3_EELb0ELb0ELb0ELb1ELb0ELb0ELb0EEEvNS_16Flash_bwd_paramsE:
        /* <DEDUP_REMOVED lines=18> */
[----:B------:R-:W-:Y:S01]  /*0120*/  S2UR UR19, SR_CTAID.Y ;  /* 0x00000000001379c3 */ /* 0x000fe20000002600 */
[----:B-1----:R-:W-:-:S02]  /*0130*/  ULEA UR42, UP0, UR25, UR42, 0x2 ;  /* 0x0000002a192a7291 */ /* 0x002fc4000f8010ff */
[----:B--2---:R-:W-:Y:S02]  /*0140*/  UISETP.NE.U32.AND UP1, UPT, UR6, URZ, UPT ;  /* 0x000000ff0600728c */ /* 0x004fe4000bf25070 */
[----:B------:R-:W-:Y:S02]  /*0150*/  ULEA.HI.X UR43, UR25, UR43, URZ, 0x2, UP0 ;  /* 0x0000002b192b7291 */ /* 0x000fe400080f14ff */
[----:B------:R-:W-:Y:S01]  /*0160*/  UISETP.NE.U32.AND UP0, UPT, UR6, URZ, UPT ;  /* 0x000000ff0600728c */ /* 0x000fe2000bf05070 */
[----:B------:R-:W-:Y:S01]  /*0170*/  S2UR UR22, SR_CTAID.X ;  /* 0x00000000001679c3 */ /* 0x000fe20000002500 */
        /* <DEDUP_REMOVED lines=8> */
[----:B------:R-:W4:Y:S01]  /*0200*/  S2UR UR18, SR_CTAID.Y ;  /* 0x00000000001279c3 */ /* 0x000f220000002600 */
[----:B------:R-:W-:Y:S01]  /*0210*/  UISETP.EQ.OR.EX UP0, UPT, UR5, URZ, !UP3, UP2 ;  /* 0x000000ff0500728c */ /* 0x000fe2000df02720 */
[----:B------:R-:W-:Y:S02]  /*0220*/  UMOV UR8, 0x400 ;  /* 0x0000040000087882 */ /* 0x000fe40000000000 */
[----:B------:R-:W-:Y:S01]  /*0230*/  UMOV UR5, 0x400 ;  /* 0x0000040000057882 */ /* 0x000fe20000000000 */
[----:B------:R-:W-:Y:S02]  /*0240*/  UP2UR UR28, UPR, URZ, 0x1 ;  /* 0x00000001ff1c7883 */ /* 0x000fe40008000000 */
[----:B------:R-:W-:Y:S01]  /*0250*/  UP2UR UR27, UPR, URZ, 0x8 ;  /* 0x00000008ff1b7883 */ /* 0x000fe20008000000 */
[----:B------:R-:W4:Y:S01]  /*0260*/  S2UR UR21, SR_CTAID.Z ;  /* 0x00000000001579c3 */ /* 0x000f220000002700 */
        /* <DEDUP_REMOVED lines=10> */
.L_x_641:
        /* <DEDUP_REMOVED lines=52> */
.L_x_560:
        /* <DEDUP_REMOVED lines=17> */
[----:B------:R-:W-:Y:S02]  /*0760*/  @!UP1 UIMAD UR49, UR25, UR11, UR53 ;  /* 0x0000000b193192a4 */ /* 0x000fe4000f8e0235 */
[----:B------:R-:W-:-:S03]  /*0770*/  @UP1 UIMAD UR49, UR16, UR9, UR13 ;  /* 0x00000009103112a4 */ /* 0x000fc6000f8e020d */
[----:B------:R-:W-:Y:S01]  /*0780*/  @UP1 UMOV UR52, UR12 ;  /* 0x0000000c00341c82 */ /* 0x000fe20008000000 */
[----:B------:R-:W-:Y:S08]  /*0790*/  BRA.U UP2, `(.L_x_562) ;  /* 0x0000000102307547 */ /* 0x000ff0000b800000 */
        /* <DEDUP_REMOVED lines=12> */
.L_x_562:
[----:B------:R-:W1:Y:S01]  /*0860*/  LDCU.64 UR14, c[0x0][0x3b8] ;  /* 0x00007700ff0e77ac */ /* 0x000e620008000a00 */
[----:B------:R-:W-:-:S04]  /*0870*/  UIADD3 UR8, UPT, UPT, UR38, UR40, URZ ;  /* 0x0000002826087290 */ /* 0x000fc8000fffe0ff */
[----:B-1----:R-:W-:Y:S02]  /*0880*/  UIMAD.WIDE.U32 UR54, UR8, UR14, URZ ;  /* 0x0000000e083672a5 */ /* 0x002fe4000f8e00ff */
[----:B------:R-:W-:-:S04]  /*0890*/  UIMAD UR8, UR8, UR15, URZ ;  /* 0x0000000f080872a4 */ /* 0x000fc8000f8e02ff */
[----:B------:R-:W-:-:S06]  /*08a0*/  UIADD3 UR8, UPT, UPT, UR55, UR8, URZ ;  /* 0x0000000837087290 */ /* 0x000fcc000fffe0ff */
[----:B------:R-:W-:Y:S02]  /*08b0*/  MOV R19, UR8 ;  /* 0x0000000800137c02 */ /* 0x000fe40008000f00 */
.L_x_563:
        /* <DEDUP_REMOVED lines=44> */
.L_x_564:
[----:B------:R-:W1:Y:S01]  /*0b80*/  LDCU.64 UR12, c[0x0][0x3c0] ;  /* 0x00007800ff0c77ac */ /* 0x000e620008000a00 */
[----:B------:R-:W-:-:S04]  /*0b90*/  UIADD3 UR8, UPT, UPT, UR38, UR40, URZ ;  /* 0x0000002826087290 */ /* 0x000fc8000fffe0ff */
[----:B-1----:R-:W-:Y:S02]  /*0ba0*/  UIMAD.WIDE.U32 UR10, UR8, UR12, URZ ;  /* 0x0000000c080a72a5 */ /* 0x002fe4000f8e00ff */
[----:B------:R-:W-:-:S04]  /*0bb0*/  UIMAD UR8, UR8, UR13, URZ ;  /* 0x0000000d080872a4 */ /* 0x000fc8000f8e02ff */
[----:B------:R-:W-:Y:S01]  /*0bc0*/  UIADD3 UR8, UPT, UPT, UR11, UR8, URZ ;  /* 0x000000080b087290 */ /* 0x000fe2000fffe0ff */
[----:B------:R-:W-:-:S05]  /*0bd0*/  UMOV UR50, UR10 ;  /* 0x0000000a00327c82 */ /* 0x000fca0008000000 */
[----:B------:R-:W-:-:S07]  /*0be0*/  MOV R23, UR8 ;  /* 0x0000000800177c02 */ /* 0x000fce0008000f00 */
.L_x_565:
        /* <DEDUP_REMOVED lines=11> */
[----:B------:R-:W1:Y:S02]  /*0ca0*/  LDCU UR8, c[0x0][0x444] ;  /* 0x00008880ff0877ac */ /* 0x000e640008000800 */
[----:B-1----:R-:W-:Y:S02]  /*0cb0*/  USHF.R.S32.HI UR9, URZ, 0x1f, UR8 ;  /* 0x0000001fff097899 */ /* 0x002fe40008011408 */
[----:B------:R-:W-:Y:S02]  /*0cc0*/  UIMAD.WIDE.U32 UR56, UR25, UR8, URZ ;  /* 0x00000008193872a5 */ /* 0x000fe4000f8e00ff */
[----:B------:R-:W-:Y:S02]  /*0cd0*/  UIMAD UR8, UR9, UR25, URZ ;  /* 0x00000019090872a4 */ /* 0x000fe4000f8e02ff */
[----:B------:R-:W-:Y:S02]  /*0ce0*/  USHF.R.S32.HI UR9, URZ, 0x1f, UR17 ;  /* 0x0000001fff097899 */ /* 0x000fe40008011411 */
[----:B------:R-:W-:-:S02]  /*0cf0*/  UIADD3 UR8, UPT, UPT, UR57, UR8, URZ ;  /* 0x0000000839087290 */ /* 0x000fc4000fffe0ff */
[----:B------:R-:W-:Y:S02]  /*0d00*/  UIMAD.WIDE.U32 UR10, UR56, UR17, URZ ;  /* 0x00000011380a72a5 */ /* 0x000fe4000f8e00ff */
        /* <DEDUP_REMOVED lines=10> */
.L_x_566:
[----:B------:R-:W-:Y:S02]  /*0db0*/  UIMAD.WIDE.U32 UR10, UR64, UR16, URZ ;  /* 0x00000010400a72a5 */ /* 0x000fe4000f8e00ff */
[----:B------:R-:W-:-:S04]  /*0dc0*/  UIMAD UR8, UR65, UR16, URZ ;  /* 0x00000010410872a4 */ /* 0x000fc8000f8e02ff */
[----:B------:R-:W-:-:S12]  /*0dd0*/  UIADD3 UR8, UPT, UPT, UR11, UR8, URZ ;  /* 0x000000080b087290 */ /* 0x000fd8000fffe0ff */
.L_x_567:
[----:B------:R-:W1:Y:S01]  /*0de0*/  LDCU.U8 UR9, c[0x0][0x548] ;  /* 0x0000a900ff0977ac */ /* 0x000e620008000000 */
[----:B------:R-:W-:Y:S01]  /*0df0*/  UMOV UR25, UR19 ;  /* 0x0000001300197c82 */ /* 0x000fe20008000000 */
[----:B------:R-:W2:Y:S01]  /*0e00*/  LDCU.U8 UR58, c[0x0][0x5f0] ;  /* 0x0000be00ff3a77ac */ /* 0x000ea20008000000 */
[----:B------:R-:W-:Y:S02]  /*0e10*/  USHF.L.U32 UR56, UR25, 0x7, URZ ;  /* 0x0000000719387899 */ /* 0x000fe400080006ff */
[----:B------:R-:W-:Y:S02]  /*0e20*/  UIMAD UR55, UR24, UR45, URZ ;  /* 0x0000002d183772a4 */ /* 0x000fe4000f8e02ff */
[----:B------:R-:W-:-:S04]  /*0e30*/  USEL UR11, UR56, URZ, UP5 ;  /* 0x000000ff380b7287 */ /* 0x000fc8000a800000 */
[----:B------:R-:W-:Y:S02]  /*0e40*/  UIADD3 UR11, UP0, UPT, UR47, UR11, URZ ;  /* 0x0000000b2f0b7290 */ /* 0x000fe4000ff1e0ff */
[----:B-1----:R-:W-:Y:S02]  /*0e50*/  UISETP.NE.AND UP1, UPT, UR9, URZ, UPT ;  /* 0x000000ff0900728c */ /* 0x002fe4000bf25270 */
        /* <DEDUP_REMOVED lines=13> */
.L_x_568:
[----:B------:R-:W1:Y:S01]  /*0f30*/  LDCU UR57, c[0x0][0x434] ;  /* 0x00008680ff3977ac */ /* 0x000e620008000800 */
[----:B------:R-:W-:-:S04]  /*0f40*/  UIMAD UR9, UR25, UR17, UR24 ;  /* 0x00000011190972a4 */ /* 0x000fc8000f8e0218 */
[----:B-1----:R-:W-:Y:S02]  /*0f50*/  UIMAD UR57, UR9, UR57, URZ ;  /* 0x00000039093972a4 */ /* 0x002fe4000f8e02ff */
.L_x_569:
        /* <DEDUP_REMOVED lines=11> */
.L_x_570:
[----:B------:R-:W1:Y:S01]  /*1010*/  LDCU UR56, c[0x0][0x444] ;  /* 0x00008880ff3877ac */ /* 0x000e620008000800 */
[----:B------:R-:W-:-:S04]  /*1020*/  UIMAD UR9, UR25, UR17, UR24 ;  /* 0x00000011190972a4 */ /* 0x000fc8000f8e0218 */
[----:B-1----:R-:W-:-:S12]  /*1030*/  UIMAD UR56, UR9, UR56, URZ ;  /* 0x00000038093872a4 */ /* 0x002fd8000f8e02ff */
.L_x_571:
        /* <DEDUP_REMOVED lines=23> */
[----:B------:R-:W-:Y:S01]  /*11b0*/  VIADD R25, R24, 0x20 ;  /* 0x0000002018197836 */ /* 0x000fe20000000000 */
[----:B------:R-:W-:Y:S01]  /*11c0*/  IADD3 R2, P0, PT, R10, UR60, RZ ;  /* 0x0000003c0a027c10 */ /* 0x000fe2000ff1e0ff */
[----:B------:R-:W1:Y:S01]  /*11d0*/  LDCU.64 UR60, c[0x0][0x5e8] ;  /* 0x0000bd00ff3c77ac */ /* 0x000e620008000a00 */
[----:B------:R-:W-:Y:S01]  /*11e0*/  LOP3.LUT R8, R28, 0x1f, RZ, 0xc0, !PT ;  /* 0x0000001f1c087812 */ /* 0x000fe200078ec0ff */
[C---:B------:R-:W-:Y:S01]  /*11f0*/  VIADD R26, R24.reuse, 0x40 ;  /* 0x00000040181a7836 */ /* 0x040fe20000000000 */
[----:B------:R-:W-:Y:S01]  /*1200*/  IADD3 R27, PT, PT, R24, 0x60, RZ ;  /* 0x00000060181b7810 */ /* 0x000fe20007ffe0ff */
[----:B------:R-:W-:Y:S01]  /*1210*/  IMAD.X R3, RZ, RZ, UR46, P0 ;  /* 0x0000002eff037e24 */ /* 0x000fe200080e06ff */
[----:B------:R-:W-:Y:S01]  /*1220*/  USHF.L.U64.HI UR46, UR8, 0x5, UR9 ;  /* 0x00000005082e7899 */ /* 0x000fe20008010209 */
[----:B------:R-:W-:Y:S02]  /*1230*/  IMAD R8, R9, UR45, R8 ;  /* 0x0000002d09087c24 */ /* 0x000fe4000f8e0208 */
[----:B------:R-:W-:-:S04]  /*1240*/  IMAD.WIDE.U32 R2, R0, UR47, R2 ;  /* 0x0000002f00027c25 */ /* 0x000fc8000f8e0002 */
[----:B------:R-:W-:Y:S01]  /*1250*/  VIADD R3, R3, UR16 ;  /* 0x0000001003037c36 */ /* 0x000fe20008000000 */
[----:B------:R-:W5:Y:S01]  /*1260*/  LDCU.64 UR16, c[0x0][0x3c8] ;  /* 0x00007900ff1077ac */ /* 0x000f620008000a00 */
[----:B------:R-:W-:Y:S02]  /*1270*/  IMAD.U32 R0, RZ, RZ, UR11 ;  /* 0x0000000bff007e24 */ /* 0x000fe4000f8e00ff */
[----:B------:R-:W-:Y:S01]  /*1280*/  IMAD.WIDE.U32 R2, R4, UR24, R2 ;  /* 0x0000001804027c25 */ /* 0x000fe2000f8e0002 */
[----:B------:R-:W3:Y:S03]  /*1290*/  LDCU.64 UR10, c[0x0][0x550] ;  /* 0x0000aa00ff0a77ac */ /* 0x000ee60008000a00 */
[----:B------:R-:W-:Y:S02]  /*12a0*/  IMAD R3, R0, UR24, R3 ;  /* 0x0000001800037c24 */ /* 0x000fe4000f8e0203 */
        /* <DEDUP_REMOVED lines=8> */
[----:B-----5:R-:W-:Y:S01]  /*1330*/  IMAD.U32 R0, RZ, RZ, UR16 ;  /* 0x00000010ff007e24 */ /* 0x020fe2000f8e00ff */
[----:B------:R-:W2:Y:S01]  /*1340*/  LDCU.64 UR8, c[0x0][0x380] ;  /* 0x00007000ff0877ac */ /* 0x000ea20008000a00 */
[----:B----4-:R-:W-:Y:S01]  /*1350*/  IMAD.WIDE.U32 R4, R14, UR22, RZ ;  /* 0x000000160e047c25 */ /* 0x010fe2000f8e00ff */
[----:B---3--:R-:W-:Y:S01]  /*1360*/  LEA R242, P2, R6, UR10, 0x1 ;  /* 0x0000000a06f27c11 */ /* 0x008fe2000f8408ff */
[----:B------:R-:W-:Y:S02]  /*1370*/  USHF.L.U32 UR49, UR45, 0x6, URZ ;  /* 0x000000062d317899 */ /* 0x000fe400080006ff */
[----:B------:R-:W-:Y:S01]  /*1380*/  IMAD.WIDE.U32 R2, R0, UR24, R2 ;  /* 0x0000001800027c25 */ /* 0x000fe2000f8e0002 */
[----:B------:R-:W-:Y:S01]  /*1390*/  MOV R0, UR17 ;  /* 0x0000001100007c02 */ /* 0x000fe20008000f00 */
[----:B------:R-:W3:Y:S01]  /*13a0*/  LDCU.64 UR16, c[0x0][0x570] ;  /* 0x0000ae00ff1077ac */ /* 0x000ee20008000a00 */
        /* <DEDUP_REMOVED lines=8> */
[----:B------:R-:W-:-:S02]  /*1430*/  LEA.HI.X R241, R6, UR11, R17, 0x1, P2 ;  /* 0x0000000b06f17c11 */ /* 0x000fc400090f0c11 */
[----:B------:R-:W-:Y:S01]  /*1440*/  IADD3.X R5, PT, PT, R5, UR53, R0, P1, P0 ;  /* 0x0000003505057c10 */ /* 0x000fe20008fe0400 */
[----:B------:R-:W-:Y:S01]  /*1450*/  IMAD R3, R24, R13, R3 ;  /* 0x0000000d18037224 */ /* 0x000fe200078e0203 */
[----:B------:R-:W-:Y:S01]  /*1460*/  IADD3 R0, P0, PT, R9, UR49, RZ ;  /* 0x0000003109007c10 */ /* 0x000fe2000ff1e0ff */
[----:B-1----:R-:W-:Y:S01]  /*1470*/  UIMAD.WIDE UR52, UR56, 0x4, UR60 ;  /* 0x00000004383478a5 */ /* 0x002fe2000f8e023c */
[----:B--2---:R-:W-:Y:S01]  /*1480*/  LEA R239, P1, R2, UR8, 0x1 ;  /* 0x0000000802ef7c11 */ /* 0x004fe2000f8208ff */
[----:B------:R-:W-:Y:S01]  /*1490*/  IMAD.SHL.U32 R7, R12, 0x20, RZ ;  /* 0x000000200c077824 */ /* 0x000fe200078e00ff */
[----:B------:R-:W-:Y:S01]  /*14a0*/  LEA.HI.X.SX32 R4, R4, R5, 0x1, P0 ;  /* 0x0000000504047211 */ /* 0x000fe200000f0eff */
[----:B------:R-:W-:Y:S01]  /*14b0*/  UIMAD.WIDE UR56, UR57, 0x4, UR58 ;  /* 0x00000004393878a5 */ /* 0x000fe2000f8e023a */
[----:B---3--:R-:W-:Y:S02]  /*14c0*/  LEA R236, P0, R0, UR16, 0x2 ;  /* 0x0000001000ec7c11 */ /* 0x008fe4000f8010ff */
[----:B------:R-:W-:-:S02]  /*14d0*/  LEA.HI.X R238, R2, UR9, R3, 0x1, P1 ;  /* 0x0000000902ee7c11 */ /* 0x000fc400088f0c03 */
[----:B------:R-:W-:Y:S01]  /*14e0*/  LEA.HI.X R237, R0, UR17, R4, 0x2, P0 ;  /* 0x0000001100ed7c11 */ /* 0x000fe200080f1404 */
[----:B------:R-:W-:Y:S01]  /*14f0*/  UMOV UR17, UR53 ;  /* 0x0000003500117c82 */ /* 0x000fe20008000000 */
[C---:B------:R-:W-:Y:S02]  /*1500*/  IADD3 R15, P2, PT, R24.reuse, 0x40, RZ ;  /* 0x00000040180f7810 */ /* 0x040fe40007f5e0ff */
[C---:B------:R-:W-:Y:S02]  /*1510*/  IADD3 R14, P0, PT, R24.reuse, 0x20, RZ ;  /* 0x00000020180e7810 */ /* 0x040fe40007f1e0ff */
[----:B------:R-:W-:Y:S01]  /*1520*/  IADD3 R17, P1, PT, R24, 0x60, RZ ;  /* 0x0000006018117810 */ /* 0x000fe20007f3e0ff */
[----:B------:R-:W-:Y:S01]  /*1530*/  IMAD.X R20, RZ, RZ, RZ, P2 ;  /* 0x000000ffff147224 */ /* 0x000fe200010e06ff */
[----:B------:R-:W-:Y:S01]  /*1540*/  SHF.L.U64.HI R13, R12, 0x5, R13 ;  /* 0x000000050c0d7819 */ /* 0x000fe2000001020d */
[----:B------:R-:W-:Y:S01]  /*1550*/  IMAD.X R18, RZ, RZ, RZ, P0 ;  /* 0x000000ffff127224 */ /* 0x000fe200000e06ff */
[----:B------:R-:W-:-:S02]  /*1560*/  IADD3.X R21, PT, PT, RZ, RZ, RZ, P1, !PT ;  /* 0x000000ffff157210 */ /* 0x000fc40000ffe4ff */
        /* <DEDUP_REMOVED lines=14> */
.L_x_573:
[----:B------:R-:W1:Y:S01]  /*1650*/  LDCU.64 UR10, c[0x0][0x5c0] ;  /* 0x0000b800ff0a77ac */ /* 0x000e620008000a00 */
[----:B------:R-:W-:-:S04]  /*1660*/  UIADD3 UR5, UPT, UPT, UR38, UR40, URZ ;  /* 0x0000002826057290 */ /* 0x000fc8000fffe0ff */
[----:B-1----:R-:W-:Y:S02]  /*1670*/  UIMAD.WIDE.U32 UR16, UR5, UR10, URZ ;  /* 0x0000000a051072a5 */ /* 0x002fe4000f8e00ff */
[----:B------:R-:W-:-:S04]  /*1680*/  UIMAD UR5, UR5, UR11, URZ ;  /* 0x0000000b050572a4 */ /* 0x000fc8000f8e02ff */
[----:B------:R-:W-:-:S06]  /*1690*/  UIADD3 UR5, UPT, UPT, UR17, UR5, URZ ;  /* 0x0000000511057290 */ /* 0x000fcc000fffe0ff */
[----:B------:R-:W-:Y:S02]  /*16a0*/  MOV R0, UR5 ;  /* 0x0000000500007c02 */ /* 0x000fe40008000f00 */
.L_x_574:
        /* <DEDUP_REMOVED lines=12> */
.L_x_575:
[----:B------:R-:W1:Y:S01]  /*1770*/  LDCU.64 UR8, c[0x0][0x5c8] ;  /* 0x0000b900ff0877ac */ /* 0x000e620008000a00 */
[----:B------:R-:W-:-:S04]  /*1780*/  UIADD3 UR38, UPT, UPT, UR38, UR40, URZ ;  /* 0x0000002826267290 */ /* 0x000fc8000fffe0ff */
[----:B-1----:R-:W-:Y:S02]  /*1790*/  UIMAD.WIDE.U32 UR14, UR38, UR8, URZ ;  /* 0x00000008260e72a5 */ /* 0x002fe4000f8e00ff */
[----:B------:R-:W-:-:S04]  /*17a0*/  UIMAD UR38, UR38, UR9, URZ ;  /* 0x00000009262672a4 */ /* 0x000fc8000f8e02ff */
[----:B------:R-:W-:-:S06]  /*17b0*/  UIADD3 UR38, UPT, UPT, UR15, UR38, URZ ;  /* 0x000000260f267290 */ /* 0x000fcc000fffe0ff */
[----:B------:R-:W-:Y:S02]  /*17c0*/  MOV R9, UR38 ;  /* 0x0000002600097c02 */ /* 0x000fe40008000f00 */
.L_x_576:
        /* <DEDUP_REMOVED lines=30> */
.L_x_578:
[----:B------:R-:W-:Y:S05]  /*19b0*/  BSYNC.RECONVERGENT B0 ;  /* 0x0000000000007941 */ /* 0x000fea0003800200 */
.L_x_577:
        /* <DEDUP_REMOVED lines=16> */
.L_x_580:
[----:B------:R-:W-:Y:S05]  /*1ac0*/  BSYNC.RECONVERGENT B0 ;  /* 0x0000000000007941 */ /* 0x000fea0003800200 */
.L_x_579:
        /* <DEDUP_REMOVED lines=16> */
.L_x_582:
[----:B------:R-:W-:Y:S05]  /*1bd0*/  BSYNC.RECONVERGENT B0 ;  /* 0x0000000000007941 */ /* 0x000fea0003800200 */
.L_x_581:
        /* <DEDUP_REMOVED lines=16> */
.L_x_584:
[----:B------:R-:W-:Y:S05]  /*1ce0*/  BSYNC.RECONVERGENT B0 ;  /* 0x0000000000007941 */ /* 0x000fea0003800200 */
.L_x_583:
        /* <DEDUP_REMOVED lines=25> */
.L_x_586:
[----:B------:R-:W-:Y:S05]  /*1e80*/  BSYNC.RECONVERGENT B0 ;  /* 0x0000000000007941 */ /* 0x000fea0003800200 */
.L_x_585:
        /* <DEDUP_REMOVED lines=16> */
.L_x_588:
[----:B------:R-:W-:Y:S05]  /*1f90*/  BSYNC.RECONVERGENT B0 ;  /* 0x0000000000007941 */ /* 0x000fea0003800200 */
.L_x_587:
        /* <DEDUP_REMOVED lines=16> */
.L_x_590:
[----:B------:R-:W-:Y:S05]  /*20a0*/  BSYNC.RECONVERGENT B0 ;  /* 0x0000000000007941 */ /* 0x000fea0003800200 */
.L_x_589:
        /* <DEDUP_REMOVED lines=17> */
.L_x_572:
        /* <DEDUP_REMOVED lines=30> */
.L_x_593:
[----:B------:R2:W-:Y:S04]  /*23a0*/  STS.128 [R6+0x8000], RZ ;  /* 0x008000ff06007388 */ /* 0x0005e80000000c00 */
[----:B------:R2:W-:Y:S02]  /*23b0*/  STS.128 [R6+0xa000], RZ ;  /* 0x00a000ff06007388 */ /* 0x0005e40000000c00 */
.L_x_594:
[----:B------:R-:W-:Y:S05]  /*23c0*/  BSYNC.RECONVERGENT B0 ;  /* 0x0000000000007941 */ /* 0x000fea0003800200 */
.L_x_592:
        /* <DEDUP_REMOVED lines=23> */
.L_x_596:
[----:B------:R-:W-:Y:S05]  /*2540*/  BSYNC.RECONVERGENT B0 ;  /* 0x0000000000007941 */ /* 0x000fea0003800200 */
.L_x_595:
        /* <DEDUP_REMOVED lines=21> */
.L_x_598:
[----:B------:R1:W-:Y:S04]  /*26a0*/  STS.128 [R231], RZ ;  /* 0x000000ffe7007388 */ /* 0x0003e80000000c00 */
[----:B------:R1:W-:Y:S02]  /*26b0*/  STS.128 [R231+0x2000], RZ ;  /* 0x002000ffe7007388 */ /* 0x0003e40000000c00 */
.L_x_599:
[----:B------:R-:W-:Y:S05]  /*26c0*/  BSYNC.RECONVERGENT B0 ;  /* 0x0000000000007941 */ /* 0x000fea0003800200 */
.L_x_597:
        /* <DEDUP_REMOVED lines=40> */
.L_x_601:
[----:B------:R-:W-:Y:S05]  /*2950*/  BSYNC.RECONVERGENT B0 ;  /* 0x0000000000007941 */ /* 0x000fea0003800200 */
.L_x_600:
        /* <DEDUP_REMOVED lines=36> */
.L_x_603:
[----:B------:R2:W-:Y:S04]  /*2ba0*/  STS.128 [R6+0xc000], RZ ;  /* 0x00c000ff06007388 */ /* 0x0005e80000000c00 */
[----:B------:R2:W-:Y:S02]  /*2bb0*/  STS.128 [R6+0x10000], RZ ;  /* 0x010000ff06007388 */ /* 0x0005e40000000c00 */
.L_x_604:
[----:B------:R-:W-:Y:S05]  /*2bc0*/  BSYNC.RECONVERGENT B0 ;  /* 0x0000000000007941 */ /* 0x000fea0003800200 */
.L_x_602:
        /* <DEDUP_REMOVED lines=29> */
.L_x_606:
[----:B------:R-:W-:Y:S05]  /*2da0*/  BSYNC.RECONVERGENT B0 ;  /* 0x0000000000007941 */ /* 0x000fea0003800200 */
.L_x_605:
        /* <DEDUP_REMOVED lines=26> */
.L_x_608:
[----:B------:R-:W-:Y:S05]  /*2f50*/  BSYNC.RECONVERGENT B0 ;  /* 0x0000000000007941 */ /* 0x000fea0003800200 */
.L_x_607:
        /* <DEDUP_REMOVED lines=26> */
.L_x_610:
[----:B------:R-:W-:Y:S05]  /*3100*/  BSYNC.RECONVERGENT B0 ;  /* 0x0000000000007941 */ /* 0x000fea0003800200 */
.L_x_609:
        /* <DEDUP_REMOVED lines=34> */
.L_x_612:
[----:B------:R1:W-:Y:S04]  /*3330*/  STS.128 [R6+0x14000], RZ ;  /* 0x014000ff06007388 */ /* 0x0003e80000000c00 */
[----:B------:R1:W-:Y:S02]  /*3340*/  STS.128 [R6+0x18000], RZ ;  /* 0x018000ff06007388 */ /* 0x0003e40000000c00 */
.L_x_613:
[----:B------:R-:W-:Y:S05]  /*3350*/  BSYNC.RECONVERGENT B0 ;  /* 0x0000000000007941 */ /* 0x000fea0003800200 */
.L_x_611:
        /* <DEDUP_REMOVED lines=26> */
.L_x_615:
[----:B------:R-:W-:Y:S05]  /*3500*/  BSYNC.RECONVERGENT B0 ;  /* 0x0000000000007941 */ /* 0x000fea0003800200 */
.L_x_614:
        /* <DEDUP_REMOVED lines=26> */
.L_x_617:
[----:B------:R-:W-:Y:S05]  /*36b0*/  BSYNC.RECONVERGENT B0 ;  /* 0x0000000000007941 */ /* 0x000fea0003800200 */
.L_x_616:
        /* <DEDUP_REMOVED lines=26> */
.L_x_619:
[----:B------:R-:W-:Y:S05]  /*3860*/  BSYNC.RECONVERGENT B0 ;  /* 0x0000000000007941 */ /* 0x000fea0003800200 */
.L_x_618:
[----:B------:R-:W3:Y:S01]  /*3870*/  LDCU.64 UR10, c[0x0][0x538] ;  /* 0x0000a700ff0a77ac */ /* 0x000ee20008000a00 */
[----:B------:R-:W4:Y:S01]  /*3880*/  S2R R218, SR_TID.X ;  /* 0x0000000000da7919 */ /* 0x000f220000002100 */
[C---:B------:R-:W-:Y:S01]  /*3890*/  IMAD.SHL.U32 R4, R28.reuse, 0x2, RZ ;  /* 0x000000021c047824 */ /* 0x040fe200078e00ff */
[----:B------:R-:W1:Y:S01]  /*38a0*/  LDC R240, c[0x0][0x44c] ;  /* 0x00011300fff07b82 */ /* 0x000e620000000800 */
[----:B------:R-:W-:Y:S01]  /*38b0*/  IMAD.U32 R0, RZ, RZ, UR5 ;  /* 0x00000005ff007e24 */ /* 0x000fe2000f8e00ff */
[----:B------:R-:W0:Y:S01]  /*38c0*/  LDGDEPBAR ;  /* 0x00000000000079af */ /* 0x000e220000000000 */
[----:B------:R-:W-:Y:S01]  /*38d0*/  IMAD.SHL.U32 R208, R28, 0x40, RZ ;  /* 0x000000401cd07824 */ /* 0x000fe200078e00ff */
[----:B---3--:R-:W-:Y:S01]  /*38e0*/  UISETP.NE.U32.AND UP0, UPT, UR10, URZ, UPT ;  /* 0x000000ff0a00728c */ /* 0x008fe2000bf05070 */
[----:B------:R-:W-:Y:S01]  /*38f0*/  LOP3.LUT R4, R4, 0x6, RZ, 0xc0, !PT ;  /* 0x0000000604047812 */ /* 0x000fe200078ec0ff */
[----:B------:R-:W-:Y:S02]  /*3900*/  IMAD.SHL.U32 R209, R28, 0x20, RZ ;  /* 0x000000201cd17824 */ /* 0x000fe400078e00ff */
[----:B------:R-:W-:Y:S01]  /*3910*/  IMAD.MOV.U32 R214, RZ, RZ, 0x40 ;  /* 0x00000040ffd67424 */ /* 0x000fe200078e00ff */
[----:B------:R-:W-:Y:S01]  /*3920*/  UISETP.NE.AND.EX UP0, UPT, UR11, URZ, UPT, UP0 ;  /* 0x000000ff0b00728c */ /* 0x000fe2000bf05300 */
[----:B------:R-:W-:-:S02]  /*3930*/  IMAD.MOV.U32 R207, RZ, RZ, 0x20 ;  /* 0x00000020ffcf7424 */ /* 0x000fc400078e00ff */
[----:B------:R-:W-:Y:S01]  /*3940*/  IMAD.MOV.U32 R252, RZ, RZ, 0x10 ;  /* 0x00000010fffc7424 */ /* 0x000fe200078e00ff */
[----:B------:R-:W-:Y:S01]  /*3950*/  CS2R R158, SRZ ;  /* 0x00000000009e7805 */ /* 0x000fe2000001ff00 */
[----:B------:R-:W-:Y:S01]  /*3960*/  IMAD.MOV.U32 R234, RZ, RZ, R231 ;  /* 0x000000ffffea7224 */ /* 0x000fe200078e00e7 */
[----:B------:R-:W-:Y:S02]  /*3970*/  PLOP3.LUT P0, PT, PT, PT, UP0, 0x80, 0x8 ;  /* 0x000000000008781c */ /* 0x000fe40003f0f008 */
[----:B------:R-:W-:Y:S02]  /*3980*/  CS2R R156, SRZ ;  /* 0x00000000009c7805 */ /* 0x000fe4000001ff00 */
[----:B------:R-:W-:Y:S02]  /*3990*/  CS2R R162, SRZ ;  /* 0x0000000000a27805 */ /* 0x000fe4000001ff00 */
[----:B------:R-:W-:Y:S01]  /*39a0*/  CS2R R160, SRZ ;  /* 0x0000000000a07805 */ /* 0x000fe2000001ff00 */
[C---:B----4-:R-:W-:Y:S01]  /*39b0*/  IMAD.SHL.U32 R217, R218.reuse, 0x8, RZ ;  /* 0x00000008dad97824 */ /* 0x050fe200078e00ff */
[----:B------:R-:W3:Y:S01]  /*39c0*/  @UP0 LDCU.64 UR8, c[0x0][0x540] ;  /* 0x0000a800ff0807ac */ /* 0x000ee20008000a00 */
[----:B------:R-:W-:Y:S01]  /*39d0*/  @UP0 UMOV UR12, UR24 ;  /* 0x00000018000c0c82 */ /* 0x000fe20008000000 */
[----:B------:R-:W-:Y:S01]  /*39e0*/  @UP0 UMOV UR13, URZ ;  /* 0x000000ff000d0c82 */ /* 0x000fe20008000000 */
[--C-:B------:R-:W-:Y:S01]  /*39f0*/  SHF.R.U32.HI R9, RZ, 0x1, R218.reuse ;  /* 0x00000001ff097819 */ /* 0x100fe200000116da */
[----:B------:R-:W-:Y:S01]  /*3a00*/  IMAD.SHL.U32 R10, R218, 0x2, RZ ;  /* 0x00000002da0a7824 */ /* 0x000fe200078e00ff */
[----:B------:R-:W-:-:S02]  /*3a10*/  SHF.R.U32.HI R221, RZ, 0x3, R218 ;  /* 0x00000003ffdd7819 */ /* 0x000fc400000116da */
        /* <DEDUP_REMOVED lines=8> */
[----:B------:R-:W-:Y:S01]  /*3aa0*/  CS2R R138, SRZ ;  /* 0x00000000008a7805 */ /* 0x000fe2000001ff00 */
[----:B---3--:R-:W-:Y:S01]  /*3ab0*/  @UP0 UIMAD.WIDE.U32 UR12, UR25, UR8, UR12 ;  /* 0x00000008190c02a5 */ /* 0x008fe2000f8e000c */
[----:B------:R-:W3:Y:S03]  /*3ac0*/  @UP0 LDCU UR8, c[0x0][0x458] ;  /* 0x00008b00ff0807ac */ /* 0x000ee60008000800 */
[----:B------:R-:W-:Y:S02]  /*3ad0*/  @UP0 UIMAD UR9, UR25, UR9, UR13 ;  /* 0x00000009190902a4 */ /* 0x000fe4000f8e020d */
[----:B------:R-:W-:Y:S01]  /*3ae0*/  @UP0 ULEA UR10, UP1, UR12, UR10, 0x2 ;  /* 0x0000000a0c0a0291 */ /* 0x000fe2000f8210ff */
[----:B------:R-:W-:-:S02]  /*3af0*/  CS2R R136, SRZ ;  /* 0x0000000000887805 */ /* 0x000fc4000001ff00 */
[----:B------:R-:W-:Y:S02]  /*3b00*/  CS2R R134, SRZ ;  /* 0x0000000000867805 */ /* 0x000fe4000001ff00 */
[----:B------:R-:W-:Y:S01]  /*3b10*/  CS2R R132, SRZ ;  /* 0x0000000000847805 */ /* 0x000fe2000001ff00 */
[----:B------:R-:W-:Y:S01]  /*3b20*/  @UP0 ULEA.HI.X UR11, UR12, UR11, UR9, 0x2, UP1 ;  /* 0x0000000b0c0b0291 */ /* 0x000fe200088f1409 */
[----:B--2---:R-:W-:Y:S01]  /*3b30*/  IMAD.U32 R2, RZ, RZ, UR10 ;  /* 0x0000000aff027e24 */ /* 0x004fe2000f8e00ff */
[----:B------:R-:W-:Y:S02]  /*3b40*/  LOP3.LUT R4, R4, 0x1e0, R29, 0xf8, !PT ;  /* 0x000001e004047812 */ /* 0x000fe400078ef81d */
[----:B------:R-:W-:Y:S02]  /*3b50*/  CS2R R126, SRZ ;  /* 0x00000000007e7805 */ /* 0x000fe4000001ff00 */
[----:B------:R-:W-:Y:S01]  /*3b60*/  LOP3.LUT R5, R208, 0x200, RZ, 0xc0, !PT ;  /* 0x00000200d0057812 */ /* 0x000fe200078ec0ff */
[----:B------:R-:W-:Y:S01]  /*3b70*/  IMAD.U32 R3, RZ, RZ, UR11 ;  /* 0x0000000bff037e24 */ /* 0x000fe2000f8e00ff */
[----:B------:R-:W2:Y:S04]  /*3b80*/  LDCU UR10, c[0x0][0x590] ;  /* 0x0000b200ff0a77ac */ /* 0x000ea80008000800 */
[----:B------:R4:W2:Y:S01]  /*3b90*/  @P0 LDG.E R8, desc[UR36][R2.64] ;  /* 0x0000002402080981 */ /* 0x0008a2000c1e1900 */
[----:B------:R-:W-:-:S02]  /*3ba0*/  LOP3.LUT R5, R5, 0x400, R209, 0xf8, !PT ;  /* 0x0000040005057812 */ /* 0x000fc400078ef8d1 */
[----:B------:R-:W-:Y:S02]  /*3bb0*/  CS2R R124, SRZ ;  /* 0x00000000007c7805 */ /* 0x000fe4000001ff00 */
[----:B------:R-:W-:Y:S02]  /*3bc0*/  R2P PR, R28, 0x6 ;  /* 0x000000061c007804 */ /* 0x000fe40000000000 */
[----:B------:R-:W-:Y:S02]  /*3bd0*/  CS2R R130, SRZ ;  /* 0x0000000000827805 */ /* 0x000fe4000001ff00 */
[----:B------:R-:W-:Y:S02]  /*3be0*/  LOP3.LUT R249, R217, 0x38, RZ, 0xc0, !PT ;  /* 0x00000038d9f97812 */ /* 0x000fe400078ec0ff */
[----:B------:R-:W-:Y:S02]  /*3bf0*/  CS2R R128, SRZ ;  /* 0x0000000000807805 */ /* 0x000fe4000001ff00 */
[----:B------:R-:W-:-:S02]  /*3c00*/  CS2R R122, SRZ ;  /* 0x00000000007a7805 */ /* 0x000fc4000001ff00 */
[----:B------:R-:W-:Y:S02]  /*3c10*/  SEL R214, R214, 0xffffffc0, !P2 ;  /* 0xffffffc0d6d67807 */ /* 0x000fe40005000000 */
[----:B------:R-:W-:Y:S02]  /*3c20*/  CS2R R120, SRZ ;  /* 0x0000000000787805 */ /* 0x000fe4000001ff00 */
[----:B------:R-:W-:Y:S02]  /*3c30*/  SEL R207, R207, 0xffffffe0, !P1 ;  /* 0xffffffe0cfcf7807 */ /* 0x000fe40004800000 */
        /* <DEDUP_REMOVED lines=14> */
[----:B----4-:R-:W-:Y:S01]  /*3d20*/  VIADD R2, R243, UR35 ;  /* 0x00000023f3027c36 */ /* 0x010fe20008000000 */
[----:B------:R-:W-:-:S02]  /*3d30*/  SHF.R.U32.HI R3, RZ, 0x4, R28 ;  /* 0x00000004ff037819 */ /* 0x000fc4000001161c */
[----:B------:R-:W-:Y:S02]  /*3d40*/  CS2R R90, SRZ ;  /* 0x00000000005a7805 */ /* 0x000fe4000001ff00 */
[----:B------:R-:W-:Y:S01]  /*3d50*/  CS2R R88, SRZ ;  /* 0x0000000000587805 */ /* 0x000fe2000001ff00 */
[----:B------:R-:W-:Y:S01]  /*3d60*/  IMAD R7, R0, 0x40, R2 ;  /* 0x0000004000077824 */ /* 0x000fe200078e0202 */
[----:B------:R-:W-:Y:S01]  /*3d70*/  LOP3.LUT R3, R3, 0x8, RZ, 0xc0, !PT ;  /* 0x0000000803037812 */ /* 0x000fe200078ec0ff */
[----:B------:R-:W-:Y:S01]  /*3d80*/  IMAD.U32 R2, RZ, RZ, UR29 ;  /* 0x0000001dff027e24 */ /* 0x000fe2000f8e00ff */
[----:B------:R-:W-:Y:S01]  /*3d90*/  LOP3.LUT R0, R208, 0x1c0, RZ, 0xc0, !PT ;  /* 0x000001c0d0007812 */ /* 0x000fe200078ec0ff */
[----:B------:R-:W-:Y:S01]  /*3da0*/  UIADD3 UR29, UPT, UPT, UR29, 0x80, URZ ;  /* 0x000000801d1d7890 */ /* 0x000fe2000fffe0ff */
[----:B------:R-:W-:Y:S02]  /*3db0*/  LOP3.LUT R3, R3, 0x10, R28, 0xf8, !PT ;  /* 0x0000001003037812 */ /* 0x000fe400078ef81c */
[----:B------:R-:W-:-:S02]  /*3dc0*/  CS2R R86, SRZ ;  /* 0x0000000000567805 */ /* 0x000fc4000001ff00 */
[----:B------:R-:W-:Y:S02]  /*3dd0*/  LOP3.LUT R0, R0, 0x38, R30, 0xf8, !PT ;  /* 0x0000003800007812 */ /* 0x000fe400078ef81e */
[----:B------:R-:W-:Y:S02]  /*3de0*/  CS2R R84, SRZ ;  /* 0x0000000000547805 */ /* 0x000fe4000001ff00 */
[----:B-1----:R-:W-:Y:S02]  /*3df0*/  IADD3 R6, PT, PT, R4, UR39, R2 ;  /* 0x0000002704067c10 */ /* 0x002fe4000fffe002 */
[----:B------:R-:W-:Y:S02]  /*3e00*/  CS2R R78, SRZ ;  /* 0x00000000004e7805 */ /* 0x000fe4000001ff00 */
[----:B------:R-:W-:Y:S02]  /*3e10*/  LOP3.LUT R2, R3, R0, RZ, 0x3c, !PT ;  /* 0x0000000003027212 */ /* 0x000fe400078e3cff */
[----:B------:R-:W-:Y:S01]  /*3e20*/  CS2R R76, SRZ ;  /* 0x00000000004c7805 */ /* 0x000fe2000001ff00 */
[----:B---3--:R-:W1:Y:S01]  /*3e30*/  @P0 MUFU.RCP R3, UR8 ;  /* 0x0000000800030d08 */ /* 0x008e620008001000 */
[----:B------:R-:W-:-:S02]  /*3e40*/  LOP3.LUT R4, R0, 0x8, R29, 0x78, !PT ;  /* 0x0000000800047812 */ /* 0x000fc400078e781d */
[----:B------:R-:W-:Y:S02]  /*3e50*/  CS2R R82, SRZ ;  /* 0x0000000000527805 */ /* 0x000fe4000001ff00 */
[----:B------:R-:W-:Y:S01]  /*3e60*/  LOP3.LUT R208, R2, 0x200, R208, 0xf8, !PT ;  /* 0x0000020002d07812 */ /* 0x000fe200078ef8d0 */
[----:B------:R-:W-:Y:S01]  /*3e70*/  IMAD.SHL.U32 R2, R218, 0x40, RZ ;  /* 0x00000040da027824 */ /* 0x000fe200078e00ff */
[----:B------:R-:W-:Y:S02]  /*3e80*/  LOP3.LUT R0, R0, 0x8, R28, 0x78, !PT ;  /* 0x0000000800007812 */ /* 0x000fe400078e781c */
[----:B------:R-:W-:Y:S02]  /*3e90*/  CS2R R80, SRZ ;  /* 0x0000000000507805 */ /* 0x000fe4000001ff00 */
[----:B------:R-:W-:Y:S01]  /*3ea0*/  IADD3 R230, PT, PT, R7, -0x29, -R6 ;  /* 0xffffffd707e67810 */ /* 0x000fe20007ffe806 */
[----:B------:R-:W-:Y:S01]  /*3eb0*/  IMAD.SHL.U32 R7, R218, 0x20, RZ ;  /* 0x00000020da077824 */ /* 0x000fe200078e00ff */
[----:B------:R-:W-:-:S02]  /*3ec0*/  LOP3.LUT R209, R0, 0x7a00, R209, 0xf8, !PT ;  /* 0x00007a0000d17812 */ /* 0x000fc400078ef8d1 */
[----:B------:R-:W-:Y:S02]  /*3ed0*/  CS2R R74, SRZ ;  /* 0x00000000004a7805 */ /* 0x000fe4000001ff00 */
[----:B------:R-:W-:Y:S02]  /*3ee0*/  LOP3.LUT R0, R2, 0x1c0, RZ, 0xc0, !PT ;  /* 0x000001c002007812 */ /* 0x000fe400078ec0ff */
[----:B------:R-:W-:Y:S02]  /*3ef0*/  CS2R R72, SRZ ;  /* 0x0000000000487805 */ /* 0x000fe4000001ff00 */
[----:B------:R-:W-:Y:S01]  /*3f00*/  LOP3.LUT R213, R5, R4, RZ, 0xfc, !PT ;  /* 0x0000000405d57212 */ /* 0x000fe200078efcff */
[----:B------:R-:W-:Y:S01]  /*3f10*/  IMAD.SHL.U32 R4, R218, 0x10, RZ ;  /* 0x00000010da047824 */ /* 0x000fe200078e00ff */
[----:B------:R-:W-:Y:S02]  /*3f20*/  LOP3.LUT R0, R0, 0x38, R217, 0xf8, !PT ;  /* 0x0000003800007812 */ /* 0x000fe400078ef8d9 */
[----:B------:R-:W-:-:S02]  /*3f30*/  CS2R R70, SRZ ;  /* 0x0000000000467805 */ /* 0x000fc4000001ff00 */
[----:B------:R-:W-:Y:S02]  /*3f40*/  LOP3.LUT R2, R2, 0x200, RZ, 0xc0, !PT ;  /* 0x0000020002027812 */ /* 0x000fe400078ec0ff */
[----:B------:R-:W-:Y:S02]  /*3f50*/  CS2R R68, SRZ ;  /* 0x0000000000447805 */ /* 0x000fe4000001ff00 */
[----:B------:R-:W-:Y:S02]  /*3f60*/  LOP3.LUT R6, R0, 0x8, R218, 0x78, !PT ;  /* 0x0000000800067812 */ /* 0x000fe400078e78da */
[----:B------:R-:W-:Y:S02]  /*3f70*/  CS2R R62, SRZ ;  /* 0x00000000003e7805 */ /* 0x000fe4000001ff00 */
[----:B------:R-:W-:Y:S02]  /*3f80*/  LOP3.LUT R2, R2, 0x400, R7, 0xf8, !PT ;  /* 0x0000040002027812 */ /* 0x000fe400078ef807 */
[----:B------:R-:W-:-:S02]  /*3f90*/  CS2R R60, SRZ ;  /* 0x00000000003c7805 */ /* 0x000fc4000001ff00 */
[----:B------:R-:W-:Y:S02]  /*3fa0*/  LOP3.LUT R0, R0, 0x8, R9, 0x78, !PT ;  /* 0x0000000800007812 */ /* 0x000fe400078e7809 */
[----:B------:R-:W-:Y:S02]  /*3fb0*/  CS2R R66, SRZ ;  /* 0x0000000000427805 */ /* 0x000fe4000001ff00 */
[----:B------:R-:W-:Y:S02]  /*3fc0*/  LOP3.LUT R4, R4, 0x1c0, RZ, 0xc0, !PT ;  /* 0x000001c004047812 */ /* 0x000fe400078ec0ff */
[----:B------:R-:W-:Y:S02]  /*3fd0*/  CS2R R64, SRZ ;  /* 0x0000000000407805 */ /* 0x000fe4000001ff00 */
[----:B------:R-:W-:Y:S01]  /*3fe0*/  LOP3.LUT R216, R2, R0, RZ, 0xfc, !PT ;  /* 0x0000000002d87212 */ /* 0x000fe200078efcff */
[----:B------:R-:W-:Y:S01]  /*3ff0*/  IMAD.SHL.U32 R0, R218, 0x2, RZ ;  /* 0x00000002da007824 */ /* 0x000fe200078e00ff */
[----:B------:R-:W-:-:S02]  /*4000*/  LEA R209, R209, UR26, 0x1 ;  /* 0x0000001ad1d17c11 */ /* 0x000fc4000f8e08ff */
[----:B------:R-:W-:Y:S02]  /*4010*/  CS2R R58, SRZ ;  /* 0x00000000003a7805 */ /* 0x000fe4000001ff00 */
[----:B------:R-:W-:Y:S02]  /*4020*/  LOP3.LUT R5, R10, 0x7006, R7, 0xc8, !PT ;  /* 0x000070060a057812 */ /* 0x000fe400078ec807 */
[----:B------:R-:W-:Y:S02]  /*4030*/  CS2R R56, SRZ ;  /* 0x0000000000387805 */ /* 0x000fe4000001ff00 */
[----:B------:R-:W-:Y:S01]  /*4040*/  LOP3.LUT R4, R4, 0x38, R10, 0xf8, !PT ;  /* 0x0000003804047812 */ /* 0x000fe200078ef80a */
[----:B------:R-:W-:Y:S01]  /*4050*/  IMAD.IADD R210, R214, 0x1, R209 ;  /* 0x00000001d6d27824 */ /* 0x000fe200078e02d1 */
[----:B------:R-:W-:Y:S02]  /*4060*/  LEA R213, R213, UR26, 0x1 ;  /* 0x0000001ad5d57c11 */ /* 0x000fe4000f8e08ff */
[----:B------:R-:W-:-:S02]  /*4070*/  CS2R R54, SRZ ;  /* 0x0000000000367805 */ /* 0x000fc4000001ff00 */
[----:B------:R-:W-:Y:S02]  /*4080*/  LEA R208, R208, UR26, 0x1 ;  /* 0x0000001ad0d07c11 */ /* 0x000fe4000f8e08ff */
[----:B------:R-:W-:Y:S02]  /*4090*/  CS2R R52, SRZ ;  /* 0x0000000000347805 */ /* 0x000fe4000001ff00 */
[----:B------:R-:W-:Y:S02]  /*40a0*/  LOP3.LUT R5, R5, 0x400, R7, 0xf8, !PT ;  /* 0x0000040005057812 */ /* 0x000fe400078ef807 */
[----:B------:R-:W-:Y:S02]  /*40b0*/  CS2R R46, SRZ ;  /* 0x00000000002e7805 */ /* 0x000fe4000001ff00 */
[----:B------:R-:W-:Y:S02]  /*40c0*/  LOP3.LUT R4, R4, 0x20, R9, 0x78, !PT ;  /* 0x0000002004047812 */ /* 0x000fe400078e7809 */
[----:B------:R-:W-:-:S02]  /*40d0*/  CS2R R44, SRZ ;  /* 0x00000000002c7805 */ /* 0x000fc4000001ff00 */
[----:B------:R-:W-:Y:S02]  /*40e0*/  LOP3.LUT R215, R0, 0x20, RZ, 0xc0, !PT ;  /* 0x0000002000d77812 */ /* 0x000fe400078ec0ff */
[----:B------:R-:W-:Y:S02]  /*40f0*/  CS2R R50, SRZ ;  /* 0x0000000000327805 */ /* 0x000fe4000001ff00 */
[----:B------:R-:W-:Y:S02]  /*4100*/  LOP3.LUT R251, R6, 0x7a00, R7, 0xf8, !PT ;  /* 0x00007a0006fb7812 */ /* 0x000fe400078ef807 */
[----:B------:R-:W-:Y:S02]  /*4110*/  CS2R R48, SRZ ;  /* 0x0000000000307805 */ /* 0x000fe4000001ff00 */
[----:B------:R-:W-:Y:S02]  /*4120*/  LOP3.LUT R250, R5, R4, RZ, 0xfc, !PT ;  /* 0x0000000405fa7212 */ /* 0x000fe400078efcff */
[----:B------:R-:W-:-:S02]  /*4130*/  CS2R R42, SRZ ;  /* 0x00000000002a7805 */ /* 0x000fc4000001ff00 */
[----:B------:R-:W-:Y:S02]  /*4140*/  CS2R R40, SRZ ;  /* 0x0000000000287805 */ /* 0x000fe4000001ff00 */
[----:B------:R-:W-:Y:S02]  /*4150*/  CS2R R38, SRZ ;  /* 0x0000000000267805 */ /* 0x000fe4000001ff00 */
[----:B------:R-:W-:Y:S02]  /*4160*/  CS2R R36, SRZ ;  /* 0x0000000000247805 */ /* 0x000fe4000001ff00 */
[C---:B------:R-:W-:Y:S01]  /*4170*/  LOP3.LUT P3, RZ, R218.reuse, 0x2, RZ, 0xc0, !PT ;  /* 0x00000002daff7812 */ /* 0x040fe2000786c0ff */
[----:B------:R-:W-:Y:S01]  /*4180*/  VIADD R213, R213, UR16 ;  /* 0x00000010d5d57c36 */ /* 0x000fe20008000000 */
[----:B------:R-:W-:Y:S01]  /*4190*/  LOP3.LUT P4, RZ, R218, 0x8, RZ, 0xc0, !PT ;  /* 0x00000008daff7812 */ /* 0x000fe2000788c0ff */
[----:B------:R-:W-:Y:S01]  /*41a0*/  VIADD R208, R208, UR16 ;  /* 0x00000010d0d07c36 */ /* 0x000fe20008000000 */
[----:B------:R-:W-:Y:S01]  /*41b0*/  LOP3.LUT R215, R215, 0x18, R221, 0xf8, !PT ;  /* 0x00000018d7d77812 */ /* 0x000fe200078ef8dd */
[----:B------:R-:W-:Y:S01]  /*41c0*/  IMAD.IADD R211, R207, 0x1, R209 ;  /* 0x00000001cfd37824 */ /* 0x000fe200078e02d1 */
[----:B------:R-:W-:Y:S01]  /*41d0*/  LOP3.LUT R248, R249, 0x40, RZ, 0xfc, !PT ;  /* 0x00000040f9f87812 */ /* 0x000fe200078efcff */
[----:B------:R-:W-:Y:S01]  /*41e0*/  IMAD.IADD R212, R207, 0x1, R210 ;  /* 0x00000001cfd47824 */ /* 0x000fe200078e02d2 */
[----:B------:R-:W-:Y:S01]  /*41f0*/  UMOV UR12, URZ ;  /* 0x000000ff000c7c82 */ /* 0x000fe20008000000 */
[----:B------:R-:W3:Y:S01]  /*4200*/  LDCU UR5, c[0x0][0x440] ;  /* 0x00008800ff0577ac */ /* 0x000ee20008000800 */
[----:B------:R-:W4:Y:S01]  /*4210*/  LDCU UR8, c[0x0][0x3e0] ;  /* 0x00007c00ff0877ac */ /* 0x000f220008000800 */
[----:B------:R-:W1:Y:S01]  /*4220*/  LDCU UR9, c[0x0][0x45c] ;  /* 0x00008b80ff0977ac */ /* 0x000e620008000800 */
[----:B--2---:R-:W-:-:S02]  /*4230*/  USHF.L.U32 UR10, UR10, 0x6, URZ ;  /* 0x000000060a0a7899 */ /* 0x004fc400080006ff */
[----:B------:R-:W-:Y:S02]  /*4240*/  USHF.L.U32 UR45, UR45, 0x3, URZ ;  /* 0x000000032d2d7899 */ /* 0x000fe400080006ff */
[----:B------:R-:W-:Y:S01]  /*4250*/  UISETP.GE.AND UP1, UPT, UR29, UR35, UPT ;  /* 0x000000231d00728c */ /* 0x000fe2000bf26270 */
[----:B-1----:R-:W-:-:S05]  /*4260*/  @P0 FMUL.FTZ R3, R8, R3 ;  /* 0x0000000308030220 */ /* 0x002fca0000410000 */
[----:B------:R-:W-:Y:S02]  /*4270*/  @P0 R2UR UR11, R3 ;  /* 0x00000000030b02ca */ /* 0x000fe400000e0000 */
[----:B------:R-:W-:-:S04]  /*4280*/  LOP3.LUT P0, RZ, R218, 0x4, RZ, 0xc0, !PT ;  /* 0x00000004daff7812 */ /* 0x000fc8000780c0ff */
[----:B------:R-:W-:-:S07]  /*4290*/  SEL R252, R252, 0xfffffff0, !P0 ;  /* 0xfffffff0fcfc7807 */ /* 0x000fce0004000000 */
[----:B---34-:R-:W-:-:S05]  /*42a0*/  @UP0 UMOV UR12, UR11 ;  /* 0x0000000b000c0c82 */ /* 0x018fca0008000000 */
.L_x_622:
        /* <DEDUP_REMOVED lines=30> */
[----:B------:R-:W-:Y:S01]  /*4490*/  LDSM.16.M88.4 R196, [R212+0xc000] ;  /* 0x00c00000d4c4783b */ /* 0x000fe20000000200 */
[-C--:B------:R-:W-:Y:S07]  /*44a0*/  HMMA.16816.F32.BF16 R28, R28, R166.reuse, RZ ;  /* 0x000000a61c1c723c */ /* 0x080fee00000418ff */
[----:B------:R-:W-:Y:S01]  /*44b0*/  LDSM.16.M88.4 R200, [R2+0x1000] ;  /* 0x0010000002c8783b */ /* 0x000fe20000000200 */
[----:B------:R-:W-:Y:S07]  /*44c0*/  HMMA.16816.F32.BF16 R32, R32, R166, RZ ;  /* 0x000000a62020723c */ /* 0x000fee00000418ff */
[----:B------:R-:W3:Y:S01]  /*44d0*/  LDSM.16.M88.4 R164, [R210+0xc800] ;  /* 0x00c80000d2a4783b */ /* 0x000ee20000000200 */
[-C--:B----4-:R-:W-:Y:S07]  /*44e0*/  HMMA.16816.F32.BF16 R4, R168, R172.reuse, R4 ;  /* 0x000000aca804723c */ /* 0x090fee0000041804 */
[----:B------:R-:W-:Y:S01]  /*44f0*/  LDSM.16.M88.4 R204, [R212+0xc800] ;  /* 0x00c80000d4cc783b */ /* 0x000fe20000000200 */
[C---:B-1----:R-:W-:Y:S08]  /*4500*/  HMMA.16816.F32.BF16 R8, R176.reuse, R172, R8 ;  /* 0x000000acb008723c */ /* 0x042ff00000041808 */
[-C--:B------:R-:W-:Y:S08]  /*4510*/  HMMA.16816.F32.BF16 R12, R176, R174.reuse, R12 ;  /* 0x000000aeb00c723c */ /* 0x080ff0000004180c */
[C---:B------:R-:W-:Y:S01]  /*4520*/  HMMA.16816.F32.BF16 R16, R168.reuse, R174, R16 ;  /* 0x000000aea810723c */ /* 0x040fe20000041810 */
[----:B------:R-:W1:Y:S07]  /*4530*/  LDSM.16.M88.4 R172, [R2] ;  /* 0x0000000002ac783b */ /* 0x000e6e0000000200 */
[-C--:B--2---:R-:W-:Y:S08]  /*4540*/  HMMA.16816.F32.BF16 R20, R168, R180.reuse, R20 ;  /* 0x000000b4a814723c */ /* 0x084ff00000041814 */
[C---:B------:R-:W-:Y:S08]  /*4550*/  HMMA.16816.F32.BF16 R24, R176.reuse, R180, R24 ;  /* 0x000000b4b018723c */ /* 0x040ff00000041818 */
[-C--:B------:R-:W-:Y:S01]  /*4560*/  HMMA.16816.F32.BF16 R28, R176, R182.reuse, R28 ;  /* 0x000000b6b01c723c */ /* 0x080fe2000004181c */
[----:B------:R-:W-:Y:S07]  /*4570*/  LDSM.16.M88.4 R176, [R209+0x10000] ;  /* 0x01000000d1b0783b */ /* 0x000fee0000000200 */
[----:B------:R-:W-:Y:S01]  /*4580*/  HMMA.16816.F32.BF16 R32, R168, R182, R32 ;  /* 0x000000b6a820723c */ /* 0x000fe20000041820 */
[----:B------:R-:W2:Y:S07]  /*4590*/  LDSM.16.M88.4 R168, [R213+0x2000] ;  /* 0x00200000d5a8783b */ /* 0x000eae0000000200 */
[-C--:B------:R-:W-:Y:S01]  /*45a0*/  HMMA.16816.F32.BF16 R4, R184, R188.reuse, R4 ;  /* 0x000000bcb804723c */ /* 0x080fe20000041804 */
[----:B------:R-:W4:Y:S07]  /*45b0*/  LDSM.16.M88.4 R180, [R213+0x3000] ;  /* 0x00300000d5b4783b */ /* 0x000f2e0000000200 */
[C---:B---3--:R-:W-:Y:S08]  /*45c0*/  HMMA.16816.F32.BF16 R8, R192.reuse, R188, R8 ;  /* 0x000000bcc008723c */ /* 0x048ff00000041808 */
[-C--:B------:R-:W-:Y:S08]  /*45d0*/  HMMA.16816.F32.BF16 R12, R192, R190.reuse, R12 ;  /* 0x000000bec00c723c */ /* 0x080ff0000004180c */
[C---:B------:R-:W-:Y:S01]  /*45e0*/  HMMA.16816.F32.BF16 R16, R184.reuse, R190, R16 ;  /* 0x000000beb810723c */ /* 0x040fe20000041810 */
[----:B------:R3:W4:Y:S07]  /*45f0*/  LDSM.16.M88.4 R188, [R209+0x10800] ;  /* 0x01080000d1bc783b */ /* 0x00072e0000000200 */
[-C--:B------:R-:W-:Y:S08]  /*4600*/  HMMA.16816.F32.BF16 R20, R184, R164.reuse, R20 ;  /* 0x000000a4b814723c */ /* 0x080ff00000041814 */
[C---:B------:R-:W-:Y:S08]  /*4610*/  HMMA.16816.F32.BF16 R24, R192.reuse, R164, R24 ;  /* 0x000000a4c018723c */ /* 0x040ff00000041818 */
[-C--:B------:R-:W-:Y:S01]  /*4620*/  HMMA.16816.F32.BF16 R28, R192, R166.reuse, R28 ;  /* 0x000000a6c01c723c */ /* 0x080fe2000004181c */
[----:B------:R-:W-:Y:S02]  /*4630*/  LDSM.16.M88.4 R192, [R0+0x3000] ;  /* 0x0030000000c0783b */ /* 0x000fe40000000200 */
[----:B---3--:R-:W-:Y:S05]  /*4640*/  LEA R209, R251, UR4, 0x1 ;  /* 0x00000004fbd17c11 */ /* 0x008fea000f8e08ff */
[----:B------:R-:W-:Y:S01]  /*4650*/  HMMA.16816.F32.BF16 R32, R184, R166, R32 ;  /* 0x000000a6b820723c */ /* 0x000fe20000041820 */
[----:B------:R3:W-:Y:S07]  /*4660*/  LDSM.16.M88.4 R164, [R0+0x2000] ;  /* 0x0020000000a4783b */ /* 0x0007ee0000000200 */
[-C--:B-1----:R-:W-:Y:S01]  /*4670*/  HMMA.16816.F32.BF16 R4, R172, R196.reuse, R4 ;  /* 0x000000c4ac04723c */ /* 0x082fe20000041804 */
[----:B------:R-:W1:Y:S07]  /*4680*/  LDSM.16.M88.4 R184, [R211+0x10000] ;  /* 0x01000000d3b8783b */ /* 0x000e6e0000000200 */
[C---:B------:R-:W-:Y:S08]  /*4690*/  HMMA.16816.F32.BF16 R8, R200.reuse, R196, R8 ;  /* 0x000000c4c808723c */ /* 0x040ff00000041808 */
[-C--:B------:R-:W-:Y:S03]  /*46a0*/  HMMA.16816.F32.BF16 R12, R200, R198.reuse, R12 ;  /* 0x000000c6c80c723c */ /* 0x080fe6000004180c */
[----:B---3--:R-:W-:Y:S02]  /*46b0*/  @P5 LOP3.LUT R0, R220, 0x6, RZ, 0xc0, !PT ;  /* 0x00000006dc005812 */ /* 0x008fe400078ec0ff */
[----:B------:R-:W-:Y:S02]  /*46c0*/  PLOP3.LUT P5, PT, PT, PT, UP1, 0x80, 0x8 ;  /* 0x000000000008781c */ /* 0x000fe40003faf018 */
[----:B------:R-:W-:Y:S01]  /*46d0*/  @P2 LOP3.LUT R0, R0, 0x1e0, R219, 0xf8, !PT ;  /* 0x000001e000002812 */ /* 0x000fe200078ef8db */
[C---:B------:R-:W-:Y:S01]  /*46e0*/  HMMA.16816.F32.BF16 R16, R172.reuse, R198, R16 ;  /* 0x000000c6ac10723c */ /* 0x040fe20000041810 */
[----:B------:R-:W3:Y:S01]  /*46f0*/  LDSM.16.M88.4 R196, [R211+0x10800] ;  /* 0x01080000d3c4783b */ /* 0x000ee20000000200 */
[----:B------:R-:W-:Y:S06]  /*4700*/  PLOP3.LUT P2, PT, PT, PT, UP1, 0x80, 0x8 ;  /* 0x000000000008781c */ /* 0x000fec0003f4f018 */
[-C--:B------:R-:W-:Y:S08]  /*4710*/  HMMA.16816.F32.BF16 R20, R172, R204.reuse, R20 ;  /* 0x000000ccac14723c */ /* 0x080ff00000041814 */
[C---:B------:R-:W-:Y:S08]  /*4720*/  HMMA.16816.F32.BF16 R24, R200.reuse, R204, R24 ;  /* 0x000000ccc818723c */ /* 0x040ff00000041818 */
[-C--:B------:R-:W-:Y:S01]  /*4730*/  HMMA.16816.F32.BF16 R28, R200, R206.reuse, R28 ;  /* 0x000000cec81c723c */ /* 0x080fe2000004181c */
[----:B------:R-:W-:Y:S07]  /*4740*/  LDSM.16.M88.4 R200, [R3+0x3000] ;  /* 0x0030000003c8783b */ /* 0x000fee0000000200 */
[----:B------:R-:W-:Y:S01]  /*4750*/  HMMA.16816.F32.BF16 R32, R172, R206, R32 ;  /* 0x000000ceac20723c */ /* 0x000fe20000041820 */
[----:B------:R1:W-:Y:S07]  /*4760*/  LDSM.16.M88.4 R172, [R3+0x2000] ;  /* 0x0020000003ac783b */ /* 0x0003ee0000000200 */
[-C--:B--2---:R-:W-:Y:S01]  /*4770*/  HMMA.16816.F32.BF16 R4, R168, R176.reuse, R4 ;  /* 0x000000b0a804723c */ /* 0x084fe20000041804 */
[----:B------:R-:W-:Y:S07]  /*4780*/  LDSM.16.M88.4 R204, [R210+0x10800] ;  /* 0x01080000d2cc783b */ /* 0x000fee0000000200 */
[C---:B----4-:R-:W-:Y:S08]  /*4790*/  HMMA.16816.F32.BF16 R8, R180.reuse, R176, R8 ;  /* 0x000000b0b408723c */ /* 0x050ff00000041808 */
[-C--:B------:R-:W-:Y:S03]  /*47a0*/  HMMA.16816.F32.BF16 R12, R180, R178.reuse, R12 ;  /* 0x000000b2b40c723c */ /* 0x080fe6000004180c */
[----:B-1----:R-:W-:Y:S05]  /*47b0*/  VIADD R3, R230, 0xfffffff1 ;  /* 0xfffffff1e6037836 */ /* 0x002fea0000000000 */
[C---:B------:R-:W-:Y:S01]  /*47c0*/  HMMA.16816.F32.BF16 R16, R168.reuse, R178, R16 ;  /* 0x000000b2a810723c */ /* 0x040fe20000041810 */
[----:B------:R1:W2:Y:S03]  /*47d0*/  LDSM.16.M88.4 R176, [R210+0x10000] ;  /* 0x01000000d2b0783b */ /* 0x0002a60000000200 */
[----:B------:R-:W-:Y:S04]  /*47e0*/  IABS R3, R3 ;  /* 0x0000000300037213 */ /* 0x000fe80000000000 */
[-C--:B------:R-:W-:Y:S08]  /*47f0*/  HMMA.16816.F32.BF16 R20, R168, R188.reuse, R20 ;  /* 0x000000bca814723c */ /* 0x080ff00000041814 */
[C---:B------:R-:W-:Y:S08]  /*4800*/  HMMA.16816.F32.BF16 R24, R180.reuse, R188, R24 ;  /* 0x000000bcb418723c */ /* 0x040ff00000041818 */
[-C--:B------:R-:W-:Y:S01]  /*4810*/  HMMA.16816.F32.BF16 R28, R180, R190.reuse, R28 ;  /* 0x000000beb41c723c */ /* 0x080fe2000004181c */
[----:B------:R-:W-:Y:S01]  /*4820*/  LDSM.16.M88.4 R180, [R212+0x10000] ;  /* 0x01000000d4b4783b */ /* 0x000fe20000000200 */
[----:B-1----:R-:W-:Y:S05]  /*4830*/  IMAD.MOV.U32 R210, RZ, RZ, 0x40 ;  /* 0x00000040ffd27424 */ /* 0x002fea00078e00ff */
[----:B------:R-:W-:Y:S01]  /*4840*/  SEL R214, R210, 0xffffffc0, !P0 ;  /* 0xffffffc0d2d67807 */ /* 0x000fe20004000000 */
[----:B------:R-:W-:Y:S01]  /*4850*/  HMMA.16816.F32.BF16 R32, R168, R190, R32 ;  /* 0x000000bea820723c */ /* 0x000fe20000041820 */
[----:B------:R-:W1:Y:S03]  /*4860*/  LDSM.16.M88.4 R168, [R2+0x2000] ;  /* 0x0020000002a8783b */ /* 0x000e660000000200 */
[----:B------:R-:W-:Y:S04]  /*4870*/  IMAD.IADD R210, R214, 0x1, R209 ;  /* 0x00000001d6d27824 */ /* 0x000fe800078e02d1 */
[-C--:B------:R-:W-:Y:S08]  /*4880*/  HMMA.16816.F32.BF16 R4, R164, R184.reuse, R4 ;  /* 0x000000b8a404723c */ /* 0x080ff00000041804 */
[C---:B------:R-:W-:Y:S08]  /*4890*/  HMMA.16816.F32.BF16 R8, R192.reuse, R184, R8 ;  /* 0x000000b8c008723c */ /* 0x040ff00000041808 */
[-C--:B------:R-:W-:Y:S08]  /*48a0*/  HMMA.16816.F32.BF16 R12, R192, R186.reuse, R12 ;  /* 0x000000bac00c723c */ /* 0x080ff0000004180c */
[C---:B------:R-:W-:Y:S01]  /*48b0*/  HMMA.16816.F32.BF16 R16, R164.reuse, R186, R16 ;  /* 0x000000baa410723c */ /* 0x040fe20000041810 */
[----:B------:R4:W1:Y:S07]  /*48c0*/  LDSM.16.M88.4 R184, [R2+0x3000] ;  /* 0x0030000002b8783b */ /* 0x00086e0000000200 */
[-C--:B---3--:R-:W-:Y:S08]  /*48d0*/  HMMA.16816.F32.BF16 R20, R164, R196.reuse, R20 ;  /* 0x000000c4a414723c */ /* 0x088ff00000041814 */
[C---:B------:R-:W-:Y:S08]  /*48e0*/  HMMA.16816.F32.BF16 R24, R192.reuse, R196, R24 ;  /* 0x000000c4c018723c */ /* 0x040ff00000041818 */
[-C--:B------:R-:W-:Y:S03]  /*48f0*/  HMMA.16816.F32.BF16 R28, R192, R198.reuse, R28 ;  /* 0x000000c6c01c723c */ /* 0x080fe6000004181c */
[C---:B----4-:R-:W-:Y:S05]  /*4900*/  VIADD R2, R230.reuse, 0xffffffe9 ;  /* 0xffffffe9e6027836 */ /* 0x050fea0000000000 */
[----:B------:R-:W-:Y:S04]  /*4910*/  HMMA.16816.F32.BF16 R32, R164, R198, R32 ;  /* 0x000000c6a420723c */ /* 0x000fe80000041820 */
[----:B------:R-:W-:Y:S04]  /*4920*/  VIADD R164, R230, 0x9 ;  /* 0x00000009e6a47836 */ /* 0x000fe80000000000 */
[-C--:B--2---:R-:W-:Y:S08]  /*4930*/  HMMA.16816.F32.BF16 R4, R172, R176.reuse, R4 ;  /* 0x000000b0ac04723c */ /* 0x084ff00000041804 */
[C---:B------:R-:W-:Y:S08]  /*4940*/  HMMA.16816.F32.BF16 R8, R200.reuse, R176, R8 ;  /* 0x000000b0c808723c */ /* 0x040ff00000041808 */
[-C--:B------:R-:W-:Y:S08]  /*4950*/  HMMA.16816.F32.BF16 R12, R200, R178.reuse, R12 ;  /* 0x000000b2c80c723c */ /* 0x080ff0000004180c */
[C---:B------:R-:W-:Y:S01]  /*4960*/  HMMA.16816.F32.BF16 R16, R172.reuse, R178, R16 ;  /* 0x000000b2ac10723c */ /* 0x040fe20000041810 */
[----:B------:R-:W-:Y:S03]  /*4970*/  IMAD.MOV.U32 R179, RZ, RZ, 0x20 ;  /* 0x00000020ffb37424 */ /* 0x000fe600078e00ff */
[----:B------:R-:W-:Y:S04]  /*4980*/  I2FP.F32.S32 R178, R3 ;  /* 0x0000000300b27245 */ /* 0x000fe80000201400 */
[-C--:B------:R-:W-:Y:S08]  /*4990*/  HMMA.16816.F32.BF16 R20, R172, R204.reuse, R20 ;  /* 0x000000ccac14723c */ /* 0x080ff00000041814 */
[C---:B------:R-:W-:Y:S04]  /*49a0*/  HMMA.16816.F32.BF16 R24, R200.reuse, R204, R24 ;  /* 0x000000ccc818723c */ /* 0x040fe80000041818 */
[----:B------:R-:W-:Y:S04]  /*49b0*/  LEA R204, R216, UR4, 0x1 ;  /* 0x00000004d8cc7c11 */ /* 0x000fe8000f8e08ff */
[-C--:B------:R-:W-:Y:S08]  /*49c0*/  HMMA.16816.F32.BF16 R28, R200, R206.reuse, R28 ;  /* 0x000000cec81c723c */ /* 0x080ff0000004181c */
[----:B------:R-:W-:Y:S01]  /*49d0*/  HMMA.16816.F32.BF16 R32, R172, R206, R32 ;  /* 0x000000ceac20723c */ /* 0x000fe20000041820 */
[----:B------:R-:W-:Y:S03]  /*49e0*/  IMAD.U32 R172, RZ, RZ, UR41 ;  /* 0x00000029ffac7e24 */ /* 0x000fe6000f8e00ff */
[----:B------:R-:W-:Y:S01]  /*49f0*/  SEL R207, R179, 0xffffffe0, !P3 ;  /* 0xffffffe0b3cf7807 */ /* 0x000fe20005800000 */
[----:B------:R-:W-:Y:S01]  /*4a00*/  @P1 IMAD R172, R172, 0x80, R0 ;  /* 0x00000080acac1824 */ /* 0x000fe200078e0200 */
[----:B------:R-:W-:Y:S01]  /*4a10*/  IABS R0, R2 ;  /* 0x0000000200007213 */ /* 0x000fe20000000000 */
[----:B------:R-:W-:Y:S01]  /*4a20*/  VIADD R2, R230, 0x11 ;  /* 0x00000011e6027836 */ /* 0x000fe20000000000 */
[-C--:B-1----:R-:W-:Y:S01]  /*4a30*/  HMMA.16816.F32.BF16 R4, R168, R180.reuse, R4 ;  /* 0x000000b4a804723c */ /* 0x082fe20000041804 */
[----:B------:R-:W-:Y:S04]  /*4a40*/  PLOP3.LUT P1, PT, PT, PT, UP1, 0x80, 0x8 ;  /* 0x000000000008781c */ /* 0x000fe80003f2f018 */
[----:B------:R-:W-:Y:S01]  /*4a50*/  IMAD.IADD R206, R204, 0x1, R207 ;  /* 0x00000001ccce7824 */ /* 0x000fe200078e02cf */
[C---:B------:R-:W-:Y:S01]  /*4a60*/  @P6 ISETP.GE.AND P6, PT, R172.reuse, UR35, PT ;  /* 0x00000023ac006c0c */ /* 0x040fe2000bfc6270 */
[----:B------:R-:W-:Y:S01]  /*4a70*/  IMAD.IADD R211, R207, 0x1, R209 ;  /* 0x00000001cfd37824 */ /* 0x000fe200078e02d1 */
[C---:B------:R-:W-:Y:S04]  /*4a80*/  HMMA.16816.F32.BF16 R8, R184.reuse, R180, R8 ;  /* 0x000000b4b808723c */ /* 0x040fe80000041808 */
[----:B------:R-:W-:Y:S01]  /*4a90*/  I2FP.F32.S32 R173, R0 ;  /* 0x0000000000ad7245 */ /* 0x000fe20000201400 */
[----:B------:R-:W-:Y:S01]  /*4aa0*/  @P2 VIADD R165, R172, 0x1 ;  /* 0x00000001aca52836 */ /* 0x000fe20000000000 */
[----:B------:R-:W-:Y:S02]  /*4ab0*/  PLOP3.LUT P2, PT, PT, PT, UP1, 0x80, 0x8 ;  /* 0x000000000008781c */ /* 0x000fe40003f4f018 */
[-C--:B------:R-:W-:Y:S03]  /*4ac0*/  HMMA.16816.F32.BF16 R12, R184, R182.reuse, R12 ;  /* 0x000000b6b80c723c */ /* 0x080fe6000004180c */
[----:B------:R-:W-:Y:S01]  /*4ad0*/  IABS R0, R2 ;  /* 0x0000000200007213 */ /* 0x000fe20000000000 */
[----:B------:R-:W-:Y:S01]  /*4ae0*/  FFMA.FTZ R4, R173, -UR12, R4 ;  /* 0x8000000cad047c23 */ /* 0x000fe20008010004 */
[----:B------:R-:W-:Y:S01]  /*4af0*/  FFMA.FTZ R6, R178, -UR12, R6 ;  /* 0x8000000cb2067c23 */ /* 0x000fe20008010006 */
[----:B------:R-:W-:Y:S02]  /*4b00*/  IABS R2, R164 ;  /* 0x000000a400027213 */ /* 0x000fe40000000000 */
[C---:B------:R-:W-:Y:S04]  /*4b10*/  HMMA.16816.F32.BF16 R16, R168.reuse, R182, R16 ;  /* 0x000000b6a810723c */ /* 0x040fe80000041810 */
[----:B------:R-:W-:Y:S02]  /*4b20*/  I2FP.F32.S32 R3, R0 ;  /* 0x0000000000037245 */ /* 0x000fe40000201400 */
[----:B------:R-:W-:Y:S02]  /*4b30*/  @P1 FSEL R4, R4, -INF , !P6 ;  /* 0xff80000004041808 */ /* 0x000fe40007000000 */
[----:B------:R-:W-:Y:S01]  /*4b40*/  PLOP3.LUT P1, PT, PT, PT, UP1, 0x80, 0x8 ;  /* 0x000000000008781c */ /* 0x000fe20003f2f018 */
[----:B------:R-:W-:Y:S01]  /*4b50*/  FFMA.FTZ R10, R3, -UR12, R10 ;  /* 0x8000000c030a7c23 */ /* 0x000fe2000801000a */
[C---:B------:R-:W-:Y:S01]  /*4b60*/  VIADD R3, R230.reuse, 0xffffffe8 ;  /* 0xffffffe8e6037836 */ /* 0x040fe20000000000 */
[----:B------:R-:W-:Y:S01]  /*4b70*/  I2FP.F32.S32 R0, R2 ;  /* 0x0000000200007245 */ /* 0x000fe20000201400 */
[----:B------:R-:W-:Y:S01]  /*4b80*/  VIADD R2, R230, 0xfffffff0 ;  /* 0xfffffff0e6027836 */ /* 0x000fe20000000000 */
[----:B------:R-:W-:Y:S02]  /*4b90*/  @P2 FSEL R6, R6, -INF , !P6 ;  /* 0xff80000006062808 */ /* 0x000fe40007000000 */
[----:B------:R-:W-:Y:S01]  /*4ba0*/  PLOP3.LUT P2, PT, PT, PT, UP1, 0x80, 0x8 ;  /* 0x000000000008781c */ /* 0x000fe20003f4f018 */
[----:B------:R-:W-:Y:S01]  /*4bb0*/  FFMA.FTZ R8, R0, -UR12, R8 ;  /* 0x8000000c00087c23 */ /* 0x000fe20008010008 */
[----:B------:R-:W-:Y:S01]  /*4bc0*/  IABS R164, R3 ;  /* 0x0000000300a47213 */ /* 0x000fe20000000000 */
[C---:B------:R-:W-:Y:S01]  /*4bd0*/  VIADD R3, R230.reuse, 0x10 ;  /* 0x00000010e6037836 */ /* 0x040fe20000000000 */
[----:B------:R-:W-:Y:S01]  /*4be0*/  @P5 ISETP.GE.AND P5, PT, R165, UR35, PT ;  /* 0x00000023a5005c0c */ /* 0x000fe2000bfa6270 */
[----:B------:R-:W-:Y:S01]  /*4bf0*/  VIADD R165, R230, 0x8 ;  /* 0x00000008e6a57836 */ /* 0x000fe20000000000 */
[----:B------:R-:W-:Y:S01]  /*4c00*/  @P1 FSEL R8, R8, -INF , !P6 ;  /* 0xff80000008081808 */ /* 0x000fe20007000000 */
[----:B------:R-:W-:Y:S01]  /*4c10*/  IMAD.MOV.U32 R174, RZ, RZ, R164 ;  /* 0x000000ffffae7224 */ /* 0x000fe200078e00a4 */
[----:B------:R-:W-:Y:S01]  /*4c20*/  PLOP3.LUT P1, PT, PT, PT, UP1, 0x80, 0x8 ;  /* 0x000000000008781c */ /* 0x000fe20003f2f018 */
[----:B------:R-:W-:Y:S01]  /*4c30*/  FFMA.FTZ R14, R0, -UR12, R14 ;  /* 0x8000000c000e7c23 */ /* 0x000fe2000801000e */
[----:B------:R-:W-:Y:S01]  /*4c40*/  IABS R2, R2 ;  /* 0x0000000200027213 */ /* 0x000fe20000000000 */
[----:B------:R-:W-:Y:S01]  /*4c50*/  FFMA.FTZ R18, R173, -UR12, R18 ;  /* 0x8000000cad127c23 */ /* 0x000fe20008010012 */
[----:B------:R-:W-:Y:S02]  /*4c60*/  I2FP.F32.S32 R174, R174 ;  /* 0x000000ae00ae7245 */ /* 0x000fe40000201400 */
[----:B------:R-:W-:Y:S02]  /*4c70*/  @P2 FSEL R10, R10, -INF , !P6 ;  /* 0xff8000000a0a2808 */ /* 0x000fe40007000000 */
[----:B------:R-:W-:Y:S01]  /*4c80*/  PLOP3.LUT P6, PT, PT, PT, UP1, 0x80, 0x8 ;  /* 0x000000000008781c */ /* 0x000fe20003fcf018 */
[C---:B------:R-:W-:Y:S01]  /*4c90*/  FFMA.FTZ R5, R174.reuse, -UR12, R5 ;  /* 0x8000000cae057c23 */ /* 0x040fe20008010005 */
[----:B------:R-:W-:Y:S01]  /*4ca0*/  I2FP.F32.S32 R177, R2 ;  /* 0x0000000200b17245 */ /* 0x000fe20000201400 */
[----:B------:R-:W-:Y:S01]  /*4cb0*/  FFMA.FTZ R19, R174, -UR12, R19 ;  /* 0x8000000cae137c23 */ /* 0x000fe20008010013 */
[----:B------:R-:W-:Y:S01]  /*4cc0*/  IABS R164, R165 ;  /* 0x000000a500a47213 */ /* 0x000fe20000000000 */
[C---:B------:R-:W-:Y:S01]  /*4cd0*/  VIADD R174, R230.reuse, 0xfffffff9 ;  /* 0xfffffff9e6ae7836 */ /* 0x040fe20000000000 */
[----:B------:R-:W-:Y:S01]  /*4ce0*/  PLOP3.LUT P2, PT, PT, PT, UP1, 0x80, 0x8 ;  /* 0x000000000008781c */ /* 0x000fe20003f4f018 */
[----:B------:R-:W-:Y:S01]  /*4cf0*/  FFMA.FTZ R7, R177, -UR12, R7 ;  /* 0x8000000cb1077c23 */ /* 0x000fe20008010007 */
[----:B------:R-:W-:Y:S02]  /*4d00*/  IABS R3, R3 ;  /* 0x0000000300037213 */ /* 0x000fe40000000000 */
[----:B------:R-:W-:Y:S01]  /*4d10*/  I2FP.F32.S32 R2, R164 ;  /* 0x000000a400027245 */ /* 0x000fe20000201400 */
[----:B------:R-:W-:Y:S01]  /*4d20*/  VIADD R164, R230, 0xffffffe1 ;  /* 0xffffffe1e6a47836 */ /* 0x000fe20000000000 */
[----:B------:R-:W-:Y:S02]  /*4d30*/  @P1 FSEL R5, R5, -INF , !P5 ;  /* 0xff80000005051808 */ /* 0x000fe40006800000 */
[----:B------:R-:W-:Y:S01]  /*4d40*/  PLOP3.LUT P1, PT, PT, PT, UP1, 0x80, 0x8 ;  /* 0x000000000008781c */ /* 0x000fe20003f2f018 */
[C---:B------:R-:W-:Y:S01]  /*4d50*/  FFMA.FTZ R9, R2.reuse, -UR12, R9 ;  /* 0x8000000c02097c23 */ /* 0x040fe20008010009 */
[----:B------:R-:W-:Y:S01]  /*4d60*/  I2FP.F32.S32 R3, R3 ;  /* 0x0000000300037245 */ /* 0x000fe20000201400 */
[----:B------:R-:W-:Y:S01]  /*4d70*/  FFMA.FTZ R15, R2, -UR12, R15 ;  /* 0x8000000c020f7c23 */ /* 0x000fe2000801000f */
[----:B------:R-:W-:Y:S02]  /*4d80*/  @P6 FSEL R7, R7, -INF , !P5 ;  /* 0xff80000007076808 */ /* 0x000fe40006800000 */
[----:B------:R-:W-:Y:S01]  /*4d90*/  PLOP3.LUT P6, PT, PT, PT, UP1, 0x80, 0x8 ;  /* 0x000000000008781c */ /* 0x000fe20003fcf018 */
[----:B------:R-:W-:Y:S01]  /*4da0*/  FFMA.FTZ R11, R3, -UR12, R11 ;  /* 0x8000000c030b7c23 */ /* 0x000fe2000801000b */
[----:B------:R-:W-:Y:S01]  /*4db0*/  VIADD R3, R230, 0x1 ;  /* 0x00000001e6037836 */ /* 0x000fe20000000000 */
[----:B------:R-:W-:Y:S02]  /*4dc0*/  @P2 FSEL R9, R9, -INF , !P5 ;  /* 0xff80000009092808 */ /* 0x000fe40006800000 */
[----:B------:R-:W-:Y:S02]  /*4dd0*/  PLOP3.LUT P2, PT, PT, PT, UP1, 0x80, 0x8 ;  /* 0x000000000008781c */ /* 0x000fe40003f4f018 */
[----:B------:R-:W-:Y:S02]  /*4de0*/  @P1 FSEL R11, R11, -INF , !P5 ;  /* 0xff8000000b0b1808 */ /* 0x000fe40006800000 */
[----:B------:R-:W-:Y:S02]  /*4df0*/  IABS R3, R3 ;  /* 0x0000000300037213 */ /* 0x000fe40000000000 */
[----:B------:R-:W-:Y:S02]  /*4e00*/  PLOP3.LUT P1, PT, PT, PT, UP1, 0x80, 0x8 ;  /* 0x000000000008781c */ /* 0x000fe40003f2f018 */
[----:B------:R-:W-:Y:S01]  /*4e10*/  IABS R164, R164 ;  /* 0x000000a400a47213 */ /* 0x000fe20000000000 */
[----:B------:R-:W-:Y:S01]  /*4e20*/  @P6 VIADD R176, R172, 0x8 ;  /* 0x00000008acb06836 */ /* 0x000fe20000000000 */
[----:B------:R-:W-:Y:S02]  /*4e30*/  I2FP.F32.S32 R3, R3 ;  /* 0x0000000300037245 */ /* 0x000fe40000201400 */
[----:B------:R-:W-:Y:S01]  /*4e40*/  PLOP3.LUT P5, PT, PT, PT, UP1, 0x80, 0x8 ;  /* 0x000000000008781c */ /* 0x000fe20003faf018 */
[----:B------:R-:W-:Y:S01]  /*4e50*/  IMAD.MOV.U32 R175, RZ, RZ, R164 ;  /* 0x000000ffffaf7224 */ /* 0x000fe200078e00a4 */
[----:B------:R-:W-:Y:S01]  /*4e60*/  @P2 ISETP.GE.AND P2, PT, R176, UR35, PT ;  /* 0x00000023b0002c0c */ /* 0x000fe2000bf46270 */
[----:B------:R-:W-:Y:S01]  /*4e70*/  FFMA.FTZ R12, R3, -UR12, R12 ;  /* 0x8000000c030c7c23 */ /* 0x000fe2000801000c */
[----:B------:R1:W2:Y:S01]  /*4e80*/  LDSM.16.M88.4 R164, [R212+0x10800] ;  /* 0x01080000d4a4783b */ /* 0x0002a20000000200 */
[----:B------:R-:W-:Y:S01]  /*4e90*/  PLOP3.LUT P6, PT, PT, PT, UP1, 0x80, 0x8 ;  /* 0x000000000008781c */ /* 0x000fe20003fcf018 */
[----:B------:R-:W-:Y:S01]  /*4ea0*/  VIADD R176, R230, 0xffffffe0 ;  /* 0xffffffe0e6b07836 */ /* 0x000fe20000000000 */
[----:B------:R-:W-:Y:S02]  /*4eb0*/  I2FP.F32.S32 R0, R175 ;  /* 0x000000af00007245 */ /* 0x000fe40000201400 */
[----:B------:R-:W-:Y:S02]  /*4ec0*/  @P1 FSEL R12, R12, -INF , !P2 ;  /* 0xff8000000c0c1808 */ /* 0x000fe40005000000 */
[----:B------:R-:W-:Y:S01]  /*4ed0*/  PLOP3.LUT P1, PT, PT, PT, UP1, 0x80, 0x8 ;  /* 0x000000000008781c */ /* 0x000fe20003f2f018 */
[----:B------:R-:W-:Y:S01]  /*4ee0*/  FFMA.FTZ R16, R0, -UR12, R16 ;  /* 0x8000000c00107c23 */ /* 0x000fe20008010010 */
[----:B------:R-:W-:Y:S02]  /*4ef0*/  @P5 FSEL R14, R14, -INF , !P2 ;  /* 0xff8000000e0e5808 */ /* 0x000fe40005000000 */
[----:B------:R-:W-:Y:S02]  /*4f00*/  PLOP3.LUT P5, PT, PT, PT, UP1, 0x80, 0x8 ;  /* 0x000000000008781c */ /* 0x000fe40003faf018 */
[----:B------:R-:W-:Y:S02]  /*4f10*/  IABS R173, R230 ;  /* 0x000000e600ad7213 */ /* 0x000fe40000000000 */
[----:B------:R-:W-:Y:S02]  /*4f20*/  @P6 FSEL R16, R16, -INF , !P2 ;  /* 0xff80000010106808 */ /* 0x000fe40005000000 */
[----:B------:R-:W-:Y:S02]  /*4f30*/  PLOP3.LUT P6, PT, PT, PT, UP1, 0x80, 0x8 ;  /* 0x000000000008781c */ /* 0x000fe40003fcf018 */
[----:B------:R-:W-:Y:S02]  /*4f40*/  I2FP.F32.S32 R175, R173 ;  /* 0x000000ad00af7245 */ /* 0x000fe40000201400 */
[----:B------:R-:W-:Y:S02]  /*4f50*/  @P1 FSEL R18, R18, -INF , !P2 ;  /* 0xff80000012121808 */ /* 0x000fe40005000000 */
[----:B------:R-:W-:Y:S01]  /*4f60*/  PLOP3.LUT P2, PT, PT, PT, UP1, 0x80, 0x8 ;  /* 0x000000000008781c */ /* 0x000fe20003f4f018 */
[----:B------:R-:W-:Y:S02]  /*4f70*/  @P5 VIADD R173, R172, 0x9 ;  /* 0x00000009acad5836 */ /* 0x000fe40000000000 */
[----:B------:R-:W-:Y:S01]  /*4f80*/  FFMA.FTZ R13, R175, -UR12, R13 ;  /* 0x8000000caf0d7c23 */ /* 0x000fe2000801000d */
[----:B------:R-:W-:Y:S01]  /*4f90*/  PLOP3.LUT P1, PT, PT, PT, UP1, 0x80, 0x8 ;  /* 0x000000000008781c */ /* 0x000fe20003f2f018 */
[----:B-1----:R-:W-:Y:S01]  /*4fa0*/  IMAD.IADD R212, R207, 0x1, R210 ;  /* 0x00000001cfd47824 */ /* 0x002fe200078e02d2 */
[----:B------:R-:W-:Y:S02]  /*4fb0*/  IABS R176, R176 ;  /* 0x000000b000b07213 */ /* 0x000fe40000000000 */
[----:B------:R-:W-:Y:S01]  /*4fc0*/  @P6 ISETP.GE.AND P6, PT, R173, UR35, PT ;  /* 0x00000023ad006c0c */ /* 0x000fe2000bfc6270 */
[----:B------:R-:W-:Y:S01]  /*4fd0*/  VIADD R173, R230, 0xfffffff8 ;  /* 0xfffffff8e6ad7836 */ /* 0x000fe20000000000 */
[----:B------:R-:W-:Y:S02]  /*4fe0*/  PLOP3.LUT P5, PT, PT, PT, UP1, 0x80, 0x8 ;  /* 0x000000000008781c */ /* 0x000fe40003faf018 */
[----:B------:R-:W-:Y:S02]  /*4ff0*/  LEA R180, R250, UR4, 0x1 ;  /* 0x00000004fab47c11 */ /* 0x000fe4000f8e08ff */
[----:B------:R-:W-:Y:S02]  /*5000*/  @P2 FSEL R13, R13, -INF , !P6 ;  /* 0xff8000000d0d2808 */ /* 0x000fe40007000000 */
[----:B------:R-:W-:Y:S01]  /*5010*/  PLOP3.LUT P2, PT, PT, PT, UP1, 0x80, 0x8 ;  /* 0x000000000008781c */ /* 0x000fe20003f4f018 */
[C---:B------:R-:W-:Y:S01]  /*5020*/  IMAD.IADD R182, R180.reuse, 0x1, R252 ;  /* 0x00000001b4b67824 */ /* 0x040fe200078e02fc */
[-C--:B--2---:R-:W-:Y:S03]  /*5030*/  HMMA.16816.F32.BF16 R20, R168, R164.reuse, R20 ;  /* 0x000000a4a814723c */ /* 0x084fe60000041814 */
[----:B------:R-:W-:Y:S01]  /*5040*/  @P1 FSEL R15, R15, -INF , !P6 ;  /* 0xff8000000f0f1808 */ /* 0x000fe20007000000 */
[----:B------:R-:W-:Y:S01]  /*5050*/  VIADD R181, R180, 0x20020 ;  /* 0x00020020b4b57836 */ /* 0x000fe20000000000 */
[----:B------:R-:W-:Y:S01]  /*5060*/  I2FP.F32.S32 R2, R176 ;  /* 0x000000b000027245 */ /* 0x000fe20000201400 */
[----:B------:R-:W-:Y:S01]  /*5070*/  VIADD R176, R230, 0xffffffd9 ;  /* 0xffffffd9e6b07836 */ /* 0x000fe20000000000 */
[----:B------:R-:W-:Y:S01]  /*5080*/  PLOP3.LUT P1, PT, PT, PT, UP1, 0x80, 0x8 ;  /* 0x000000000008781c */ /* 0x000fe20003f2f018 */
[C---:B------:R-:W-:Y:S04]  /*5090*/  HMMA.16816.F32.BF16 R24, R184.reuse, R164, R24 ;  /* 0x000000a4b818723c */ /* 0x040fe80000041818 */
[----:B------:R-:W-:Y:S01]  /*50a0*/  @P2 FSEL R19, R19, -INF , !P6 ;  /* 0xff80000013132808 */ /* 0x000fe20007000000 */
[----:B------:R-:W-:Y:S01]  /*50b0*/  FFMA.FTZ R17, R2, -UR12, R17 ;  /* 0x8000000c02117c23 */ /* 0x000fe20008010011 */
[----:B------:R-:W-:Y:S01]  /*50c0*/  PLOP3.LUT P2, PT, PT, PT, UP1, 0x80, 0x8 ;  /* 0x000000000008781c */ /* 0x000fe20003f4f018 */
[----:B------:R-:W-:Y:S01]  /*50d0*/  VIADD R165, R230, 0xffffffd8 ;  /* 0xffffffd8e6a57836 */ /* 0x000fe20000000000 */
[-C--:B------:R-:W-:Y:S03]  /*50e0*/  HMMA.16816.F32.BF16 R28, R184, R166.reuse, R28 ;  /* 0x000000a6b81c723c */ /* 0x080fe6000004181c */
[----:B------:R-:W-:Y:S01]  /*50f0*/  @P5 FSEL R17, R17, -INF , !P6 ;  /* 0xff80000011115808 */ /* 0x000fe20007000000 */
[----:B------:R-:W-:Y:S01]  /*5100*/  @P1 VIADD R164, R172, 0x10 ;  /* 0x00000010aca41836 */ /* 0x000fe20000000000 */
[----:B------:R-:W-:Y:S01]  /*5110*/  PLOP3.LUT P5, PT, PT, PT, UP1, 0x80, 0x8 ;  /* 0x000000000008781c */ /* 0x000fe20003faf018 */
[----:B------:R-:W-:Y:S01]  /*5120*/  FFMA.FTZ R22, R0, -UR12, R22 ;  /* 0x8000000c00167c23 */ /* 0x000fe20008010016 */
[----:B------:R-:W-:Y:S01]  /*5130*/  IABS R176, R176 ;  /* 0x000000b000b07213 */ /* 0x000fe20000000000 */
[----:B------:R-:W-:Y:S01]  /*5140*/  HMMA.16816.F32.BF16 R32, R168, R166, R32 ;  /* 0x000000a6a820723c */ /* 0x000fe20000041820 */
[----:B------:R-:W-:Y:S02]  /*5150*/  PLOP3.LUT P1, PT, PT, PT, UP1, 0x80, 0x8 ;  /* 0x000000000008781c */ /* 0x000fe40003f2f018 */
[----:B------:R-:W-:Y:S01]  /*5160*/  PLOP3.LUT P6, PT, PT, PT, UP1, 0x80, 0x8 ;  /* 0x000000000008781c */ /* 0x000fe20003fcf018 */
[----:B------:R-:W-:Y:S01]  /*5170*/  @P2 VIADD R0, R172, 0x11 ;  /* 0x00000011ac002836 */ /* 0x000fe20000000000 */
[----:B------:R-:W-:Y:S01]  /*5180*/  I2FP.F32.S32 R176, R176 ;  /* 0x000000b000b07245 */ /* 0x000fe20000201400 */
[----:B------:R-:W-:Y:S01]  /*5190*/  FFMA.FTZ R26, R3, -UR12, R26 ;  /* 0x8000000c031a7c23 */ /* 0x000fe2000801001a */
[----:B------:R-:W-:Y:S01]  /*51a0*/  IABS R174, R174 ;  /* 0x000000ae00ae7213 */ /* 0x000fe20000000000 */
[----:B------:R-:W-:Y:S01]  /*51b0*/  FFMA.FTZ R23, R2, -UR12, R23 ;  /* 0x8000000c02177c23 */ /* 0x000fe20008010017 */
[----:B------:R-:W-:Y:S01]  /*51c0*/  PLOP3.LUT P2, PT, PT, PT, UP1, 0x80, 0x8 ;  /* 0x000000000008781c */ /* 0x000fe20003f4f018 */
[----:B------:R-:W-:Y:S01]  /*51d0*/  FFMA.FTZ R20, R176, -UR12, R20 ;  /* 0x8000000cb0147c23 */ /* 0x000fe20008010014 */
[----:B------:R-:W-:Y:S01]  /*51e0*/  I2FP.F32.S32 R174, R174 ;  /* 0x000000ae00ae7245 */ /* 0x000fe20000201400 */
[----:B------:R-:W-:Y:S01]  /*51f0*/  FFMA.FTZ R27, R175, -UR12, R27 ;  /* 0x8000000caf1b7c23 */ /* 0x000fe2000801001b */
[----:B------:R-:W-:Y:S01]  /*5200*/  @P5 ISETP.GE.AND P5, PT, R164, UR35, PT ;  /* 0x00000023a4005c0c */ /* 0x000fe2000bfa6270 */
[----:B-----5:R-:W-:Y:S01]  /*5210*/  FMUL.FTZ R164, R247, 1.4426950216293334961 ;  /* 0x3fb8aa3bf7a47820 */ /* 0x020fe20000410000 */
[----:B------:R-:W-:Y:S01]  /*5220*/  IABS R165, R165 ;  /* 0x000000a500a57213 */ /* 0x000fe20000000000 */
[----:B------:R-:W-:Y:S01]  /*5230*/  FFMA.FTZ R24, R174, -UR12, R24 ;  /* 0x8000000cae187c23 */ /* 0x000fe20008010018 */
[----:B------:R-:W-:Y:S01]  /*5240*/  @P1 FSEL R22, R22, -INF , !P5 ;  /* 0xff80000016161808 */ /* 0x000fe20006800000 */
[----:B------:R-:W-:Y:S01]  /*5250*/  FMUL.FTZ R3, R246, 1.4426950216293334961 ;  /* 0x3fb8aa3bf6037820 */ /* 0x000fe20000410000 */
[----:B------:R-:W-:Y:S01]  /*5260*/  @P6 FSEL R20, R20, -INF , !P5 ;  /* 0xff80000014146808 */ /* 0x000fe20006800000 */
[----:B------:R-:W-:Y:S01]  /*5270*/  FMUL.FTZ R2, R245, 1.4426950216293334961 ;  /* 0x3fb8aa3bf5027820 */ /* 0x000fe20000410000 */
[----:B------:R-:W-:Y:S01]  /*5280*/  PLOP3.LUT P1, PT, PT, PT, UP1, 0x80, 0x8 ;  /* 0x000000000008781c */ /* 0x000fe20003f2f018 */
[----:B------:R-:W-:Y:S01]  /*5290*/  FFMA.FTZ R28, R178, -UR12, R28 ;  /* 0x8000000cb21c7c23 */ /* 0x000fe2000801001c */
[----:B------:R-:W-:Y:S01]  /*52a0*/  PLOP3.LUT P6, PT, PT, PT, UP1, 0x80, 0x8 ;  /* 0x000000000008781c */ /* 0x000fe20003fcf018 */
[----:B------:R-:W-:Y:S01]  /*52b0*/  FFMA.FTZ R29, R177, -UR12, R29 ;  /* 0x8000000cb11d7c23 */ /* 0x000fe2000801001d */
[----:B------:R-:W-:Y:S01]  /*52c0*/  @P2 FSEL R24, R24, -INF , !P5 ;  /* 0xff80000018182808 */ /* 0x000fe20006800000 */
[----:B------:R-:W-:Y:S01]  /*52d0*/  FFMA.FTZ R34, R176, -UR12, R34 ;  /* 0x8000000cb0227c23 */ /* 0x000fe20008010022 */
[----:B------:R-:W-:Y:S01]  /*52e0*/  PLOP3.LUT P2, PT, PT, PT, UP1, 0x80, 0x8 ;  /* 0x000000000008781c */ /* 0x000fe20003f4f018 */
[----:B------:R-:W-:Y:S01]  /*52f0*/  FFMA.FTZ R30, R174, -UR12, R30 ;  /* 0x8000000cae1e7c23 */ /* 0x000fe2000801001e */
[----:B------:R-:W-:Y:S02]  /*5300*/  I2FP.F32.S32 R165, R165 ;  /* 0x000000a500a57245 */ /* 0x000fe40000201400 */
[----:B------:R-:W-:Y:S03]  /*5310*/  IABS R173, R173 ;  /* 0x000000ad00ad7213 */ /* 0x000fe60000000000 */
[C---:B------:R-:W-:Y:S01]  /*5320*/  FFMA.FTZ R21, R165.reuse, -UR12, R21 ;  /* 0x8000000ca5157c23 */ /* 0x040fe20008010015 */
[----:B------:R-:W-:Y:S01]  /*5330*/  @P1 FSEL R26, R26, -INF , !P5 ;  /* 0xff8000001a1a1808 */ /* 0x000fe20006800000 */
[----:B------:R-:W-:Y:S01]  /*5340*/  FFMA.FTZ R35, R165, -UR12, R35 ;  /* 0x8000000ca5237c23 */ /* 0x000fe20008010023 */
[----:B------:R-:W-:Y:S02]  /*5350*/  FSETP.NEU.FTZ.AND P1, PT, R247, -INF , PT ;  /* 0xff800000f700780b */ /* 0x000fe40003f3d000 */
[----:B------:R-:W-:Y:S01]  /*5360*/  @P6 ISETP.GE.AND P6, PT, R0, UR35, PT ;  /* 0x0000002300006c0c */ /* 0x000fe2000bfc6270 */
[----:B------:R-:W-:Y:S01]  /*5370*/  FMUL.FTZ R0, R244, 1.4426950216293334961 ;  /* 0x3fb8aa3bf4007820 */ /* 0x000fe20000410000 */
[----:B------:R-:W-:Y:S02]  /*5380*/  PLOP3.LUT P5, PT, PT, PT, UP1, 0x80, 0x8 ;  /* 0x000000000008781c */ /* 0x000fe40003faf018 */
[----:B------:R-:W-:Y:S02]  /*5390*/  FSEL R164, R164, RZ, P1 ;  /* 0x000000ffa4a47208 */ /* 0x000fe40000800000 */
[----:B------:R-:W-:Y:S02]  /*53a0*/  @P2 FSEL R21, R21, -INF , !P6 ;  /* 0xff80000015152808 */ /* 0x000fe40007000000 */
[----:B------:R-:W-:Y:S01]  /*53b0*/  PLOP3.LUT P1, PT, PT, PT, UP1, 0x80, 0x8 ;  /* 0x000000000008781c */ /* 0x000fe20003f2f018 */
[--C-:B------:R-:W-:Y:S01]  /*53c0*/  FFMA.FTZ R4, R4, UR9, -R164.reuse ;  /* 0x0000000904047c23 */ /* 0x100fe200080108a4 */
[----:B------:R-:W-:Y:S01]  /*53d0*/  PLOP3.LUT P2, PT, PT, PT, UP1, 0x80, 0x8 ;  /* 0x000000000008781c */ /* 0x000fe20003f4f018 */
[--C-:B------:R-:W-:Y:S01]  /*53e0*/  FFMA.FTZ R5, R5, UR9, -R164.reuse ;  /* 0x0000000905057c23 */ /* 0x100fe200080108a4 */
[----:B------:R-:W-:Y:S01]  /*53f0*/  I2FP.F32.S32 R173, R173 ;  /* 0x000000ad00ad7245 */ /* 0x000fe20000201400 */
[----:B------:R-:W-:Y:S01]  /*5400*/  MUFU.EX2 R183, R4 ;  /* 0x0000000400b77308 */ /* 0x000fe20000000800 */
[--C-:B------:R-:W-:Y:S01]  /*5410*/  FFMA.FTZ R16, R16, UR9, -R164.reuse ;  /* 0x0000000910107c23 */ /* 0x100fe200080108a4 */
[----:B------:R-:W-:Y:S01]  /*5420*/  @P5 FSEL R23, R23, -INF , !P6 ;  /* 0xff80000017175808 */ /* 0x000fe20007000000 */
[--C-:B------:R-:W-:Y:S01]  /*5430*/  FFMA.FTZ R17, R17, UR9, -R164.reuse ;  /* 0x0000000911117c23 */ /* 0x100fe200080108a4 */
[C---:B------:R-:W-:Y:S01]  /*5440*/  FFMA.FTZ R25, R173.reuse, -UR12, R25 ;  /* 0x8000000cad197c23 */ /* 0x040fe20008010019 */
[----:B------:R-:W-:Y:S05]  /*5450*/  FSETP.NEU.FTZ.AND P5, PT, R246, -INF , PT ;  /* 0xff800000f600780b */ /* 0x000fea0003fbd000 */
[----:B------:R1:W2:Y:S01]  /*5460*/  MUFU.EX2 R219, R5 ;  /* 0x0000000500db7308 */ /* 0x0002a20000000800 */
[----:B------:R-:W-:Y:S01]  /*5470*/  FFMA.FTZ R31, R173, -UR12, R31 ;  /* 0x8000000cad1f7c23 */ /* 0x000fe2000801001f */
[--C-:B------:R-:W-:Y:S01]  /*5480*/  FFMA.FTZ R20, R20, UR9, -R164.reuse ;  /* 0x0000000914147c23 */ /* 0x100fe200080108a4 */
[----:B------:R-:W-:Y:S07]  /*5490*/  @P1 FSEL R25, R25, -INF , !P6 ;  /* 0xff80000019191808 */ /* 0x000fee0007000000 */
[----:B------:R-:W-:Y:S01]  /*54a0*/  MUFU.EX2 R226, R16 ;  /* 0x0000001000e27308 */ /* 0x000fe20000000800 */
[----:B------:R-:W-:Y:S01]  /*54b0*/  @P2 FSEL R27, R27, -INF , !P6 ;  /* 0xff8000001b1b2808 */ /* 0x000fe20007000000 */
[----:B------:R-:W-:Y:S01]  /*54c0*/  FFMA.FTZ R21, R21, UR9, -R164 ;  /* 0x0000000915157c23 */ /* 0x000fe200080108a4 */
[----:B------:R-:W-:Y:S07]  /*54d0*/  PLOP3.LUT P6, PT, PT, PT, UP1, 0x80, 0x8 ;  /* 0x000000000008781c */ /* 0x000fee0003fcf018 */
[----:B------:R-:W-:Y:S01]  /*54e0*/  MUFU.EX2 R223, R17 ;  /* 0x0000001100df7308 */ /* 0x000fe20000000800 */
[----:B------:R-:W-:Y:S02]  /*54f0*/  FSEL R3, R3, RZ, P5 ;  /* 0x000000ff03037208 */ /* 0x000fe40002800000 */
[----:B------:R-:W-:Y:S07]  /*5500*/  PLOP3.LUT P5, PT, PT, PT, UP1, 0x80, 0x8 ;  /* 0x000000000008781c */ /* 0x000fee0003faf018 */
[----:B------:R-:W-:Y:S01]  /*5510*/  MUFU.EX2 R222, R20 ;  /* 0x0000001400de7308 */ /* 0x000fe20000000800 */
[----:B------:R-:W-:Y:S01]  /*5520*/  FSETP.NEU.FTZ.AND P1, PT, R245, -INF , PT ;  /* 0xff800000f500780b */ /* 0x000fe20003f3d000 */
[--C-:B------:R-:W-:Y:S01]  /*5530*/  FFMA.FTZ R6, R6, UR9, -R3.reuse ;  /* 0x0000000906067c23 */ /* 0x100fe20008010803 */
[----:B-1----:R-:W-:Y:S02]  /*5540*/  VIADD R5, R230, 0xffffffd0 ;  /* 0xffffffd0e6057836 */ /* 0x002fe40000000000 */
[--C-:B------:R-:W-:Y:S01]  /*5550*/  FFMA.FTZ R7, R7, UR9, -R3.reuse ;  /* 0x0000000907077c23 */ /* 0x100fe20008010803 */
[----:B------:R-:W-:Y:S04]  /*5560*/  FSEL R2, R2, RZ, P1 ;  /* 0x000000ff02027208 */ /* 0x000fe80000800000 */
[----:B------:R1:W-:Y:S01]  /*5570*/  MUFU.EX2 R184, R6 ;  /* 0x0000000600b87308 */ /* 0x0003e20000000800 */
[----:B------:R-:W-:Y:S01]  /*5580*/  PLOP3.LUT P1, PT, PT, PT, UP1, 0x80, 0x8 ;  /* 0x000000000008781c */ /* 0x000fe20003f2f018 */
[----:B------:R-:W-:Y:S01]  /*5590*/  @P6 VIADD R4, R172, 0x18 ;  /* 0x00000018ac046836 */ /* 0x000fe20000000000 */
[----:B------:R-:W-:Y:S07]  /*55a0*/  IABS R5, R5 ;  /* 0x0000000500057213 */ /* 0x000fee0000000000 */
[----:B------:R-:W3:Y:S01]  /*55b0*/  MUFU.EX2 R229, R7 ;  /* 0x0000000700e57308 */ /* 0x000ee20000000800 */
[----:B------:R-:W-:Y:S01]  /*55c0*/  FSETP.NEU.FTZ.AND P2, PT, R244, -INF , PT ;  /* 0xff800000f400780b */ /* 0x000fe20003f5d000 */
[--C-:B------:R-:W-:Y:S01]  /*55d0*/  FFMA.FTZ R18, R18, UR9, -R3.reuse ;  /* 0x0000000912127c23 */ /* 0x100fe20008010803 */
[----:B------:R-:W-:Y:S01]  /*55e0*/  @P5 ISETP.GE.AND P5, PT, R4, UR35, PT ;  /* 0x0000002304005c0c */ /* 0x000fe2000bfa6270 */
[----:B------:R-:W-:Y:S01]  /*55f0*/  VIADD R4, R230, 0xffffffd1 ;  /* 0xffffffd1e6047836 */ /* 0x000fe20000000000 */
[----:B------:R-:W-:Y:S01]  /*5600*/  PLOP3.LUT P6, PT, PT, PT, UP1, 0x80, 0x8 ;  /* 0x000000000008781c */ /* 0x000fe20003fcf018 */
[----:B------:R-:W-:Y:S01]  /*5610*/  FFMA.FTZ R19, R19, UR9, -R3 ;  /* 0x0000000913137c23 */ /* 0x000fe20008010803 */
[----:B------:R-:W-:Y:S03]  /*5620*/  FSEL R0, R0, RZ, P2 ;  /* 0x000000ff00007208 */ /* 0x000fe60001000000 */
[----:B------:R-:W-:Y:S01]  /*5630*/  MUFU.EX2 R228, R18 ;  /* 0x0000001200e47308 */ /* 0x000fe20000000800 */
[----:B------:R-:W-:Y:S01]  /*5640*/  IABS R4, R4 ;  /* 0x0000000400047213 */ /* 0x000fe20000000000 */
[----:B-1----:R-:W-:Y:S01]  /*5650*/  IMAD.MOV.U32 R6, RZ, RZ, R5 ;  /* 0x000000ffff067224 */ /* 0x002fe200078e0005 */
[----:B------:R-:W-:Y:S01]  /*5660*/  PLOP3.LUT P2, PT, PT, PT, UP1, 0x80, 0x8 ;  /* 0x000000000008781c */ /* 0x000fe20003f4f018 */
[----:B------:R-:W-:Y:S01]  /*5670*/  @P1 VIADD R172, R172, 0x19 ;  /* 0x00000019acac1836 */ /* 0x000fe20000000000 */
[----:B------:R-:W-:Y:S05]  /*5680*/  I2FP.F32.S32 R5, R4 ;  /* 0x0000000400057245 */ /* 0x000fea0000201400 */
[----:B------:R-:W1:Y:S01]  /*5690*/  MUFU.EX2 R227, R19 ;  /* 0x0000001300e37308 */ /* 0x000e620000000800 */
[----:B------:R-:W-:Y:S01]  /*56a0*/  I2FP.F32.S32 R4, R6 ;  /* 0x0000000600047245 */ /* 0x000fe20000201400 */
[----:B------:R-:W-:Y:S01]  /*56b0*/  FFMA.FTZ R8, R8, UR9, -R2 ;  /* 0x0000000908087c23 */ /* 0x000fe20008010802 */
[----:B------:R-:W-:Y:S01]  /*56c0*/  PLOP3.LUT P1, PT, PT, PT, UP1, 0x80, 0x8 ;  /* 0x000000000008781c */ /* 0x000fe20003f2f018 */
[----:B------:R-:W-:Y:S01]  /*56d0*/  FFMA.FTZ R32, R5, -UR12, R32 ;  /* 0x8000000c05207c23 */ /* 0x000fe20008010020 */
[----:B--2---:R-:W-:Y:S01]  /*56e0*/  F2FP.BF16.F32.PACK_AB R5, R219, R183 ;  /* 0x000000b7db05723e */ /* 0x004fe200000010ff */
[----:B------:R-:W-:Y:S01]  /*56f0*/  FFMA.FTZ R33, R4, -UR12, R33 ;  /* 0x8000000c04217c23 */ /* 0x000fe20008010021 */
[----:B---3--:R-:W-:Y:S01]  /*5700*/  F2FP.BF16.F32.PACK_AB R4, R229, R184 ;  /* 0x000000b8e504723e */ /* 0x008fe200000010ff */
[----:B------:R-:W-:Y:S01]  /*5710*/  FFMA.FTZ R9, R9, UR9, -R2 ;  /* 0x0000000909097c23 */ /* 0x000fe20008010802 */
[----:B------:R-:W-:Y:S01]  /*5720*/  @P6 ISETP.GE.AND P6, PT, R172, UR35, PT ;  /* 0x00000023ac006c0c */ /* 0x000fe2000bfc6270 */
[----:B------:R2:W-:Y:S01]  /*5730*/  STS [R180+0x20000], R5 ;  /* 0x02000005b4007388 */ /* 0x0005e20000000800 */
[----:B------:R-:W-:Y:S01]  /*5740*/  @P2 FSEL R28, R28, -INF , !P5 ;  /* 0xff8000001c1c2808 */ /* 0x000fe20006800000 */
[--C-:B------:R-:W-:Y:S01]  /*5750*/  FFMA.FTZ R10, R10, UR9, -R0.reuse ;  /* 0x000000090a0a7c23 */ /* 0x100fe20008010800 */
[----:B------:R-:W-:Y:S01]  /*5760*/  PLOP3.LUT P2, PT, PT, PT, UP1, 0x80, 0x8 ;  /* 0x000000000008781c */ /* 0x000fe20003f4f018 */
[----:B------:R1:W-:Y:S01]  /*5770*/  STS [R180+0x20400], R4 ;  /* 0x02040004b4007388 */ /* 0x0003e20000000800 */
[----:B------:R-:W-:Y:S01]  /*5780*/  FFMA.FTZ R11, R11, UR9, -R0 ;  /* 0x000000090b0b7c23 */ /* 0x000fe20008010800 */
[----:B------:R-:W-:Y:S01]  /*5790*/  @P1 FSEL R29, R29, -INF , !P6 ;  /* 0xff8000001d1d1808 */ /* 0x000fe20007000000 */
[--C-:B------:R-:W-:Y:S01]  /*57a0*/  FFMA.FTZ R28, R28, UR9, -R2.reuse ;  /* 0x000000091c1c7c23 */ /* 0x100fe20008010802 */
[----:B------:R-:W-:Y:S01]  /*57b0*/  PLOP3.LUT P1, PT, PT, PT, UP1, 0x80, 0x8 ;  /* 0x000000000008781c */ /* 0x000fe20003f2f018 */
[--C-:B------:R-:W-:Y:S01]  /*57c0*/  FFMA.FTZ R12, R12, UR9, -R2.reuse ;  /* 0x000000090c0c7c23 */ /* 0x100fe20008010802 */
[--C-:B------:R-:W-:Y:S01]  /*57d0*/  FFMA.FTZ R13, R13, UR9, -R2.reuse ;  /* 0x000000090d0d7c23 */ /* 0x100fe20008010802 */
[--C-:B------:R-:W-:Y:S01]  /*57e0*/  FFMA.FTZ R22, R22, UR9, -R3.reuse ;  /* 0x0000000916167c23 */ /* 0x100fe20008010803 */
[--C-:B------:R-:W-:Y:S01]  /*57f0*/  FFMA.FTZ R23, R23, UR9, -R3.reuse ;  /* 0x0000000917177c23 */ /* 0x100fe20008010803 */
[--C-:B------:R-:W-:Y:S01]  /*5800*/  FFMA.FTZ R24, R24, UR9, -R2.reuse ;  /* 0x0000000918187c23 */ /* 0x100fe20008010802 */
[--C-:B------:R-:W-:Y:S01]  /*5810*/  FFMA.FTZ R25, R25, UR9, -R2.reuse ;  /* 0x0000000919197c23 */ /* 0x100fe20008010802 */
[----:B------:R-:W-:Y:S01]  /*5820*/  FFMA.FTZ R2, R29, UR9, -R2 ;  /* 0x000000091d027c23 */ /* 0x000fe20008010802 */
[----:B------:R-:W-:Y:S01]  /*5830*/  @P2 FSEL R32, R32, -INF , !P5 ;  /* 0xff80000020202808 */ /* 0x000fe20006800000 */
[----:B------:R-:W-:Y:S01]  /*5840*/  MUFU.EX2 R198, R8 ;  /* 0x0000000800c67308 */ /* 0x000fe20000000800 */
[----:B------:R-:W-:Y:S01]  /*5850*/  PLOP3.LUT P2, PT, PT, PT, UP1, 0x80, 0x8 ;  /* 0x000000000008781c */ /* 0x000fe20003f4f018 */
[--C-:B------:R-:W-:Y:S01]  /*5860*/  FFMA.FTZ R14, R14, UR9, -R0.reuse ;  /* 0x000000090e0e7c23 */ /* 0x100fe20008010800 */
[----:B------:R-:W-:Y:S01]  /*5870*/  FFMA.FTZ R15, R15, UR9, -R0 ;  /* 0x000000090f0f7c23 */ /* 0x000fe20008010800 */
[----:B------:R-:W-:Y:S06]  /*5880*/  @P1 FSEL R33, R33, -INF , !P6 ;  /* 0xff80000021211808 */ /* 0x000fec0007000000 */
[----:B------:R-:W3:Y:S01]  /*5890*/  MUFU.EX2 R197, R9 ;  /* 0x0000000900c57308 */ /* 0x000ee20000000800 */
[----:B------:R-:W-:Y:S01]  /*58a0*/  PLOP3.LUT P1, PT, PT, PT, UP1, 0x80, 0x8 ;  /* 0x000000000008781c */ /* 0x000fe20003f2f018 */
[----:B------:R-:W-:Y:S01]  /*58b0*/  FFMA.FTZ R32, R32, UR9, -R164 ;  /* 0x0000000920207c23 */ /* 0x000fe200080108a4 */
[----:B--2---:R-:W-:Y:S07]  /*58c0*/  F2FP.BF16.F32.PACK_AB R5, R223, R226 ;  /* 0x000000e2df05723e */ /* 0x004fee00000010ff */
[----:B------:R-:W-:Y:S01]  /*58d0*/  MUFU.EX2 R200, R10 ;  /* 0x0000000a00c87308 */ /* 0x000fe20000000800 */
[--C-:B------:R-:W-:Y:S01]  /*58e0*/  FFMA.FTZ R26, R26, UR9, -R0.reuse ;  /* 0x000000091a1a7c23 */ /* 0x100fe20008010800 */
[----:B------:R-:W-:Y:S01]  /*58f0*/  FFMA.FTZ R27, R27, UR9, -R0 ;  /* 0x000000091b1b7c23 */ /* 0x000fe20008010800 */
[----:B-1----:R-:W-:Y:S01]  /*5900*/  F2FP.BF16.F32.PACK_AB R4, R227, R228 ;  /* 0x000000e4e304723e */ /* 0x002fe200000010ff */
[----:B------:R3:W-:Y:S01]  /*5910*/  STS [R182+0x20000], R5 ;  /* 0x02000005b6007388 */ /* 0x0007e20000000800 */
[----:B------:R-:W-:Y:S05]  /*5920*/  @P2 FSEL R34, R34, -INF , !P5 ;  /* 0xff80000022222808 */ /* 0x000fea0006800000 */
[----:B------:R-:W1:Y:S01]  /*5930*/  MUFU.EX2 R199, R11 ;  /* 0x0000000b00c77308 */ /* 0x000e620000000800 */
[----:B------:R-:W-:Y:S01]  /*5940*/  PLOP3.LUT P2, PT, PT, PT, UP1, 0x80, 0x8 ;  /* 0x000000000008781c */ /* 0x000fe20003f4f018 */
[----:B------:R1:W-:Y:S01]  /*5950*/  STS [R182+0x20400], R4 ;  /* 0x02040004b6007388 */ /* 0x0003e20000000800 */
[----:B------:R-:W-:Y:S01]  /*5960*/  FFMA.FTZ R164, R33, UR9, -R164 ;  /* 0x0000000921a47c23 */ /* 0x000fe200080108a4 */
[----:B------:R-:W-:Y:S01]  /*5970*/  @P1 FSEL R35, R35, -INF , !P6 ;  /* 0xff80000023231808 */ /* 0x000fe20007000000 */
[--C-:B------:R-:W-:Y:S05]  /*5980*/  FFMA.FTZ R34, R34, UR9, -R3.reuse ;  /* 0x0000000922227c23 */ /* 0x100fea0008010803 */
[----:B------:R-:W-:Y:S01]  /*5990*/  MUFU.EX2 R194, R12 ;  /* 0x0000000c00c27308 */ /* 0x000fe20000000800 */
[----:B------:R-:W-:Y:S01]  /*59a0*/  PLOP3.LUT P1, PT, PT, PT, UP1, 0x80, 0x8 ;  /* 0x000000000008781c */ /* 0x000fe20003f2f018 */
[----:B------:R-:W-:Y:S02]  /*59b0*/  VIADD R7, R180, 0x20000 ;  /* 0x00020000b4077836 */ /* 0x000fe40000000000 */
[----:B------:R-:W-:Y:S06]  /*59c0*/  FFMA.FTZ R3, R35, UR9, -R3 ;  /* 0x0000000923037c23 */ /* 0x000fec0008010803 */
[----:B------:R-:W2:Y:S01]  /*59d0*/  MUFU.EX2 R193, R13 ;  /* 0x0000000d00c17308 */ /* 0x000ea20000000800 */
[----:B------:R-:W-:Y:S09]  /*59e0*/  @P4 VIADD R181, R7, 0xffffffe0 ;  /* 0xffffffe007b54836 */ /* 0x000ff20000000000 */
[----:B------:R2:W-:Y:S01]  /*59f0*/  MUFU.EX2 R203, R3 ;  /* 0x0000000300cb7308 */ /* 0x0005e20000000800 */
[----:B------:R-:W-:Y:S09]  /*5a00*/  @P2 FSEL R30, R30, -INF , !P5 ;  /* 0xff8000001e1e2808 */ /* 0x000ff20006800000 */
[----:B------:R-:W-:Y:S01]  /*5a10*/  MUFU.EX2 R196, R14 ;  /* 0x0000000e00c47308 */ /* 0x000fe20000000800 */
[----:B------:R-:W-:Y:S01]  /*5a20*/  @P1 FSEL R31, R31, -INF , !P6 ;  /* 0xff8000001f1f1808 */ /* 0x000fe20007000000 */
[--C-:B------:R-:W-:Y:S08]  /*5a30*/  FFMA.FTZ R30, R30, UR9, -R0.reuse ;  /* 0x000000091e1e7c23 */ /* 0x100ff00008010800 */
[----:B------:R-:W4:Y:S01]  /*5a40*/  MUFU.EX2 R195, R15 ;  /* 0x0000000f00c37308 */ /* 0x000f220000000800 */
[----:B---3--:R-:W-:Y:S01]  /*5a50*/  F2FP.BF16.F32.PACK_AB R5, R197, R198 ;  /* 0x000000c6c505723e */ /* 0x008fe200000010ff */
[----:B------:R-:W-:Y:S08]  /*5a60*/  FFMA.FTZ R0, R31, UR9, -R0 ;  /* 0x000000091f007c23 */ /* 0x000ff00008010800 */
[----:B------:R4:W-:Y:S01]  /*5a70*/  MUFU.EX2 R185, R2 ;  /* 0x0000000200b97308 */ /* 0x0009e20000000800 */
[----:B-1----:R-:W-:Y:S01]  /*5a80*/  F2FP.BF16.F32.PACK_AB R4, R199, R200 ;  /* 0x000000c8c704723e */ /* 0x002fe200000010ff */
[----:B------:R1:W-:Y:S01]  /*5a90*/  STS [R180+0x21000], R5 ;  /* 0x02100005b4007388 */ /* 0x0003e20000000800 */
[----:B--2---:R-:W-:Y:S07]  /*5aa0*/  F2FP.BF16.F32.PACK_AB R3, R193, R194 ;  /* 0x000000c2c103723e */ /* 0x004fee00000010ff */
[----:B------:R-:W2:Y:S01]  /*5ab0*/  MUFU.EX2 R220, R21 ;  /* 0x0000001500dc7308 */ /* 0x000ea20000000800 */
[----:B------:R-:W-:Y:S09]  /*5ac0*/  STS [R180+0x21400], R4 ;  /* 0x02140004b4007388 */ /* 0x000ff20000000800 */
[----:B------:R-:W-:Y:S01]  /*5ad0*/  MUFU.EX2 R225, R22 ;  /* 0x0000001600e17308 */ /* 0x000fe20000000800 */
[----:B------:R3:W-:Y:S09]  /*5ae0*/  STS [R182+0x21000], R3 ;  /* 0x02100003b6007388 */ /* 0x0007f20000000800 */
[----:B------:R-:W1:Y:S01]  /*5af0*/  MUFU.EX2 R224, R23 ;  /* 0x0000001700e07308 */ /* 0x000e620000000800 */
[----:B----4-:R-:W-:Y:S09]  /*5b00*/  F2FP.BF16.F32.PACK_AB R2, R195, R196 ;  /* 0x000000c4c302723e */ /* 0x010ff200000010ff */
[----:B------:R-:W-:Y:S01]  /*5b10*/  MUFU.EX2 R202, R32 ;  /* 0x0000002000ca7308 */ /* 0x000fe20000000800 */
[----:B--2---:R-:W-:Y:S01]  /*5b20*/  F2FP.BF16.F32.PACK_AB R6, R220, R222 ;  /* 0x000000dedc06723e */ /* 0x004fe200000010ff */
[----:B------:R2:W-:Y:S08]  /*5b30*/  STS [R182+0x21400], R2 ;  /* 0x02140002b6007388 */ /* 0x0005f00000000800 */
[----:B------:R-:W3:Y:S01]  /*5b40*/  MUFU.EX2 R201, R164 ;  /* 0x000000a400c97308 */ /* 0x000ee20000000800 */
[----:B------:R-:W-:Y:S09]  /*5b50*/  STS [R181], R6 ;  /* 0x00000006b5007388 */ /* 0x000ff20000000800 */
[----:B------:R-:W2:Y:S01]  /*5b60*/  MUFU.EX2 R205, R34 ;  /* 0x0000002200cd7308 */ /* 0x000ea20000000800 */
[----:B-1----:R-:W-:Y:S09]  /*5b70*/  F2FP.BF16.F32.PACK_AB R5, R224, R225 ;  /* 0x000000e1e005723e */ /* 0x002ff200000010ff */
[----:B------:R1:W-:Y:S10]  /*5b80*/  MUFU.EX2 R186, R0 ;  /* 0x0000000000ba7308 */ /* 0x0003f40000000800 */
[----:B------:R-:W-:Y:S01]  /*5b90*/  MUFU.EX2 R190, R24 ;  /* 0x0000001800be7308 */ /* 0x000fe20000000800 */
[----:B------:R-:W-:Y:S01]  /*5ba0*/  STS [R181+0x400], R5 ;  /* 0x00040005b5007388 */ /* 0x000fe20000000800 */
[----:B---3--:R-:W-:Y:S08]  /*5bb0*/  F2FP.BF16.F32.PACK_AB R3, R201, R202 ;  /* 0x000000cac903723e */ /* 0x008ff000000010ff */
[----:B------:R-:W3:Y:S10]  /*5bc0*/  MUFU.EX2 R189, R25 ;  /* 0x0000001900bd7308 */ /* 0x000ef40000000800 */
[----:B------:R-:W-:Y:S01]  /*5bd0*/  MUFU.EX2 R192, R26 ;  /* 0x0000001a00c07308 */ /* 0x000fe20000000800 */
[----:B-1----:R-:W-:Y:S01]  /*5be0*/  IMAD.IADD R0, R252, 0x1, R181 ;  /* 0x00000001fc007824 */ /* 0x002fe200078e02b5 */
[----:B--2---:R-:W-:Y:S08]  /*5bf0*/  F2FP.BF16.F32.PACK_AB R2, R203, R205 ;  /* 0x000000cdcb02723e */ /* 0x004ff000000010ff */
[----:B------:R-:W-:Y:S01]  /*5c00*/  MUFU.EX2 R191, R27 ;  /* 0x0000001b00bf7308 */ /* 0x000fe20000000800 */
[----:B------:R1:W-:Y:S09]  /*5c10*/  STS [R0], R3 ;  /* 0x0000000300007388 */ /* 0x0003f20000000800 */
[----:B------:R-:W1:Y:S01]  /*5c20*/  MUFU.EX2 R188, R28 ;  /* 0x0000001c00bc7308 */ /* 0x000e620000000800 */
[----:B---3--:R-:W-:Y:S01]  /*5c30*/  F2FP.BF16.F32.PACK_AB R4, R189, R190 ;  /* 0x000000bebd04723e */ /* 0x008fe200000010ff */
[----:B------:R2:W-:Y:S08]  /*5c40*/  STS [R0+0x400], R2 ;  /* 0x0004000200007388 */ /* 0x0005f00000000800 */
[----:B------:R-:W2:Y:S01]  /*5c50*/  MUFU.EX2 R187, R30 ;  /* 0x0000001e00bb7308 */ /* 0x000ea20000000800 */
[----:B------:R3:W-:Y:S01]  /*5c60*/  STS [R181+0x1000], R4 ;  /* 0x00100004b5007388 */ /* 0x0007e20000000800 */
[----:B-1----:R-:W-:Y:S02]  /*5c70*/  F2FP.BF16.F32.PACK_AB R3, R185, R188 ;  /* 0x000000bcb903723e */ /* 0x002fe400000010ff */
[----:B--2---:R-:W-:Y:S02]  /*5c80*/  F2FP.BF16.F32.PACK_AB R2, R186, R187 ;  /* 0x000000bbba02723e */ /* 0x004fe400000010ff */
        /* <DEDUP_REMOVED lines=29> */
[-C--:B------:R-:W-:Y:S08]  /*5e60*/  HMMA.16816.F32.BF16 R28, R176, R166.reuse, R28 ;  /* 0x000000a6b01c723c */ /* 0x080ff0000004181c */
[----:B------:R-:W-:Y:S01]  /*5e70*/  HMMA.16816.F32.BF16 R32, R168, R166, R32 ;  /* 0x000000a6a820723c */ /* 0x000fe20000041820 */
[----:B------:R-:W1:Y:S08]  /*5e80*/  LDSM.16.M88.4 R164, [R210+0x14000] ;  /* 0x01400000d2a4783b */ /* 0x000e700000000200 */
[----:B------:R-:W2:Y:S01]  /*5e90*/  LDSM.16.M88.4 R168, [R0+0x9000] ;  /* 0x0090000000a8783b */ /* 0x000ea20000000200 */
        /* <DEDUP_REMOVED lines=54> */
[C---:B------:R-:W-:Y:S01]  /*6200*/  HMMA.16816.F32.BF16 R24, R168.reuse, R164, R24 ;  /* 0x000000a4a818723c */ /* 0x040fe20000041818 */
[----:B------:R-:W-:Y:S02]  /*6210*/  IMAD.U32 R164, RZ, RZ, UR52 ;  /* 0x00000034ffa47e24 */ /* 0x000fe4000f8e00ff */
[----:B------:R-:W-:Y:S03]  /*6220*/  IMAD.U32 R165, RZ, RZ, UR17 ;  /* 0x00000011ffa57e24 */ /* 0x000fe6000f8e00ff */
[C---:B------:R-:W-:Y:S02]  /*6230*/  LEA R178, P1, R243.reuse, R164, 0x2 ;  /* 0x000000a4f3b27211 */ /* 0x040fe400078210ff */
[-C--:B------:R-:W-:Y:S01]  /*6240*/  HMMA.16816.F32.BF16 R28, R168, R166.reuse, R28 ;  /* 0x000000a6a81c723c */ /* 0x080fe2000004181c */
[----:B------:R-:W-:Y:S02]  /*6250*/  LDSM.16.M88.4 R168, [R212+0x18000] ;  /* 0x01800000d4a8783b */ /* 0x000fe40000000200 */
[----:B------:R-:W-:Y:S05]  /*6260*/  LEA.HI.X R179, R243, R165, RZ, 0x2, P1 ;  /* 0x000000a5f3b37211 */ /* 0x000fea00008f14ff */
[----:B------:R-:W-:Y:S01]  /*6270*/  HMMA.16816.F32.BF16 R32, R172, R166, R32 ;  /* 0x000000a6ac20723c */ /* 0x000fe20000041820 */
[----:B------:R-:W2:Y:S04]  /*6280*/  LDG.E R177, desc[UR36][R178.64] ;  /* 0x00000024b2b17981 */ /* 0x000ea8000c1e1900 */
[----:B------:R-:W1:Y:S08]  /*6290*/  LDSM.16.M88.4 R164, [R2+0xa000] ;  /* 0x00a0000002a4783b */ /* 0x000e700000000200 */
[----:B------:R-:W3:Y:S04]  /*62a0*/  LDG.E R176, desc[UR36][R178.64+0x20] ;  /* 0x00002024b2b07981 */ /* 0x000ee8000c1e1900 */
[----:B------:R4:W1:Y:S08]  /*62b0*/  LDSM.16.M88.4 R172, [R2+0xb000] ;  /* 0x00b0000002ac783b */ /* 0x0008700000000200 */
[----:B------:R-:W5:Y:S01]  /*62c0*/  LDG.E R3, desc[UR36][R178.64+0xa0] ;  /* 0x0000a024b2037981 */ /* 0x000f62000c1e1900 */
[----:B----4-:R-:W-:Y:S01]  /*62d0*/  SHF.R.U32.HI R2, RZ, 0x4, R218 ;  /* 0x00000004ff027819 */ /* 0x010fe200000116da */
[-C--:B-1----:R-:W-:Y:S08]  /*62e0*/  HMMA.16816.F32.BF16 R4, R164, R168.reuse, R4 ;  /* 0x000000a8a404723c */ /* 0x082ff00000041804 */
[C---:B------:R-:W-:Y:S08]  /*62f0*/  HMMA.16816.F32.BF16 R8, R172.reuse, R168, R8 ;  /* 0x000000a8ac08723c */ /* 0x040ff00000041808 */
        /* <DEDUP_REMOVED lines=13> */
[----:B------:R1:W5:Y:S01]  /*63d0*/  LDG.E R4, desc[UR36][R178.64+0x80] ;  /* 0x00008024b2047981 */ /* 0x000362000c1e1900 */
[----:B------:R-:W-:Y:S08]  /*63e0*/  LOP3.LUT R219, R2, 0x8, RZ, 0xc0, !PT ;  /* 0x0000000802db7812 */ /* 0x000ff000078ec0ff */
[----:B------:R-:W-:Y:S01]  /*63f0*/  FADD.FTZ R33, -R177, R33 ;  /* 0x00000021b1217221 */ /* 0x000fe20000010100 */
[----:B------:R-:W-:Y:S01]  /*6400*/  FMUL.FTZ R21, R220, R21 ;  /* 0x00000015dc157220 */ /* 0x000fe20000410000 */
[----:B------:R-:W-:Y:S01]  /*6410*/  F2FP.BF16.F32.PACK_AB R5, R5, R183 ;  /* 0x000000b70505723e */ /* 0x000fe200000010ff */
[C---:B---3--:R-:W-:Y:S01]  /*6420*/  FADD.FTZ R6, -R176.reuse, R6 ;  /* 0x00000006b0067221 */ /* 0x048fe20000010100 */
[----:B------:R-:W-:Y:S01]  /*6430*/  LOP3.LUT R2, R219, 0x10, R218, 0xf8, !PT ;  /* 0x00000010db027812 */ /* 0x000fe200078ef8da */
[C---:B------:R-:W-:Y:S01]  /*6440*/  FADD.FTZ R19, -R176.reuse, R19 ;  /* 0x00000013b0137221 */ /* 0x040fe20000010100 */
[C---:B------:R-:W-:Y:S01]  /*6450*/  FADD.FTZ R7, -R176.reuse, R7 ;  /* 0x00000007b0077221 */ /* 0x040fe20000010100 */
[C---:B------:R-:W-:Y:S01]  /*6460*/  FADD.FTZ R166, -R176.reuse, R18 ;  /* 0x00000012b0a67221 */ /* 0x040fe20000010100 */
[C---:B------:R-:W-:Y:S01]  /*6470*/  FADD.FTZ R22, -R176.reuse, R22 ;  /* 0x00000016b0167221 */ /* 0x040fe20000010100 */
[----:B------:R-:W-:Y:S01]  /*6480*/  FMUL.FTZ R165, R227, R19 ;  /* 0x00000013e3a57220 */ /* 0x000fe20000410000 */
[C---:B------:R-:W-:Y:S01]  /*6490*/  FADD.FTZ R19, -R176.reuse, R23 ;  /* 0x00000017b0137221 */ /* 0x040fe20000010100 */
[----:B------:R-:W-:Y:S01]  /*64a0*/  FADD.FTZ R34, -R176, R34 ;  /* 0x00000022b0227221 */ /* 0x000fe20000010100 */
[----:B------:R-:W-:Y:S01]  /*64b0*/  FMUL.FTZ R164, R229, R7 ;  /* 0x00000007e5a47220 */ /* 0x000fe20000410000 */
[----:B------:R-:W-:Y:S01]  /*64c0*/  FMUL.FTZ R166, R228, R166 ;  /* 0x000000a6e4a67220 */ /* 0x000fe20000410000 */
[----:B------:R-:W-:Y:S01]  /*64d0*/  FMUL.FTZ R19, R224, R19 ;  /* 0x00000013e0137220 */ /* 0x000fe20000410000 */
[----:B------:R-:W-:Y:S01]  /*64e0*/  FMUL.FTZ R34, R205, R34 ;  /* 0x00000022cd227220 */ /* 0x000fe20000410000 */
[----:B-1----:R-:W-:Y:S01]  /*64f0*/  FMUL.FTZ R178, R184, R6 ;  /* 0x00000006b8b27220 */ /* 0x002fe20000410000 */
[----:B------:R-:W-:Y:S02]  /*6500*/  IMAD.SHL.U32 R184, R218, 0x40, RZ ;  /* 0x00000040dab87824 */ /* 0x000fe400078e00ff */
[----:B------:R-:W-:Y:S01]  /*6510*/  FADD.FTZ R6, -R177, R32 ;  /* 0x00000020b1067221 */ /* 0x000fe20000010100 */
[----:B------:R-:W-:Y:S02]  /*6520*/  FMUL.FTZ R32, R225, R22 ;  /* 0x00000016e1207220 */ /* 0x000fe40000410000 */
[----:B------:R-:W-:Y:S01]  /*6530*/  LOP3.LUT R0, R184, 0x1c0, RZ, 0xc0, !PT ;  /* 0x000001c0b8007812 */ /* 0x000fe200078ec0ff */
[----:B------:R-:W-:Y:S03]  /*6540*/  FMUL.FTZ R6, R202, R6 ;  /* 0x00000006ca067220 */ /* 0x000fe60000410000 */
[----:B------:R-:W-:Y:S04]  /*6550*/  LOP3.LUT R0, R0, 0x38, R217, 0xf8, !PT ;  /* 0x0000003800007812 */ /* 0x000fe800078ef8d9 */
[----:B------:R-:W-:Y:S01]  /*6560*/  LOP3.LUT R0, R2, R0, RZ, 0x3c, !PT ;  /* 0x0000000002007212 */ /* 0x000fe200078e3cff */
[C---:B------:R-:W-:Y:S01]  /*6570*/  FADD.FTZ R2, -R177.reuse, R16 ;  /* 0x00000010b1027221 */ /* 0x040fe20000010100 */
[----:B------:R-:W-:Y:S01]  /*6580*/  FADD.FTZ R16, -R177, R20 ;  /* 0x00000014b1107221 */ /* 0x000fe20000010100 */
[----:B------:R-:W-:Y:S02]  /*6590*/  FMUL.FTZ R20, R223, R17 ;  /* 0x00000011df147220 */ /* 0x000fe40000410000 */
[----:B------:R-:W-:Y:S01]  /*65a0*/  FMUL.FTZ R2, R226, R2 ;  /* 0x00000002e2027220 */ /* 0x000fe20000410000 */
[----:B------:R-:W-:Y:S04]  /*65b0*/  FMUL.FTZ R16, R222, R16 ;  /* 0x00000010de107220 */ /* 0x000fe80000410000 */
[----:B------:R-:W-:Y:S01]  /*65c0*/  F2FP.BF16.F32.PACK_AB R20, R20, R2 ;  /* 0x000000021414723e */ /* 0x000fe200000010ff */
[----:B------:R-:W-:Y:S01]  /*65d0*/  FMUL.FTZ R2, R201, R33 ;  /* 0x00000021c9027220 */ /* 0x000fe20000410000 */
[----:B------:R-:W-:Y:S01]  /*65e0*/  F2FP.BF16.F32.PACK_AB R21, R21, R16 ;  /* 0x000000101515723e */ /* 0x000fe200000010ff */
[----:B------:R-:W-:Y:S03]  /*65f0*/  FADD.FTZ R33, -R176, R35 ;  /* 0x00000023b0217221 */ /* 0x000fe60000010100 */
[----:B------:R-:W-:Y:S01]  /*6600*/  F2FP.BF16.F32.PACK_AB R18, R2, R6 ;  /* 0x000000060212723e */ /* 0x000fe200000010ff */
[----:B------:R-:W-:Y:S01]  /*6610*/  FMUL.FTZ R33, R203, R33 ;  /* 0x00000021cb217220 */ /* 0x000fe20000410000 */
        /* <DEDUP_REMOVED lines=21> */
[----:B------:R-:W-:Y:S01]  /*6770*/  @!P6 IMAD.MOV.U32 R23, RZ, RZ, R238 ;  /* 0x000000ffff17e224 */ /* 0x000fe200078e00ee */
        /* <DEDUP_REMOVED lines=30> */
.L_x_620:
[----:B------:R1:W-:Y:S01]  /*6960*/  STS [R180+0x1c000], R5 ;  /* 0x01c00005b4007388 */ /* 0x0003e20000000800 */
[----:B------:R-:W-:Y:S01]  /*6970*/  F2FP.BF16.F32.PACK_AB R2, R165, R166 ;  /* 0x000000a6a502723e */ /* 0x000fe200000010ff */
[C---:B--2--5:R-:W-:Y:S01]  /*6980*/  FADD.FTZ R7, -R4.reuse, R9 ;  /* 0x0000000904077221 */ /* 0x064fe20000010100 */
[C---:B------:R-:W-:Y:S01]  /*6990*/  FADD.FTZ R24, -R4.reuse, R24 ;  /* 0x0000001804187221 */ /* 0x040fe20000010100 */
[C---:B------:R-:W-:Y:S01]  /*69a0*/  FADD.FTZ R9, -R4.reuse, R25 ;  /* 0x0000001904097221 */ /* 0x040fe20000010100 */
[C---:B------:R-:W-:Y:S01]  /*69b0*/  FADD.FTZ R11, -R3.reuse, R11 ;  /* 0x0000000b030b7221 */ /* 0x040fe20000010100 */
[C---:B------:R-:W-:Y:S01]  /*69c0*/  FADD.FTZ R8, -R4.reuse, R8 ;  /* 0x0000000804087221 */ /* 0x040fe20000010100 */
[----:B------:R-:W-:Y:S01]  /*69d0*/  FADD.FTZ R10, -R3, R10 ;  /* 0x0000000a030a7221 */ /* 0x000fe20000010100 */
[C---:B------:R-:W-:Y:S01]  /*69e0*/  FADD.FTZ R13, -R4.reuse, R13 ;  /* 0x0000000d040d7221 */ /* 0x040fe20000010100 */
[C---:B------:R-:W-:Y:S01]  /*69f0*/  FADD.FTZ R29, -R4.reuse, R29 ;  /* 0x0000001d041d7221 */ /* 0x040fe20000010100 */
[C---:B------:R-:W-:Y:S01]  /*6a00*/  FADD.FTZ R12, -R4.reuse, R12 ;  /* 0x0000000c040c7221 */ /* 0x040fe20000010100 */
[----:B------:R-:W-:Y:S01]  /*6a10*/  FADD.FTZ R28, -R4, R28 ;  /* 0x0000001c041c7221 */ /* 0x000fe20000010100 */
[----:B------:R-:W-:Y:S01]  /*6a20*/  FMUL.FTZ R4, R190, R24 ;  /* 0x00000018be047220 */ /* 0x000fe20000410000 */
[----:B------:R-:W-:Y:S01]  /*6a30*/  FMUL.FTZ R9, R189, R9 ;  /* 0x00000009bd097220 */ /* 0x000fe20000410000 */
[----:B------:R-:W-:Y:S01]  /*6a40*/  FADD.FTZ R15, -R3, R15 ;  /* 0x0000000f030f7221 */ /* 0x000fe20000010100 */
[----:B------:R-:W-:Y:S01]  /*6a50*/  FMUL.FTZ R8, R198, R8 ;  /* 0x00000008c6087220 */ /* 0x000fe20000410000 */
[----:B------:R-:W-:Y:S01]  /*6a60*/  FMUL.FTZ R7, R197, R7 ;  /* 0x00000007c5077220 */ /* 0x000fe20000410000 */
[----:B------:R-:W-:Y:S01]  /*6a70*/  FMUL.FTZ R10, R200, R10 ;  /* 0x0000000ac80a7220 */ /* 0x000fe20000410000 */
[----:B------:R-:W-:Y:S01]  /*6a80*/  FADD.FTZ R14, -R3, R14 ;  /* 0x0000000e030e7221 */ /* 0x000fe20000010100 */
[----:B------:R-:W-:Y:S01]  /*6a90*/  F2FP.BF16.F32.PACK_AB R9, R9, R4 ;  /* 0x000000040909723e */ /* 0x000fe200000010ff */
[----:B------:R-:W-:Y:S01]  /*6aa0*/  FMUL.FTZ R4, R195, R15 ;  /* 0x0000000fc3047220 */ /* 0x000fe20000410000 */
[----:B------:R-:W-:Y:S01]  /*6ab0*/  FMUL.FTZ R6, R194, R12 ;  /* 0x0000000cc2067220 */ /* 0x000fe20000410000 */
[----:B------:R-:W-:Y:S01]  /*6ac0*/  FMUL.FTZ R14, R196, R14 ;  /* 0x0000000ec40e7220 */ /* 0x000fe20000410000 */
[----:B------:R-:W-:Y:S01]  /*6ad0*/  FMUL.FTZ R12, R193, R13 ;  /* 0x0000000dc10c7220 */ /* 0x000fe20000410000 */
[C---:B------:R-:W-:Y:S01]  /*6ae0*/  FADD.FTZ R26, -R3.reuse, R26 ;  /* 0x0000001a031a7221 */ /* 0x040fe20000010100 */
[----:B-1----:R-:W-:Y:S01]  /*6af0*/  F2FP.BF16.F32.PACK_AB R5, R164, R178 ;  /* 0x000000b2a405723e */ /* 0x002fe200000010ff */
[C---:B------:R-:W-:Y:S01]  /*6b00*/  FADD.FTZ R31, -R3.reuse, R31 ;  /* 0x0000001f031f7221 */ /* 0x040fe20000010100 */
[----:B------:R-:W-:Y:S01]  /*6b10*/  F2FP.BF16.F32.PACK_AB R4, R4, R14 ;  /* 0x0000000e0404723e */ /* 0x000fe200000010ff */
[----:B------:R-:W-:Y:S01]  /*6b20*/  FMUL.FTZ R26, R192, R26 ;  /* 0x0000001ac01a7220 */ /* 0x000fe20000410000 */
[----:B------:R-:W-:Y:S01]  /*6b30*/  F2FP.BF16.F32.PACK_AB R12, R12, R6 ;  /* 0x000000060c0c723e */ /* 0x000fe200000010ff */
[----:B------:R1:W-:Y:S01]  /*6b40*/  STS [R180+0x1c400], R5 ;  /* 0x01c40005b4007388 */ /* 0x0003e20000000800 */
[----:B------:R-:W-:Y:S01]  /*6b50*/  FADD.FTZ R6, -R3, R27 ;  /* 0x0000001b03067221 */ /* 0x000fe20000010100 */
[----:B------:R-:W-:Y:S01]  /*6b60*/  F2FP.BF16.F32.PACK_AB R17, R19, R32 ;  /* 0x000000201311723e */ /* 0x000fe200000010ff */
[----:B------:R-:W-:Y:S02]  /*6b70*/  FADD.FTZ R30, -R3, R30 ;  /* 0x0000001e031e7221 */ /* 0x000fe40000010100 */
[----:B------:R2:W-:Y:S01]  /*6b80*/  STS [R182+0x1c400], R2 ;  /* 0x01c40002b6007388 */ /* 0x0005e20000000800 */
[----:B------:R-:W-:Y:S01]  /*6b90*/  FMUL.FTZ R6, R191, R6 ;  /* 0x00000006bf067220 */ /* 0x000fe20000410000 */
[----:B------:R-:W-:Y:S01]  /*6ba0*/  F2FP.BF16.F32.PACK_AB R16, R33, R34 ;  /* 0x000000222110723e */ /* 0x000fe200000010ff */
[----:B------:R-:W-:Y:S02]  /*6bb0*/  FMUL.FTZ R28, R188, R28 ;  /* 0x0000001cbc1c7220 */ /* 0x000fe40000410000 */
[----:B------:R-:W-:Y:S01]  /*6bc0*/  STS [R182+0x1c000], R20 ;  /* 0x01c00014b6007388 */ /* 0x000fe20000000800 */
[----:B------:R-:W-:Y:S01]  /*6bd0*/  FMUL.FTZ R30, R187, R30 ;  /* 0x0000001ebb1e7220 */ /* 0x000fe20000410000 */
[----:B------:R-:W-:Y:S01]  /*6be0*/  F2FP.BF16.F32.PACK_AB R6, R6, R26 ;  /* 0x0000001a0606723e */ /* 0x000fe200000010ff */
[----:B------:R-:W-:Y:S01]  /*6bf0*/  IMAD R235, R240, UR8, RZ ;  /* 0x00000008f0eb7c24 */ /* 0x000fe2000f8e02ff */
[----:B------:R-:W-:Y:S01]  /*6c00*/  SHF.L.U32 R220, R218, 0x5, RZ ;  /* 0x00000005dadc7819 */ /* 0x000fe200000006ff */
[----:B-1----:R-:W-:Y:S01]  /*6c10*/  FMUL.FTZ R5, R199, R11 ;  /* 0x0000000bc7057220 */ /* 0x002fe20000410000 */
[----:B--2---:R-:W-:Y:S01]  /*6c20*/  F2FP.BF16.F32.PACK_AB R2, R7, R8 ;  /* 0x000000080702723e */ /* 0x004fe200000010ff */
[----:B------:R-:W-:Y:S03]  /*6c30*/  FMUL.FTZ R8, R185, R29 ;  /* 0x0000001db9087220 */ /* 0x000fe60000410000 */
[----:B------:R-:W-:Y:S01]  /*6c40*/  F2FP.BF16.F32.PACK_AB R5, R5, R10 ;  /* 0x0000000a0505723e */ /* 0x000fe200000010ff */
[----:B------:R-:W-:Y:S01]  /*6c50*/  FMUL.FTZ R7, R186, R31 ;  /* 0x0000001fba077220 */ /* 0x000fe20000410000 */
[----:B------:R-:W-:Y:S01]  /*6c60*/  MOV R10, 0x10 ;  /* 0x00000010000a7802 */ /* 0x000fe20000000f00 */
[----:B------:R1:W-:Y:S01]  /*6c70*/  STS [R180+0x1d000], R2 ;  /* 0x01d00002b4007388 */ /* 0x0003e20000000800 */
[----:B------:R-:W-:Y:S02]  /*6c80*/  F2FP.BF16.F32.PACK_AB R8, R8, R28 ;  /* 0x0000001c0808723e */ /* 0x000fe400000010ff */
[----:B------:R-:W-:Y:S02]  /*6c90*/  F2FP.BF16.F32.PACK_AB R7, R7, R30 ;  /* 0x0000001e0707723e */ /* 0x000fe400000010ff */
[----:B------:R2:W-:Y:S05]  /*6ca0*/  STS [R180+0x1d400], R5 ;  /* 0x01d40005b4007388 */ /* 0x0005ea0000000800 */
[----:B------:R3:W-:Y:S05]  /*6cb0*/  STS [R182+0x1d400], R4 ;  /* 0x01d40004b6007388 */ /* 0x0007ea0000000800 */
[----:B------:R-:W-:Y:S05]  /*6cc0*/  STS [R182+0x1d000], R12 ;  /* 0x01d0000cb6007388 */ /* 0x000fea0000000800 */
[----:B------:R-:W-:Y:S05]  /*6cd0*/  STS [R181+-0x4000], R21 ;  /* 0xffc00015b5007388 */ /* 0x000fea0000000800 */
[----:B------:R-:W-:Y:S01]  /*6ce0*/  STS [R181+-0x3c00], R17 ;  /* 0xffc40011b5007388 */ /* 0x000fe20000000800 */
[--C-:B-1----:R-:W-:Y:S02]  /*6cf0*/  SHF.R.U32.HI R2, RZ, 0x1, R218.reuse ;  /* 0x00000001ff027819 */ /* 0x102fe400000116da */
[----:B--2---:R-:W-:Y:S02]  /*6d00*/  SEL R5, R10, 0xfffffff0, !P0 ;  /* 0xfffffff00a057807 */ /* 0x004fe40004000000 */
[----:B------:R-:W-:Y:S02]  /*6d10*/  LOP3.LUT R3, R2, 0x30, RZ, 0xc0, !PT ;  /* 0x0000003002037812 */ /* 0x000fe400078ec0ff */
[----:B---3--:R-:W-:Y:S02]  /*6d20*/  IADD3 R4, PT, PT, R5, R181, RZ ;  /* 0x000000b505047210 */ /* 0x008fe40007ffe0ff */
[----:B------:R-:W-:Y:S02]  /*6d30*/  LOP3.LUT R3, R3, 0x8, R218, 0xf8, !PT ;  /* 0x0000000803037812 */ /* 0x000fe400078ef8da */
[--C-:B------:R-:W-:Y:S01]  /*6d40*/  LOP3.LUT R180, R0, 0x200, R184.reuse, 0xf8, !PT ;  /* 0x0000020000b47812 */ /* 0x100fe200078ef8b8 */
[----:B------:R-:W-:Y:S01]  /*6d50*/  STS [R4+-0x4000], R18 ;  /* 0xffc0001204007388 */ /* 0x000fe20000000800 */
[----:B------:R-:W-:Y:S02]  /*6d60*/  LOP3.LUT R3, R3, 0x1c0, R184, 0xf8, !PT ;  /* 0x000001c003037812 */ /* 0x000fe400078ef8b8 */
[----:B------:R-:W-:Y:S02]  /*6d70*/  LEA R180, R180, UR4, 0x1 ;  /* 0x00000004b4b47c11 */ /* 0x000fe4000f8e08ff */
[----:B------:R1:W-:Y:S01]  /*6d80*/  STS [R4+-0x3c00], R16 ;  /* 0xffc4001004007388 */ /* 0x0003e20000000800 */
[----:B------:R-:W-:Y:S02]  /*6d90*/  LOP3.LUT R3, R3, 0x38, R217, 0x78, !PT ;  /* 0x0000003803037812 */ /* 0x000fe400078e78d9 */
[C---:B------:R-:W-:Y:S02]  /*6da0*/  IADD3 R0, PT, PT, R180.reuse, 0x8040, RZ ;  /* 0x00008040b4007810 */ /* 0x040fe40007ffe0ff */
[----:B------:R-:W-:Y:S01]  /*6db0*/  STS [R181+-0x3000], R9 ;  /* 0xffd00009b5007388 */ /* 0x000fe20000000800 */
[----:B------:R-:W-:Y:S04]  /*6dc0*/  LOP3.LUT R3, R3, 0x200, R220, 0xf8, !PT ;  /* 0x0000020003037812 */ /* 0x000fe800078ef8dc */
[----:B------:R-:W-:Y:S01]  /*6dd0*/  STS [R181+-0x2c00], R6 ;  /* 0xffd40006b5007388 */ /* 0x000fe20000000800 */
[----:B------:R-:W-:Y:S04]  /*6de0*/  LEA R3, R3, UR4, 0x1 ;  /* 0x0000000403037c11 */ /* 0x000fe8000f8e08ff */
        /* <DEDUP_REMOVED lines=114> */
[----:B------:R-:W-:Y:S01]  /*7510*/  @!P5 IMAD.MOV.U32 R9, RZ, RZ, R241 ;  /* 0x000000ffff09d224 */ /* 0x000fe200078e00f1 */
        /* <DEDUP_REMOVED lines=27> */
.L_x_621:
[----:B------:R-:W-:Y:S01]  /*76d0*/  PLOP3.LUT P5, PT, PT, PT, UP2, 0x80, 0x8 ;  /* 0x000000000008781c */ /* 0x000fe20003faf028 */
[----:B------:R-:W-:Y:S01]  /*76e0*/  LDSM.16.M88.4 R32, [R204+0x1c000] ;  /* 0x01c00000cc20783b */ /* 0x000fe20000000200 */
[----:B-1----:R-:W-:Y:S01]  /*76f0*/  IMAD.MOV.U32 R4, RZ, RZ, 0x4 ;  /* 0x00000004ff047424 */ /* 0x002fe200078e00ff */
[----:B------:R-:W-:Y:S01]  /*7700*/  @UP2 UIADD3 UR14, UP0, UPT, UR56, -0x100, URZ ;  /* 0xffffff00380e2890 */ /* 0x000fe2000ff1e0ff */
[----:B------:R-:W-:Y:S01]  /*7710*/  VIADD R24, R204, 0x8000 ;  /* 0x00008000cc187836 */ /* 0x000fe20000000000 */
[----:B------:R-:W-:Y:S01]  /*7720*/  ULOP3.LUT UR11, UR44, 0x1, URZ, 0xc0, !UPT ;  /* 0x000000012c0b7892 */ /* 0x000fe2000f8ec0ff */
[----:B------:R-:W-:Y:S01]  /*7730*/  LDSM.16.M88.4 R28, [R204+0x1d000] ;  /* 0x01d00000cc1c783b */ /* 0x000fe20000000200 */
[----:B------:R-:W-:Y:S01]  /*7740*/  IMAD.U32 R224, RZ, RZ, UR45 ;  /* 0x0000002dffe07e24 */ /* 0x000fe2000f8e00ff */
[----:B------:R-:W-:Y:S01]  /*7750*/  @UP2 UIADD3.X UR13, UPT, UPT, UR57, -0x1, URZ, UP0, !UPT ;  /* 0xffffffff390d2890 */ /* 0x000fe200087fe4ff */
[----:B------:R-:W-:Y:S01]  /*7760*/  VIADD R230, R230, 0xffffffc0 ;  /* 0xffffffc0e6e67836 */ /* 0x000fe20000000000 */
[----:B------:R-:W-:Y:S01]  /*7770*/  @UP2 UIADD3 UR52, UP0, UPT, UR52, -0x100, URZ ;  /* 0xffffff0034342890 */ /* 0x000fe2000ff1e0ff */
[----:B------:R-:W-:Y:S01]  /*7780*/  LDSM.16.M88.4 R168, [R206+0x1c000] ;  /* 0x01c00000cea8783b */ /* 0x000fe20000000200 */
[----:B------:R-:W-:Y:S02]  /*7790*/  LEA R224, P1, R224, R236, 0x2 ;  /* 0x000000ece0e07211 */ /* 0x000fe400078210ff */
[----:B------:R-:W-:Y:S01]  /*77a0*/  @P5 SHF.R.U32.HI R0, RZ, 0x2, R218 ;  /* 0x00000002ff005819 */ /* 0x000fe200000116da */
[----:B------:R-:W-:Y:S01]  /*77b0*/  @UP2 UIADD3.X UR17, UPT, UPT, UR17, -0x1, URZ, UP0, !UPT ;  /* 0xffffffff11112890 */ /* 0x000fe200087fe4ff */
[----:B------:R-:W-:Y:S01]  /*77c0*/  @P5 LOP3.LUT R2, R2, 0x10, RZ, 0xc0, !PT ;  /* 0x0000001002025812 */ /* 0x000fe200078ec0ff */
[----:B------:R-:W-:Y:S01]  /*77d0*/  LDSM.16.M88.4 R176, [R206+0x1d000] ;  /* 0x01d00000ceb0783b */ /* 0x000fe20000000200 */
[----:B------:R-:W-:Y:S02]  /*77e0*/  UISETP.NE.U32.AND UP0, UPT, UR11, 0x1, UPT ;  /* 0x000000010b00788c */ /* 0x000fe4000bf05070 */
[----:B------:R-:W-:Y:S01]  /*77f0*/  @P5 LOP3.LUT R243, R2, 0x7, R0, 0xf8, !PT ;  /* 0x0000000702f35812 */ /* 0x000fe200078ef800 */
[----:B------:R-:W-:Y:S01]  /*7800*/  VIADD R2, R204, 0x8040 ;  /* 0x00008040cc027836 */ /* 0x000fe20000000000 */
[----:B------:R-:W-:Y:S01]  /*7810*/  LOP3.LUT R0, R215, 0x1c0, R184, 0xf8, !PT ;  /* 0x000001c0d7007812 */ /* 0x000fe200078ef8b8 */
[----:B------:R-:W-:Y:S01]  /*7820*/  @P0 VIADD R2, R24, 0xffffffc0 ;  /* 0xffffffc018020836 */ /* 0x000fe20000000000 */
[----:B------:R-:W-:Y:S01]  /*7830*/  PLOP3.LUT P2, PT, PT, PT, UP0, 0x80, 0x8 ;  /* 0x000000000008781c */ /* 0x000fe20003f4f008 */
[----:B------:R-:W-:Y:S01]  /*7840*/  @P5 IMAD.WIDE.U32 R232, R243, R4, UR56 ;  /* 0x00000038f3e85e25 */ /* 0x000fe2000f8e0004 */
[----:B------:R-:W-:Y:S01]  /*7850*/  LOP3.LUT R0, R0, 0x38, R217, 0x78, !PT ;  /* 0x0000003800007812 */ /* 0x000fe200078e78d9 */
[----:B------:R-:W-:Y:S01]  /*7860*/  UISETP.GT.AND UP0, UPT, UR44, URZ, UPT ;  /* 0x000000ff2c00728c */ /* 0x000fe2000bf04270 */
[----:B------:R-:W-:Y:S01]  /*7870*/  LDSM.16.M88.4 R192, [R2+0x15000] ;  /* 0x0150000002c0783b */ /* 0x000fe20000000200 */
[----:B------:R-:W-:Y:S01]  /*7880*/  IMAD.IADD R205, R207, 0x1, R2 ;  /* 0x00000001cfcd7824 */ /* 0x000fe200078e0202 */
[----:B------:R-:W-:Y:S01]  /*7890*/  LOP3.LUT R0, R0, 0x200, R184, 0xf8, !PT ;  /* 0x0000020000007812 */ /* 0x000fe200078ef8b8 */
[----:B------:R-:W-:Y:S02]  /*78a0*/  UIADD3 UR11, UPT, UPT, UR44, -0x1, URZ ;  /* 0xffffffff2c0b7890 */ /* 0x000fe4000fffe0ff */
[----:B------:R-:W-:Y:S01]  /*78b0*/  LDSM.16.M88.4 R184, [R2+0x14000] ;  /* 0x0140000002b8783b */ /* 0x000fe20000000200 */
[----:B------:R-:W-:Y:S01]  /*78c0*/  LEA R0, R0, UR4, 0x1 ;  /* 0x0000000400007c11 */ /* 0x000fe2000f8e08ff */
[----:B------:R-:W-:Y:S01]  /*78d0*/  @UP2 UMOV UR56, UR14 ;  /* 0x0000000e00382c82 */ /* 0x000fe20008000000 */
[----:B------:R-:W-:Y:S02]  /*78e0*/  @UP2 UMOV UR57, UR13 ;  /* 0x0000000d00392c82 */ /* 0x000fe40008000000 */
[----:B------:R-:W-:Y:S01]  /*78f0*/  LDSM.16.M88.4 R200, [R205+0x15000] ;  /* 0x01500000cdc8783b */ /* 0x000fe20000000200 */
[----:B------:R-:W-:Y:S04]  /*7900*/  UMOV UR44, UR11 ;  /* 0x0000000b002c7c82 */ /* 0x000fe80008000000 */
[----:B------:R-:W1:Y:S05]  /*7910*/  LDSM.16.MT88.4 R16, [R0+0xc000] ;  /* 0x00c000000010783b */ /* 0x000e6a0000004200 */
[----:B------:R-:W2:Y:S05]  /*7920*/  LDSM.16.MT88.4 R164, [R0+0x10000] ;  /* 0x0100000000a4783b */ /* 0x000eaa0000004200 */
[----:B------:R-:W3:Y:S05]  /*7930*/  LDSM.16.MT88.4 R172, [R0+0xc800] ;  /* 0x00c8000000ac783b */ /* 0x000eea0000004200 */
[----:B------:R-:W4:Y:S05]  /*7940*/  LDSM.16.MT88.4 R180, [R0+0x10800] ;  /* 0x0108000000b4783b */ /* 0x000f2a0000004200 */
[----:B------:R-:W4:Y:S05]  /*7950*/  LDSM.16.MT88.4 R188, [R0+0xd000] ;  /* 0x00d0000000bc783b */ /* 0x000f2a0000004200 */
[----:B------:R-:W4:Y:S05]  /*7960*/  LDSM.16.MT88.4 R196, [R0+0x11000] ;  /* 0x0110000000c4783b */ /* 0x000f2a0000004200 */
[----:B------:R2:W5:Y:S05]  /*7970*/  @P5 LDG.E R247, desc[UR36][R232.64+-0x100] ;  /* 0xffff0024e8f75981 */ /* 0x00056a000c1e1900 */
[----:B------:R2:W5:Y:S05]  /*7980*/  @P5 LDG.E R246, desc[UR36][R232.64+-0xe0] ;  /* 0xffff2024e8f65981 */ /* 0x00056a000c1e1900 */
[----:B------:R2:W5:Y:S01]  /*7990*/  @P5 LDG.E R245, desc[UR36][R232.64+-0x80] ;  /* 0xffff8024e8f55981 */ /* 0x000562000c1e1900 */
[-C--:B-1----:R-:W-:Y:S04]  /*79a0*/  HMMA.16816.F32.BF16 R4, R32, R16.reuse, RZ ;  /* 0x000000102004723c */ /* 0x082fe800000418ff */
[----:B------:R1:W5:Y:S04]  /*79b0*/  @P5 LDG.E R244, desc[UR36][R232.64+-0x60] ;  /* 0xffffa024e8f45981 */ /* 0x000368000c1e1900 */
[C---:B------:R-:W-:Y:S08]  /*79c0*/  HMMA.16816.F32.BF16 R8, R28.reuse, R16, RZ ;  /* 0x000000101c08723c */ /* 0x040ff000000418ff */
[-C--:B------:R-:W-:Y:S08]  /*79d0*/  HMMA.16816.F32.BF16 R12, R28, R18.reuse, RZ ;  /* 0x000000121c0c723c */ /* 0x080ff000000418ff */
[C---:B------:R-:W-:Y:S08]  /*79e0*/  HMMA.16816.F32.BF16 R16, R32.reuse, R18, RZ ;  /* 0x000000122010723c */ /* 0x040ff000000418ff */
[-C--:B--2---:R-:W-:Y:S08]  /*79f0*/  HMMA.16816.F32.BF16 R20, R32, R164.reuse, RZ ;  /* 0x000000a42014723c */ /* 0x084ff000000418ff */
[C---:B------:R-:W-:Y:S08]  /*7a00*/  HMMA.16816.F32.BF16 R24, R28.reuse, R164, RZ ;  /* 0x000000a41c18723c */ /* 0x040ff000000418ff */
[-C--:B------:R-:W-:Y:S08]  /*7a10*/  HMMA.16816.F32.BF16 R28, R28, R166.reuse, RZ ;  /* 0x000000a61c1c723c */ /* 0x080ff000000418ff */
[----:B------:R-:W-:Y:S01]  /*7a20*/  HMMA.16816.F32.BF16 R32, R32, R166, RZ ;  /* 0x000000a62020723c */ /* 0x000fe200000418ff */
[----:B------:R-:W-:Y:S07]  /*7a30*/  LDSM.16.M88.4 R164, [R205+0x14000] ;  /* 0x01400000cda4783b */ /* 0x000fee0000000200 */
[-C--:B---3--:R-:W-:Y:S08]  /*7a40*/  HMMA.16816.F32.BF16 R4, R168, R172.reuse, R4 ;  /* 0x000000aca804723c */ /* 0x088ff00000041804 */
[C---:B------:R-:W-:Y:S08]  /*7a50*/  HMMA.16816.F32.BF16 R8, R176.reuse, R172, R8 ;  /* 0x000000acb008723c */ /* 0x040ff00000041808 */
[-C--:B------:R-:W-:Y:S08]  /*7a60*/  HMMA.16816.F32.BF16 R12, R176, R174.reuse, R12 ;  /* 0x000000aeb00c723c */ /* 0x080ff0000004180c */
[C---:B------:R-:W-:Y:S01]  /*7a70*/  HMMA.16816.F32.BF16 R16, R168.reuse, R174, R16 ;  /* 0x000000aea810723c */ /* 0x040fe20000041810 */
[----:B------:R-:W2:Y:S07]  /*7a80*/  LDSM.16.MT88.4 R172, [R0+0xd800] ;  /* 0x00d8000000ac783b */ /* 0x000eae0000004200 */
[-C--:B----4-:R-:W-:Y:S08]  /*7a90*/  HMMA.16816.F32.BF16 R20, R168, R180.reuse, R20 ;  /* 0x000000b4a814723c */ /* 0x090ff00000041814 */
[C---:B------:R-:W-:Y:S08]  /*7aa0*/  HMMA.16816.F32.BF16 R24, R176.reuse, R180, R24 ;  /* 0x000000b4b018723c */ /* 0x040ff00000041818 */
[-C--:B------:R-:W-:Y:S01]  /*7ab0*/  HMMA.16816.F32.BF16 R28, R176, R182.reuse, R28 ;  /* 0x000000b6b01c723c */ /* 0x080fe2000004181c */
[----:B------:R-:W-:Y:S07]  /*7ac0*/  LDSM.16.M88.4 R176, [R204+0x1e000] ;  /* 0x01e00000ccb0783b */ /* 0x000fee0000000200 */
[----:B------:R-:W-:Y:S01]  /*7ad0*/  HMMA.16816.F32.BF16 R32, R168, R182, R32 ;  /* 0x000000b6a820723c */ /* 0x000fe20000041820 */
[----:B------:R-:W3:Y:S05]  /*7ae0*/  LDSM.16.MT88.4 R168, [R0+0x11800] ;  /* 0x0118000000a8783b */ /* 0x000eea0000004200 */
[----:B------:R-:W4:Y:S02]  /*7af0*/  LDSM.16.MT88.4 R180, [R0+0xe000] ;  /* 0x00e0000000b4783b */ /* 0x000f240000004200 */
        /* <DEDUP_REMOVED lines=8> */
[----:B------:R-:W-:Y:S07]  /*7b80*/  LDSM.16.M88.4 R192, [R206+0x1e000] ;  /* 0x01e00000cec0783b */ /* 0x000fee0000000200 */
[----:B------:R-:W-:Y:S01]  /*7b90*/  HMMA.16816.F32.BF16 R32, R184, R198, R32 ;  /* 0x000000c6b820723c */ /* 0x000fe20000041820 */
[----:B------:R-:W1:Y:S05]  /*7ba0*/  LDSM.16.M88.4 R184, [R204+0x1f000] ;  /* 0x01f00000ccb8783b */ /* 0x000e6a0000000200 */
[----:B------:R-:W1:Y:S02]  /*7bb0*/  LDSM.16.MT88.4 R196, [R0+0xe800] ;  /* 0x00e8000000c4783b */ /* 0x000e640000004200 */
[-C--:B--2---:R-:W-:Y:S08]  /*7bc0*/  HMMA.16816.F32.BF16 R4, R164, R172.reuse, R4 ;  /* 0x000000aca404723c */ /* 0x084ff00000041804 */
[C---:B------:R-:W-:Y:S08]  /*7bd0*/  HMMA.16816.F32.BF16 R8, R200.reuse, R172, R8 ;  /* 0x000000acc808723c */ /* 0x040ff00000041808 */
[-C--:B------:R-:W-:Y:S08]  /*7be0*/  HMMA.16816.F32.BF16 R12, R200, R174.reuse, R12 ;  /* 0x000000aec80c723c */ /* 0x080ff0000004180c */
[C---:B------:R-:W-:Y:S01]  /*7bf0*/  HMMA.16816.F32.BF16 R16, R164.reuse, R174, R16 ;  /* 0x000000aea410723c */ /* 0x040fe20000041810 */
[----:B------:R-:W2:Y:S07]  /*7c00*/  LDSM.16.M88.4 R172, [R206+0x1f000] ;  /* 0x01f00000ceac783b */ /* 0x000eae0000000200 */
[-C--:B---3--:R-:W-:Y:S08]  /*7c10*/  HMMA.16816.F32.BF16 R20, R164, R168.reuse, R20 ;  /* 0x000000a8a414723c */ /* 0x088ff00000041814 */
[C---:B------:R-:W-:Y:S01]  /*7c20*/  HMMA.16816.F32.BF16 R24, R200.reuse, R168, R24 ;  /* 0x000000a8c818723c */ /* 0x040fe20000041818 */
[----:B------:R-:W-:Y:S05]  /*7c30*/  IMAD.U32 R168, RZ, RZ, UR45 ;  /* 0x0000002dffa87e24 */ /* 0x000fea000f8e00ff */
[----:B------:R-:W-:Y:S02]  /*7c40*/  LEA.HI.X.SX32 R225, R168, R237, 0x2, P1 ;  /* 0x000000eda8e17211 */ /* 0x000fe400008f16ff */
[-C--:B------:R-:W-:Y:S03]  /*7c50*/  HMMA.16816.F32.BF16 R28, R200, R170.reuse, R28 ;  /* 0x000000aac81c723c */ /* 0x080fe6000004181c */
[C---:B------:R-:W-:Y:S04]  /*7c60*/  LEA R222, P1, R235.reuse, R224, 0x5 ;  /* 0x000000e0ebde7211 */ /* 0x040fe800078228ff */
[C---:B------:R-:W-:Y:S01]  /*7c70*/  LEA.HI.X.SX32 R223, R235.reuse, R225, 0x5, P1 ;  /* 0x000000e1ebdf7211 */ /* 0x040fe200008f2eff */
[----:B------:R-:W-:Y:S01]  /*7c80*/  HMMA.16816.F32.BF16 R32, R164, R170, R32 ;  /* 0x000000aaa420723c */ /* 0x000fe20000041820 */
[----:B------:R-:W3:Y:S03]  /*7c90*/  LDSM.16.MT88.4 R164, [R0+0x12800] ;  /* 0x0128000000a4783b */ /* 0x000ee60000004200 */
[C---:B------:R-:W-:Y:S02]  /*7ca0*/  LEA R202, P1, R235.reuse, R222, 0x5 ;  /* 0x000000deebca7211 */ /* 0x040fe400078228ff */
[----:B------:R-:W-:Y:S02]  /*7cb0*/  LDSM.16.M88.4 R168, [R2+0x16000] ;  /* 0x0160000002a8783b */ /* 0x000fe40000000200 */
[-C--:B----4-:R-:W-:Y:S05]  /*7cc0*/  HMMA.16816.F32.BF16 R4, R176, R180.reuse, R4 ;  /* 0x000000b4b004723c */ /* 0x090fea0000041804 */
[C---:B------:R-:W-:Y:S02]  /*7cd0*/  LEA.HI.X.SX32 R203, R235.reuse, R223, 0x5, P1 ;  /* 0x000000dfebcb7211 */ /* 0x040fe400008f2eff */
[C---:B------:R-:W-:Y:S01]  /*7ce0*/  LEA R200, P1, R235.reuse, R202, 0x5 ;  /* 0x000000caebc87211 */ /* 0x040fe200078228ff */
[C---:B-1----:R-:W-:Y:S04]  /*7cf0*/  HMMA.16816.F32.BF16 R8, R184.reuse, R180, R8 ;  /* 0x000000b4b808723c */ /* 0x042fe80000041808 */
[C---:B------:R-:W-:Y:S04]  /*7d00*/  LEA.HI.X.SX32 R201, R235.reuse, R203, 0x5, P1 ;  /* 0x000000cbebc97211 */ /* 0x040fe800008f2eff */
        /* <DEDUP_REMOVED lines=8> */
[----:B------:R-:W1:Y:S07]  /*7d90*/  LDSM.16.MT88.4 R176, [R0+0xf000] ;  /* 0x00f0000000b0783b */ /* 0x000e6e0000004200 */
[-C--:B------:R-:W-:Y:S08]  /*7da0*/  HMMA.16816.F32.BF16 R4, R192, R196.reuse, R4 ;  /* 0x000000c4c004723c */ /* 0x080ff00000041804 */
[C---:B--2---:R-:W-:Y:S08]  /*7db0*/  HMMA.16816.F32.BF16 R8, R172.reuse, R196, R8 ;  /* 0x000000c4ac08723c */ /* 0x044ff00000041808 */
[-C--:B------:R-:W-:Y:S08]  /*7dc0*/  HMMA.16816.F32.BF16 R12, R172, R198.reuse, R12 ;  /* 0x000000c6ac0c723c */ /* 0x080ff0000004180c */
[C---:B------:R-:W-:Y:S04]  /*7dd0*/  HMMA.16816.F32.BF16 R16, R192.reuse, R198, R16 ;  /* 0x000000c6c010723c */ /* 0x040fe80000041810 */
[C---:B------:R-:W-:Y:S04]  /*7de0*/  LEA R198, P1, R235.reuse, R200, 0x5 ;  /* 0x000000c8ebc67211 */ /* 0x040fe800078228ff */
[-C--:B---3--:R-:W-:Y:S03]  /*7df0*/  HMMA.16816.F32.BF16 R20, R192, R164.reuse, R20 ;  /* 0x000000a4c014723c */ /* 0x088fe60000041814 */
[C---:B------:R-:W-:Y:S02]  /*7e00*/  LEA.HI.X.SX32 R199, R235.reuse, R201, 0x5, P1 ;  /* 0x000000c9ebc77211 */ /* 0x040fe400008f2eff */
[C---:B------:R-:W-:Y:S03]  /*7e10*/  LEA R196, P1, R235.reuse, R198, 0x5 ;  /* 0x000000c6ebc47211 */ /* 0x040fe600078228ff */
[C---:B------:R-:W-:Y:S04]  /*7e20*/  HMMA.16816.F32.BF16 R24, R172.reuse, R164, R24 ;  /* 0x000000a4ac18723c */ /* 0x040fe80000041818 */
[C---:B------:R-:W-:Y:S02]  /*7e30*/  LEA.HI.X.SX32 R197, R235.reuse, R199, 0x5, P1 ;  /* 0x000000c7ebc57211 */ /* 0x040fe400008f2eff */
[C---:B------:R-:W-:Y:S02]  /*7e40*/  LEA R226, P1, R235.reuse, R196, 0x5 ;  /* 0x000000c4ebe27211 */ /* 0x040fe400078228ff */
[-C--:B------:R-:W-:Y:S01]  /*7e50*/  HMMA.16816.F32.BF16 R28, R172, R166.reuse, R28 ;  /* 0x000000a6ac1c723c */ /* 0x080fe2000004181c */
[----:B------:R-:W-:Y:S02]  /*7e60*/  LDSM.16.MT88.4 R172, [R0+0xf800] ;  /* 0x00f8000000ac783b */ /* 0x000fe40000004200 */
[C---:B------:R-:W-:Y:S05]  /*7e70*/  LEA.HI.X.SX32 R227, R235.reuse, R197, 0x5, P1 ;  /* 0x000000c5ebe37211 */ /* 0x040fea00008f2eff */
[----:B------:R-:W-:Y:S01]  /*7e80*/  HMMA.16816.F32.BF16 R32, R192, R166, R32 ;  /* 0x000000a6c020723c */ /* 0x000fe20000041820 */
[----:B------:R-:W2:Y:S03]  /*7e90*/  LDSM.16.M88.4 R164, [R205+0x16000] ;  /* 0x01600000cda4783b */ /* 0x000ea60000000200 */
        /* <DEDUP_REMOVED lines=11> */
[C---:B------:R-:W-:Y:S04]  /*7f50*/  LEA.HI.X.SX32 R189, R235.reuse, R191, 0x5, P1 ;  /* 0x000000bfebbd7211 */ /* 0x040fe800008f2eff */
[-C--:B------:R-:W-:Y:S08]  /*7f60*/  HMMA.16816.F32.BF16 R20, R168, R184.reuse, R20 ;  /* 0x000000b8a814723c */ /* 0x080ff00000041814 */
[C---:B------:R-:W-:Y:S08]  /*7f70*/  HMMA.16816.F32.BF16 R24, R180.reuse, R184, R24 ;  /* 0x000000b8b418723c */ /* 0x040ff00000041818 */
[-C--:B------:R-:W-:Y:S08]  /*7f80*/  HMMA.16816.F32.BF16 R28, R180, R186.reuse, R28 ;  /* 0x000000bab41c723c */ /* 0x080ff0000004181c */
[----:B------:R-:W-:Y:S01]  /*7f90*/  HMMA.16816.F32.BF16 R32, R168, R186, R32 ;  /* 0x000000baa820723c */ /* 0x000fe20000041820 */
[----:B------:R3:W4:Y:S03]  /*7fa0*/  LDSM.16.MT88.4 R168, [R0+0x13800] ;  /* 0x0138000000a8783b */ /* 0x0007260000004200 */
[C---:B------:R-:W-:Y:S04]  /*7fb0*/  LEA R186, P1, R235.reuse, R188, 0x5 ;  /* 0x000000bcebba7211 */ /* 0x040fe800078228ff */
[-C--:B--2---:R-:W-:Y:S05]  /*7fc0*/  HMMA.16816.F32.BF16 R4, R164, R172.reuse, R4 ;  /* 0x000000aca404723c */ /* 0x084fea0000041804 */
[C---:B------:R-:W-:Y:S02]  /*7fd0*/  LEA.HI.X.SX32 R187, R235.reuse, R189, 0x5, P1 ;  /* 0x000000bdebbb7211 */ /* 0x040fe400008f2eff */
[C---:B------:R-:W-:Y:S01]  /*7fe0*/  LEA R184, P1, R235.reuse, R186, 0x5 ;  /* 0x000000baebb87211 */ /* 0x040fe200078228ff */
[C---:B-1----:R-:W-:Y:S04]  /*7ff0*/  HMMA.16816.F32.BF16 R8, R176.reuse, R172, R8 ;  /* 0x000000acb008723c */ /* 0x042fe80000041808 */
[C---:B------:R-:W-:Y:S02]  /*8000*/  LEA.HI.X.SX32 R185, R235.reuse, R187, 0x5, P1 ;  /* 0x000000bbebb97211 */ /* 0x040fe400008f2eff */
[C---:B------:R-:W-:Y:S02]  /*8010*/  LEA R194, P1, R235.reuse, R184, 0x5 ;  /* 0x000000b8ebc27211 */ /* 0x040fe400078228ff */
[-C--:B------:R-:W-:Y:S03]  /*8020*/  HMMA.16816.F32.BF16 R12, R176, R174.reuse, R12 ;  /* 0x000000aeb00c723c */ /* 0x080fe6000004180c */
[----:B------:R-:W-:Y:S01]  /*8030*/  REDG.E.ADD.F32.FTZ.RN.STRONG.GPU desc[UR36][R236.64], R4 ;  /* 0x00000004ec0079a6 */ /* 0x000fe2000c12f324 */
[C---:B------:R-:W-:Y:S01]  /*8040*/  LEA.HI.X.SX32 R195, R235.reuse, R185, 0x5, P1 ;  /* 0x000000b9ebc37211 */ /* 0x040fe200008f2eff */
[C---:B---3--:R-:W-:Y:S03]  /*8050*/  VIADD R0, R208.reuse, 0x40 ;  /* 0x00000040d0007836 */ /* 0x048fe60000000000 */
[----:B------:R-:W-:Y:S01]  /*8060*/  REDG.E.ADD.F32.FTZ.RN.STRONG.GPU desc[UR36][R224.64], R5 ;  /* 0x00000005e00079a6 */ /* 0x000fe2000c12f324 */
[C---:B------:R-:W-:Y:S04]  /*8070*/  HMMA.16816.F32.BF16 R16, R164.reuse, R174, R16 ;  /* 0x000000aea410723c */ /* 0x040fe80000041810 */
[----:B------:R1:W-:Y:S01]  /*8080*/  REDG.E.ADD.F32.FTZ.RN.STRONG.GPU desc[UR36][R222.64], R6 ;  /* 0x00000006de0079a6 */ /* 0x0003e2000c12f324 */
[C---:B------:R-:W-:Y:S04]  /*8090*/  IMAD.WIDE R204, R235.reuse, -0xc0, R194 ;  /* 0xffffff40ebcc7825 */ /* 0x040fe800078e02c2 */
[----:B------:R2:W-:Y:S01]  /*80a0*/  REDG.E.ADD.F32.FTZ.RN.STRONG.GPU desc[UR36][R202.64], R7 ;  /* 0x00000007ca0079a6 */ /* 0x0005e2000c12f324 */
[C---:B------:R-:W-:Y:S01]  /*80b0*/  @P0 VIADD R0, R208.reuse, 0xffffffc0 ;  /* 0xffffffc0d0000836 */ /* 0x040fe20000000000 */
[-C--:B----4-:R-:W-:Y:S03]  /*80c0*/  HMMA.16816.F32.BF16 R20, R164, R168.reuse, R20 ;  /* 0x000000a8a414723c */ /* 0x090fe60000041814 */
[----:B------:R3:W-:Y:S01]  /*80d0*/  REDG.E.ADD.F32.FTZ.RN.STRONG.GPU desc[UR36][R200.64], R8 ;  /* 0x00000008c80079a6 */ /* 0x0007e2000c12f324 */
[C---:B------:R-:W-:Y:S04]  /*80e0*/  LEA R182, P1, R235.reuse, R204, 0x5 ;  /* 0x000000ccebb67211 */ /* 0x040fe800078228ff */
        /* <DEDUP_REMOVED lines=372> */
.L_x_623:
[----:B------:R-:W2:Y:S01]  /*9830*/  LDCU.64 UR10, c[0x0][0x5c0] ;  /* 0x0000b800ff0a77ac */ /* 0x000ea20008000a00 */
[----:B------:R-:W-:-:S04]  /*9840*/  UIADD3 UR5, UPT, UPT, UR38, UR40, URZ ;  /* 0x0000002826057290 */ /* 0x000fc8000fffe0ff */
[----:B--2---:R-:W-:Y:S02]  /*9850*/  UIMAD.WIDE.U32 UR44, UR5, UR10, URZ ;  /* 0x0000000a052c72a5 */ /* 0x004fe4000f8e00ff */
[----:B------:R-:W-:-:S04]  /*9860*/  UIMAD UR5, UR5, UR11, URZ ;  /* 0x0000000b050572a4 */ /* 0x000fc8000f8e02ff */
[----:B------:R-:W-:-:S06]  /*9870*/  UIADD3 UR5, UPT, UPT, UR45, UR5, URZ ;  /* 0x000000052d057290 */ /* 0x000fcc000fffe0ff */
[----:B-1----:R-:W-:Y:S02]  /*9880*/  MOV R4, UR5 ;  /* 0x0000000500047c02 */ /* 0x002fe40008000f00 */
.L_x_624:
        /* <DEDUP_REMOVED lines=12> */
.L_x_625:
[----:B------:R-:W1:Y:S01]  /*9950*/  LDCU.64 UR8, c[0x0][0x5c8] ;  /* 0x0000b900ff0877ac */ /* 0x000e620008000a00 */
[----:B------:R-:W-:-:S04]  /*9960*/  UIADD3 UR5, UPT, UPT, UR38, UR40, URZ ;  /* 0x0000002826057290 */ /* 0x000fc8000fffe0ff */
[----:B-1----:R-:W-:Y:S02]  /*9970*/  UIMAD.WIDE.U32 UR16, UR5, UR8, URZ ;  /* 0x00000008051072a5 */ /* 0x002fe4000f8e00ff */
[----:B------:R-:W-:-:S04]  /*9980*/  UIMAD UR5, UR5, UR9, URZ ;  /* 0x00000009050572a4 */ /* 0x000fc8000f8e02ff */
[----:B------:R-:W-:-:S06]  /*9990*/  UIADD3 UR5, UPT, UPT, UR17, UR5, URZ ;  /* 0x0000000511057290 */ /* 0x000fcc000fffe0ff */
[----:B------:R-:W-:-:S07]  /*99a0*/  MOV R30, UR5 ;  /* 0x00000005001e7c02 */ /* 0x000fce0008000f00 */
.L_x_626:
        /* <DEDUP_REMOVED lines=55> */
.L_x_628:
[----:B------:R-:W-:Y:S05]  /*9d20*/  BSYNC.RECONVERGENT B0 ;  /* 0x0000000000007941 */ /* 0x000fea0003800200 */
.L_x_627:
        /* <DEDUP_REMOVED lines=16> */
.L_x_630:
[----:B------:R-:W-:Y:S05]  /*9e30*/  BSYNC.RECONVERGENT B0 ;  /* 0x0000000000007941 */ /* 0x000fea0003800200 */
.L_x_629:
        /* <DEDUP_REMOVED lines=25> */
.L_x_632:
[----:B------:R-:W-:Y:S05]  /*9fd0*/  BSYNC.RECONVERGENT B0 ;  /* 0x0000000000007941 */ /* 0x000fea0003800200 */
.L_x_631:
        /* <DEDUP_REMOVED lines=19> */
.L_x_634:
[----:B------:R-:W-:Y:S05]  /*a110*/  BSYNC.RECONVERGENT B0 ;  /* 0x0000000000007941 */ /* 0x000fea0003800200 */
.L_x_633:
        /* <DEDUP_REMOVED lines=22> */
.L_x_636:
[----:B------:R-:W-:Y:S05]  /*a280*/  BSYNC.RECONVERGENT B0 ;  /* 0x0000000000007941 */ /* 0x000fea0003800200 */
.L_x_635:
        /* <DEDUP_REMOVED lines=16> */
.L_x_638:
[----:B------:R-:W-:Y:S05]  /*a390*/  BSYNC.RECONVERGENT B0 ;  /* 0x0000000000007941 */ /* 0x000fea0003800200 */
.L_x_637:
        /* <DEDUP_REMOVED lines=16> */
.L_x_640:
[----:B------:R-:W-:Y:S05]  /*a4a0*/  BSYNC.RECONVERGENT B0 ;  /* 0x0000000000007941 */ /* 0x000fea0003800200 */
.L_x_639:
        /* <DEDUP_REMOVED lines=15> */
.L_x_591:
[----:B------:R-:W-:Y:S05]  /*a5a0*/  BSYNC.RECONVERGENT B1 ;  /* 0x0000000000017941 */ /* 0x000fea0003800200 */
.L_x_561:
        /* <DEDUP_REMOVED lines=11> */
.L_x_642:
        /* <DEDUP_REMOVED lines=10> */
.L_x_2422:


//--------------------- .text._ZN5flash44flash_bwd_dq_dk_dv_loop_seqk_parallel_kernelI23Flash_bwd_kernel_traitsILi128ELi64ELi128ELi8ELi2ELi4ELi2ELb0ELb0EN7cutlass10bfloat16_tE19Flash_kernel_traitsILi128ELi64ELi128ELi8ES3_EELb0ELb0ELb1ELb0ELb0ELb1ELb0EEEvNS_16Flash_bwd_paramsE --------------------------
	.section	.text._ZN5flash44flash_bwd_dq_dk_dv_loop_seqk_parallel_kernelI23Flash_bwd_kernel_traitsILi128ELi64ELi128ELi8ELi2ELi4ELi2ELb0ELb0EN7cutlass10bfloat16_tE19Flash_kernel_traitsILi128ELi64ELi128ELi8ES3_EELb0ELb0ELb1ELb0ELb0ELb1ELb0EEEvNS_16Flash_bwd_paramsE,"ax",@progbits
	.align	128
        .global         _ZN5flash44flash_bwd_dq_dk_dv_loop_seqk_parallel_kernelI23Flash_bwd_kernel_traitsILi128ELi64ELi128ELi8ELi2ELi4ELi2ELb0ELb0EN7cutlass10bfloat16_tE19Flash_kernel_traitsILi128ELi64ELi128ELi8ES3_EELb0ELb0ELb1ELb0ELb0ELb1ELb0EEEvNS_16Flash_bwd_paramsE
        .type           _ZN5flash44flash_bwd_dq_dk_dv_loop_seqk_parallel_kernelI23Flash_bwd_kernel_traitsILi128ELi64ELi128ELi8ELi2ELi4ELi2ELb0ELb0EN7cutlass10bfloat16_tE19Flash_kernel_traitsILi128ELi64ELi128ELi8ES3_EELb0ELb0ELb1ELb0ELb0ELb1ELb0EEEvNS_16Flash_bwd_paramsE,@function
        .size           _ZN5flash44flash_bwd_dq_dk_dv_loop_seqk_parallel_kernelI23Flash_bwd_kernel_traitsILi128ELi64ELi128ELi8ELi2ELi4ELi2ELb0ELb0EN7cutlass10bfloat16_tE19Flash_kernel_traitsILi128ELi64ELi128ELi8ES3_EELb0ELb0ELb1ELb0ELb0ELb1ELb0EEEvNS_16Flash_bwd_paramsE,(.L_x_2423 - _ZN5flash44flash_bwd_dq_dk_dv_loop_seqk_parallel_kernelI23Flash_bwd_kernel_traitsILi128ELi64ELi128ELi8ELi2ELi4ELi2ELb0ELb0EN7cutlass10bfloat16_tE19Flash_kernel_traitsILi128ELi64ELi128ELi8ES3_EELb0ELb0ELb1ELb0ELb0ELb1ELb0EEEvNS_16Flash_bwd_paramsE)
        .other          _ZN5flash44flash_bwd_dq_dk_dv_loop_seqk_parallel_kernelI23Flash_bwd_kernel_traitsILi128ELi64ELi128ELi8ELi2ELi4ELi2ELb0ELb0EN7cutlass10bfloat16_tE19Flash_kernel_traitsILi128ELi64ELi128ELi8ES3_EELb0ELb0ELb1ELb0ELb0ELb1ELb0EEEvNS_16Flash_bwd_paramsE,@"STO_CUDA_ENTRY STV_DEFAULT"
_ZN5flash44flash_bwd_dq_dk_dv_loop_seqk_parallel_kernelI23Flash_bwd_kernel_traitsILi128ELi64ELi128ELi8ELi2ELi4ELi2ELb0ELb0EN7cutlass10bfloat16_tE19Flash_kernel_traitsILi128ELi64ELi128ELi8ES3_EELb0ELb0ELb1ELb0ELb0ELb1ELb0EEEvNS_16Flash_bwd_paramsE:
.text._ZN5flash44flash_bwd_dq_dk_dv_loop_seqk_parallel_kernelI23Flash_bwd_kernel_traitsILi128ELi64ELi128ELi8ELi2ELi4ELi2ELb0ELb0EN7cutlass10bfloat16_tE19Flash_kernel_traitsILi128ELi64ELi128ELi8ES3_EELb0ELb0ELb1ELb0ELb0ELb1ELb0EEEvNS_16Flash_bwd_paramsE:
        /* <DEDUP_REMOVED lines=48> */
.L_x_697:
[----:B-----5:R-:W5:Y:S01]  /*0300*/  LDCU.64 UR8, c[0x0][0x478] ;  /* 0x00008f00ff0877ac */ /* 0x020f620008000a00 */
[----:B------:R-:W-:Y:S02]  /*0310*/  PLOP3.LUT P1, PT, PT, PT, UP3, 0x80, 0x8 ;  /* 0x000000000008781c */ /* 0x000fe40003f2f038 */
[----:B------:R-:W-:Y:S01]  /*0320*/  PLOP3.LUT P4, PT, PT, PT, UP5, 0x80, 0x8 ;  /* 0x000000000008781c */ /* 0x000fe20003f8f058 */
[----:B------:R-:W-:Y:S01]  /*0330*/  @UP3 ULEA UR12, UP0, UR38, UR6, 0x2 ;  /* 0x00000006260c3291 */ /* 0x000fe2000f8010ff */
[----:B------:R-:W-:Y:S01]  /*0340*/  PLOP3.LUT P2, PT, PT, PT, UP4, 0x80, 0x8 ;  /* 0x000000000008781c */ /* 0x000fe20003f4f048 */
[----:B------:R-:W-:Y:S02]  /*0350*/  UISETP.NE.AND UP2, UPT, UR26, URZ, UPT ;  /* 0x000000ff1a00728c */ /* 0x000fe4000bf45270 */
[----:B------:R-:W-:Y:S02]  /*0360*/  @UP3 ULEA.HI.X UR13, UR38, UR7, URZ, 0x2, UP0 ;  /* 0x00000007260d3291 */ /* 0x000fe400080f14ff */
[----:B--2---:R-:W-:-:S04]  /*0370*/  IMAD.U32 R2, RZ, RZ, UR12 ;  /* 0x0000000cff027e24 */ /* 0x004fc8000f8e00ff */
[----:B------:R-:W-:Y:S01]  /*0380*/  IMAD.U32 R3, RZ, RZ, UR13 ;  /* 0x0000000dff037e24 */ /* 0x000fe2000f8e00ff */
[----:B----4-:R-:W-:Y:S02]  /*0390*/  UIMAD.WIDE.U32 UR12, UR38, 0x4, UR28 ;  /* 0x00000004260c78a5 */ /* 0x010fe4000f8e001c */
[----:B-----5:R-:W-:Y:S01]  /*03a0*/  UISETP.NE.U32.AND UP0, UPT, UR8, URZ, UPT ;  /* 0x000000ff0800728c */ /* 0x020fe2000bf05070 */
[----:B------:R-:W-:Y:S02]  /*03b0*/  PLOP3.LUT P3, PT, PT, PT, UP2, 0x80, 0x8 ;  /* 0x000000000008781c */ /* 0x000fe40003f6f028 */
[----:B------:R-:W4:Y:S01]  /*03c0*/  @P1 LDG.E R3, desc[UR32][R2.64] ;  /* 0x0000002002031981 */ /* 0x000f22000c1e1900 */
[----:B------:R-:W-:-:S06]  /*03d0*/  UISETP.NE.AND.EX UP0, UPT, UR9, URZ, UPT, UP0 ;  /* 0x000000ff0900728c */ /* 0x000fcc000bf05300 */
[----:B------:R-:W-:-:S05]  /*03e0*/  PLOP3.LUT P0, PT, PT, PT, UP0, 0x80, 0x8 ;  /* 0x000000000008781c */ /* 0x000fca0003f0f008 */
[----:B------:R-:W-:Y:S01]  /*03f0*/  @UP0 ULEA UR14, UP1, UR38, UR8, 0x2 ;  /* 0x00000008260e0291 */ /* 0x000fe2000f8210ff */
[----:B-1----:R-:W-:Y:S01]  /*0400*/  IMAD.U32 R6, RZ, RZ, UR12 ;  /* 0x0000000cff067e24 */ /* 0x002fe2000f8e00ff */
[----:B------:R-:W5:Y:S02]  /*0410*/  @!UP0 LDCU UR11, c[0x0][0x43c] ;  /* 0x00008780ff0b87ac */ /* 0x000f640008000800 */
[----:B------:R-:W-:Y:S02]  /*0420*/  @UP0 ULEA.HI.X UR15, UR38, UR9, URZ, 0x2, UP1 ;  /* 0x00000009260f0291 */ /* 0x000fe400088f14ff */
[----:B------:R-:W-:Y:S01]  /*0430*/  IMAD.U32 R4, RZ, RZ, UR14 ;  /* 0x0000000eff047e24 */ /* 0x000fe2000f8e00ff */
[----:B------:R-:W2:Y:S01]  /*0440*/  @!UP0 LDCU.64 UR8, c[0x0][0x488] ;  /* 0x00009100ff0887ac */ /* 0x000ea20008000a00 */
[----:B------:R-:W-:Y:S02]  /*0450*/  IMAD.U32 R7, RZ, RZ, UR13 ;  /* 0x0000000dff077e24 */ /* 0x000fe4000f8e00ff */
[----:B------:R-:W-:-:S03]  /*0460*/  IMAD.U32 R5, RZ, RZ, UR15 ;  /* 0x0000000fff057e24 */ /* 0x000fc6000f8e00ff */
[----:B------:R-:W3:Y:S04]  /*0470*/  @P2 LDG.E R2, desc[UR32][R6.64+0x4] ;  /* 0x0000042006022981 */ /* 0x000ee8000c1e1900 */
[----:B------:R-:W3:Y:S01]  /*0480*/  @P0 LDG.E R0, desc[UR32][R4.64] ;  /* 0x0000002004000981 */ /* 0x000ee2000c1e1900 */
[----:B------:R-:W-:Y:S01]  /*0490*/  UMOV UR39, URZ ;  /* 0x000000ff00277c82 */ /* 0x000fe20008000000 */
[----:B------:R-:W-:Y:S01]  /*04a0*/  UMOV UR17, 0xffffffff ;  /* 0xffffffff00117882 */ /* 0x000fe20000000000 */
[----:B------:R-:W-:Y:S01]  /*04b0*/  UMOV UR40, 0xffffffff ;  /* 0xffffffff00287882 */ /* 0x000fe20000000000 */
[----:B--2---:R-:W-:-:S04]  /*04c0*/  @!UP0 UISETP.NE.U32.AND UP1, UPT, UR8, URZ, UPT ;  /* 0x000000ff0800828c */ /* 0x004fc8000bf25070 */
[----:B------:R-:W-:Y:S02]  /*04d0*/  @!UP0 UISETP.NE.AND.EX UP1, UPT, UR9, URZ, UPT, UP1 ;  /* 0x000000ff0900828c */ /* 0x000fe4000bf25310 */
[----:B------:R-:W-:Y:S02]  /*04e0*/  USHF.L.U32 UR35, UR34, 0x7, URZ ;  /* 0x0000000722237899 */ /* 0x000fe400080006ff */
[----:B-----5:R-:W-:Y:S01]  /*04f0*/  @!UP0 USEL UR9, UR11, URZ, UP1 ;  /* 0x000000ff0b098287 */ /* 0x020fe20008800000 */
[----:B------:R2:W5:Y:S02]  /*0500*/  @P4 LDG.E R4, desc[UR32][R6.64] ;  /* 0x0000002006044981 */ /* 0x000564000c1e1900 */
[----:B--2---:R-:W-:Y:S02]  /*0510*/  IMAD.U32 R6, RZ, RZ, UR36 ;  /* 0x00000024ff067e24 */ /* 0x004fe4000f8e00ff */
[----:B------:R-:W-:-:S05]  /*0520*/  IMAD.U32 R7, RZ, RZ, UR37 ;  /* 0x00000025ff077e24 */ /* 0x000fca000f8e00ff */
[----:B------:R-:W2:Y:S01]  /*0530*/  @!P3 LDG.E R6, desc[UR32][R6.64] ;  /* 0x000000200606b981 */ /* 0x000ea2000c1e1900 */
[----:B----4-:R-:W-:Y:S02]  /*0540*/  @P1 R2UR UR39, R3 ;  /* 0x00000000032712ca */ /* 0x010fe400000e0000 */
[----:B---3--:R-:W-:Y:S02]  /*0550*/  @P2 R2UR UR8, R2 ;  /* 0x00000000020822ca */ /* 0x008fe400000e0000 */
[----:B------:R-:W-:-:S13]  /*0560*/  @P0 R2UR UR31, R0 ;  /* 0x00000000001f02ca */ /* 0x000fda00000e0000 */
[----:B------:R-:W-:Y:S01]  /*0570*/  @UP0 UIADD3 UR31, UPT, UPT, UR31, -UR39, URZ ;  /* 0x800000271f1f0290 */ /* 0x000fe2000fffe0ff */
[----:B-----5:R-:W-:Y:S02]  /*0580*/  @P4 R2UR UR17, R4 ;  /* 0x00000000041142ca */ /* 0x020fe400000e0000 */
[----:B--2---:R-:W-:Y:S01]  /*0590*/  @!P3 R2UR UR40, R6 ;  /* 0x000000000628b2ca */ /* 0x004fe200000e0000 */
        /* <DEDUP_REMOVED lines=10> */
.L_x_643:
[----:B------:R-:W-:Y:S01]  /*0640*/  @!UP0 UIADD3 UR31, UPT, UPT, UR9, UR10, -UR39 ;  /* 0x0000000a091f8290 */ /* 0x000fe2000fffe827 */
[----:B-1----:R-:W-:Y:S01]  /*0650*/  @!UP4 UMOV UR43, UR22 ;  /* 0x00000016002bcc82 */ /* 0x002fe20008000000 */
        /* <DEDUP_REMOVED lines=42> */
.L_x_645:
[----:B------:R-:W1:Y:S01]  /*0900*/  LDCU.64 UR14, c[0x0][0x3b8] ;  /* 0x00007700ff0e77ac */ /* 0x000e620008000a00 */
[----:B------:R-:W-:-:S04]  /*0910*/  UIADD3 UR8, UPT, UPT, UR39, UR40, URZ ;  /* 0x0000002827087290 */ /* 0x000fc8000fffe0ff */
[----:B-1----:R-:W-:Y:S02]  /*0920*/  UIMAD.WIDE.U32 UR10, UR8, UR14, URZ ;  /* 0x0000000e080a72a5 */ /* 0x002fe4000f8e00ff */
[----:B------:R-:W-:-:S04]  /*0930*/  UIMAD UR8, UR8, UR15, URZ ;  /* 0x0000000f080872a4 */ /* 0x000fc8000f8e02ff */
[----:B------:R-:W-:Y:S01]  /*0940*/  UIADD3 UR8, UPT, UPT, UR11, UR8, URZ ;  /* 0x000000080b087290 */ /* 0x000fe2000fffe0ff */
[----:B------:R-:W-:-:S05]  /*0950*/  UMOV UR46, UR10 ;  /* 0x0000000a002e7c82 */ /* 0x000fca0008000000 */
[----:B------:R-:W-:Y:S02]  /*0960*/  MOV R5, UR8 ;  /* 0x0000000800057c02 */ /* 0x000fe40008000f00 */
.L_x_646:
        /* <DEDUP_REMOVED lines=28> */
[----:B------:R-:W-:Y:S06]  /*0b30*/  BRA.U UP2, `(.L_x_647) ;  /* 0x0000000102307547 */ /* 0x000fec000b800000 */
        /* <DEDUP_REMOVED lines=12> */
.L_x_647:
[----:B------:R-:W1:Y:S01]  /*0c00*/  LDCU.64 UR12, c[0x0][0x3c0] ;  /* 0x00007800ff0c77ac */ /* 0x000e620008000a00 */
[----:B------:R-:W-:-:S04]  /*0c10*/  UIADD3 UR8, UPT, UPT, UR39, UR40, URZ ;  /* 0x0000002827087290 */ /* 0x000fc8000fffe0ff */
[----:B-1----:R-:W-:Y:S02]  /*0c20*/  UIMAD.WIDE.U32 UR48, UR8, UR12, URZ ;  /* 0x0000000c083072a5 */ /* 0x002fe4000f8e00ff */
[----:B------:R-:W-:-:S04]  /*0c30*/  UIMAD UR8, UR8, UR13, URZ ;  /* 0x0000000d080872a4 */ /* 0x000fc8000f8e02ff */
[----:B------:R-:W-:-:S06]  /*0c40*/  UIADD3 UR8, UPT, UPT, UR49, UR8, URZ ;  /* 0x0000000831087290 */ /* 0x000fcc000fffe0ff */
[----:B------:R-:W-:-:S07]  /*0c50*/  MOV R7, UR8 ;  /* 0x0000000800077c02 */ /* 0x000fce0008000f00 */
.L_x_648:
        /* <DEDUP_REMOVED lines=28> */
.L_x_649:
[----:B------:R-:W-:Y:S02]  /*0e20*/  UIMAD.WIDE.U32 UR10, UR52, UR17, URZ ;  /* 0x00000011340a72a5 */ /* 0x000fe4000f8e00ff */
[----:B------:R-:W-:-:S04]  /*0e30*/  UIMAD UR8, UR53, UR17, URZ ;  /* 0x00000011350872a4 */ /* 0x000fc8000f8e02ff */
[----:B------:R-:W-:-:S12]  /*0e40*/  UIADD3 UR8, UPT, UPT, UR11, UR8, URZ ;  /* 0x000000080b087290 */ /* 0x000fd8000fffe0ff */
.L_x_650:
        /* <DEDUP_REMOVED lines=20> */
.L_x_651:
[----:B------:R-:W1:Y:S01]  /*0f90*/  LDCU UR59, c[0x0][0x434] ;  /* 0x00008680ff3b77ac */ /* 0x000e620008000800 */
[----:B------:R-:W-:-:S04]  /*0fa0*/  UIMAD UR9, UR38, UR16, UR23 ;  /* 0x00000010260972a4 */ /* 0x000fc8000f8e0217 */
[----:B-1----:R-:W-:Y:S02]  /*0fb0*/  UIMAD UR59, UR9, UR59, URZ ;  /* 0x0000003b093b72a4 */ /* 0x002fe4000f8e02ff */
.L_x_652:
        /* <DEDUP_REMOVED lines=11> */
.L_x_653:
[----:B------:R-:W1:Y:S01]  /*1070*/  LDCU UR58, c[0x0][0x444] ;  /* 0x00008880ff3a77ac */ /* 0x000e620008000800 */
[----:B------:R-:W-:-:S04]  /*1080*/  UIMAD UR9, UR38, UR16, UR23 ;  /* 0x00000010260972a4 */ /* 0x000fc8000f8e0217 */
[----:B-1----:R-:W-:-:S12]  /*1090*/  UIMAD UR58, UR9, UR58, URZ ;  /* 0x0000003a093a72a4 */ /* 0x002fd8000f8e02ff */
.L_x_654:
        /* <DEDUP_REMOVED lines=15> */
[----:B------:R-:W-:Y:S02]  /*1190*/  ULEA.HI UR8, UR8, UR9, URZ, 0x6 ;  /* 0x0000000908087291 */ /* 0x000fe4000f8f30ff */
[----:B---3--:R-:W-:Y:S01]  /*11a0*/  UIMAD.WIDE UR60, UR59, 0x4, UR60 ;  /* 0x000000043b3c78a5 */ /* 0x008fe2000f8e023c */
[C---:B--2---:R-:W-:Y:S01]  /*11b0*/  IMAD.SHL.U32 R11, R0.reuse, 0x8, RZ ;  /* 0x00000008000b7824 */ /* 0x044fe200078e00ff */
[----:B------:R-:W-:Y:S01]  /*11c0*/  USHF.R.S32.HI UR49, URZ, 0x6, UR8 ;  /* 0x00000006ff317899 */ /* 0x000fe20008011408 */
[--C-:B------:R-:W-:Y:S02]  /*11d0*/  SHF.R.U32.HI R19, RZ, 0x3, R0.reuse ;  /* 0x00000003ff137819 */ /* 0x100fe40000011600 */
[----:B------:R-:W-:Y:S01]  /*11e0*/  SHF.R.U32.HI R10, RZ, 0x5, R0 ;  /* 0x00000005ff0a7819 */ /* 0x000fe20000011600 */
[----:B------:R-:W-:Y:S01]  /*11f0*/  UISETP.LT.AND UP0, UPT, URZ, UR49, UPT ;  /* 0x00000031ff00728c */ /* 0x000fe2000bf01270 */
[----:B------:R-:W-:Y:S02]  /*1200*/  LOP3.LUT R22, R11, 0x38, RZ, 0xc0, !PT ;  /* 0x000000380b167812 */ /* 0x000fe400078ec0ff */
[----:B------:R-:W1:Y:S01]  /*1210*/  LDCU.128 UR8, c[0x0][0x590] ;  /* 0x0000b200ff0877ac */ /* 0x000e620008000c00 */
[----:B------:R-:W-:-:S02]  /*1220*/  LOP3.LUT R4, R0, 0x1f, RZ, 0xc0, !PT ;  /* 0x0000001f00047812 */ /* 0x000fc400078ec0ff */
[----:B------:R-:W-:Y:S01]  /*1230*/  IADD3 R2, P0, PT, R22, UR62, RZ ;  /* 0x0000003e16027c10 */ /* 0x000fe2000ff1e0ff */
[----:B------:R-:W-:Y:S02]  /*1240*/  USEL UR49, URZ, UR49, !UP0 ;  /* 0x00000031ff317287 */ /* 0x000fe4000c000000 */
[----:B------:R-:W-:Y:S02]  /*1250*/  IMAD R4, R10, UR54, R4 ;  /* 0x000000360a047c24 */ /* 0x000fe4000f8e0204 */
[----:B------:R-:W-:Y:S01]  /*1260*/  IMAD.X R3, RZ, RZ, UR55, P0 ;  /* 0x00000037ff037e24 */ /* 0x000fe200080e06ff */
[----:B------:R-:W-:Y:S02]  /*1270*/  UISETP.GT.AND UP0, UPT, UR44, UR49, UPT ;  /* 0x000000312c00728c */ /* 0x000fe4000bf04270 */
[----:B-1----:R-:W-:Y:S01]  /*1280*/  UIMAD UR17, UR51, UR8, URZ ;  /* 0x00000008331172a4 */ /* 0x002fe2000f8e02ff */
[----:B------:R-:W-:Y:S01]  /*1290*/  IMAD.U32 R8, RZ, RZ, UR8 ;  /* 0x00000008ff087e24 */ /* 0x000fe2000f8e00ff */
[----:B------:R-:W-:Y:S01]  /*12a0*/  USHF.L.U64.HI UR55, UR8, 0x5, UR9 ;  /* 0x0000000508377899 */ /* 0x000fe20008010209 */
[----:B------:R-:W-:Y:S01]  /*12b0*/  IMAD.U32 R14, RZ, RZ, UR10 ;  /* 0x0000000aff0e7e24 */ /* 0x000fe2000f8e00ff */
[----:B------:R-:W-:Y:S01]  /*12c0*/  UIMAD UR17, UR45, UR9, UR17 ;  /* 0x000000092d1172a4 */ /* 0x000fe2000f8e0211 */
[----:B------:R-:W-:-:S02]  /*12d0*/  IMAD.WIDE.U32 R8, R8, UR45, R2 ;  /* 0x0000002d08087c25 */ /* 0x000fc4000f8e0002 */
[----:B------:R-:W1:Y:S02]  /*12e0*/  LDC.64 R2, c[0x0][0x3b0] ;  /* 0x0000ec00ff027b82 */ /* 0x000e640000000a00 */
[----:B------:R-:W-:Y:S01]  /*12f0*/  IMAD.U32 R12, RZ, RZ, UR11 ;  /* 0x0000000bff0c7e24 */ /* 0x000fe2000f8e00ff */
[----:B------:R-:W-:Y:S01]  /*1300*/  IADD3 R9, PT, PT, R9, UR17, RZ ;  /* 0x0000001109097c10 */ /* 0x000fe2000fffe0ff */
[----:B------:R-:W2:Y:S02]  /*1310*/  LDCU.64 UR10, c[0x0][0x550] ;  /* 0x0000aa00ff0a77ac */ /* 0x000ea40008000a00 */
[----:B------:R-:W-:Y:S02]  /*1320*/  IMAD.WIDE.U32 R14, R14, UR23, R8 ;  /* 0x000000170e0e7c25 */ /* 0x000fe4000f8e0008 */
[----:B------:R-:W3:Y:S01]  /*1330*/  LDCU.64 UR16, c[0x0][0x3c8] ;  /* 0x00007900ff1077ac */ /* 0x000ee20008000a00 */
[----:B------:R-:W4:Y:S01]  /*1340*/  LDC.64 R8, c[0x0][0x5f8] ;  /* 0x00017e00ff087b82 */ /* 0x000f220000000a00 */
[----:B------:R-:W-:-:S02]  /*1350*/  IMAD R13, R12, UR23, R15 ;  /* 0x000000170c0d7c24 */ /* 0x000fc4000f8e020f */
[----:B------:R-:W-:-:S04]  /*1360*/  IMAD.MOV.U32 R12, RZ, RZ, R14 ;  /* 0x000000ffff0c7224 */ /* 0x000fc800078e000e */
[----:B------:R-:W-:-:S04]  /*1370*/  IMAD.WIDE.U32 R12, R19, UR8, R12 ;  /* 0x00000008130c7c25 */ /* 0x000fc8000f8e000c */
[----:B------:R-:W-:Y:S01]  /*1380*/  IMAD R230, R19, UR9, R13 ;  /* 0x0000000913e67c24 */ /* 0x000fe2000f8e020d */
[----:B--2---:R-:W-:Y:S01]  /*1390*/  LEA R231, P2, R12, UR10, 0x1 ;  /* 0x0000000a0ce77c11 */ /* 0x004fe2000f8408ff */
[C---:B-1----:R-:W-:Y:S02]  /*13a0*/  IMAD R6, R2.reuse, UR51, RZ ;  /* 0x0000003302067c24 */ /* 0x042fe4000f8e02ff */
[----:B------:R-:W-:Y:S01]  /*13b0*/  IMAD.WIDE.U32 R14, R2, UR45, R22 ;  /* 0x0000002d020e7c25 */ /* 0x000fe2000f8e0016 */
[----:B------:R-:W-:-:S03]  /*13c0*/  LEA.HI.X R230, R12, UR11, R230, 0x1, P2 ;  /* 0x0000000b0ce67c11 */ /* 0x000fc600090f0ce6 */
[----:B------:R-:W-:Y:S01]  /*13d0*/  IMAD R6, R3, UR45, R6 ;  /* 0x0000002d03067c24 */ /* 0x000fe2000f8e0206 */
[----:B------:R-:W-:Y:S01]  /*13e0*/  IADD3 R20, P0, PT, R14, UR50, RZ ;  /* 0x000000320e147c10 */ /* 0x000fe2000ff1e0ff */
[----:B---3--:R-:W-:Y:S01]  /*13f0*/  IMAD.U32 R14, RZ, RZ, UR16 ;  /* 0x00000010ff0e7e24 */ /* 0x008fe2000f8e00ff */
[----:B------:R-:W-:Y:S01]  /*1400*/  USHF.L.U32 UR45, UR8, 0x5, URZ ;  /* 0x00000005082d7899 */ /* 0x000fe200080006ff */
[----:B----4-:R-:W-:Y:S01]  /*1410*/  IMAD.WIDE.U32 R16, R8, UR21, RZ ;  /* 0x0000001508107c25 */ /* 0x010fe2000f8e00ff */
[----:B------:R-:W-:Y:S01]  /*1420*/  IADD3.X R21, PT, PT, R15, UR47, R6, P0, !PT ;  /* 0x0000002f0f157c10 */ /* 0x000fe200087fe406 */
[----:B------:R-:W1:Y:S02]  /*1430*/  LDCU.64 UR8, c[0x0][0x380] ;  /* 0x00007000ff0877ac */ /* 0x000e640008000a00 */
[----:B------:R-:W-:Y:S01]  /*1440*/  IMAD.U32 R8, RZ, RZ, UR17 ;  /* 0x00000011ff087e24 */ /* 0x000fe2000f8e00ff */
[----:B------:R-:W-:Y:S01]  /*1450*/  SEL R6, R16, RZ, P6 ;  /* 0x000000ff10067207 */ /* 0x000fe20003000000 */
[----:B------:R-:W2:Y:S01]  /*1460*/  LDCU.64 UR16, c[0x0][0x570] ;  /* 0x0000ae00ff1077ac */ /* 0x000ea20008000a00 */
[----:B------:R-:W-:Y:S01]  /*1470*/  IMAD R9, R9, UR21, R17 ;  /* 0x0000001509097c24 */ /* 0x000fe2000f8e0211 */
[----:B------:R-:W-:Y:S01]  /*1480*/  IADD3 R16, P2, PT, R19, 0x40, RZ ;  /* 0x0000004013107810 */ /* 0x000fe20007f5e0ff */
[----:B------:R-:W-:Y:S01]  /*1490*/  IMAD.WIDE.U32 R14, R14, UR23, R20 ;  /* 0x000000170e0e7c25 */ /* 0x000fe2000f8e0014 */
[----:B------:R-:W3:Y:S01]  /*14a0*/  LDCU.64 UR50, c[0x0][0x5e8] ;  /* 0x0000bd00ff3277ac */ /* 0x000ee20008000a00 */
[----:B------:R-:W-:-:S02]  /*14b0*/  IADD3 R6, P1, P0, R4, UR57, R6 ;  /* 0x0000003904067c10 */ /* 0x000fc4000f83e006 */
[----:B------:R-:W-:Y:S01]  /*14c0*/  SHF.R.S32.HI R4, RZ, 0x1f, R4 ;  /* 0x0000001fff047819 */ /* 0x000fe20000011404 */
[----:B------:R-:W-:Y:S01]  /*14d0*/  USHF.L.U32 UR47, UR54, 0x6, URZ ;  /* 0x00000006362f7899 */ /* 0x000fe200080006ff */
[----:B------:R-:W-:Y:S01]  /*14e0*/  SEL R9, R9, RZ, P6 ;  /* 0x000000ff09097207 */ /* 0x000fe20003000000 */
[----:B------:R-:W-:Y:S02]  /*14f0*/  IMAD R15, R8, UR23, R15 ;  /* 0x00000017080f7c24 */ /* 0x000fe4000f8e020f */
[----:B------:R-:W-:Y:S01]  /*1500*/  IMAD.X R25, RZ, RZ, RZ, P2 ;  /* 0x000000ffff197224 */ /* 0x000fe200010e06ff */
[----:B------:R-:W-:Y:S01]  /*1510*/  IADD3.X R10, PT, PT, R4, UR56, R9, P1, P0 ;  /* 0x00000038040a7c10 */ /* 0x000fe20008fe0409 */
[C---:B------:R-:W-:Y:S01]  /*1520*/  IMAD.WIDE.U32 R8, R19.reuse, R2, R14 ;  /* 0x0000000213087225 */ /* 0x040fe200078e000e */
[----:B------:R-:W-:Y:S02]  /*1530*/  MOV R4, UR47 ;  /* 0x0000002f00047c02 */ /* 0x000fe40008000f00 */
[----:B------:R-:W-:Y:S01]  /*1540*/  IADD3 R6, P0, PT, R6, UR47, RZ ;  /* 0x0000002f06067c10 */ /* 0x000fe2000ff1e0ff */
[----:B------:R-:W-:Y:S01]  /*1550*/  IMAD R227, R19, R3, R9 ;  /* 0x0000000313e37224 */ /* 0x000fe200078e0209 */
[----:B-1----:R-:W-:-:S02]  /*1560*/  LEA R228, P1, R8, UR8, 0x1 ;  /* 0x0000000808e47c11 */ /* 0x002fc4000f8208ff */
[----:B------:R-:W-:Y:S01]  /*1570*/  LEA.HI.X.SX32 R4, R4, R10, 0x1, P0 ;  /* 0x0000000a04047211 */ /* 0x000fe200000f0eff */
[----:B---3--:R-:W-:Y:S01]  /*1580*/  UIMAD.WIDE UR50, UR58, 0x4, UR50 ;  /* 0x000000043a3278a5 */ /* 0x008fe2000f8e0232 */
[----:B--2---:R-:W-:Y:S02]  /*1590*/  LEA R238, P0, R6, UR16, 0x2 ;  /* 0x0000001006ee7c11 */ /* 0x004fe4000f8010ff */
[----:B------:R-:W-:Y:S02]  /*15a0*/  LEA.HI.X R227, R8, UR9, R227, 0x1, P1 ;  /* 0x0000000908e37c11 */ /* 0x000fe400088f0ce3 */
[----:B------:R-:W-:Y:S01]  /*15b0*/  LEA.HI.X R239, R6, UR17, R4, 0x2, P0 ;  /* 0x0000001106ef7c11 */ /* 0x000fe200080f1404 */
[C---:B------:R-:W-:Y:S01]  /*15c0*/  VIADD R6, R19.reuse, 0x20 ;  /* 0x0000002013067836 */ /* 0x040fe20000000000 */
[C---:B------:R-:W-:Y:S01]  /*15d0*/  IADD3 R14, P0, PT, R19.reuse, 0x20, RZ ;  /* 0x00000020130e7810 */ /* 0x040fe20007f1e0ff */
[C---:B------:R-:W-:Y:S01]  /*15e0*/  VIADD R4, R19.reuse, 0x40 ;  /* 0x0000004013047836 */ /* 0x040fe20000000000 */
[C---:B------:R-:W-:Y:S01]  /*15f0*/  IADD3 R18, P1, PT, R19.reuse, 0x60, RZ ;  /* 0x0000006013127810 */ /* 0x040fe20007f3e0ff */
[----:B------:R-:W-:Y:S01]  /*1600*/  UMOV UR16, UR50 ;  /* 0x0000003200107c82 */ /* 0x000fe20008000000 */
[C---:B------:R-:W-:Y:S01]  /*1610*/  SHF.L.U64.HI R3, R2.reuse, 0x5, R3 ;  /* 0x0000000502037819 */ /* 0x040fe20000010203 */
[----:B------:R-:W-:Y:S01]  /*1620*/  IMAD.SHL.U32 R2, R2, 0x20, RZ ;  /* 0x0000002002027824 */ /* 0x000fe200078e00ff */
[----:B------:R-:W-:Y:S01]  /*1630*/  IADD3 R9, PT, PT, R19, 0x60, RZ ;  /* 0x0000006013097810 */ /* 0x000fe20007ffe0ff */
[----:B------:R-:W-:Y:S01]  /*1640*/  IMAD.X R13, RZ, RZ, RZ, P0 ;  /* 0x000000ffff0d7224 */ /* 0x000fe200000e06ff */
[----:B------:R-:W-:Y:S01]  /*1650*/  IADD3.X R17, PT, PT, RZ, RZ, RZ, P1, !PT ;  /* 0x000000ffff117210 */ /* 0x000fe20000ffe4ff */
[----:B------:R-:W-:Y:S01]  /*1660*/  UMOV UR17, UR51 ;  /* 0x0000003300117c82 */ /* 0x000fe20008000000 */
[----:B------:R-:W-:Y:S05]  /*1670*/  BRA.U UP0, `(.L_x_655) ;  /* 0x0000000900ac7547 */ /* 0x000fea000b800000 */
        /* <DEDUP_REMOVED lines=13> */
.L_x_656:
[----:B------:R-:W1:Y:S01]  /*1750*/  LDCU.64 UR12, c[0x0][0x5c0] ;  /* 0x0000b800ff0c77ac */ /* 0x000e620008000a00 */
[----:B------:R-:W-:-:S04]  /*1760*/  UIADD3 UR8, UPT, UPT, UR39, UR40, URZ ;  /* 0x0000002827087290 */ /* 0x000fc8000fffe0ff */
[----:B-1----:R-:W-:Y:S02]  /*1770*/  UIMAD.WIDE.U32 UR16, UR8, UR12, URZ ;  /* 0x0000000c081072a5 */ /* 0x002fe4000f8e00ff */
[----:B------:R-:W-:-:S04]  /*1780*/  UIMAD UR8, UR8, UR13, URZ ;  /* 0x0000000d080872a4 */ /* 0x000fc8000f8e02ff */
[----:B------:R-:W-:-:S06]  /*1790*/  UIADD3 UR8, UPT, UPT, UR17, UR8, URZ ;  /* 0x0000000811087290 */ /* 0x000fcc000fffe0ff */
[----:B------:R-:W-:Y:S02]  /*17a0*/  MOV R2, UR8 ;  /* 0x0000000800027c02 */ /* 0x000fe40008000f00 */
.L_x_657:
        /* <DEDUP_REMOVED lines=13> */
.L_x_658:
[----:B------:R-:W1:Y:S01]  /*1880*/  LDCU.64 UR10, c[0x0][0x5c8] ;  /* 0x0000b900ff0a77ac */ /* 0x000e620008000a00 */
[----:B------:R-:W-:-:S04]  /*1890*/  UIADD3 UR39, UPT, UPT, UR39, UR40, URZ ;  /* 0x0000002827277290 */ /* 0x000fc8000fffe0ff */
[----:B-1----:R-:W-:Y:S02]  /*18a0*/  UIMAD.WIDE.U32 UR14, UR39, UR10, URZ ;  /* 0x0000000a270e72a5 */ /* 0x002fe4000f8e00ff */
[----:B------:R-:W-:-:S04]  /*18b0*/  UIMAD UR39, UR39, UR11, URZ ;  /* 0x0000000b272772a4 */ /* 0x000fc8000f8e02ff */
[----:B------:R-:W-:-:S06]  /*18c0*/  UIADD3 UR39, UPT, UPT, UR15, UR39, URZ ;  /* 0x000000270f277290 */ /* 0x000fcc000fffe0ff */
[----:B------:R-:W-:-:S07]  /*18d0*/  MOV R3, UR39 ;  /* 0x0000002700037c02 */ /* 0x000fce0008000f00 */
.L_x_659:
        /* <DEDUP_REMOVED lines=27> */
.L_x_661:
[----:B------:R-:W-:Y:S05]  /*1a90*/  BSYNC.RECONVERGENT B0 ;  /* 0x0000000000007941 */ /* 0x000fea0003800200 */
.L_x_660:
        /* <DEDUP_REMOVED lines=13> */
.L_x_663:
[----:B------:R-:W-:Y:S05]  /*1b70*/  BSYNC.RECONVERGENT B0 ;  /* 0x0000000000007941 */ /* 0x000fea0003800200 */
.L_x_662:
        /* <DEDUP_REMOVED lines=13> */
.L_x_665:
[----:B------:R-:W-:Y:S05]  /*1c50*/  BSYNC.RECONVERGENT B0 ;  /* 0x0000000000007941 */ /* 0x000fea0003800200 */
.L_x_664:
        /* <DEDUP_REMOVED lines=9> */
[----:B-123--:R-:W-:-:S04]  /*1cf0*/  LEA R6, P0, R4, UR8, 0x1 ;  /* 0x0000000804067c11 */ /* 0x00efc8000f8008ff */
[----:B------:R-:W-:-:S05]  /*1d00*/  LEA.HI.X R7, R4, UR9, R0, 0x1, P0 ;  /* 0x0000000904077c11 */ /* 0x000fca00080f0c00 */
[----:B------:R4:W-:Y:S04]  /*1d10*/  STG.E.128 desc[UR32][R6.64], RZ ;  /* 0x000000ff06007986 */ /* 0x0009e8000c101d20 */
[----:B------:R4:W-:Y:S02]  /*1d20*/  STG.E.128 desc[UR32][R6.64+0x80], RZ ;  /* 0x000080ff06007986 */ /* 0x0009e4000c101d20 */
.L_x_667:
[----:B------:R-:W-:Y:S05]  /*1d30*/  BSYNC.RECONVERGENT B0 ;  /* 0x0000000000007941 */ /* 0x000fea0003800200 */
.L_x_666:
[----:B------:R-:W5:Y:S01]  /*1d40*/  LDCU.64 UR8, c[0x0][0x5e0] ;  /* 0x0000bc00ff0877ac */ /* 0x000f620008000a00 */
[----:B------:R-:W-:Y:S01]  /*1d50*/  MOV R0, UR10 ;  /* 0x0000000a00007c02 */ /* 0x000fe20008000f00 */
        /* <DEDUP_REMOVED lines=16> */
[----:B-1234-:R-:W-:-:S04]  /*1e60*/  LEA R6, P0, R4, UR8, 0x1 ;  /* 0x0000000804067c11 */ /* 0x01efc8000f8008ff */
[----:B------:R-:W-:-:S05]  /*1e70*/  LEA.HI.X R7, R4, UR9, R19, 0x1, P0 ;  /* 0x0000000904077c11 */ /* 0x000fca00080f0c13 */
[----:B------:R1:W-:Y:S04]  /*1e80*/  STG.E.128 desc[UR32][R6.64], RZ ;  /* 0x000000ff06007986 */ /* 0x0003e8000c101d20 */
[----:B------:R1:W-:Y:S02]  /*1e90*/  STG.E.128 desc[UR32][R6.64+0x80], RZ ;  /* 0x000080ff06007986 */ /* 0x0003e4000c101d20 */
.L_x_669:
[----:B------:R-:W-:Y:S05]  /*1ea0*/  BSYNC.RECONVERGENT B0 ;  /* 0x0000000000007941 */ /* 0x000fea0003800200 */
.L_x_668:
[----:B------:R-:W-:Y:S04]  /*1eb0*/  BSSY.RECONVERGENT B0, `(.L_x_670) ;  /* 0x000000d000007945 */ /* 0x000fe80003800200 */
[----:B------:R-:W-:Y:S05]  /*1ec0*/  @P3 BRA `(.L_x_671) ;  /* 0x00000000002c3947 */ /* 0x000fea0003800000 */
[----:B------:R-:W5:Y:S01]  /*1ed0*/  LDCU.64 UR8, c[0x0][0x568] ;  /* 0x0000ad00ff0877ac */ /* 0x000f620008000a00 */
[----:B------:R-:W-:Y:S01]  /*1ee0*/  IMAD R4, R13, UR10, RZ ;  /* 0x0000000a0d047c24 */ /* 0x000fe2000f8e02ff */
[----:B-1234-:R-:W-:Y:S02]  /*1ef0*/  MOV R6, R2 ;  /* 0x0000000200067202 */ /* 0x01efe40000000f00 */
[----:B------:R-:W-:Y:S01]  /*1f00*/  MOV R7, R0 ;  /* 0x0000000000077202 */ /* 0x000fe20000000f00 */
[C---:B------:R-:W-:Y:S02]  /*1f10*/  IMAD R4, R14.reuse, UR11, R4 ;  /* 0x0000000b0e047c24 */ /* 0x040fe4000f8e0204 */
[----:B------:R-:W-:-:S05]  /*1f20*/  IMAD.WIDE.U32 R14, R14, UR10, R6 ;  /* 0x0000000a0e0e7c25 */ /* 0x000fca000f8e0006 */
[----:B------:R-:W-:Y:S02]  /*1f30*/  IADD3 R4, PT, PT, R15, R4, RZ ;  /* 0x000000040f047210 */ /* 0x000fe40007ffe0ff */
[----:B-----5:R-:W-:-:S04]  /*1f40*/  LEA R6, P0, R14, UR8, 0x1 ;  /* 0x000000080e067c11 */ /* 0x020fc8000f8008ff */
[----:B------:R-:W-:-:S05]  /*1f50*/  LEA.HI.X R7, R14, UR9, R4, 0x1, P0 ;  /* 0x000000090e077c11 */ /* 0x000fca00080f0c04 */
[----:B------:R1:W-:Y:S04]  /*1f60*/  STG.E.128 desc[UR32][R6.64], RZ ;  /* 0x000000ff06007986 */ /* 0x0003e8000c101d20 */
[----:B------:R1:W-:Y:S02]  /*1f70*/  STG.E.128 desc[UR32][R6.64+0x80], RZ ;  /* 0x000080ff06007986 */ /* 0x0003e4000c101d20 */
.L_x_671:
[----:B------:R-:W-:Y:S05]  /*1f80*/  BSYNC.RECONVERGENT B0 ;  /* 0x0000000000007941 */ /* 0x000fea0003800200 */
.L_x_670:
[----:B------:R-:W-:Y:S04]  /*1f90*/  BSSY.RECONVERGENT B0, `(.L_x_672) ;  /* 0x000000d000007945 */ /* 0x000fe80003800200 */
[----:B------:R-:W-:Y:S05]  /*1fa0*/  @P2 BRA `(.L_x_673) ;  /* 0x00000000002c2947 */ /* 0x000fea0003800000 */
[----:B------:R-:W5:Y:S01]  /*1fb0*/  LDCU.64 UR8, c[0x0][0x568] ;  /* 0x0000ad00ff0877ac */ /* 0x000f620008000a00 */
[----:B-1234-:R-:W-:Y:S01]  /*1fc0*/  MOV R6, R2 ;  /* 0x0000000200067202 */ /* 0x01efe20000000f00 */
[----:B------:R-:W-:Y:S01]  /*1fd0*/  IMAD R4, R25, UR10, RZ ;  /* 0x0000000a19047c24 */ /* 0x000fe2000f8e02ff */
[----:B------:R-:W-:-:S03]  /*1fe0*/  MOV R7, R0 ;  /* 0x0000000000077202 */ /* 0x000fc60000000f00 */
[C---:B------:R-:W-:Y:S02]  /*1ff0*/  IMAD R4, R16.reuse, UR11, R4 ;  /* 0x0000000b10047c24 */ /* 0x040fe4000f8e0204 */
[----:B------:R-:W-:-:S05]  /*2000*/  IMAD.WIDE.U32 R6, R16, UR10, R6 ;  /* 0x0000000a10067c25 */ /* 0x000fca000f8e0006 */
[----:B------:R-:W-:Y:S02]  /*2010*/  IADD3 R4, PT, PT, R7, R4, RZ ;  /* 0x0000000407047210 */ /* 0x000fe40007ffe0ff */
[----:B-----5:R-:W-:-:S04]  /*2020*/  LEA R8, P0, R6, UR8, 0x1 ;  /* 0x0000000806087c11 */ /* 0x020fc8000f8008ff */
[----:B------:R-:W-:-:S05]  /*2030*/  LEA.HI.X R9, R6, UR9, R4, 0x1, P0 ;  /* 0x0000000906097c11 */ /* 0x000fca00080f0c04 */
[----:B------:R1:W-:Y:S04]  /*2040*/  STG.E.128 desc[UR32][R8.64], RZ ;  /* 0x000000ff08007986 */ /* 0x0003e8000c101d20 */
[----:B------:R1:W-:Y:S02]  /*2050*/  STG.E.128 desc[UR32][R8.64+0x80], RZ ;  /* 0x000080ff08007986 */ /* 0x0003e4000c101d20 */
.L_x_673:
[----:B------:R-:W-:Y:S05]  /*2060*/  BSYNC.RECONVERGENT B0 ;  /* 0x0000000000007941 */ /* 0x000fea0003800200 */
.L_x_672:
[----:B------:R-:W-:Y:S05]  /*2070*/  @P1 BRA `(.L_x_674) ;  /* 0x0000007000ec1947 */ /* 0x000fea0003800000 */
[----:B------:R-:W5:Y:S01]  /*2080*/  LDCU.64 UR8, c[0x0][0x568] ;  /* 0x0000ad00ff0877ac */ /* 0x000f620008000a00 */
[----:B------:R-:W-:Y:S01]  /*2090*/  MOV R3, R0 ;  /* 0x0000000000037202 */ /* 0x000fe20000000f00 */
[----:B------:R-:W-:Y:S02]  /*20a0*/  IMAD R17, R17, UR10, RZ ;  /* 0x0000000a11117c24 */ /* 0x000fe4000f8e02ff */
[----:B------:R-:W-:-:S04]  /*20b0*/  IMAD.WIDE.U32 R2, R18, UR10, R2 ;  /* 0x0000000a12027c25 */ /* 0x000fc8000f8e0002 */
[----:B------:R-:W-:-:S05]  /*20c0*/  IMAD R17, R18, UR11, R17 ;  /* 0x0000000b12117c24 */ /* 0x000fca000f8e0211 */
[----:B------:R-:W-:Y:S02]  /*20d0*/  IADD3 R17, PT, PT, R3, R17, RZ ;  /* 0x0000001103117210 */ /* 0x000fe40007ffe0ff */
[----:B-----5:R-:W-:-:S04]  /*20e0*/  LEA R4, P0, R2, UR8, 0x1 ;  /* 0x0000000802047c11 */ /* 0x020fc8000f8008ff */
[----:B------:R-:W-:-:S05]  /*20f0*/  LEA.HI.X R5, R2, UR9, R17, 0x1, P0 ;  /* 0x0000000902057c11 */ /* 0x000fca00080f0c11 */
[----:B------:R1:W-:Y:S04]  /*2100*/  STG.E.128 desc[UR32][R4.64], RZ ;  /* 0x000000ff04007986 */ /* 0x0003e8000c101d20 */
[----:B------:R1:W-:Y:S01]  /*2110*/  STG.E.128 desc[UR32][R4.64+0x80], RZ ;  /* 0x000080ff04007986 */ /* 0x0003e2000c101d20 */
[----:B------:R-:W-:Y:S05]  /*2120*/  BRA `(.L_x_674) ;  /* 0x0000007000c07947 */ /* 0x000fea0003800000 */
.L_x_655:
[----:B------:R-:W-:Y:S01]  /*2130*/  UIMAD UR44, UR53, -0x40, UR43 ;  /* 0xffffffc0352c78a4 */ /* 0x000fe2000f8e022b */
[----:B------:R-:W-:Y:S01]  /*2140*/  IMAD.U32 R26, RZ, RZ, UR14 ;  /* 0x0000000eff1a7e24 */ /* 0x000fe2000f8e00ff */
[----:B------:R-:W-:Y:S01]  /*2150*/  UIADD3 UR38, UPT, UPT, -UR35, UR31, URZ ;  /* 0x0000001f23267290 */ /* 0x000fe2000fffe1ff */
[----:B------:R-:W-:Y:S01]  /*2160*/  IMAD.U32 R8, RZ, RZ, UR45 ;  /* 0x0000002dff087e24 */ /* 0x000fe2000f8e00ff */
[----:B------:R-:W-:Y:S01]  /*2170*/  UIMAD UR8, UR41, UR14, URZ ;  /* 0x0000000e290872a4 */ /* 0x000fe2000f8e02ff */
[--C-:B------:R-:W-:Y:S01]  /*2180*/  IMAD.WIDE.U32 R26, R26, UR35, R22.reuse ;  /* 0x000000231a1a7c25 */ /* 0x100fe2000f8e0016 */
        /* <DEDUP_REMOVED lines=8> */
[----:B------:R-:W-:Y:S01]  /*2210*/  IMAD.U32 R20, RZ, RZ, UR12 ;  /* 0x0000000cff147e24 */ /* 0x000fe2000f8e00ff */
[----:B------:R-:W-:Y:S01]  /*2220*/  IADD3 R28, P4, PT, R26, UR46, RZ ;  /* 0x0000002e1a1c7c10 */ /* 0x000fe2000ff9e0ff */
[----:B------:R-:W-:Y:S01]  /*2230*/  UIMAD UR41, UR41, UR12, URZ ;  /* 0x0000000c292972a4 */ /* 0x000fe2000f8e02ff */
[----:B------:R-:W-:Y:S01]  /*2240*/  LOP3.LUT R12, R11, 0x1f8, RZ, 0xc0, !PT ;  /* 0x000001f80b0c7812 */ /* 0x000fe200078ec0ff */
[----:B------:R-:W-:Y:S01]  /*2250*/  IMAD.WIDE.U32 R20, R20, UR35, R22 ;  /* 0x0000002314147c25 */ /* 0x000fe2000f8e0016 */
[----:B------:R-:W-:Y:S01]  /*2260*/  @!P0 LEA R8, P5, R8, R231, 0x1 ;  /* 0x000000e708088211 */ /* 0x000fe200078a08ff */
[----:B------:R-:W-:Y:S01]  /*2270*/  UIMAD UR41, UR35, UR13, UR41 ;  /* 0x0000000d232972a4 */ /* 0x000fe2000f8e0229 */
[----:B------:R-:W-:Y:S01]  /*2280*/  IADD3.X R29, PT, PT, R5, UR8, R27, P4, !PT ;  /* 0x00000008051d7c10 */ /* 0x000fe2000a7fe41b */
[----:B------:R-:W-:Y:S01]  /*2290*/  ULOP3.LUT UR8, UR53, 0x80000001, URZ, 0xc0, !UPT ;  /* 0x8000000135087892 */ /* 0x000fe2000f8ec0ff */
[----:B------:R-:W-:Y:S01]  /*22a0*/  @!P0 LEA.HI.X R9, R6, R230, R4, 0x1, P5 ;  /* 0x000000e606098211 */ /* 0x000fe200028f0c04 */
[----:B------:R-:W1:Y:S01]  /*22b0*/  LDCU.64 UR10, c[0x0][0x3d0] ;  /* 0x00007a00ff0a77ac */ /* 0x000e620008000a00 */
[C---:B------:R-:W-:Y:S01]  /*22c0*/  @!P0 LEA R4, P5, R2.reuse, R228, 0x1 ;  /* 0x000000e402048211 */ /* 0x040fe200078a08ff */
[----:B------:R-:W-:Y:S01]  /*22d0*/  IMAD.MOV.U32 R235, RZ, RZ, 0x7f800000 ;  /* 0x7f800000ffeb7424 */ /* 0x000fe200078e00ff */
[--C-:B------:R-:W-:Y:S01]  /*22e0*/  SHF.R.U32.HI R10, RZ, 0x1, R0.reuse ;  /* 0x00000001ff0a7819 */ /* 0x100fe20000011600 */
[----:B------:R-:W-:Y:S01]  /*22f0*/  UISETP.NE.AND UP0, UPT, UR8, 0x1, UPT ;  /* 0x000000010800788c */ /* 0x000fe2000bf05270 */
[----:B------:R-:W-:Y:S01]  /*2300*/  @!P0 LEA.HI.X R5, R2, R227, R3, 0x1, P5 ;  /* 0x000000e302058211 */ /* 0x000fe200028f0c03 */
[----:B------:R-:W-:Y:S01]  /*2310*/  IMAD.MOV.U32 R234, RZ, RZ, 0x7f800000 ;  /* 0x7f800000ffea7424 */ /* 0x000fe200078e00ff */
[----:B------:R-:W-:Y:S01]  /*2320*/  ISETP.GE.AND P5, PT, R19, UR44, PT ;  /* 0x0000002c13007c0c */ /* 0x000fe2000bfa6270 */
[----:B------:R-:W-:Y:S01]  /*2330*/  USEL UR35, URZ, 0x4000, UP0 ;  /* 0x00004000ff237887 */ /* 0x000fe20008000000 */
[--C-:B------:R-:W-:Y:S01]  /*2340*/  LOP3.LUT R12, R12, 0x38, R0.reuse, 0x78, !PT ;  /* 0x000000380c0c7812 */ /* 0x100fe200078e7800 */
[----:B------:R-:W2:Y:S01]  /*2350*/  LDCU.64 UR8, c[0x0][0x3d8] ;  /* 0x00007b00ff0877ac */ /* 0x000ea20008000a00 */
[----:B------:R-:W-:Y:S01]  /*2360*/  SHF.R.U32.HI R236, RZ, 0x2, R0 ;  /* 0x00000002ffec7819 */ /* 0x000fe20000011600 */
[----:B------:R-:W-:Y:S01]  /*2370*/  IMAD.MOV.U32 R233, RZ, RZ, 0x7f800000 ;  /* 0x7f800000ffe97424 */ /* 0x000fe200078e00ff */
[----:B------:R-:W-:Y:S01]  /*2380*/  LOP3.LUT R2, R10, 0x10, RZ, 0xc0, !PT ;  /* 0x000000100a027812 */ /* 0x000fe200078ec0ff */
[----:B------:R-:W-:Y:S01]  /*2390*/  IMAD.MOV.U32 R232, RZ, RZ, 0x7f800000 ;  /* 0x7f800000ffe87424 */ /* 0x000fe200078e00ff */
[----:B------:R-:W-:-:S02]  /*23a0*/  LOP3.LUT R12, R12, 0x1e00, R11, 0xf8, !PT ;  /* 0x00001e000c0c7812 */ /* 0x000fc400078ef80b */
[----:B------:R-:W-:Y:S01]  /*23b0*/  LOP3.LUT R236, R2, 0x7, R236, 0xf8, !PT ;  /* 0x0000000702ec7812 */ /* 0x000fe200078ef8ec */
[----:B-1----:R-:W-:Y:S01]  /*23c0*/  IMAD R22, R32, UR10, RZ ;  /* 0x0000000a20167c24 */ /* 0x002fe2000f8e02ff */
[----:B------:R-:W-:Y:S01]  /*23d0*/  LEA R12, R12, UR24, 0x1 ;  /* 0x000000180c0c7c11 */ /* 0x000fe2000f8e08ff */
[----:B------:R-:W-:Y:S01]  /*23e0*/  @!P5 IMAD.MOV.U32 R2, RZ, RZ, R231 ;  /* 0x000000ffff02d224 */ /* 0x000fe200078e00e7 */
[----:B------:R-:W-:Y:S01]  /*23f0*/  IADD3 R6, P4, PT, R20, UR48, RZ ;  /* 0x0000003014067c10 */ /* 0x000fe2000ff9e0ff */
[----:B------:R-:W-:Y:S02]  /*2400*/  @!P5 IMAD.MOV.U32 R3, RZ, RZ, R230 ;  /* 0x000000ffff03d224 */ /* 0x000fe400078e00e6 */
[----:B------:R-:W-:Y:S01]  /*2410*/  VIADD R237, R12, UR35 ;  /* 0x000000230ced7c36 */ /* 0x000fe20008000000 */
[----:B------:R-:W-:Y:S01]  /*2420*/  IADD3.X R7, PT, PT, R7, UR41, R21, P4, !PT ;  /* 0x0000002907077c10 */ /* 0x000fe2000a7fe415 */
[----:B------:R-:W-:Y:S01]  /*2430*/  IMAD R22, R34, UR11, R22 ;  /* 0x0000000b22167c24 */ /* 0x000fe2000f8e0216 */
[----:B------:R-:W-:Y:S01]  /*2440*/  @!PT LDS RZ, [RZ] ;  /* 0x00000000fffff984 */ /* 0x000fe20000000800 */
[----:B------:R-:W-:Y:S01]  /*2450*/  @!PT LDS RZ, [RZ] ;  /* 0x00000000fffff984 */ /* 0x000fe20000000800 */
[----:B------:R-:W-:Y:S01]  /*2460*/  @!PT LDS RZ, [RZ] ;  /* 0x00000000fffff984 */ /* 0x000fe20000000800 */
[----:B------:R-:W-:Y:S01]  /*2470*/  @!P5 LDGSTS.E.BYPASS.LTC128B.128 [R12+0x8000], desc[UR32][R2.64] ;  /* 0x08000000020cdfae */ /* 0x000fe2000b981a20 */
[----:B------:R-:W-:Y:S01]  /*2480*/  ISETP.GE.AND P4, PT, R19, UR38, PT ;  /* 0x0000002613007c0c */ /* 0x000fe2000bf86270 */
[----:B--2---:R-:W-:-:S02]  /*2490*/  IMAD R32, R32, UR8, RZ ;  /* 0x0000000820207c24 */ /* 0x004fc4000f8e02ff */
[----:B------:R-:W-:Y:S01]  /*24a0*/  IMAD.SHL.U32 R210, R0, 0x20, RZ ;  /* 0x0000002000d27824 */ /* 0x000fe200078e00ff */
[----:B------:R1:W-:Y:S01]  /*24b0*/  @!P5 LDGSTS.E.BYPASS.LTC128B.128 [R12+0xa000], desc[UR32][R2.64+0x80] ;  /* 0x0a000080020cdfae */ /* 0x0003e2000b981a20 */
[----:B------:R-:W-:-:S04]  /*24c0*/  IMAD.WIDE.U32 R28, R34, UR10, R28 ;  /* 0x0000000a221c7c25 */ /* 0x000fc8000f8e001c */
[----:B------:R-:W-:Y:S01]  /*24d0*/  IMAD.MOV.U32 R212, RZ, RZ, 0x40 ;  /* 0x00000040ffd47424 */ /* 0x000fe200078e00ff */
[----:B------:R2:W-:Y:S01]  /*24e0*/  @P5 STS.128 [R12+0x8000], RZ ;  /* 0x008000ff0c005388 */ /* 0x0005e20000000c00 */
[C---:B------:R-:W-:Y:S02]  /*24f0*/  IMAD R32, R34.reuse, UR9, R32 ;  /* 0x0000000922207c24 */ /* 0x040fe4000f8e0220 */
[----:B------:R-:W-:Y:S01]  /*2500*/  IMAD.MOV.U32 R211, RZ, RZ, 0x20 ;  /* 0x00000020ffd37424 */ /* 0x000fe200078e00ff */
[----:B------:R2:W-:Y:S01]  /*2510*/  @P5 STS.128 [R12+0xa000], RZ ;  /* 0x00a000ff0c005388 */ /* 0x0005e20000000c00 */
[----:B------:R-:W-:Y:S01]  /*2520*/  IMAD.IADD R23, R29, 0x1, R22 ;  /* 0x000000011d177824 */ /* 0x000fe200078e0216 */
[----:B------:R-:W-:Y:S01]  /*2530*/  CS2R R158, SRZ ;  /* 0x00000000009e7805 */ /* 0x000fe2000001ff00 */
[----:B------:R-:W-:Y:S01]  /*2540*/  IMAD.WIDE.U32 R34, R34, UR8, R6 ;  /* 0x0000000822227c25 */ /* 0x000fe2000f8e0006 */
[----:B------:R2:W-:Y:S01]  /*2550*/  @P0 STS.128 [R12+0x9000], RZ ;  /* 0x009000ff0c000388 */ /* 0x0005e20000000c00 */
[----:B------:R-:W-:-:S02]  /*2560*/  CS2R R156, SRZ ;  /* 0x00000000009c7805 */ /* 0x000fc4000001ff00 */
[----:B------:R-:W-:Y:S01]  /*2570*/  CS2R R162, SRZ ;  /* 0x0000000000a27805 */ /* 0x000fe2000001ff00 */
[----:B------:R-:W-:Y:S01]  /*2580*/  @!P3 IMAD.MOV.U32 R22, RZ, RZ, R28 ;  /* 0x000000ffff16b224 */ /* 0x000fe200078e001c */
[----:B------:R2:W-:Y:S01]  /*2590*/  @P0 STS.128 [R12+0xb000], RZ ;  /* 0x00b000ff0c000388 */ /* 0x0005e20000000c00 */
[----:B------:R-:W-:Y:S01]  /*25a0*/  @!P3 IMAD R6, R13, UR14, RZ ;  /* 0x0000000e0d06bc24 */ /* 0x000fe2000f8e02ff */
[----:B------:R-:W-:Y:S01]  /*25b0*/  CS2R R160, SRZ ;  /* 0x0000000000a07805 */ /* 0x000fe2000001ff00 */
[--C-:B------:R-:W-:Y:S01]  /*25c0*/  @!P4 IMAD.MOV.U32 R39, RZ, RZ, R23.reuse ;  /* 0x000000ffff27c224 */ /* 0x100fe200078e0017 */
[----:B------:R-:W-:Y:S01]  /*25d0*/  @!PT LDS RZ, [RZ] ;  /* 0x00000000fffff984 */ /* 0x000fe20000000800 */
[----:B------:R-:W-:Y:S01]  /*25e0*/  @!PT LDS RZ, [RZ] ;  /* 0x00000000fffff984 */ /* 0x000fe20000000800 */
[----:B------:R-:W-:Y:S01]  /*25f0*/  @!PT LDS RZ, [RZ] ;  /* 0x00000000fffff984 */ /* 0x000fe20000000800 */
[----:B------:R-:W-:Y:S01]  /*2600*/  @!P0 LDGSTS.E.BYPASS.LTC128B.128 [R12+0x9000], desc[UR32][R8.64] ;  /* 0x09000000080c8fae */ /* 0x000fe2000b981a20 */
[--C-:B------:R-:W-:Y:S01]  /*2610*/  @!P2 IMAD.MOV.U32 R31, RZ, RZ, R23.reuse ;  /* 0x000000ffff1fa224 */ /* 0x100fe200078e0017 */
[----:B------:R-:W-:Y:S01]  /*2620*/  CS2R R154, SRZ ;  /* 0x00000000009a7805 */ /* 0x000fe2000001ff00 */
[----:B------:R-:W-:Y:S01]  /*2630*/  @!P1 IMAD.MOV.U32 R29, RZ, RZ, R23 ;  /* 0x000000ffff1d9224 */ /* 0x000fe200078e0017 */
[----:B------:R3:W-:Y:S01]  /*2640*/  @!P0 LDGSTS.E.BYPASS.LTC128B.128 [R12+0xb000], desc[UR32][R8.64+0x80] ;  /* 0x0b000080080c8fae */ /* 0x0007e2000b981a20 */
[----:B-1----:R-:W-:Y:S01]  /*2650*/  @!P5 IMAD.MOV.U32 R2, RZ, RZ, R228 ;  /* 0x000000ffff02d224 */ /* 0x002fe200078e00e4 */
[----:B------:R-:W-:Y:S01]  /*2660*/  CS2R R152, SRZ ;  /* 0x0000000000987805 */ /* 0x000fe2000001ff00 */
[----:B------:R-:W-:Y:S01]  /*2670*/  @!P5 IMAD.MOV.U32 R3, RZ, RZ, R227 ;  /* 0x000000ffff03d224 */ /* 0x000fe200078e00e3 */
[----:B------:R-:W-:Y:S01]  /*2680*/  CS2R R150, SRZ ;  /* 0x0000000000967805 */ /* 0x000fe2000001ff00 */
[C---:B------:R-:W-:Y:S01]  /*2690*/  @!P3 IMAD R6, R14.reuse, UR15, R6 ;  /* 0x0000000f0e06bc24 */ /* 0x040fe2000f8e0206 */
[----:B------:R-:W-:Y:S01]  /*26a0*/  CS2R R148, SRZ ;  /* 0x0000000000947805 */ /* 0x000fe2000001ff00 */
[----:B------:R-:W-:Y:S01]  /*26b0*/  @!P3 IMAD.WIDE.U32 R22, R14, UR14, R22 ;  /* 0x0000000e0e16bc25 */ /* 0x000fe2000f8e0016 */
[----:B------:R-:W-:Y:S01]  /*26c0*/  @!P5 LDGSTS.E.BYPASS.LTC128B.128 [R237], desc[UR32][R2.64] ;  /* 0x0000000002eddfae */ /* 0x000fe2000b981a20 */
[----:B------:R-:W-:-:S02]  /*26d0*/  CS2R R142, SRZ ;  /* 0x00000000008e7805 */ /* 0x000fc4000001ff00 */
[----:B------:R-:W-:Y:S01]  /*26e0*/  CS2R R140, SRZ ;  /* 0x00000000008c7805 */ /* 0x000fe2000001ff00 */
[----:B------:R-:W-:Y:S01]  /*26f0*/  @!P3 IMAD.IADD R6, R23, 0x1, R6 ;  /* 0x000000011706b824 */ /* 0x000fe200078e0206 */
[----:B------:R1:W-:Y:S01]  /*2700*/  @!P5 LDGSTS.E.BYPASS.LTC128B.128 [R237+0x2000], desc[UR32][R2.64+0x80] ;  /* 0x0200008002eddfae */ /* 0x0003e2000b981a20 */
[----:B------:R-:W-:Y:S01]  /*2710*/  @!P4 IMAD.MOV.U32 R38, RZ, RZ, R28 ;  /* 0x000000ffff26c224 */ /* 0x000fe200078e001c */
[----:B------:R-:W-:Y:S01]  /*2720*/  CS2R R146, SRZ ;  /* 0x0000000000927805 */ /* 0x000fe2000001ff00 */
[----:B------:R-:W-:Y:S01]  /*2730*/  IMAD.IADD R33, R35, 0x1, R32 ;  /* 0x0000000123217824 */ /* 0x000fe200078e0220 */
[----:B------:R2:W-:Y:S01]  /*2740*/  @P5 STS.128 [R237], RZ ;  /* 0x000000ffed005388 */ /* 0x0005e20000000c00 */
[----:B------:R-:W-:Y:S01]  /*2750*/  @!P3 IMAD R13, R13, UR12, RZ ;  /* 0x0000000c0d0dbc24 */ /* 0x000fe2000f8e02ff */
[----:B------:R-:W-:Y:S01]  /*2760*/  CS2R R144, SRZ ;  /* 0x0000000000907805 */ /* 0x000fe2000001ff00 */
[----:B------:R-:W-:Y:S01]  /*2770*/  @!P3 IMAD.MOV.U32 R36, RZ, RZ, R34 ;  /* 0x000000ffff24b224 */ /* 0x000fe200078e0022 */
[----:B------:R2:W-:Y:S01]  /*2780*/  @P5 STS.128 [R237+0x2000], RZ ;  /* 0x002000ffed005388 */ /* 0x0005e20000000c00 */
[----:B------:R-:W-:Y:S01]  /*2790*/  @!P3 IMAD.MOV.U32 R37, RZ, RZ, R33 ;  /* 0x000000ffff25b224 */ /* 0x000fe200078e0021 */
[----:B------:R-:W-:Y:S01]  /*27a0*/  CS2R R138, SRZ ;  /* 0x00000000008a7805 */ /* 0x000fe2000001ff00 */
[----:B------:R-:W-:Y:S01]  /*27b0*/  @!P4 IMAD.WIDE.U32 R38, R19, UR14, R38 ;  /* 0x0000000e1326cc25 */ /* 0x000fe2000f8e0026 */
[----:B------:R2:W-:Y:S01]  /*27c0*/  @P0 STS.128 [R237+0x1000], RZ ;  /* 0x001000ffed000388 */ /* 0x0005e20000000c00 */
[----:B------:R-:W-:-:S02]  /*27d0*/  CS2R R136, SRZ ;  /* 0x0000000000887805 */ /* 0x000fc4000001ff00 */
[----:B------:R-:W-:Y:S01]  /*27e0*/  CS2R R134, SRZ ;  /* 0x0000000000867805 */ /* 0x000fe2000001ff00 */
[----:B---3--:R-:W3:Y:S01]  /*27f0*/  @!P4 LDC.64 R8, c[0x0][0x388] ;  /* 0x0000e200ff08cb82 */ /* 0x008ee20000000a00 */
[----:B------:R2:W-:Y:S01]  /*2800*/  @P0 STS.128 [R237+0x3000], RZ ;  /* 0x003000ffed000388 */ /* 0x0005e20000000c00 */
[----:B------:R-:W-:Y:S01]  /*2810*/  @!P2 IMAD.MOV.U32 R30, RZ, RZ, R28 ;  /* 0x000000ffff1ea224 */ /* 0x000fe200078e001c */
[----:B------:R-:W-:Y:S01]  /*2820*/  CS2R R132, SRZ ;  /* 0x0000000000847805 */ /* 0x000fe2000001ff00 */
[----:B------:R-:W-:Y:S01]  /*2830*/  @!P2 IMAD R23, R25, UR14, RZ ;  /* 0x0000000e1917ac24 */ /* 0x000fe2000f8e02ff */
[----:B------:R-:W-:Y:S01]  /*2840*/  @!PT LDS RZ, [RZ] ;  /* 0x00000000fffff984 */ /* 0x000fe20000000800 */
[----:B------:R-:W-:Y:S01]  /*2850*/  @!PT LDS RZ, [RZ] ;  /* 0x00000000fffff984 */ /* 0x000fe20000000800 */
[----:B------:R-:W-:Y:S01]  /*2860*/  @!PT LDS RZ, [RZ] ;  /* 0x00000000fffff984 */ /* 0x000fe20000000800 */
[----:B------:R-:W-:Y:S01]  /*2870*/  @!P0 LDGSTS.E.BYPASS.LTC128B.128 [R237+0x1000], desc[UR32][R4.64] ;  /* 0x0100000004ed8fae */ /* 0x000fe2000b981a20 */
[C---:B------:R-:W-:Y:S01]  /*2880*/  @!P3 IMAD R13, R14.reuse, UR13, R13 ;  /* 0x0000000d0e0dbc24 */ /* 0x040fe2000f8e020d */
[----:B------:R-:W-:Y:S01]  /*2890*/  CS2R R126, SRZ ;  /* 0x00000000007e7805 */ /* 0x000fe2000001ff00 */
[----:B------:R-:W-:Y:S01]  /*28a0*/  @!P3 IMAD.WIDE.U32 R14, R14, UR12, R36 ;  /* 0x0000000c0e0ebc25 */ /* 0x000fe2000f8e0024 */
[----:B------:R4:W-:Y:S01]  /*28b0*/  @!P0 LDGSTS.E.BYPASS.LTC128B.128 [R237+0x3000], desc[UR32][R4.64+0x80] ;  /* 0x0300008004ed8fae */ /* 0x0009e2000b981a20 */
[----:B------:R-:W-:-:S02]  /*28c0*/  CS2R R124, SRZ ;  /* 0x00000000007c7805 */ /* 0x000fc4000001ff00 */
[----:B------:R-:W-:Y:S01]  /*28d0*/  CS2R R130, SRZ ;  /* 0x0000000000827805 */ /* 0x000fe2000001ff00 */
[C---:B-1----:R-:W-:Y:S01]  /*28e0*/  VIADD R3, R236.reuse, 0x8 ;  /* 0x00000008ec037836 */ /* 0x042fe20000000000 */
[----:B------:R-:W-:Y:S01]  /*28f0*/  LOP3.LUT R2, R236, 0x20, RZ, 0xfc, !PT ;  /* 0x00000020ec027812 */ /* 0x000fe200078efcff */
[----:B------:R-:W-:Y:S01]  /*2900*/  @!P4 IMAD R24, R19, UR15, R39 ;  /* 0x0000000f1318cc24 */ /* 0x000fe2000f8e0227 */
[----:B------:R-:W-:Y:S01]  /*2910*/  CS2R R128, SRZ ;  /* 0x0000000000807805 */ /* 0x000fe2000001ff00 */
[----:B------:R-:W-:Y:S01]  /*2920*/  @!P2 IMAD.MOV.U32 R26, RZ, RZ, R34 ;  /* 0x000000ffff1aa224 */ /* 0x000fe200078e0022 */
[----:B------:R-:W-:Y:S01]  /*2930*/  ISETP.GE.AND P6, PT, R3, UR44, PT ;  /* 0x0000002c03007c0c */ /* 0x000fe2000bfc6270 */
[----:B------:R-:W-:Y:S01]  /*2940*/  @!P2 IMAD.MOV.U32 R27, RZ, RZ, R33 ;  /* 0x000000ffff1ba224 */ /* 0x000fe200078e0021 */
[----:B------:R-:W-:Y:S01]  /*2950*/  ISETP.GE.AND P5, PT, R2, UR44, PT ;  /* 0x0000002c02007c0c */ /* 0x000fe2000bfa6270 */
[----:B------:R-:W-:Y:S01]  /*2960*/  @!P2 IMAD R25, R25, UR12, RZ ;  /* 0x0000000c1919ac24 */ /* 0x000fe2000f8e02ff */
[----:B------:R-:W1:Y:S01]  /*2970*/  @!P3 LDC.64 R2, c[0x0][0x388] ;  /* 0x0000e200ff02bb82 */ /* 0x000e620000000a00 */
[C---:B------:R-:W-:Y:S01]  /*2980*/  @!P2 IMAD R23, R16.reuse, UR15, R23 ;  /* 0x0000000f1017ac24 */ /* 0x040fe2000f8e0217 */
[----:B------:R-:W-:Y:S01]  /*2990*/  CS2R R122, SRZ ;  /* 0x00000000007a7805 */ /* 0x000fe2000001ff00 */
[----:B------:R-:W-:Y:S01]  /*29a0*/  @!P2 IMAD.WIDE.U32 R30, R16, UR14, R30 ;  /* 0x0000000e101eac25 */ /* 0x000fe2000f8e001e */
[----:B------:R-:W-:-:S02]  /*29b0*/  CS2R R120, SRZ ;  /* 0x0000000000787805 */ /* 0x000fc4000001ff00 */
[----:B------:R-:W-:Y:S02]  /*29c0*/  CS2R R118, SRZ ;  /* 0x0000000000767805 */ /* 0x000fe4000001ff00 */
[----:B------:R-:W-:Y:S01]  /*29d0*/  CS2R R116, SRZ ;  /* 0x0000000000747805 */ /* 0x000fe2000001ff00 */
[----:B------:R-:W-:Y:S01]  /*29e0*/  @!P4 IMAD.MOV.U32 R32, RZ, RZ, R34 ;  /* 0x000000ffff20c224 */ /* 0x000fe200078e0022 */
[----:B------:R-:W-:Y:S01]  /*29f0*/  CS2R R110, SRZ ;  /* 0x00000000006e7805 */ /* 0x000fe2000001ff00 */
[----:B------:R-:W-:Y:S01]  /*2a00*/  @!P1 IMAD.MOV.U32 R35, RZ, RZ, R33 ;  /* 0x000000ffff239224 */ /* 0x000fe200078e0021 */
[----:B------:R-:W-:Y:S01]  /*2a10*/  CS2R R108, SRZ ;  /* 0x00000000006c7805 */ /* 0x000fe2000001ff00 */
[----:B------:R-:W-:Y:S01]  /*2a20*/  @!P2 IMAD.WIDE.U32 R26, R16, UR12, R26 ;  /* 0x0000000c101aac25 */ /* 0x000fe2000f8e001a */
[----:B------:R-:W-:Y:S02]  /*2a30*/  CS2R R114, SRZ ;  /* 0x0000000000727805 */ /* 0x000fe4000001ff00 */
[----:B------:R-:W-:-:S02]  /*2a40*/  CS2R R112, SRZ ;  /* 0x0000000000707805 */ /* 0x000fc4000001ff00 */
[----:B------:R-:W-:Y:S01]  /*2a50*/  CS2R R106, SRZ ;  /* 0x00000000006a7805 */ /* 0x000fe2000001ff00 */
[----:B----4-:R-:W4:Y:S01]  /*2a60*/  @!P2 LDC.64 R4, c[0x0][0x388] ;  /* 0x0000e200ff04ab82 */ /* 0x010f220000000a00 */
[----:B------:R-:W-:Y:S01]  /*2a70*/  @!P2 IMAD.IADD R23, R31, 0x1, R23 ;  /* 0x000000011f17a824 */ /* 0x000fe200078e0217 */
[----:B------:R-:W-:Y:S01]  /*2a80*/  CS2R R104, SRZ ;  /* 0x0000000000687805 */ /* 0x000fe2000001ff00 */
[----:B------:R-:W-:Y:S01]  /*2a90*/  @!P4 IMAD.WIDE.U32 R32, R19, UR12, R32 ;  /* 0x0000000c1320cc25 */ /* 0x000fe2000f8e0020 */
[----:B------:R-:W-:Y:S02]  /*2aa0*/  CS2R R102, SRZ ;  /* 0x0000000000667805 */ /* 0x000fe4000001ff00 */
[----:B------:R-:W-:Y:S02]  /*2ab0*/  CS2R R100, SRZ ;  /* 0x0000000000647805 */ /* 0x000fe4000001ff00 */
[----:B------:R-:W-:Y:S01]  /*2ac0*/  CS2R R94, SRZ ;  /* 0x00000000005e7805 */ /* 0x000fe2000001ff00 */
[----:B------:R-:W-:Y:S01]  /*2ad0*/  @!P1 IMAD.WIDE.U32 R28, R18, UR14, R28 ;  /* 0x0000000e121c9c25 */ /* 0x000fe2000f8e001c */
[----:B------:R-:W-:-:S02]  /*2ae0*/  CS2R R92, SRZ ;  /* 0x00000000005c7805 */ /* 0x000fc4000001ff00 */
[----:B-1----:R-:W-:Y:S02]  /*2af0*/  @!P3 LEA R20, P0, R22, R2, 0x1 ;  /* 0x000000021614b211 */ /* 0x002fe400078008ff */
[----:B------:R-:W-:Y:S01]  /*2b00*/  CS2R R98, SRZ ;  /* 0x0000000000627805 */ /* 0x000fe2000001ff00 */
[----:B------:R-:W-:Y:S01]  /*2b10*/  @!P1 IMAD.WIDE.U32 R34, R18, UR12, R34 ;  /* 0x0000000c12229c25 */ /* 0x000fe2000f8e0022 */
[----:B------:R-:W-:Y:S02]  /*2b20*/  CS2R R96, SRZ ;  /* 0x0000000000607805 */ /* 0x000fe4000001ff00 */
[----:B------:R-:W-:Y:S02]  /*2b30*/  @!P3 LEA.HI.X R21, R22, R3, R6, 0x1, P0 ;  /* 0x000000031615b211 */ /* 0x000fe400000f0c06 */
[----:B------:R-:W-:Y:S01]  /*2b40*/  CS2R R90, SRZ ;  /* 0x00000000005a7805 */ /* 0x000fe2000001ff00 */
[----:B------:R-:W1:Y:S01]  /*2b50*/  @!P4 LDC.64 R6, c[0x0][0x390] ;  /* 0x0000e400ff06cb82 */ /* 0x000e620000000a00 */
[----:B---3--:R-:W-:Y:S01]  /*2b60*/  @!P4 LEA R36, P0, R38, R8, 0x1 ;  /* 0x000000082624c211 */ /* 0x008fe200078008ff */
[----:B------:R-:W-:Y:S01]  /*2b70*/  @!P2 IMAD R8, R16, UR13, R25 ;  /* 0x0000000d1008ac24 */ /* 0x000fe2000f8e0219 */
[----:B------:R-:W-:Y:S01]  /*2b80*/  CS2R R88, SRZ ;  /* 0x0000000000587805 */ /* 0x000fe2000001ff00 */
[C---:B------:R-:W-:Y:S01]  /*2b90*/  @!P1 IMAD R22, R17.reuse, UR14, RZ ;  /* 0x0000000e11169c24 */ /* 0x040fe2000f8e02ff */
[----:B------:R-:W-:Y:S01]  /*2ba0*/  @!P4 LEA.HI.X R37, R38, R9, R24, 0x1, P0 ;  /* 0x000000092625c211 */ /* 0x000fe200000f0c18 */
[----:B------:R-:W-:Y:S01]  /*2bb0*/  @!P1 IMAD R9, R17, UR12, RZ ;  /* 0x0000000c11099c24 */ /* 0x000fe2000f8e02ff */
[----:B------:R-:W3:Y:S01]  /*2bc0*/  LDCU UR12, c[0x0][0x590] ;  /* 0x0000b200ff0c77ac */ /* 0x000ee20008000800 */
[----:B------:R-:W2:Y:S01]  /*2bd0*/  @!P1 LDC.64 R2, c[0x0][0x388] ;  /* 0x0000e200ff029b82 */ /* 0x000ea20000000a00 */
[----:B----4-:R-:W-:Y:S01]  /*2be0*/  @!P2 LEA R16, P0, R30, R4, 0x1 ;  /* 0x000000041e10a211 */ /* 0x010fe200078008ff */
[C---:B------:R-:W-:Y:S01]  /*2bf0*/  @!P1 IMAD R22, R18.reuse, UR15, R22 ;  /* 0x0000000f12169c24 */ /* 0x040fe2000f8e0216 */
[----:B------:R-:W-:Y:S01]  /*2c00*/  @!P4 LDGSTS.E.BYPASS.LTC128B.128 [R12+0xc000], desc[UR32][R36.64] ;  /* 0x0c000000240ccfae */ /* 0x000fe2000b981a20 */
[----:B------:R-:W-:Y:S01]  /*2c10*/  @!P1 IMAD R9, R18, UR13, R9 ;  /* 0x0000000d12099c24 */ /* 0x000fe2000f8e0209 */
[----:B------:R-:W-:Y:S01]  /*2c20*/  @!P2 LEA.HI.X R17, R30, R5, R23, 0x1, P0 ;  /* 0x000000051e11a211 */ /* 0x000fe200000f0c17 */
[----:B------:R-:W-:Y:S01]  /*2c30*/  @!P4 IMAD R19, R19, UR13, R33 ;  /* 0x0000000d1313cc24 */ /* 0x000fe2000f8e0221 */
[----:B------:R-:W-:Y:S01]  /*2c40*/  @!P4 LDGSTS.E.BYPASS.LTC128B.128 [R12+0x10000], desc[UR32][R36.64+0x80] ;  /* 0x10000080240ccfae */ /* 0x000fe2000b981a20 */
[----:B------:R-:W4:Y:S01]  /*2c50*/  @!P3 LDC.64 R4, c[0x0][0x390] ;  /* 0x0000e400ff04bb82 */ /* 0x000f220000000a00 */
[----:B------:R-:W-:Y:S01]  /*2c60*/  @!P1 IMAD.IADD R22, R29, 0x1, R22 ;  /* 0x000000011d169824 */ /* 0x000fe200078e0216 */
[----:B------:R-:W-:Y:S01]  /*2c70*/  CS2R R86, SRZ ;  /* 0x0000000000567805 */ /* 0x000fe2000001ff00 */
[----:B------:R-:W-:Y:S01]  /*2c80*/  @!P3 IMAD.IADD R13, R15, 0x1, R13 ;  /* 0x000000010f0db824 */ /* 0x000fe200078e020d */
[----:B------:R1:W-:Y:S01]  /*2c90*/  @P4 STS.128 [R12+0xc000], RZ ;  /* 0x00c000ff0c004388 */ /* 0x0003e20000000c00 */
[----:B------:R-:W-:Y:S01]  /*2ca0*/  @!P2 IMAD.IADD R8, R27, 0x1, R8 ;  /* 0x000000011b08a824 */ /* 0x000fe200078e0208 */
[----:B------:R-:W-:Y:S01]  /*2cb0*/  CS2R R84, SRZ ;  /* 0x0000000000547805 */ /* 0x000fe2000001ff00 */
[----:B------:R-:W-:Y:S01]  /*2cc0*/  @!P1 IMAD.IADD R9, R35, 0x1, R9 ;  /* 0x0000000123099824 */ /* 0x000fe200078e0209 */
[----:B-1----:R-:W-:Y:S01]  /*2cd0*/  @!P4 LEA R18, P0, R32, R6, 0x1 ;  /* 0x000000062012c211 */ /* 0x002fe200078008ff */
[----:B------:R1:W-:Y:S01]  /*2ce0*/  @P4 STS.128 [R12+0x10000], RZ ;  /* 0x010000ff0c004388 */ /* 0x0003e20000000c00 */
[----:B------:R-:W-:Y:S01]  /*2cf0*/  IMAD.MOV.U32 R226, RZ, RZ, 0x4 ;  /* 0x00000004ffe27424 */ /* 0x000fe200078e00ff */
[----:B------:R-:W-:-:S02]  /*2d00*/  CS2R R78, SRZ ;  /* 0x00000000004e7805 */ /* 0x000fc4000001ff00 */
[----:B------:R-:W-:Y:S01]  /*2d10*/  @!P4 LEA.HI.X R19, R32, R7, R19, 0x1, P0 ;  /* 0x000000072013c211 */ /* 0x000fe200000f0c13 */
[----:B------:R1:W-:Y:S01]  /*2d20*/  @P3 STS.128 [R12+0xd000], RZ ;  /* 0x00d000ff0c003388 */ /* 0x0003e20000000c00 */
[----:B------:R-:W3:Y:S01]  /*2d30*/  @!P2 LDC.64 R6, c[0x0][0x390] ;  /* 0x0000e400ff06ab82 */ /* 0x000ee20000000a00 */
[----:B------:R-:W-:Y:S02]  /*2d40*/  CS2R R76, SRZ ;  /* 0x00000000004c7805 */ /* 0x000fe4000001ff00 */
[C---:B--2---:R-:W-:Y:S01]  /*2d50*/  @!P1 LEA R24, P0, R28.reuse, R2, 0x1 ;  /* 0x000000021c189211 */ /* 0x044fe200078008ff */
[----:B------:R1:W-:Y:S01]  /*2d60*/  @P3 STS.128 [R12+0x11000], RZ ;  /* 0x011000ff0c003388 */ /* 0x0003e20000000c00 */
[----:B------:R-:W-:Y:S02]  /*2d70*/  CS2R R82, SRZ ;  /* 0x0000000000527805 */ /* 0x000fe4000001ff00 */
[----:B------:R-:W-:Y:S02]  /*2d80*/  CS2R R80, SRZ ;  /* 0x0000000000507805 */ /* 0x000fe4000001ff00 */
[----:B------:R-:W-:Y:S01]  /*2d90*/  @!P1 LEA.HI.X R25, R28, R3, R22, 0x1, P0 ;  /* 0x000000031c199211 */ /* 0x000fe200000f0c16 */
[----:B------:R-:W-:Y:S01]  /*2da0*/  @!PT LDS RZ, [RZ] ;  /* 0x00000000fffff984 */ /* 0x000fe20000000800 */
[----:B------:R-:W-:Y:S01]  /*2db0*/  @!PT LDS RZ, [RZ] ;  /* 0x00000000fffff984 */ /* 0x000fe20000000800 */
[----:B------:R-:W-:Y:S01]  /*2dc0*/  @!PT LDS RZ, [RZ] ;  /* 0x00000000fffff984 */ /* 0x000fe20000000800 */
[----:B------:R-:W-:Y:S01]  /*2dd0*/  @!P3 LDGSTS.E.BYPASS.LTC128B.128 [R12+0xd000], desc[UR32][R20.64] ;  /* 0x0d000000140cbfae */ /* 0x000fe2000b981a20 */
[----:B------:R-:W2:Y:S01]  /*2de0*/  @!P1 LDC.64 R2, c[0x0][0x390] ;  /* 0x0000e400ff029b82 */ /* 0x000ea20000000a00 */
[----:B------:R-:W-:-:S02]  /*2df0*/  CS2R R74, SRZ ;  /* 0x00000000004a7805 */ /* 0x000fc4000001ff00 */
[C---:B----4-:R-:W-:Y:S01]  /*2e00*/  @!P3 LEA R4, P0, R14.reuse, R4, 0x1 ;  /* 0x000000040e04b211 */ /* 0x050fe200078008ff */
[----:B------:R-:W-:Y:S01]  /*2e10*/  @!P3 LDGSTS.E.BYPASS.LTC128B.128 [R12+0x11000], desc[UR32][R20.64+0x80] ;  /* 0x11000080140cbfae */ /* 0x000fe2000b981a20 */
[----:B------:R-:W-:Y:S02]  /*2e20*/  CS2R R72, SRZ ;  /* 0x0000000000487805 */ /* 0x000fe4000001ff00 */
[----:B------:R-:W-:Y:S02]  /*2e30*/  CS2R R70, SRZ ;  /* 0x0000000000467805 */ /* 0x000fe4000001ff00 */
[----:B------:R-:W-:Y:S01]  /*2e40*/  @!P3 LEA.HI.X R5, R14, R5, R13, 0x1, P0 ;  /* 0x000000050e05b211 */ /* 0x000fe200000f0c0d */
        /* <DEDUP_REMOVED lines=12> */
[----:B---3--:R-:W-:Y:S02]  /*2f10*/  @!P2 LEA R6, P0, R26, R6, 0x1 ;  /* 0x000000061a06a211 */ /* 0x008fe400078008ff */
[----:B------:R-:W-:-:S02]  /*2f20*/  CS2R R56, SRZ ;  /* 0x0000000000387805 */ /* 0x000fc4000001ff00 */
[----:B------:R-:W-:Y:S01]  /*2f30*/  CS2R R54, SRZ ;  /* 0x0000000000367805 */ /* 0x000fe2000001ff00 */
[----:B------:R-:W-:Y:S01]  /*2f40*/  @!P2 LDGSTS.E.BYPASS.LTC128B.128 [R12+0x12000], desc[UR32][R16.64+0x80] ;  /* 0x12000080100cafae */ /* 0x000fe2000b981a20 */
[----:B------:R-:W-:Y:S01]  /*2f50*/  @!P2 LEA.HI.X R7, R26, R7, R8, 0x1, P0 ;  /* 0x000000071a07a211 */ /* 0x000fe200000f0c08 */
[----:B------:R-:W-:Y:S01]  /*2f60*/  VIADD R8, R236, 0x28 ;  /* 0x00000028ec087836 */ /* 0x000fe20000000000 */
[----:B------:R-:W-:Y:S01]  /*2f70*/  CS2R R52, SRZ ;  /* 0x0000000000347805 */ /* 0x000fe2000001ff00 */
[----:B------:R1:W-:Y:S01]  /*2f80*/  @P1 STS.128 [R12+0xf000], RZ ;  /* 0x00f000ff0c001388 */ /* 0x0003e20000000c00 */
[C---:B--2---:R-:W-:Y:S02]  /*2f90*/  @!P1 LEA R2, P0, R34.reuse, R2, 0x1 ;  /* 0x0000000222029211 */ /* 0x044fe400078008ff */
[----:B------:R-:W-:Y:S02]  /*2fa0*/  CS2R R46, SRZ ;  /* 0x00000000002e7805 */ /* 0x000fe4000001ff00 */
[----:B------:R-:W-:Y:S01]  /*2fb0*/  CS2R R44, SRZ ;  /* 0x00000000002c7805 */ /* 0x000fe2000001ff00 */
[----:B------:R1:W-:Y:S01]  /*2fc0*/  @P1 STS.128 [R12+0x13000], RZ ;  /* 0x013000ff0c001388 */ /* 0x0003e20000000c00 */
[----:B------:R-:W-:-:S02]  /*2fd0*/  @!P1 LEA.HI.X R3, R34, R3, R9, 0x1, P0 ;  /* 0x0000000322039211 */ /* 0x000fc400000f0c09 */
[----:B------:R-:W-:Y:S02]  /*2fe0*/  CS2R R50, SRZ ;  /* 0x0000000000327805 */ /* 0x000fe4000001ff00 */
[----:B------:R-:W-:Y:S01]  /*2ff0*/  ISETP.GE.AND P0, PT, R236, UR44, PT ;  /* 0x0000002cec007c0c */ /* 0x000fe2000bf06270 */
[----:B------:R-:W-:Y:S01]  /*3000*/  @!PT LDS RZ, [RZ] ;  /* 0x00000000fffff984 */ /* 0x000fe20000000800 */
[----:B------:R-:W-:Y:S01]  /*3010*/  @!PT LDS RZ, [RZ] ;  /* 0x00000000fffff984 */ /* 0x000fe20000000800 */
[----:B------:R-:W-:Y:S01]  /*3020*/  @!PT LDS RZ, [RZ] ;  /* 0x00000000fffff984 */ /* 0x000fe20000000800 */
[----:B------:R-:W-:Y:S01]  /*3030*/  @!P1 LDGSTS.E.BYPASS.LTC128B.128 [R12+0xf000], desc[UR32][R24.64] ;  /* 0x0f000000180c9fae */ /* 0x000fe2000b981a20 */
[----:B------:R-:W-:Y:S02]  /*3040*/  CS2R R48, SRZ ;  /* 0x0000000000307805 */ /* 0x000fe4000001ff00 */
[----:B------:R-:W-:Y:S02]  /*3050*/  CS2R R42, SRZ ;  /* 0x00000000002a7805 */ /* 0x000fe4000001ff00 */
[----:B------:R-:W-:Y:S01]  /*3060*/  CS2R R40, SRZ ;  /* 0x0000000000287805 */ /* 0x000fe2000001ff00 */
[----:B------:R-:W-:Y:S01]  /*3070*/  @!P1 LDGSTS.E.BYPASS.LTC128B.128 [R12+0x13000], desc[UR32][R24.64+0x80] ;  /* 0x13000080180c9fae */ /* 0x000fe2000b981a20 */
[----:B------:R-:W-:-:S02]  /*3080*/  UIADD3 UR42, UPT, UPT, -UR52, UR42, URZ ;  /* 0x0000002a342a7290 */ /* 0x000fc4000fffe1ff */
[----:B------:R-:W-:Y:S01]  /*3090*/  USHF.L.U32 UR54, UR54, 0x3, URZ ;  /* 0x0000000336367899 */ /* 0x000fe200080006ff */
[----:B------:R-:W-:Y:S01]  /*30a0*/  @!P4 LDGSTS.E.BYPASS.LTC128B.128 [R12+0x14000], desc[UR32][R18.64] ;  /* 0x14000000120ccfae */ /* 0x000fe2000b981a20 */
[----:B------:R-:W2:Y:S03]  /*30b0*/  LDCU UR10, c[0x0][0x504] ;  /* 0x0000a080ff0a77ac */ /* 0x000ea60008000800 */
[----:B------:R-:W-:Y:S01]  /*30c0*/  @!P4 LDGSTS.E.BYPASS.LTC128B.128 [R12+0x18000], desc[UR32][R18.64+0x80] ;  /* 0x18000080120ccfae */ /* 0x000fe2000b981a20 */
[----:B------:R-:W3:Y:S03]  /*30d0*/  LDCU UR9, c[0x0][0x508] ;  /* 0x0000a100ff0977ac */ /* 0x000ee60008000800 */
[----:B------:R1:W-:Y:S01]  /*30e0*/  @P4 STS.128 [R12+0x14000], RZ ;  /* 0x014000ff0c004388 */ /* 0x0003e20000000c00 */
[----:B------:R-:W4:Y:S03]  /*30f0*/  LDCU UR8, c[0x0][0x3e0] ;  /* 0x00007c00ff0877ac */ /* 0x000f260008000800 */
[----:B------:R1:W-:Y:S01]  /*3100*/  @P4 STS.128 [R12+0x18000], RZ ;  /* 0x018000ff0c004388 */ /* 0x0003e20000000c00 */
[----:B------:R-:W1:Y:S03]  /*3110*/  LDCU UR11, c[0x0][0x45c] ;  /* 0x00008b80ff0b77ac */ /* 0x000e660008000800 */
[----:B------:R1:W-:Y:S04]  /*3120*/  @P3 STS.128 [R12+0x15000], RZ ;  /* 0x015000ff0c003388 */ /* 0x0003e80000000c00 */
[----:B------:R1:W-:Y:S04]  /*3130*/  @P3 STS.128 [R12+0x19000], RZ ;  /* 0x019000ff0c003388 */ /* 0x0003e80000000c00 */
[----:B------:R-:W-:Y:S01]  /*3140*/  @!PT LDS RZ, [RZ] ;  /* 0x00000000fffff984 */ /* 0x000fe20000000800 */
[----:B------:R-:W-:Y:S01]  /*3150*/  @!PT LDS RZ, [RZ] ;  /* 0x00000000fffff984 */ /* 0x000fe20000000800 */
[----:B------:R-:W-:Y:S01]  /*3160*/  @!PT LDS RZ, [RZ] ;  /* 0x00000000fffff984 */ /* 0x000fe20000000800 */
[----:B------:R-:W-:Y:S04]  /*3170*/  @!P3 LDGSTS.E.BYPASS.LTC128B.128 [R12+0x15000], desc[UR32][R4.64] ;  /* 0x15000000040cbfae */ /* 0x000fe8000b981a20 */
[----:B------:R2:W-:Y:S01]  /*3180*/  @!P3 LDGSTS.E.BYPASS.LTC128B.128 [R12+0x19000], desc[UR32][R4.64+0x80] ;  /* 0x19000080040cbfae */ /* 0x0005e2000b981a20 */
[----:B------:R-:W-:-:S03]  /*3190*/  ISETP.GE.AND P3, PT, R8, UR44, PT ;  /* 0x0000002c08007c0c */ /* 0x000fc6000bf66270 */
[----:B------:R1:W-:Y:S04]  /*31a0*/  @P2 STS.128 [R12+0x16000], RZ ;  /* 0x016000ff0c002388 */ /* 0x0003e80000000c00 */
[----:B------:R1:W-:Y:S04]  /*31b0*/  @P2 STS.128 [R12+0x1a000], RZ ;  /* 0x01a000ff0c002388 */ /* 0x0003e80000000c00 */
[----:B------:R-:W-:Y:S01]  /*31c0*/  @!PT LDS RZ, [RZ] ;  /* 0x00000000fffff984 */ /* 0x000fe20000000800 */
[----:B------:R-:W-:Y:S01]  /*31d0*/  @!PT LDS RZ, [RZ] ;  /* 0x00000000fffff984 */ /* 0x000fe20000000800 */
[----:B------:R-:W-:Y:S01]  /*31e0*/  @!PT LDS RZ, [RZ] ;  /* 0x00000000fffff984 */ /* 0x000fe20000000800 */
[----:B------:R-:W-:Y:S04]  /*31f0*/  @!P2 LDGSTS.E.BYPASS.LTC128B.128 [R12+0x16000], desc[UR32][R6.64] ;  /* 0x16000000060cafae */ /* 0x000fe8000b981a20 */
[----:B------:R-:W-:Y:S04]  /*3200*/  @!P2 LDGSTS.E.BYPASS.LTC128B.128 [R12+0x1a000], desc[UR32][R6.64+0x80] ;  /* 0x1a000080060cafae */ /* 0x000fe8000b981a20 */
[----:B------:R1:W-:Y:S04]  /*3210*/  @P1 STS.128 [R12+0x17000], RZ ;  /* 0x017000ff0c001388 */ /* 0x0003e80000000c00 */
[----:B------:R1:W-:Y:S01]  /*3220*/  @P1 STS.128 [R12+0x1b000], RZ ;  /* 0x01b000ff0c001388 */ /* 0x0003e20000000c00 */
[----:B--2---:R-:W-:-:S03]  /*3230*/  IMAD.MOV.U32 R4, RZ, RZ, 0x4 ;  /* 0x00000004ff047424 */ /* 0x004fc600078e00ff */
[----:B------:R-:W-:Y:S01]  /*3240*/  @!PT LDS RZ, [RZ] ;  /* 0x00000000fffff984 */ /* 0x000fe20000000800 */
[----:B------:R-:W-:Y:S01]  /*3250*/  @!PT LDS RZ, [RZ] ;  /* 0x00000000fffff984 */ /* 0x000fe20000000800 */
[----:B------:R-:W-:Y:S01]  /*3260*/  @!PT LDS RZ, [RZ] ;  /* 0x00000000fffff984 */ /* 0x000fe20000000800 */
[----:B------:R-:W-:Y:S01]  /*3270*/  @!P1 LDGSTS.E.BYPASS.LTC128B.128 [R12+0x17000], desc[UR32][R2.64] ;  /* 0x17000000020c9fae */ /* 0x000fe2000b981a20 */
[----:B------:R-:W-:-:S03]  /*3280*/  IMAD.WIDE.U32 R8, R236, R4, UR60 ;  /* 0x0000003cec087e25 */ /* 0x000fc6000f8e0004 */
[----:B------:R2:W-:Y:S04]  /*3290*/  @!P1 LDGSTS.E.BYPASS.LTC128B.128 [R12+0x1b000], desc[UR32][R2.64+0x80] ;  /* 0x1b000080020c9fae */ /* 0x0005e8000b981a20 */
[----:B------:R-:W0:Y:S04]  /*32a0*/  LDGDEPBAR ;  /* 0x00000000000079af */ /* 0x000e280000000000 */
[----:B------:R1:W5:Y:S04]  /*32b0*/  @!P0 LDG.E R235, desc[UR32][R8.64] ;  /* 0x0000002008eb8981 */ /* 0x000368000c1e1900 */
[----:B------:R1:W5:Y:S04]  /*32c0*/  @!P6 LDG.E R234, desc[UR32][R8.64+0x20] ;  /* 0x0000202008eae981 */ /* 0x000368000c1e1900 */
[----:B------:R1:W5:Y:S04]  /*32d0*/  @!P5 LDG.E R233, desc[UR32][R8.64+0x80] ;  /* 0x0000802008e9d981 */ /* 0x000368000c1e1900 */
[----:B------:R1:W5:Y:S01]  /*32e0*/  @!P3 LDG.E R232, desc[UR32][R8.64+0xa0] ;  /* 0x0000a02008e8b981 */ /* 0x000362000c1e1900 */
[----:B------:R-:W-:-:S02]  /*32f0*/  SHF.R.U32.HI R5, RZ, 0x4, R0 ;  /* 0x00000004ff057819 */ /* 0x000fc40000011600 */
[----:B------:R-:W-:Y:S02]  /*3300*/  CS2R R38, SRZ ;  /* 0x0000000000267805 */ /* 0x000fe4000001ff00 */
[C---:B------:R-:W-:Y:S02]  /*3310*/  R2P PR, R0.reuse, 0x6 ;  /* 0x0000000600007804 */ /* 0x040fe40000000000 */
[----:B------:R-:W-:Y:S02]  /*3320*/  CS2R R36, SRZ ;  /* 0x0000000000247805 */ /* 0x000fe4000001ff00 */
[----:B------:R-:W-:Y:S01]  /*3330*/  LOP3.LUT R5, R5, 0x8, RZ, 0xc0, !PT ;  /* 0x0000000805057812 */ /* 0x000fe200078ec0ff */
[----:B------:R-:W-:Y:S01]  /*3340*/  USHF.L.U32 UR12, UR12, 0x6, URZ ;  /* 0x000000060c0c7899 */ /* 0x000fe200080006ff */
[----:B--2---:R-:W-:Y:S01]  /*3350*/  IMAD.SHL.U32 R3, R0, 0x40, RZ ;  /* 0x0000004000037824 */ /* 0x004fe200078e00ff */
[----:B------:R-:W-:Y:S02]  /*3360*/  SEL R212, R212, 0xffffffc0, !P2 ;  /* 0xffffffc0d4d47807 */ /* 0x000fe40005000000 */
[----:B------:R-:W-:-:S02]  /*3370*/  LOP3.LUT R5, R5, 0x10, R0, 0xf8, !PT ;  /* 0x0000001005057812 */ /* 0x000fc400078ef800 */
[C---:B------:R-:W-:Y:S02]  /*3380*/  LOP3.LUT R4, R3.reuse, 0x1c0, RZ, 0xc0, !PT ;  /* 0x000001c003047812 */ /* 0x040fe400078ec0ff */
[----:B------:R-:W-:Y:S02]  /*3390*/  LOP3.LUT R2, R3, 0x200, RZ, 0xc0, !PT ;  /* 0x0000020003027812 */ /* 0x000fe400078ec0ff */
[----:B------:R-:W-:Y:S02]  /*33a0*/  LOP3.LUT R4, R4, 0x38, R11, 0xf8, !PT ;  /* 0x0000003804047812 */ /* 0x000fe400078ef80b */
[----:B------:R-:W-:Y:S02]  /*33b0*/  LOP3.LUT R2, R2, 0x400, R210, 0xf8, !PT ;  /* 0x0000040002027812 */ /* 0x000fe400078ef8d2 */
[----:B------:R-:W-:Y:S02]  /*33c0*/  LOP3.LUT R10, R4, 0x8, R10, 0x78, !PT ;  /* 0x00000008040a7812 */ /* 0x000fe400078e780a */
[----:B------:R-:W-:-:S02]  /*33d0*/  LOP3.LUT R5, R5, R4, RZ, 0x3c, !PT ;  /* 0x0000000405057212 */ /* 0x000fc400078e3cff */
[----:B------:R-:W-:Y:S02]  /*33e0*/  LOP3.LUT R4, R4, 0x8, R0, 0x78, !PT ;  /* 0x0000000804047812 */ /* 0x000fe400078e7800 */
[----:B------:R-:W-:Y:S02]  /*33f0*/  LOP3.LUT R2, R2, R10, RZ, 0xfc, !PT ;  /* 0x0000000a02027212 */ /* 0x000fe400078efcff */
[----:B------:R-:W-:Y:S02]  /*3400*/  LOP3.LUT R210, R4, 0x7a00, R210, 0xf8, !PT ;  /* 0x00007a0004d27812 */ /* 0x000fe400078ef8d2 */
[----:B------:R-:W-:Y:S02]  /*3410*/  LOP3.LUT R0, R5, 0x200, R3, 0xf8, !PT ;  /* 0x0000020005007812 */ /* 0x000fe400078ef803 */
[----:B------:R-:W-:Y:S02]  /*3420*/  LEA R210, R210, UR24, 0x1 ;  /* 0x00000018d2d27c11 */ /* 0x000fe4000f8e08ff */
[----:B------:R-:W-:-:S02]  /*3430*/  LEA R2, R2, UR24, 0x1 ;  /* 0x0000001802027c11 */ /* 0x000fc4000f8e08ff */
[----:B------:R-:W-:Y:S01]  /*3440*/  LEA R0, R0, UR24, 0x1 ;  /* 0x0000001800007c11 */ /* 0x000fe2000f8e08ff */
[--C-:B------:R-:W-:Y:S01]  /*3450*/  IMAD.IADD R3, R212, 0x1, R210.reuse ;  /* 0x00000001d4037824 */ /* 0x100fe200078e02d2 */
[----:B------:R-:W-:Y:S01]  /*3460*/  SEL R211, R211, 0xffffffe0, !P1 ;  /* 0xffffffe0d3d37807 */ /* 0x000fe20004800000 */
[----:B------:R-:W-:Y:S02]  /*3470*/  VIADD R2, R2, UR35 ;  /* 0x0000002302027c36 */ /* 0x000fe40008000000 */
[----:B------:R-:W-:Y:S02]  /*3480*/  VIADD R0, R0, UR35 ;  /* 0x0000002300007c36 */ /* 0x000fe40008000000 */
[C---:B------:R-:W-:Y:S02]  /*3490*/  IMAD.IADD R209, R211.reuse, 0x1, R210 ;  /* 0x00000001d3d17824 */ /* 0x040fe400078e02d2 */
[----:B-1-34-:R-:W-:-:S07]  /*34a0*/  IMAD.IADD R208, R211, 0x1, R3 ;  /* 0x00000001d3d07824 */ /* 0x01afce00078e0203 */
.L_x_679:
[----:B------:R-:W0:Y:S01]  /*34b0*/  LDGDEPBAR ;  /* 0x00000000000079af */ /* 0x000e220000000000 */
[----:B------:R-:W-:Y:S01]  /*34c0*/  IMAD.U32 R4, RZ, RZ, UR16 ;  /* 0x00000010ff047e24 */ /* 0x000fe2000f8e00ff */
[----:B------:R-:W-:Y:S01]  /*34d0*/  MOV R5, UR17 ;  /* 0x0000001100057c02 */ /* 0x000fe20008000f00 */
[C---:B------:R-:W-:Y:S01]  /*34e0*/  IMAD.IADD R213, R2.reuse, 0x1, R211 ;  /* 0x0000000102d57824 */ /* 0x040fe200078e02d3 */
[----:B------:R-:W-:Y:S01]  /*34f0*/  IADD3 R212, PT, PT, R2, R212, RZ ;  /* 0x000000d402d47210 */ /* 0x000fe20007ffe0ff */
[----:B------:R-:W-:Y:S01]  /*3500*/  USHF.L.U32 UR14, UR53, 0x6, URZ ;  /* 0x00000006350e7899 */ /* 0x000fe200080006ff */
[C---:B------:R-:W-:Y:S03]  /*3510*/  LEA R216, P0, R236.reuse, R4, 0x2 ;  /* 0x00000004ecd87211 */ /* 0x040fe600078010ff */
[----:B------:R-:W-:Y:S01]  /*3520*/  IMAD.IADD R211, R211, 0x1, R212 ;  /* 0x00000001d3d37824 */ /* 0x000fe200078e02d4 */
[----:B------:R-:W-:Y:S01]  /*3530*/  LEA.HI.X R217, R236, R5, RZ, 0x2, P0 ;  /* 0x00000005ecd97211 */ /* 0x000fe200000f14ff */
[----:B------:R-:W-:Y:S01]  /*3540*/  UISETP.GE.AND UP0, UPT, UR14, UR42, UPT ;  /* 0x0000002a0e00728c */ /* 0x000fe2000bf06270 */
[----:B------:R-:W-:Y:S04]  /*3550*/  DEPBAR.LE SB0, 0x0 ;  /* 0x000080000000791a */ /* 0x000fe80000000000 */
[----:B------:R-:W-:Y:S06]  /*3560*/  BAR.SYNC.DEFER_BLOCKING 0x0 ;  /* 0x0000000000007b1d */ /* 0x000fec0000010000 */
        /* <DEDUP_REMOVED lines=115> */
.L_x_675:
        /* <DEDUP_REMOVED lines=159> */
.L_x_676:
        /* <DEDUP_REMOVED lines=13> */
[--C-:B------:R-:W-:Y:S01]  /*4760*/  FFMA.FTZ R190, R19, UR11, -R3.reuse ;  /* 0x0000000b13be7c23 */ /* 0x100fe20008010803 */
[--C-:B------:R-:W-:Y:S01]  /*4770*/  FFMA.FTZ R194, R4, UR11, -R164.reuse ;  /* 0x0000000b04c27c23 */ /* 0x100fe200080108a4 */
[----:B------:R-:W-:Y:S01]  /*4780*/  FFMA.FTZ R195, R5, UR11, -R164 ;  /* 0x0000000b05c37c23 */ /* 0x000fe200080108a4 */
        /* <DEDUP_REMOVED lines=10> */
[----:B------:R-:W-:Y:S01]  /*4830*/  FFMA.FTZ R192, R17, UR11, -R164 ;  /* 0x0000000b11c07c23 */ /* 0x000fe200080108a4 */
        /* <DEDUP_REMOVED lines=108> */
[----:B------:R-:W-:Y:S02]  /*4f00*/  IADD3 R188, PT, PT, R211, R189, RZ ;  /* 0x000000bdd3bc7210 */ /* 0x000fe40007ffe0ff */
        /* <DEDUP_REMOVED lines=103> */
[C---:B------:R-:W-:Y:S08]  /*5580*/  HMMA.16816.F32.BF16 R24, R180.reuse, R164, R24 ;  /* 0x000000a4b418723c */ /* 0x040ff00000041818 */
[-C--:B------:R-:W-:Y:S08]  /*5590*/  HMMA.16816.F32.BF16 R28, R180, R166.reuse, R28 ;  /* 0x000000a6b41c723c */ /* 0x080ff0000004181c */
[----:B------:R-:W-:Y:S01]  /*55a0*/  HMMA.16816.F32.BF16 R32, R176, R166, R32 ;  /* 0x000000a6b020723c */ /* 0x000fe20000041820 */
[----:B------:R-:W2:Y:S03]  /*55b0*/  LDSM.16.M88.4 R164, [R208+0x18800] ;  /* 0x01880000d0a4783b */ /* 0x000ea60000000200 */
[----:B------:R-:W-:Y:S02]  /*55c0*/  SHF.L.U32 R176, R213, 0x6, RZ ;  /* 0x00000006d5b07819 */ /* 0x000fe400000006ff */
[----:B------:R-:W-:Y:S02]  /*55d0*/  LOP3.LUT R178, R215, 0x10, R213, 0xf8, !PT ;  /* 0x00000010d7b27812 */ /* 0x000fe400078ef8d5 */
[-C--:B-1----:R-:W-:Y:S05]  /*55e0*/  HMMA.16816.F32.BF16 R4, R168, R184.reuse, R4 ;  /* 0x000000b8a804723c */ /* 0x082fea0000041804 */
[----:B------:R-:W-:Y:S03]  /*55f0*/  LOP3.LUT R177, R176, 0x1c0, RZ, 0xc0, !PT ;  /* 0x000001c0b0b17812 */ /* 0x000fe600078ec0ff */
[C---:B---3--:R-:W-:Y:S04]  /*5600*/  HMMA.16816.F32.BF16 R8, R172.reuse, R184, R8 ;  /* 0x000000b8ac08723c */ /* 0x048fe80000041808 */
[----:B------:R-:W-:Y:S04]  /*5610*/  LOP3.LUT R177, R177, 0x38, R214, 0xf8, !PT ;  /* 0x00000038b1b17812 */ /* 0x000fe800078ef8d6 */
        /* <DEDUP_REMOVED lines=10> */
[----:B------:R-:W-:Y:S01]  /*56c0*/  FADD.FTZ R11, -R216, R11 ;  /* 0x0000000bd80b7221 */ /* 0x000fe20000010100 */
        /* <DEDUP_REMOVED lines=24> */
[----:B------:R-:W-:Y:S01]  /*5850*/  FMUL.FTZ R9, R201, R9 ;  /* 0x00000009c9097220 */ /* 0x000fe20000410000 */
[----:B------:R-:W-:Y:S01]  /*5860*/  FMUL.FTZ R10, R202, R10 ;  /* 0x0000000aca0a7220 */ /* 0x000fe20000410000 */
[----:B------:R-:W-:Y:S01]  /*5870*/  LOP3.LUT R177, R178, R177, RZ, 0x3c, !PT ;  /* 0x000000b1b2b17212 */ /* 0x000fe200078e3cff */
[C---:B------:R-:W-:Y:S01]  /*5880*/  FADD.FTZ R28, -R218.reuse, R28 ;  /* 0x0000001cda1c7221 */ /* 0x040fe20000010100 */
[----:B------:R-:W-:Y:S01]  /*5890*/  FADD.FTZ R29, -R218, R29 ;  /* 0x0000001dda1d7221 */ /* 0x000fe20000010100 */
[----:B------:R-:W-:Y:S01]  /*58a0*/  F2FP.BF16.F32.PACK_AB R4, R5, R4 ;  /* 0x000000040504723e */ /* 0x000fe200000010ff */
[C---:B------:R-:W-:Y:S01]  /*58b0*/  FADD.FTZ R30, -R216.reuse, R30 ;  /* 0x0000001ed81e7221 */ /* 0x040fe20000010100 */
[----:B------:R-:W-:Y:S01]  /*58c0*/  FADD.FTZ R31, -R216, R31 ;  /* 0x0000001fd81f7221 */ /* 0x000fe20000010100 */
[----:B------:R-:W-:Y:S01]  /*58d0*/  F2FP.BF16.F32.PACK_AB R6, R7, R6 ;  /* 0x000000060706723e */ /* 0x000fe200000010ff */
[----:B------:R-:W-:Y:S01]  /*58e0*/  FMUL.FTZ R11, R204, R11 ;  /* 0x0000000bcc0b7220 */ /* 0x000fe20000410000 */
[----:B------:R-:W-:Y:S01]  /*58f0*/  FADD.FTZ R32, -R221, R32 ;  /* 0x00000020dd207221 */ /* 0x000fe20000010100 */
[----:B------:R-:W-:Y:S01]  /*5900*/  F2FP.BF16.F32.PACK_AB R8, R9, R8 ;  /* 0x000000080908723e */ /* 0x000fe200000010ff */
[----:B------:R-:W-:Y:S01]  /*5910*/  FADD.FTZ R33, -R221, R33 ;  /* 0x00000021dd217221 */ /* 0x000fe20000010100 */
[C---:B------:R-:W-:Y:S01]  /*5920*/  FADD.FTZ R34, -R220.reuse, R34 ;  /* 0x00000022dc227221 */ /* 0x040fe20000010100 */
        /* <DEDUP_REMOVED lines=35> */
[----:B------:R-:W-:Y:S02]  /*5b60*/  FMUL.FTZ R35, R241, R35 ;  /* 0x00000023f1237220 */ /* 0x000fe40000410000 */
[----:B------:R-:W-:Y:S03]  /*5b70*/  F2FP.BF16.F32.PACK_AB R32, R33, R32 ;  /* 0x000000202120723e */ /* 0x000fe600000010ff */
[----:B------:R-:W-:Y:S01]  /*5b80*/  F2FP.BF16.F32.PACK_AB R34, R35, R34 ;  /* 0x000000222322723e */ /* 0x000fe200000010ff */
        /* <DEDUP_REMOVED lines=9> */
[----:B-1----:R-:W-:Y:S04]  /*5c20*/  IMAD.SHL.U32 R9, R7, 0x40, RZ ;  /* 0x0000004007097824 */ /* 0x002fe800078e00ff */
[----:B------:R-:W-:Y:S05]  /*5c30*/  IMAD.X R9, RZ, RZ, ~R9, P0 ;  /* 0x000000ffff097224 */ /* 0x000fea00000e0e09 */
[----:B------:R-:W-:Y:S04]  /*5c40*/  SHF.R.S64 R11, R11, 0x1f, R9 ;  /* 0x0000001f0b0b7819 */ /* 0x000fe80000001009 */
[----:B------:R-:W-:Y:S04]  /*5c50*/  IADD3 R228, P0, PT, R11, R228, RZ ;  /* 0x000000e40be47210 */ /* 0x000fe80007f1e0ff */
[----:B------:R-:W-:Y:S02]  /*5c60*/  LEA.HI.X.SX32 R227, R9, R227, 0x1, P0 ;  /* 0x000000e309e37211 */ /* 0x000fe400000f0eff */
        /* <DEDUP_REMOVED lines=11> */
.L_x_677:
[----:B------:R2:W-:Y:S01]  /*5d20*/  STS [R244+0x1c000], R4 ;  /* 0x01c00004f4007388 */ /* 0x0005e20000000800 */
[--C-:B------:R-:W-:Y:S01]  /*5d30*/  SHF.R.U32.HI R222, RZ, 0x1, R213.reuse ;  /* 0x00000001ffde7819 */ /* 0x100fe200000116d5 */
[----:B------:R-:W-:Y:S01]  /*5d40*/  IMAD.SHL.U32 R216, R213, 0x20, RZ ;  /* 0x00000020d5d87824 */ /* 0x000fe200078e00ff */
[--C-:B------:R-:W-:Y:S02]  /*5d50*/  LOP3.LUT R177, R177, 0x200, R176.reuse, 0xf8, !PT ;  /* 0x00000200b1b17812 */ /* 0x100fe400078ef8b0 */
[----:B------:R-:W-:Y:S01]  /*5d60*/  STS [R244+0x1c400], R6 ;  /* 0x01c40006f4007388 */ /* 0x000fe20000000800 */
[----:B------:R-:W-:Y:S01]  /*5d70*/  LOP3.LUT R218, R222, 0x30, RZ, 0xc0, !PT ;  /* 0x00000030deda7812 */ /* 0x000fe200078ec0ff */
[----:B-1----:R-:W1:Y:S01]  /*5d80*/  LDC R229, c[0x0][0x44c] ;  /* 0x00011300ffe57b82 */ /* 0x002e620000000800 */
[----:B------:R-:W-:Y:S02]  /*5d90*/  LEA R178, R177, UR4, 0x1 ;  /* 0x00000004b1b27c11 */ /* 0x000fe4000f8e08ff */
[----:B------:R-:W-:Y:S01]  /*5da0*/  STS [R243+0x1c000], R191 ;  /* 0x01c000bff3007388 */ /* 0x000fe20000000800 */
[----:B------:R-:W-:Y:S04]  /*5db0*/  LOP3.LUT R218, R218, 0x8, R213, 0xf8, !PT ;  /* 0x00000008dada7812 */ /* 0x000fe800078ef8d5 */
[----:B------:R-:W-:Y:S01]  /*5dc0*/  STS [R243+0x1c400], R19 ;  /* 0x01c40013f3007388 */ /* 0x000fe20000000800 */
[----:B------:R-:W-:Y:S01]  /*5dd0*/  LOP3.LUT R218, R218, 0x1c0, R176, 0xf8, !PT ;  /* 0x000001c0dada7812 */ /* 0x000fe200078ef8b0 */
[----:B------:R-:W-:Y:S03]  /*5de0*/  IMAD.IADD R177, R178, 0x1, R212 ;  /* 0x00000001b2b17824 */ /* 0x000fe600078e02d4 */
[----:B------:R-:W-:Y:S01]  /*5df0*/  STS [R244+0x1d000], R8 ;  /* 0x01d00008f4007388 */ /* 0x000fe20000000800 */
[----:B------:R-:W-:Y:S04]  /*5e00*/  LOP3.LUT R218, R218, 0x38, R214, 0x78, !PT ;  /* 0x00000038dada7812 */ /* 0x000fe800078e78d6 */
[----:B------:R-:W-:Y:S01]  /*5e10*/  STS [R244+0x1d400], R10 ;  /* 0x01d4000af4007388 */ /* 0x000fe20000000800 */
[----:B------:R-:W-:Y:S04]  /*5e20*/  LOP3.LUT R218, R218, 0x200, R216, 0xf8, !PT ;  /* 0x00000200dada7812 */ /* 0x000fe800078ef8d8 */
[----:B------:R-:W-:Y:S01]  /*5e30*/  STS [R243+0x1d000], R198 ;  /* 0x01d000c6f3007388 */ /* 0x000fe20000000800 */
[----:B--2---:R-:W-:Y:S01]  /*5e40*/  IMAD.MOV.U32 R4, RZ, RZ, 0x10 ;  /* 0x00000010ff047424 */ /* 0x004fe200078e00ff */
[----:B------:R-:W-:Y:S03]  /*5e50*/  LEA R218, R218, UR4, 0x1 ;  /* 0x00000004dada7c11 */ /* 0x000fe6000f8e08ff */
[----:B------:R-:W-:Y:S01]  /*5e60*/  STS [R243+0x1d400], R205 ;  /* 0x01d400cdf3007388 */ /* 0x000fe20000000800 */
[----:B------:R-:W-:Y:S01]  /*5e70*/  SEL R4, R4, 0xfffffff0, !P3 ;  /* 0xfffffff004047807 */ /* 0x000fe20005800000 */
[----:B-1----:R-:W-:Y:S03]  /*5e80*/  IMAD R229, R229, UR8, RZ ;  /* 0x00000008e5e57c24 */ /* 0x002fe6000f8e02ff */
        /* <DEDUP_REMOVED lines=106> */
[----:B------:R-:W-:Y:S03]  /*6530*/  LOP3.LUT R7, R214, 0x1f8, RZ, 0xc0, !PT ;  /* 0x000001f8d6077812 */ /* 0x000fe600078ec0ff */
[----:B------:R-:W-:Y:S01]  /*6540*/  IMAD.X R4, RZ, RZ, ~UR12, P0 ;  /* 0x8000000cff047e24 */ /* 0x000fe200080e06ff */
[----:B------:R-:W-:Y:S04]  /*6550*/  LOP3.LUT R7, R7, 0x38, R213, 0x78, !PT ;  /* 0x0000003807077812 */ /* 0x000fe800078e78d5 */
[----:B------:R-:W-:Y:S02]  /*6560*/  SHF.R.S64 R5, R5, 0x1f, R4 ;  /* 0x0000001f05057819 */ /* 0x000fe40000001004 */
[----:B------:R-:W-:Y:S02]  /*6570*/  LOP3.LUT R7, R7, 0x1e00, R214, 0xf8, !PT ;  /* 0x00001e0007077812 */ /* 0x000fe400078ef8d6 */
[----:B------:R-:W-:Y:S01]  /*6580*/  IADD3 R231, P0, PT, R5, R231, RZ ;  /* 0x000000e705e77210 */ /* 0x000fe20007f1e0ff */
[----:B------:R-:W-:Y:S01]  /*6590*/  IMAD.U32 R5, RZ, RZ, UR45 ;  /* 0x0000002dff057e24 */ /* 0x000fe2000f8e00ff */
[----:B------:R-:W-:Y:S02]  /*65a0*/  LEA R7, R7, UR4, 0x1 ;  /* 0x0000000407077c11 */ /* 0x000fe4000f8e08ff */
[----:B------:R-:W-:Y:S01]  /*65b0*/  LEA.HI.X.SX32 R230, R4, R230, 0x1, P0 ;  /* 0x000000e604e67211 */ /* 0x000fe200000f0eff */
[----:B------:R-:W-:Y:S01]  /*65c0*/  IMAD.U32 R4, RZ, RZ, UR55 ;  /* 0x00000037ff047e24 */ /* 0x000fe2000f8e00ff */
[----:B------:R-:W-:Y:S04]  /*65d0*/  LEA R8, P0, R6, R231, 0x1 ;  /* 0x000000e706087211 */ /* 0x000fe800078008ff */
[----:B------:R-:W-:Y:S01]  /*65e0*/  LEA.HI.X R9, R5, R230, R4, 0x1, P0 ;  /* 0x000000e605097211 */ /* 0x000fe200000f0c04 */
        /* <DEDUP_REMOVED lines=10> */
.L_x_678:
[----:B------:R-:W-:Y:S01]  /*6690*/  IMAD.SHL.U32 R220, R213, 0x2, RZ ;  /* 0x00000002d5dc7824 */ /* 0x000fe200078e00ff */
[----:B------:R-:W-:Y:S01]  /*66a0*/  SHF.R.U32.HI R221, RZ, 0x3, R213 ;  /* 0x00000003ffdd7819 */ /* 0x000fe200000116d5 */
[----:B------:R-:W-:Y:S01]  /*66b0*/  LDSM.16.M88.4 R32, [R219+0x1c000] ;  /* 0x01c00000db20783b */ /* 0x000fe20000000200 */
[C---:B-1----:R-:W-:Y:S01]  /*66c0*/  VIADD R8, R219.reuse, 0x8000 ;  /* 0x00008000db087836 */ /* 0x042fe20000000000 */
[----:B------:R-:W-:Y:S01]  /*66d0*/  PLOP3.LUT P2, PT, PT, PT, UP0, 0x80, 0x8 ;  /* 0x000000000008781c */ /* 0x000fe20003f4f008 */
[----:B------:R-:W-:Y:S01]  /*66e0*/  VIADD R225, R219, 0x8040 ;  /* 0x00008040dbe17836 */ /* 0x000fe20000000000 */
[----:B------:R-:W-:Y:S01]  /*66f0*/  LOP3.LUT R4, R220, 0x20, RZ, 0xc0, !PT ;  /* 0x00000020dc047812 */ /* 0x000fe200078ec0ff */
        /* <DEDUP_REMOVED lines=28> */
[-C--:B-1----:R-:W-:Y:S08]  /*68c0*/  HMMA.16816.F32.BF16 R4, R32, R16.reuse, RZ ;  /* 0x000000102004723c */ /* 0x082ff000000418ff */
        /* <DEDUP_REMOVED lines=32> */
[----:B------:R-:W-:Y:S02]  /*6ad0*/  LDSM.16.MT88.4 R184, [R223+0xe800] ;  /* 0x00e80000dfb8783b */ /* 0x000fe40000004200 */
[-C--:B------:R-:W-:Y:S08]  /*6ae0*/  HMMA.16816.F32.BF16 R4, R196, R200.reuse, R4 ;  /* 0x000000c8c404723c */ /* 0x080ff00000041804 */
[C---:B------:R-:W-:Y:S08]  /*6af0*/  HMMA.16816.F32.BF16 R8, R204.reuse, R200, R8 ;  /* 0x000000c8cc08723c */ /* 0x040ff00000041808 */
[-C--:B------:R-:W-:Y:S08]  /*6b00*/  HMMA.16816.F32.BF16 R12, R204, R202.reuse, R12 ;  /* 0x000000cacc0c723c */ /* 0x080ff0000004180c */
[C---:B------:R-:W-:Y:S08]  /*6b10*/  HMMA.16816.F32.BF16 R16, R196.reuse, R202, R16 ;  /* 0x000000cac410723c */ /* 0x040ff00000041810 */
[-C--:B--2---:R-:W-:Y:S08]  /*6b20*/  HMMA.16816.F32.BF16 R20, R196, R168.reuse, R20 ;  /* 0x000000a8c414723c */ /* 0x084ff00000041814 */
[C---:B------:R-:W-:Y:S08]  /*6b30*/  HMMA.16816.F32.BF16 R24, R204.reuse, R168, R24 ;  /* 0x000000a8cc18723c */ /* 0x040ff00000041818 */
[-C--:B------:R-:W-:Y:S08]  /*6b40*/  HMMA.16816.F32.BF16 R28, R204, R170.reuse, R28 ;  /* 0x000000aacc1c723c */ /* 0x080ff0000004181c */
[----:B------:R-:W-:Y:S01]  /*6b50*/  HMMA.16816.F32.BF16 R32, R196, R170, R32 ;  /* 0x000000aac420723c */ /* 0x000fe20000041820 */
[----:B------:R-:W2:Y:S07]  /*6b60*/  LDSM.16.M88.4 R168, [R217+0x1e000] ;  /* 0x01e00000d9a8783b */ /* 0x000eae0000000200 */
[-C--:B------:R-:W-:Y:S08]  /*6b70*/  HMMA.16816.F32.BF16 R4, R172, R176.reuse, R4 ;  /* 0x000000b0ac04723c */ /* 0x080ff00000041804 */
[C---:B---3--:R-:W-:Y:S01]  /*6b80*/  HMMA.16816.F32.BF16 R8, R180.reuse, R176, R8 ;  /* 0x000000b0b408723c */ /* 0x048fe20000041808 */
[----:B------:R-:W-:Y:S05]  /*6b90*/  IMAD.U32 R176, RZ, RZ, UR54 ;  /* 0x00000036ffb07e24 */ /* 0x000fea000f8e00ff */
[----:B------:R-:W-:Y:S02]  /*6ba0*/  LEA.HI.X.SX32 R193, R176, R239, 0x2, P0 ;  /* 0x000000efb0c17211 */ /* 0x000fe400000f16ff */
[-C--:B------:R-:W-:Y:S03]  /*6bb0*/  HMMA.16816.F32.BF16 R12, R180, R178.reuse, R12 ;  /* 0x000000b2b40c723c */ /* 0x080fe6000004180c */
[C---:B------:R-:W-:Y:S04]  /*6bc0*/  LEA R194, P0, R229.reuse, R192, 0x5 ;  /* 0x000000c0e5c27211 */ /* 0x040fe800078028ff */
[C---:B------:R-:W-:Y:S01]  /*6bd0*/  LEA.HI.X.SX32 R195, R229.reuse, R193, 0x5, P0 ;  /* 0x000000c1e5c37211 */ /* 0x040fe200000f2eff */
[C---:B------:R-:W-:Y:S01]  /*6be0*/  HMMA.16816.F32.BF16 R16, R172.reuse, R178, R16 ;  /* 0x000000b2ac10723c */ /* 0x040fe20000041810 */
[----:B------:R-:W3:Y:S03]  /*6bf0*/  LDSM.16.M88.4 R176, [R217+0x1f000] ;  /* 0x01f00000d9b0783b */ /* 0x000ee60000000200 */
[C---:B------:R-:W-:Y:S04]  /*6c00*/  LEA R196, P0, R229.reuse, R194, 0x5 ;  /* 0x000000c2e5c47211 */ /* 0x040fe800078028ff */
[-C--:B-1----:R-:W-:Y:S03]  /*6c10*/  HMMA.16816.F32.BF16 R20, R172, R164.reuse, R20 ;  /* 0x000000a4ac14723c */ /* 0x082fe60000041814 */
[C---:B------:R-:W-:Y:S02]  /*6c20*/  LEA.HI.X.SX32 R197, R229.reuse, R195, 0x5, P0 ;  /* 0x000000c3e5c57211 */ /* 0x040fe400000f2eff */
[C---:B------:R-:W-:Y:S03]  /*6c30*/  LEA R198, P0, R229.reuse, R196, 0x5 ;  /* 0x000000c4e5c67211 */ /* 0x040fe600078028ff */
[C---:B------:R-:W-:Y:S04]  /*6c40*/  HMMA.16816.F32.BF16 R24, R180.reuse, R164, R24 ;  /* 0x000000a4b418723c */ /* 0x040fe80000041818 */
[C---:B------:R-:W-:Y:S02]  /*6c50*/  LEA.HI.X.SX32 R199, R229.reuse, R197, 0x5, P0 ;  /* 0x000000c5e5c77211 */ /* 0x040fe400000f2eff */
[C---:B------:R-:W-:Y:S02]  /*6c60*/  LEA R200, P0, R229.reuse, R198, 0x5 ;  /* 0x000000c6e5c87211 */ /* 0x040fe400078028ff */
        /* <DEDUP_REMOVED lines=10> */
[C---:B------:R-:W-:Y:S03]  /*6d10*/  LEA.HI.X.SX32 R205, R229.reuse, R203, 0x5, P0 ;  /* 0x000000cbe5cd7211 */ /* 0x040fe600000f2eff */
[C---:B---3--:R-:W-:Y:S04]  /*6d20*/  HMMA.16816.F32.BF16 R8, R176.reuse, R184, R8 ;  /* 0x000000b8b008723c */ /* 0x048fe80000041808 */
[C---:B------:R-:W-:Y:S04]  /*6d30*/  IMAD.WIDE R206, R229.reuse, -0xc0, R204 ;  /* 0xffffff40e5ce7825 */ /* 0x040fe800078e02cc */
[-C--:B------:R-:W-:Y:S03]  /*6d40*/  HMMA.16816.F32.BF16 R12, R176, R186.reuse, R12 ;  /* 0x000000bab00c723c */ /* 0x080fe6000004180c */
[C---:B------:R-:W-:Y:S04]  /*6d50*/  LEA R240, P0, R229.reuse, R206, 0x5 ;  /* 0x000000cee5f07211 */ /* 0x040fe800078028ff */
[C---:B------:R-:W-:Y:S01]  /*6d60*/  LEA.HI.X.SX32 R241, R229.reuse, R207, 0x5, P0 ;  /* 0x000000cfe5f17211 */ /* 0x040fe200000f2eff */
[C---:B------:R-:W-:Y:S01]  /*6d70*/  HMMA.16816.F32.BF16 R16, R168.reuse, R186, R16 ;  /* 0x000000baa810723c */ /* 0x040fe20000041810 */
[----:B------:R-:W2:Y:S03]  /*6d80*/  LDSM.16.M88.4 R184, [R225+0x17000] ;  /* 0x01700000e1b8783b */ /* 0x000ea60000000200 */
[C---:B------:R-:W-:Y:S04]  /*6d90*/  LEA R242, P0, R229.reuse, R240, 0x5 ;  /* 0x000000f0e5f27211 */ /* 0x040fe800078028ff */
[C---:B------:R-:W-:Y:S01]  /*6da0*/  LEA.HI.X.SX32 R243, R229.reuse, R241, 0x5, P0 ;  /* 0x000000f1e5f37211 */ /* 0x040fe200000f2eff */
[-C--:B-1----:R-:W-:Y:S03]  /*6db0*/  HMMA.16816.F32.BF16 R20, R168, R164.reuse, R20 ;  /* 0x000000a4a814723c */ /* 0x082fe60000041814 */
[C---:B------:R-:W-:Y:S04]  /*6dc0*/  LEA R244, P0, R229.reuse, R242, 0x5 ;  /* 0x000000f2e5f47211 */ /* 0x040fe800078028ff */
[C---:B------:R-:W-:Y:S01]  /*6dd0*/  LEA.HI.X.SX32 R245, R229.reuse, R243, 0x5, P0 ;  /* 0x000000f3e5f57211 */ /* 0x040fe200000f2eff */
[C---:B------:R-:W-:Y:S04]  /*6de0*/  HMMA.16816.F32.BF16 R24, R176.reuse, R164, R24 ;  /* 0x000000a4b018723c */ /* 0x040fe80000041818 */
[C---:B------:R-:W-:Y:S04]  /*6df0*/  LEA R246, P0, R229.reuse, R244, 0x5 ;  /* 0x000000f4e5f67211 */ /* 0x040fe800078028ff */
[-C--:B------:R-:W-:Y:S01]  /*6e00*/  HMMA.16816.F32.BF16 R28, R176, R166.reuse, R28 ;  /* 0x000000a6b01c723c */ /* 0x080fe2000004181c */
[----:B------:R-:W-:Y:S02]  /*6e10*/  LDSM.16.M88.4 R176, [R224+0x17000] ;  /* 0x01700000e0b0783b */ /* 0x000fe40000000200 */
[C---:B------:R-:W-:Y:S02]  /*6e20*/  LEA.HI.X.SX32 R247, R229.reuse, R245, 0x5, P0 ;  /* 0x000000f5e5f77211 */ /* 0x040fe400000f2eff */
[C---:B------:R-:W-:Y:S03]  /*6e30*/  LEA R248, P0, R229.reuse, R246, 0x5 ;  /* 0x000000f6e5f87211 */ /* 0x040fe600078028ff */
[----:B------:R-:W-:Y:S01]  /*6e40*/  HMMA.16816.F32.BF16 R32, R168, R166, R32 ;  /* 0x000000a6a820723c */ /* 0x000fe20000041820 */
[----:B------:R1:W-:Y:S03]  /*6e50*/  LDSM.16.M88.4 R164, [R224+0x16000] ;  /* 0x01600000e0a4783b */ /* 0x0003e60000000200 */
[C---:B------:R-:W-:Y:S02]  /*6e60*/  LEA.HI.X.SX32 R249, R229.reuse, R247, 0x5, P0 ;  /* 0x000000f7e5f97211 */ /* 0x040fe400000f2eff */
[----:B------:R-:W3:Y:S01]  /*6e70*/  LDSM.16.MT88.4 R168, [R223+0xf800] ;  /* 0x00f80000dfa8783b */ /* 0x000ee20000004200 */
[C---:B------:R-:W-:Y:S01]  /*6e80*/  LEA R250, P0, R229.reuse, R248, 0x5 ;  /* 0x000000f8e5fa7211 */ /* 0x040fe200078028ff */
[-C--:B----4-:R-:W-:Y:S05]  /*6e90*/  HMMA.16816.F32.BF16 R4, R172, R180.reuse, R4 ;  /* 0x000000b4ac04723c */ /* 0x090fea0000041804 */
[C---:B------:R-:W-:Y:S03]  /*6ea0*/  LEA.HI.X.SX32 R251, R229.reuse, R249, 0x5, P0 ;  /* 0x000000f9e5fb7211 */ /* 0x040fe600000f2eff */
[C---:B--2---:R-:W-:Y:S08]  /*6eb0*/  HMMA.16816.F32.BF16 R8, R184.reuse, R180, R8 ;  /* 0x000000b4b808723c */ /* 0x044ff00000041808 */
[-C--:B------:R-:W-:Y:S03]  /*6ec0*/  HMMA.16816.F32.BF16 R12, R184, R182.reuse, R12 ;  /* 0x000000b6b80c723c */ /* 0x080fe6000004180c */
[C---:B-1----:R-:W-:Y:S05]  /*6ed0*/  IMAD.WIDE R224, R229.reuse, -0xc0, R250 ;  /* 0xffffff40e5e07825 */ /* 0x042fea00078e02fa */
[C---:B------:R-:W-:Y:S01]  /*6ee0*/  HMMA.16816.F32.BF16 R16, R172.reuse, R182, R16 ;  /* 0x000000b6ac10723c */ /* 0x040fe20000041810 */
[----:B------:R-:W1:Y:S07]  /*6ef0*/  LDSM.16.MT88.4 R180, [R223+0x13800] ;  /* 0x01380000dfb4783b */ /* 0x000e6e0000004200 */
[-C--:B------:R-:W-:Y:S08]  /*6f00*/  HMMA.16816.F32.BF16 R20, R172, R188.reuse, R20 ;  /* 0x000000bcac14723c */ /* 0x080ff00000041814 */
[C---:B------:R-:W-:Y:S04]  /*6f10*/  HMMA.16816.F32.BF16 R24, R184.reuse, R188, R24 ;  /* 0x000000bcb818723c */ /* 0x040fe80000041818 */
[C---:B------:R-:W-:Y:S04]  /*6f20*/  LEA R188, P0, R229.reuse, R224, 0x5 ;  /* 0x000000e0e5bc7211 */ /* 0x040fe800078028ff */
[-C--:B------:R-:W-:Y:S03]  /*6f30*/  HMMA.16816.F32.BF16 R28, R184, R190.reuse, R28 ;  /* 0x000000beb81c723c */ /* 0x080fe6000004181c */
[C---:B------:R-:W-:Y:S02]  /*6f40*/  LEA.HI.X.SX32 R189, R229.reuse, R225, 0x5, P0 ;  /* 0x000000e1e5bd7211 */ /* 0x040fe400000f2eff */
[C---:B------:R-:W-:Y:S03]  /*6f50*/  LEA R184, P0, R229.reuse, R188, 0x5 ;  /* 0x000000bce5b87211 */ /* 0x040fe600078028ff */
[----:B------:R-:W-:Y:S04]  /*6f60*/  HMMA.16816.F32.BF16 R32, R172, R190, R32 ;  /* 0x000000beac20723c */ /* 0x000fe80000041820 */
[C---:B------:R-:W-:Y:S02]  /*6f70*/  LEA.HI.X.SX32 R185, R229.reuse, R189, 0x5, P0 ;  /* 0x000000bde5b97211 */ /* 0x040fe400000f2eff */
[C---:B------:R-:W-:Y:S02]  /*6f80*/  LEA R172, P0, R229.reuse, R184, 0x5 ;  /* 0x000000b8e5ac7211 */ /* 0x040fe400078028ff */
[-C--:B---3--:R-:W-:Y:S05]  /*6f90*/  HMMA.16816.F32.BF16 R4, R164, R168.reuse, R4 ;  /* 0x000000a8a404723c */ /* 0x088fea0000041804 */
[C---:B------:R-:W-:Y:S02]  /*6fa0*/  LEA.HI.X.SX32 R173, R229.reuse, R185, 0x5, P0 ;  /* 0x000000b9e5ad7211 */ /* 0x040fe400000f2eff */
[C---:B------:R-:W-:Y:S01]  /*6fb0*/  LEA R174, P0, R229.reuse, R172, 0x5 ;  /* 0x000000ace5ae7211 */ /* 0x040fe200078028ff */
        /* <DEDUP_REMOVED lines=8> */
[----:B------:R-:W-:Y:S02]  /*7040*/  @P2 SHF.R.U32.HI R170, RZ, 0x2, R213 ;  /* 0x00000002ffaa2819 */ /* 0x000fe400000116d5 */
[-C--:B-1----:R-:W-:Y:S03]  /*7050*/  HMMA.16816.F32.BF16 R20, R164, R180.reuse, R20 ;  /* 0x000000b4a414723c */ /* 0x082fe60000041814 */
[----:B------:R-:W-:Y:S01]  /*7060*/  @P2 LOP3.LUT R236, R222, 0x7, R170, 0xf8, !PT ;  /* 0x00000007deec2812 */ /* 0x000fe200078ef8aa */
[C---:B------:R-:W-:Y:S04]  /*7070*/  IMAD.WIDE R190, R229.reuse, -0xc0, R186 ;  /* 0xffffff40e5be7825 */ /* 0x040fe800078e02ba */
[C---:B------:R-:W-:Y:S04]  /*7080*/  HMMA.16816.F32.BF16 R24, R176.reuse, R180, R24 ;  /* 0x000000b4b018723c */ /* 0x040fe80000041818 */
[----:B------:R-:W-:Y:S01]  /*7090*/  @P2 IMAD.WIDE.U32 R180, R236, R226, UR60 ;  /* 0x0000003cecb42e25 */ /* 0x000fe2000f8e00e2 */
[C---:B------:R-:W-:Y:S01]  /*70a0*/  LEA R170, P0, R229.reuse, R190, 0x5 ;  /* 0x000000bee5aa7211 */ /* 0x040fe200078028ff */
[----:B------:R-:W-:Y:S01]  /*70b0*/  @UP0 UMOV UR60, UR15 ;  /* 0x0000000f003c0c82 */ /* 0x000fe20008000000 */
[----:B------:R-:W-:Y:S01]  /*70c0*/  @UP0 UMOV UR61, UR14 ;  /* 0x0000000e003d0c82 */ /* 0x000fe20008000000 */
[-C--:B------:R-:W-:Y:S01]  /*70d0*/  HMMA.16816.F32.BF16 R28, R176, R182.reuse, R28 ;  /* 0x000000b6b01c723c */ /* 0x080fe2000004181c */
[----:B------:R-:W5:Y:S01]  /*70e0*/  @P2 LDG.E R235, desc[UR32][R180.64+-0x100] ;  /* 0xffff0020b4eb2981 */ /* 0x000f62000c1e1900 */
[----:B------:R-:W-:Y:S01]  /*70f0*/  UISETP.GT.AND UP0, UPT, UR53, UR49, UPT ;  /* 0x000000313500728c */ /* 0x000fe2000bf04270 */
[C---:B------:R-:W-:Y:S01]  /*7100*/  LEA.HI.X.SX32 R171, R229.reuse, R191, 0x5, P0 ;  /* 0x000000bfe5ab7211 */ /* 0x040fe200000f2eff */
[----:B------:R-:W-:Y:S02]  /*7110*/  UIADD3 UR53, UPT, UPT, UR53, -0x1, URZ ;  /* 0xffffffff35357890 */ /* 0x000fe4000fffe0ff */
[----:B------:R-:W5:Y:S01]  /*7120*/  @P2 LDG.E R234, desc[UR32][R180.64+-0xe0] ;  /* 0xffff2020b4ea2981 */ /* 0x000f62000c1e1900 */
[C---:B------:R-:W-:Y:S01]  /*7130*/  LEA R176, P0, R229.reuse, R170, 0x5 ;  /* 0x000000aae5b07211 */ /* 0x040fe200078028ff */
[----:B------:R-:W-:Y:S03]  /*7140*/  HMMA.16816.F32.BF16 R32, R164, R182, R32 ;  /* 0x000000b6a420723c */ /* 0x000fe60000041820 */
        /* <DEDUP_REMOVED lines=141> */
[----:B------:R-:W-:Y:S01]  /*7a20*/  IMAD.MOV.U32 R2, RZ, RZ, 0x20 ;  /* 0x00000020ff027424 */ /* 0x000fe200078e00ff */
        /* <DEDUP_REMOVED lines=224> */
[----:B------:R-:W-:-:S12]  /*8830*/  UIMAD UR17, UR38, UR9, UR43 ;  /* 0x00000009261172a4 */ /* 0x000fd8000f8e022b */
.L_x_680:
        /* <DEDUP_REMOVED lines=10> */
[----:B------:R-:W-:-:S03]  /*88e0*/  UIMAD UR13, UR38, UR13, UR15 ;  /* 0x0000000d260d72a4 */ /* 0x000fc6000f8e020f */
[----:B------:R-:W-:-:S03]  /*88f0*/  UMOV UR16, UR14 ;  /* 0x0000000e00107c82 */ /* 0x000fc60008000000 */
[----:B-1----:R-:W-:Y:S01]  /*8900*/  MOV R0, UR13 ;  /* 0x0000000d00007c02 */ /* 0x002fe20008000f00 */
[----:B------:R-:W-:Y:S06]  /*8910*/  BRA `(.L_x_682) ;  /* 0x00000000001c7947 */ /* 0x000fec0003800000 */
.L_x_681:
[----:B------:R-:W2:Y:S01]  /*8920*/  LDCU.64 UR8, c[0x0][0x5c8] ;  /* 0x0000b900ff0877ac */ /* 0x000ea20008000a00 */
[----:B------:R-:W-:-:S04]  /*8930*/  UIADD3 UR12, UPT, UPT, UR39, UR40, URZ ;  /* 0x00000028270c7290 */ /* 0x000fc8000fffe0ff */
[----:B--2---:R-:W-:Y:S02]  /*8940*/  UIMAD.WIDE.U32 UR14, UR12, UR8, URZ ;  /* 0x000000080c0e72a5 */ /* 0x004fe4000f8e00ff */
[----:B------:R-:W-:-:S04]  /*8950*/  UIMAD UR12, UR12, UR9, URZ ;  /* 0x000000090c0c72a4 */ /* 0x000fc8000f8e02ff */
[----:B------:R-:W-:Y:S01]  /*8960*/  UIADD3 UR12, UPT, UPT, UR15, UR12, URZ ;  /* 0x0000000c0f0c7290 */ /* 0x000fe2000fffe0ff */
[----:B------:R-:W-:-:S05]  /*8970*/  UMOV UR16, UR14 ;  /* 0x0000000e00107c82 */ /* 0x000fca0008000000 */
[----:B-1----:R-:W-:-:S07]  /*8980*/  MOV R0, UR12 ;  /* 0x0000000c00007c02 */ /* 0x002fce0008000f00 */
.L_x_682:
[----:B------:R-:W-:Y:S01]  /*8990*/  BAR.SYNC.DEFER_BLOCKING 0x0 ;  /* 0x0000000000007b1d */ /* 0x000fe20000010000 */
[----:B------:R-:W-:Y:S01]  /*89a0*/  LOP3.LUT R2, R214, 0x1f8, RZ, 0xc0, !PT ;  /* 0x000001f8d6027812 */ /* 0x000fe200078ec0ff */
[----:B------:R-:W-:Y:S01]  /*89b0*/  USHF.L.U32 UR14, UR34, 0x7, URZ ;  /* 0x00000007220e7899 */ /* 0x000fe200080006ff */
[C---:B------:R-:W-:Y:S01]  /*89c0*/  VIADD R43, R221.reuse, 0x20 ;  /* 0x00000020dd2b7836 */ /* 0x040fe20000000000 */
[----:B------:R-:W-:Y:S01]  /*89d0*/  USHF.L.U32 UR13, UR34, 0x7, URZ ;  /* 0x00000007220d7899 */ /* 0x000fe200080006ff */
[----:B------:R-:W-:Y:S01]  /*89e0*/  LOP3.LUT R2, R2, 0x38, R213, 0x78, !PT ;  /* 0x0000003802027812 */ /* 0x000fe200078e78d5 */
[----:B------:R-:W-:Y:S01]  /*89f0*/  UIMAD.WIDE.U32 UR40, UR14, UR10, URZ ;  /* 0x0000000a0e2872a5 */ /* 0x000fe2000f8e00ff */
[----:B------:R-:W-:Y:S01]  /*8a00*/  VIADD R42, R221, 0x40 ;  /* 0x00000040dd2a7836 */ /* 0x000fe20000000000 */
        /* <DEDUP_REMOVED lines=8> */
[----:B------:R-:W2:Y:S01]  /*8a90*/  S2R R6, SR_TID.X ;  /* 0x0000000000067919 */ /* 0x000ea20000002100 */
[----:B------:R-:W-:Y:S01]  /*8aa0*/  LOP3.LUT R214, R4, 0x38, R214, 0xf8, !PT ;  /* 0x0000003804d67812 */ /* 0x000fe200078ef8d6 */
[----:B------:R-:W-:Y:S01]  /*8ab0*/  IMAD.U32 R45, RZ, RZ, UR41 ;  /* 0x00000029ff2d7e24 */ /* 0x000fe2000f8e00ff */
[----:B------:R-:W-:Y:S01]  /*8ac0*/  UIMAD UR12, UR14, UR11, UR12 ;  /* 0x0000000b0e0c72a4 */ /* 0x000fe2000f8e020c */
[----:B------:R-:W3:Y:S01]  /*8ad0*/  LDC.64 R4, c[0x0][0x5e0] ;  /* 0x00017800ff047b82 */ /* 0x000ee20000000a00 */
[C---:B------:R-:W-:Y:S01]  /*8ae0*/  ISETP.GE.AND P3, PT, R221.reuse, UR31, PT ;  /* 0x0000001fdd007c0c */ /* 0x040fe2000bf66270 */
[C---:B------:R-:W-:Y:S01]  /*8af0*/  VIADD R41, R221.reuse, 0x60 ;  /* 0x00000060dd297836 */ /* 0x040fe20000000000 */
[----:B------:R-:W-:Y:S01]  /*8b00*/  IADD3 R52, P0, PT, R214, UR42, RZ ;  /* 0x0000002ad6347c10 */ /* 0x000fe2000ff1e0ff */
[----:B------:R4:W2:Y:S01]  /*8b10*/  LDS.128 R36, [R7+0xd000] ;  /* 0x00d0000007247984 */ /* 0x0008a20000000c00 */
[----:B------:R-:W-:Y:S01]  /*8b20*/  IMAD.U32 R40, RZ, RZ, UR12 ;  /* 0x0000000cff287e24 */ /* 0x000fe2000f8e00ff */
[----:B------:R-:W-:Y:S01]  /*8b30*/  IADD3 R50, P2, PT, R221, 0x20, RZ ;  /* 0x00000020dd327810 */ /* 0x000fe20007f5e0ff */
[----:B------:R-:W-:Y:S01]  /*8b40*/  IMAD.U32 R44, RZ, RZ, UR40 ;  /* 0x00000028ff2c7e24 */ /* 0x000fe2000f8e00ff */
[----:B------:R4:W2:Y:S01]  /*8b50*/  LDS.128 R32, [R7+0x11000] ;  /* 0x0110000007207984 */ /* 0x0008a20000000c00 */
[----:B------:R-:W-:Y:S01]  /*8b60*/  BSSY.RECONVERGENT B0, `(.L_x_683) ;  /* 0x000001c000007945 */ /* 0x000fe20003800200 */
[----:B------:R-:W-:-:S02]  /*8b70*/  IADD3.X R53, PT, PT, R45, UR17, R40, P0, !PT ;  /* 0x000000112d357c10 */ /* 0x000fc400087fe428 */
[----:B------:R4:W2:Y:S01]  /*8b80*/  LDS.128 R28, [R7+0x15000] ;  /* 0x01500000071c7984 */ /* 0x0008a20000000c00 */
[----:B------:R-:W-:Y:S01]  /*8b90*/  ISETP.GE.AND P6, PT, R43, UR31, PT ;  /* 0x0000001f2b007c0c */ /* 0x000fe2000bfc6270 */
[----:B-1----:R-:W-:Y:S02]  /*8ba0*/  IMAD.WIDE.U32 R52, R2, UR20, R52 ;  /* 0x0000001402347c25 */ /* 0x002fe4000f8e0034 */
[----:B------:R4:W1:Y:S01]  /*8bb0*/  LDS.128 R24, [R7+0x16000] ;  /* 0x0160000007187984 */ /* 0x0008620000000c00 */
[----:B------:R-:W-:Y:S02]  /*8bc0*/  ISETP.GE.AND P5, PT, R42, UR31, PT ;  /* 0x0000001f2a007c0c */ /* 0x000fe4000bfa6270 */
[----:B------:R-:W-:Y:S01]  /*8bd0*/  ISETP.GE.AND P4, PT, R41, UR31, PT ;  /* 0x0000001f29007c0c */ /* 0x000fe2000bf86270 */
[----:B------:R4:W1:Y:S01]  /*8be0*/  LDS.128 R20, [R7+0x17000] ;  /* 0x0170000007147984 */ /* 0x0008620000000c00 */
[C---:B------:R-:W-:Y:S01]  /*8bf0*/  IADD3 R49, P1, PT, R221.reuse, 0x40, RZ ;  /* 0x00000040dd317810 */ /* 0x040fe20007f3e0ff */
[----:B------:R-:W-:Y:S01]  /*8c00*/  IMAD.X R2, RZ, RZ, RZ, P2 ;  /* 0x000000ffff027224 */ /* 0x000fe200010e06ff */
[----:B------:R-:W-:Y:S01]  /*8c10*/  IADD3 R48, P0, PT, R221, 0x60, RZ ;  /* 0x00000060dd307810 */ /* 0x000fe20007f1e0ff */
[----:B------:R4:W1:Y:S01]  /*8c20*/  LDS.128 R16, [R7+0x19000] ;  /* 0x0190000007107984 */ /* 0x0008620000000c00 */
[----:B------:R-:W-:-:S03]  /*8c30*/  IMAD R3, R3, UR20, R53 ;  /* 0x0000001403037c24 */ /* 0x000fc6000f8e0235 */
        /* <DEDUP_REMOVED lines=14> */
.L_x_684:
[----:B------:R-:W-:Y:S05]  /*8d20*/  BSYNC.RECONVERGENT B0 ;  /* 0x0000000000007941 */ /* 0x000fea0003800200 */
.L_x_683:
        /* <DEDUP_REMOVED lines=13> */
.L_x_686:
[----:B------:R-:W-:Y:S05]  /*8e00*/  BSYNC.RECONVERGENT B0 ;  /* 0x0000000000007941 */ /* 0x000fea0003800200 */
.L_x_685:
[----:B---3--:R3:W1:Y:S01]  /*8e10*/  LDS.128 R36, [R7+0xe000] ;  /* 0x00e0000007247984 */ /* 0x0086620000000c00 */
[----:B------:R-:W-:Y:S01]  /*8e20*/  BSSY.RECONVERGENT B0, `(.L_x_687) ;  /* 0x0000010000007945 */ /* 0x000fe20003800200 */
[----:B--2---:R-:W-:Y:S02]  /*8e30*/  SHF.L.U32 R42, R6, 0x3, RZ ;  /* 0x00000003062a7819 */ /* 0x004fe400000006ff */
[----:B------:R3:W2:Y:S01]  /*8e40*/  LDS.128 R32, [R7+0x12000] ;  /* 0x0120000007207984 */ /* 0x0006a20000000c00 */
        /* <DEDUP_REMOVED lines=12> */
[----:B--2---:R1:W-:Y:S02]  /*8f10*/  STG.E.128 desc[UR32][R46.64+0x80], R32 ;  /* 0x000080202e007986 */ /* 0x0043e4000c101d20 */
.L_x_688:
[----:B------:R-:W-:Y:S05]  /*8f20*/  BSYNC.RECONVERGENT B0 ;  /* 0x0000000000007941 */ /* 0x000fea0003800200 */
.L_x_687:
[----:B-1----:R1:W1:Y:S01]  /*8f30*/  LDS.128 R36, [R7+0xf000] ;  /* 0x00f0000007247984 */ /* 0x0022620000000c00 */
[----:B------:R-:W-:Y:S01]  /*8f40*/  BSSY.RECONVERGENT B0, `(.L_x_689) ;  /* 0x0000011000007945 */ /* 0x000fe20003800200 */
[----:B------:R-:W-:Y:S01]  /*8f50*/  IMAD.U32 R41, RZ, RZ, UR8 ;  /* 0x00000008ff297e24 */ /* 0x000fe2000f8e00ff */
[----:B------:R-:W-:Y:S01]  /*8f60*/  IADD3.X R40, PT, PT, RZ, RZ, RZ, P0, !PT ;  /* 0x000000ffff287210 */ /* 0x000fe200007fe4ff */
[----:B--2---:R2:W1:Y:S01]  /*8f70*/  LDS.128 R32, [R7+0x13000] ;  /* 0x0130000007207984 */ /* 0x0044620000000c00 */
[----:B------:R-:W-:Y:S01]  /*8f80*/  LOP3.LUT R42, R42, 0x38, RZ, 0xc0, !PT ;  /* 0x000000382a2a7812 */ /* 0x000fe200078ec0ff */
[----:B------:R-:W-:Y:S06]  /*8f90*/  @P4 BRA `(.L_x_690) ;  /* 0x00000000002c4947 */ /* 0x000fec0003800000 */
[----:B------:R-:W3:Y:S01]  /*8fa0*/  LDCU.64 UR12, c[0x0][0x560] ;  /* 0x0000ac00ff0c77ac */ /* 0x000ee20008000a00 */
[----:B------:R-:W-:Y:S01]  /*8fb0*/  MOV R44, R52 ;  /* 0x00000034002c7202 */ /* 0x000fe20000000f00 */
[----:B------:R-:W-:Y:S01]  /*8fc0*/  IMAD R43, R40, UR10, RZ ;  /* 0x0000000a282b7c24 */ /* 0x000fe2000f8e02ff */
[----:B------:R-:W-:-:S03]  /*8fd0*/  MOV R45, R3 ;  /* 0x00000003002d7202 */ /* 0x000fc60000000f00 */
[C---:B------:R-:W-:Y:S02]  /*8fe0*/  IMAD R43, R48.reuse, UR11, R43 ;  /* 0x0000000b302b7c24 */ /* 0x040fe4000f8e022b */
[----:B------:R-:W-:-:S05]  /*8ff0*/  IMAD.WIDE.U32 R44, R48, UR10, R44 ;  /* 0x0000000a302c7c25 */ /* 0x000fca000f8e002c */
[----:B------:R-:W-:Y:S02]  /*9000*/  IADD3 R43, PT, PT, R43, R45, RZ ;  /* 0x0000002d2b2b7210 */ /* 0x000fe40007ffe0ff */
[----:B---3--:R-:W-:-:S04]  /*9010*/  LEA R46, P0, R44, UR12, 0x1 ;  /* 0x0000000c2c2e7c11 */ /* 0x008fc8000f8008ff */
[----:B------:R-:W-:-:S05]  /*9020*/  LEA.HI.X R47, R44, UR13, R43, 0x1, P0 ;  /* 0x0000000d2c2f7c11 */ /* 0x000fca00080f0c2b */
[----:B-1----:R1:W-:Y:S04]  /*9030*/  STG.E.128 desc[UR32][R46.64], R36 ;  /* 0x000000242e007986 */ /* 0x0023e8000c101d20 */
[----:B------:R1:W-:Y:S02]  /*9040*/  STG.E.128 desc[UR32][R46.64+0x80], R32 ;  /* 0x000080202e007986 */ /* 0x0003e4000c101d20 */
.L_x_690:
[----:B------:R-:W-:Y:S05]  /*9050*/  BSYNC.RECONVERGENT B0 ;  /* 0x0000000000007941 */ /* 0x000fea0003800200 */
.L_x_689:
[----:B-1----:R1:W1:Y:S01]  /*9060*/  LDS.128 R32, [R7+0x14000] ;  /* 0x0140000007207984 */ /* 0x0022620000000c00 */
[----:B------:R-:W-:Y:S01]  /*9070*/  MOV R43, RZ ;  /* 0x000000ff002b7202 */ /* 0x000fe20000000f00 */
[----:B------:R-:W-:Y:S01]  /*9080*/  UIMAD UR15, UR15, UR8, URZ ;  /* 0x000000080f0f72a4 */ /* 0x000fe2000f8e02ff */
[----:B------:R-:W-:Y:S01]  /*9090*/  BSSY.RECONVERGENT B0, `(.L_x_691) ;  /* 0x0000011000007945 */ /* 0x000fe20003800200 */
[----:B------:R1:W1:Y:S01]  /*90a0*/  LDS.128 R36, [R7+0x18000] ;  /* 0x0180000007247984 */ /* 0x0002620000000c00 */
[----:B------:R-:W-:Y:S01]  /*90b0*/  IMAD.WIDE.U32 R42, R41, UR14, R42 ;  /* 0x0000000e292a7c25 */ /* 0x000fe2000f8e002a */
[----:B------:R-:W-:Y:S02]  /*90c0*/  UIMAD UR15, UR14, UR9, UR15 ;  /* 0x000000090e0f72a4 */ /* 0x000fe4000f8e020f */
[----:B------:R-:W-:-:S04]  /*90d0*/  IADD3 R42, P0, PT, R42, UR16, RZ ;  /* 0x000000102a2a7c10 */ /* 0x000fc8000ff1e0ff */
[----:B------:R-:W-:-:S03]  /*90e0*/  IADD3.X R43, PT, PT, R0, UR15, R43, P0, !PT ;  /* 0x0000000f002b7c10 */ /* 0x000fc600087fe42b */
[----:B------:R-:W-:-:S04]  /*90f0*/  IMAD.WIDE.U32 R42, R4, UR20, R42 ;  /* 0x00000014042a7c25 */ /* 0x000fc8000f8e002a */
[----:B------:R-:W-:Y:S01]  /*9100*/  IMAD R5, R5, UR20, R43 ;  /* 0x0000001405057c24 */ /* 0x000fe2000f8e022b */
[----:B------:R-:W-:Y:S06]  /*9110*/  @P3 BRA `(.L_x_692) ;  /* 0x0000000000203947 */ /* 0x000fec0003800000 */
[----:B------:R-:W2:Y:S01]  /*9120*/  LDCU.64 UR10, c[0x0][0x568] ;  /* 0x0000ad00ff0a77ac */ /* 0x000ea20008000a00 */
[----:B------:R-:W-:-:S05]  /*9130*/  MOV R4, R42 ;  /* 0x0000002a00047202 */ /* 0x000fca0000000f00 */
[----:B------:R-:W-:-:S04]  /*9140*/  IMAD.WIDE.U32 R44, R221, UR8, R4 ;  /* 0x00000008dd2c7c25 */ /* 0x000fc8000f8e0004 */
[----:B------:R-:W-:Y:S01]  /*9150*/  IMAD R221, R221, UR9, R45 ;  /* 0x00000009dddd7c24 */ /* 0x000fe2000f8e022d */
[----:B--2---:R-:W-:-:S04]  /*9160*/  LEA R46, P0, R44, UR10, 0x1 ;  /* 0x0000000a2c2e7c11 */ /* 0x004fc8000f8008ff */
[----:B------:R-:W-:-:S05]  /*9170*/  LEA.HI.X R47, R44, UR11, R221, 0x1, P0 ;  /* 0x0000000b2c2f7c11 */ /* 0x000fca00080f0cdd */
[----:B-1----:R1:W-:Y:S04]  /*9180*/  STG.E.128 desc[UR32][R46.64], R32 ;  /* 0x000000202e007986 */ /* 0x0023e8000c101d20 */
[----:B------:R1:W-:Y:S02]  /*9190*/  STG.E.128 desc[UR32][R46.64+0x80], R36 ;  /* 0x000080242e007986 */ /* 0x0003e4000c101d20 */
.L_x_692:
[----:B------:R-:W-:Y:S05]  /*91a0*/  BSYNC.RECONVERGENT B0 ;  /* 0x0000000000007941 */ /* 0x000fea0003800200 */
.L_x_691:
[----:B------:R-:W-:Y:S04]  /*91b0*/  BSSY.RECONVERGENT B0, `(.L_x_693) ;  /* 0x000000d000007945 */ /* 0x000fe80003800200 */
[----:B------:R-:W-:Y:S05]  /*91c0*/  @P6 BRA `(.L_x_694) ;  /* 0x00000000002c6947 */ /* 0x000fea0003800000 */
[----:B------:R-:W2:Y:S01]  /*91d0*/  LDCU.64 UR10, c[0x0][0x568] ;  /* 0x0000ad00ff0a77ac */ /* 0x000ea20008000a00 */
[----:B------:R-:W-:Y:S01]  /*91e0*/  IMAD R0, R2, UR8, RZ ;  /* 0x0000000802007c24 */ /* 0x000fe2000f8e02ff */
[----:B------:R-:W-:Y:S02]  /*91f0*/  MOV R2, R42 ;  /* 0x0000002a00027202 */ /* 0x000fe40000000f00 */
[----:B------:R-:W-:Y:S01]  /*9200*/  MOV R3, R5 ;  /* 0x0000000500037202 */ /* 0x000fe20000000f00 */
[C---:B------:R-:W-:Y:S02]  /*9210*/  IMAD R0, R50.reuse, UR9, R0 ;  /* 0x0000000932007c24 */ /* 0x040fe4000f8e0200 */
[----:B------:R-:W-:-:S05]  /*9220*/  IMAD.WIDE.U32 R50, R50, UR8, R2 ;  /* 0x0000000832327c25 */ /* 0x000fca000f8e0002 */
[----:B------:R-:W-:Y:S02]  /*9230*/  IADD3 R0, PT, PT, R0, R51, RZ ;  /* 0x0000003300007210 */ /* 0x000fe40007ffe0ff */
[----:B--2---:R-:W-:-:S04]  /*9240*/  LEA R2, P0, R50, UR10, 0x1 ;  /* 0x0000000a32027c11 */ /* 0x004fc8000f8008ff */
[----:B------:R-:W-:-:S05]  /*9250*/  LEA.HI.X R3, R50, UR11, R0, 0x1, P0 ;  /* 0x0000000b32037c11 */ /* 0x000fca00080f0c00 */
[----:B------:R2:W-:Y:S04]  /*9260*/  STG.E.128 desc[UR32][R2.64], R28 ;  /* 0x0000001c02007986 */ /* 0x0005e8000c101d20 */
[----:B------:R2:W-:Y:S02]  /*9270*/  STG.E.128 desc[UR32][R2.64+0x80], R16 ;  /* 0x0000801002007986 */ /* 0x0005e4000c101d20 */
.L_x_694:
[----:B------:R-:W-:Y:S05]  /*9280*/  BSYNC.RECONVERGENT B0 ;  /* 0x0000000000007941 */ /* 0x000fea0003800200 */
.L_x_693:
        /* <DEDUP_REMOVED lines=10> */
[----:B-1--4-:R-:W-:-:S05]  /*9330*/  LEA.HI.X R7, R2, UR11, R0, 0x1, P0 ;  /* 0x0000000b02077c11 */ /* 0x012fca00080f0c00 */
[----:B------:R1:W-:Y:S04]  /*9340*/  STG.E.128 desc[UR32][R6.64], R24 ;  /* 0x0000001806007986 */ /* 0x0003e8000c101d20 */
[----:B------:R1:W-:Y:S02]  /*9350*/  STG.E.128 desc[UR32][R6.64+0x80], R12 ;  /* 0x0000800c06007986 */ /* 0x0003e4000c101d20 */
.L_x_696:
[----:B------:R-:W-:Y:S05]  /*9360*/  BSYNC.RECONVERGENT B0 ;  /* 0x0000000000007941 */ /* 0x000fea0003800200 */
.L_x_695:
        /* <DEDUP_REMOVED lines=12> */
.L_x_674:
[----:B------:R-:W-:Y:S05]  /*9430*/  BSYNC.RECONVERGENT B1 ;  /* 0x0000000000017941 */ /* 0x000fea0003800200 */
.L_x_644:
[----:B------:R-:W3:Y:S01]  /*9440*/  LDCU UR9, c[0x0][0x438] ;  /* 0x00008700ff0977ac */ /* 0x000ee20008000800 */
[----:B------:R-:W4:Y:S01]  /*9450*/  LDCU UR10, c[0x0][0x370] ;  /* 0x00006e00ff0a77ac */ /* 0x000f220008000800 */
[----:B---3--:R-:W-:-:S04]  /*9460*/  UIADD3 UR9, UPT, UPT, UR9, 0x7f, URZ ;  /* 0x0000007f09097890 */ /* 0x008fc8000fffe0ff */
        /* <DEDUP_REMOVED lines=8> */
.L_x_698:
        /* <DEDUP_REMOVED lines=9> */
.L_x_2423:


//--------------------- .text._ZN5flash44flash_bwd_dq_dk_dv_loop_seqk_parallel_kernelI23Flash_bwd_kernel_traitsILi128ELi64ELi128ELi8ELi2ELi4ELi2ELb0ELb0EN7cutlass10bfloat16_tE19Flash_kernel_traitsILi128ELi64ELi128ELi8ES3_EELb0ELb0ELb1ELb1ELb0ELb0ELb0EEEvNS_16Flash_bwd_paramsE --------------------------
	.section	.text._ZN5flash44flash_bwd_dq_dk_dv_loop_seqk_parallel_kernelI23Flash_bwd_kernel_traitsILi128ELi64ELi128ELi8ELi2ELi4ELi2ELb0ELb0EN7cutlass10bfloat16_tE19Flash_kernel_traitsILi128ELi64ELi128ELi8ES3_EELb0ELb0ELb1ELb1ELb0ELb0ELb0EEEvNS_16Flash_bwd_paramsE,"ax",@progbits
	.align	128
        .global         _ZN5flash44flash_bwd_dq_dk_dv_loop_seqk_parallel_kernelI23Flash_bwd_kernel_traitsILi128ELi64ELi128ELi8ELi2ELi4ELi2ELb0ELb0EN7cutlass10bfloat16_tE19Flash_kernel_traitsILi128ELi64ELi128ELi8ES3_EELb0ELb0ELb1ELb1ELb0ELb0ELb0EEEvNS_16Flash_bwd_paramsE
        .type           _ZN5flash44flash_bwd_dq_dk_dv_loop_seqk_parallel_kernelI23Flash_bwd_kernel_traitsILi128ELi64ELi128ELi8ELi2ELi4ELi2ELb0ELb0EN7cutlass10bfloat16_tE19Flash_kernel_traitsILi128ELi64ELi128ELi8ES3_EELb0ELb0ELb1ELb1ELb0ELb0ELb0EEEvNS_16Flash_bwd_paramsE,@function
        .size           _ZN5flash44flash_bwd_dq_dk_dv_loop_seqk_parallel_kernelI23Flash_bwd_kernel_traitsILi128ELi64ELi128ELi8ELi2ELi4ELi2ELb0ELb0EN7cutlass10bfloat16_tE19Flash_kernel_traitsILi128ELi64ELi128ELi8ES3_EELb0ELb0ELb1ELb1ELb0ELb0ELb0EEEvNS_16Flash_bwd_paramsE,(.L_x_2424 - _ZN5flash44flash_bwd_dq_dk_dv_loop_seqk_parallel_kernelI23Flash_bwd_kernel_traitsILi128ELi64ELi128ELi8ELi2ELi4ELi2ELb0ELb0EN7cutlass10bfloat16_tE19Flash_kernel_traitsILi128ELi64ELi128ELi8ES3_EELb0ELb0ELb1ELb1ELb0ELb0ELb0EEEvNS_16Flash_bwd_paramsE)
        .other          _ZN5flash44flash_bwd_dq_dk_dv_loop_seqk_parallel_kernelI23Flash_bwd_kernel_traitsILi128ELi64ELi128ELi8ELi2ELi4ELi2ELb0ELb0EN7cutlass10bfloat16_tE19Flash_kernel_traitsILi128ELi64ELi128ELi8ES3_EELb0ELb0ELb1ELb1ELb0ELb0ELb0EEEvNS_16Flash_bwd_paramsE,@"STO_CUDA_ENTRY STV_DEFAULT"
_ZN5flash44flash_bwd_dq_dk_dv_loop_seqk_parallel_kernelI23Flash_bwd_kernel_traitsILi128ELi64ELi128ELi8ELi2ELi4ELi2ELb0ELb0EN7cutlass10bfloat16_tE19Flash_kernel_traitsILi128ELi64ELi128ELi8ES3_EELb0ELb0ELb1ELb1ELb0ELb0ELb0EEEvNS_16Flash_bwd_paramsE:
.text._ZN5flash44flash_bwd_dq_dk_dv_loop_seqk_parallel_kernelI23Flash_bwd_kernel_traitsILi128ELi64ELi128ELi8ELi2ELi4ELi2ELb0ELb0EN7cutlass10bfloat16_tE19Flash_kernel_traitsILi128ELi64ELi128ELi8ES3_EELb0ELb0ELb1ELb1ELb0ELb0ELb0EEEvNS_16Flash_bwd_paramsE:
        /* <DEDUP_REMOVED lines=50> */
.L_x_781:
        /* <DEDUP_REMOVED lines=52> */
.L_x_699:
        /* <DEDUP_REMOVED lines=43> */
.L_x_701:
[----:B------:R-:W1:Y:S01]  /*0910*/  LDCU.64 UR14, c[0x0][0x3b8] ;  /* 0x00007700ff0e77ac */ /* 0x000e620008000a00 */
[----:B------:R-:W-:-:S04]  /*0920*/  UIADD3 UR8, UPT, UPT, UR37, UR39, URZ ;  /* 0x0000002725087290 */ /* 0x000fc8000fffe0ff */
[----:B-1----:R-:W-:Y:S02]  /*0930*/  UIMAD.WIDE.U32 UR56, UR8, UR14, URZ ;  /* 0x0000000e083872a5 */ /* 0x002fe4000f8e00ff */
[----:B------:R-:W-:-:S04]  /*0940*/  UIMAD UR8, UR8, UR15, URZ ;  /* 0x0000000f080872a4 */ /* 0x000fc8000f8e02ff */
[----:B------:R-:W-:-:S06]  /*0950*/  UIADD3 UR8, UPT, UPT, UR57, UR8, URZ ;  /* 0x0000000839087290 */ /* 0x000fcc000fffe0ff */
[----:B------:R-:W-:Y:S02]  /*0960*/  MOV R0, UR8 ;  /* 0x0000000800007c02 */ /* 0x000fe40008000f00 */
.L_x_702:
        /* <DEDUP_REMOVED lines=9> */
[----:B-1----:R-:W-:Y:S01]  /*0a00*/  IMAD.MOV R4, RZ, RZ, -R7 ;  /* 0x000000ffff047224 */ /* 0x002fe200078e0a07 */
[----:B------:R-:W-:-:S03]  /*0a10*/  MOV R6, RZ ;  /* 0x000000ff00067202 */ /* 0x000fc60000000f00 */
[----:B------:R-:W-:-:S04]  /*0a20*/  IMAD R4, R4, R5, RZ ;  /* 0x0000000504047224 */ /* 0x000fc800078e02ff */
[----:B------:R-:W-:-:S04]  /*0a30*/  IMAD.HI.U32 R6, R7, R4, R6 ;  /* 0x0000000407067227 */ /* 0x000fc800078e0006 */
[----:B------:R-:W-:-:S04]  /*0a40*/  IMAD.MOV.U32 R4, RZ, RZ, R3 ;  /* 0x000000ffff047224 */ /* 0x000fc800078e0003 */
[----:B------:R-:W-:-:S04]  /*0a50*/  IMAD.HI.U32 R6, R6, R4, RZ ;  /* 0x0000000406067227 */ /* 0x000fc800078e00ff */
[----:B------:R-:W-:-:S04]  /*0a60*/  IMAD.MOV R3, RZ, RZ, -R6 ;  /* 0x000000ffff037224 */ /* 0x000fc800078e0a06 */
[----:B------:R-:W-:-:S05]  /*0a70*/  IMAD R3, R5, R3, R4 ;  /* 0x0000000305037224 */ /* 0x000fca00078e0204 */
[----:B------:R-:W-:-:S13]  /*0a80*/  ISETP.GT.U32.AND P1, PT, R5, R3, PT ;  /* 0x000000030500720c */ /* 0x000fda0003f24070 */
[-C--:B------:R-:W-:Y:S01]  /*0a90*/  @!P1 IADD3 R3, PT, PT, R3, -R5.reuse, RZ ;  /* 0x8000000503039210 */ /* 0x080fe20007ffe0ff */
        /* <DEDUP_REMOVED lines=24> */
.L_x_703:
[----:B------:R-:W1:Y:S01]  /*0c20*/  LDCU.64 UR12, c[0x0][0x3c0] ;  /* 0x00007800ff0c77ac */ /* 0x000e620008000a00 */
[----:B------:R-:W-:-:S04]  /*0c30*/  UIADD3 UR8, UPT, UPT, UR37, UR39, URZ ;  /* 0x0000002725087290 */ /* 0x000fc8000fffe0ff */
[----:B-1----:R-:W-:Y:S02]  /*0c40*/  UIMAD.WIDE.U32 UR10, UR8, UR12, URZ ;  /* 0x0000000c080a72a5 */ /* 0x002fe4000f8e00ff */
[----:B------:R-:W-:-:S04]  /*0c50*/  UIMAD UR8, UR8, UR13, URZ ;  /* 0x0000000d080872a4 */ /* 0x000fc8000f8e02ff */
[----:B------:R-:W-:Y:S01]  /*0c60*/  UIADD3 UR8, UPT, UPT, UR11, UR8, URZ ;  /* 0x000000080b087290 */ /* 0x000fe2000fffe0ff */
[----:B------:R-:W-:-:S05]  /*0c70*/  UMOV UR52, UR10 ;  /* 0x0000000a00347c82 */ /* 0x000fca0008000000 */
[----:B------:R-:W-:-:S07]  /*0c80*/  MOV R6, UR8 ;  /* 0x0000000800067c02 */ /* 0x000fce0008000f00 */
.L_x_704:
        /* <DEDUP_REMOVED lines=24> */
[----:B------:R-:W-:-:S04]  /*0e10*/  UIMAD UR8, UR9, UR10, UR8 ;  /* 0x0000000a090872a4 */ /* 0x000fc8000f8e0208 */
[----:B------:R-:W-:Y:S01]  /*0e20*/  UIADD3 UR8, UPT, UPT, UR59, UR8, URZ ;  /* 0x000000083b087290 */ /* 0x000fe2000fffe0ff */
[----:B------:R-:W-:Y:S11]  /*0e30*/  BRA `(.L_x_706) ;  /* 0x00000000000c7947 */ /* 0x000ff60003800000 */
.L_x_705:
[----:B------:R-:W-:Y:S02]  /*0e40*/  UIMAD.WIDE.U32 UR58, UR44, UR17, URZ ;  /* 0x000000112c3a72a5 */ /* 0x000fe4000f8e00ff */
[----:B------:R-:W-:-:S04]  /*0e50*/  UIMAD UR8, UR45, UR17, URZ ;  /* 0x000000112d0872a4 */ /* 0x000fc8000f8e02ff */
[----:B------:R-:W-:Y:S02]  /*0e60*/  UIADD3 UR8, UPT, UPT, UR59, UR8, URZ ;  /* 0x000000083b087290 */ /* 0x000fe4000fffe0ff */
.L_x_706:
[----:B------:R-:W1:Y:S01]  /*0e70*/  LDCU.U8 UR10, c[0x0][0x548] ;  /* 0x0000a900ff0a77ac */ /* 0x000e620008000000 */
[----:B------:R-:W-:Y:S01]  /*0e80*/  UMOV UR25, UR19 ;  /* 0x0000001300197c82 */ /* 0x000fe20008000000 */
[----:B------:R-:W2:Y:S01]  /*0e90*/  LDCU.U8 UR61, c[0x0][0x5f0] ;  /* 0x0000be00ff3d77ac */ /* 0x000ea20008000000 */
[----:B------:R-:W-:-:S04]  /*0ea0*/  USHF.L.U32 UR41, UR25, 0x7, URZ ;  /* 0x0000000719297899 */ /* 0x000fc800080006ff */
        /* <DEDUP_REMOVED lines=17> */
.L_x_707:
[----:B------:R-:W1:Y:S01]  /*0fc0*/  LDCU UR60, c[0x0][0x434] ;  /* 0x00008680ff3c77ac */ /* 0x000e620008000800 */
[----:B------:R-:W-:-:S04]  /*0fd0*/  UIMAD UR10, UR25, UR16, UR24 ;  /* 0x00000010190a72a4 */ /* 0x000fc8000f8e0218 */
[----:B-1----:R-:W-:Y:S02]  /*0fe0*/  UIMAD UR60, UR10, UR60, URZ ;  /* 0x0000003c0a3c72a4 */ /* 0x002fe4000f8e02ff */
.L_x_708:
        /* <DEDUP_REMOVED lines=11> */
.L_x_709:
[----:B------:R-:W1:Y:S01]  /*10a0*/  LDCU UR59, c[0x0][0x444] ;  /* 0x00008880ff3b77ac */ /* 0x000e620008000800 */
[----:B------:R-:W-:-:S04]  /*10b0*/  UIMAD UR10, UR25, UR16, UR24 ;  /* 0x00000010190a72a4 */ /* 0x000fc8000f8e0218 */
[----:B-1----:R-:W-:-:S12]  /*10c0*/  UIMAD UR59, UR10, UR59, URZ ;  /* 0x0000003b0a3b72a4 */ /* 0x002fd8000f8e02ff */
.L_x_710:
        /* <DEDUP_REMOVED lines=8> */
[----:B------:R-:W-:-:S02]  /*1150*/  UIADD3.X UR57, UPT, UPT, UR57, UR8, UR10, UP1, UP0 ;  /* 0x0000000839397290 */ /* 0x000fc40008fe040a */
[----:B------:R-:W-:Y:S02]  /*1160*/  ULEA UR59, UR45, UR59, 0x6 ;  /* 0x0000003b2d3b7291 */ /* 0x000fe4000f8e30ff */
[----:B------:R-:W-:Y:S02]  /*1170*/  ULEA UR60, UR45, UR60, 0x6 ;  /* 0x0000003c2d3c7291 */ /* 0x000fe4000f8e30ff */
[----:B-1----:R-:W-:-:S04]  /*1180*/  UIADD3 UR9, UPT, UPT, UR36, UR44, URZ ;  /* 0x0000002c24097290 */ /* 0x002fc8000fffe0ff */
        /* <DEDUP_REMOVED lines=8> */
[----:B------:R-:W-:Y:S02]  /*1210*/  LOP3.LUT R28, R20, 0x38, RZ, 0xc0, !PT ;  /* 0x00000038141c7812 */ /* 0x000fe400078ec0ff */
[----:B------:R-:W1:Y:S02]  /*1220*/  LDCU.128 UR8, c[0x0][0x590] ;  /* 0x0000b200ff0877ac */ /* 0x000e640008000c00 */
[C---:B------:R-:W-:Y:S01]  /*1230*/  IADD3 R8, P0, PT, R28.reuse, UR62, RZ ;  /* 0x0000003e1c087c10 */ /* 0x040fe2000ff1e0ff */
[----:B------:R-:W-:Y:S01]  /*1240*/  USEL UR41, URZ, UR41, !UP0 ;  /* 0x00000029ff297287 */ /* 0x000fe2000c000000 */
[----:B------:R-:W-:Y:S01]  /*1250*/  LOP3.LUT R19, R28, 0x40, RZ, 0xfc, !PT ;  /* 0x000000401c137812 */ /* 0x000fe200078efcff */
[----:B------:R-:W2:Y:S02]  /*1260*/  LDCU.64 UR62, c[0x0][0x420] ;  /* 0x00008400ff3e77ac */ /* 0x000ea40008000a00 */
[----:B------:R-:W-:Y:S01]  /*1270*/  IMAD.X R9, RZ, RZ, UR47, P0 ;  /* 0x0000002fff097e24 */ /* 0x000fe200080e06ff */
[----:B------:R-:W-:-:S02]  /*1280*/  UISETP.GT.AND UP0, UPT, UR51, UR41, UPT ;  /* 0x000000293300728c */ /* 0x000fc4000bf04270 */
        /* <DEDUP_REMOVED lines=9> */
[----:B------:R-:W3:Y:S02]  /*1320*/  LDCU.64 UR10, c[0x0][0x550] ;  /* 0x0000aa00ff0a77ac */ /* 0x000ee40008000a00 */
        /* <DEDUP_REMOVED lines=8> */
[----:B---3--:R-:W-:Y:S01]  /*13b0*/  LEA R231, P2, R12, UR10, 0x1 ;  /* 0x0000000a0ce77c11 */ /* 0x008fe2000f8408ff */
        /* <DEDUP_REMOVED lines=9> */
[----:B------:R-:W1:Y:S01]  /*1450*/  LDCU.64 UR8, c[0x0][0x380] ;  /* 0x00007000ff0877ac */ /* 0x000e620008000a00 */
[----:B------:R-:W-:Y:S02]  /*1460*/  SHF.L.U64.HI R13, R8, 0x5, R9 ;  /* 0x00000005080d7819 */ /* 0x000fe40000010209 */
[----:B------:R-:W-:Y:S01]  /*1470*/  IMAD.U32 R10, RZ, RZ, UR17 ;  /* 0x00000011ff0a7e24 */ /* 0x000fe2000f8e00ff */
[----:B------:R-:W3:Y:S01]  /*1480*/  LDCU.64 UR16, c[0x0][0x570] ;  /* 0x0000ae00ff1077ac */ /* 0x000ee20008000a00 */
[----:B------:R-:W-:Y:S01]  /*1490*/  SEL R7, R16, RZ, P3 ;  /* 0x000000ff10077207 */ /* 0x000fe20001800000 */
[----:B------:R-:W-:Y:S01]  /*14a0*/  IMAD R11, R11, UR22, R17 ;  /* 0x000000160b0b7c24 */ /* 0x000fe2000f8e0211 */
[----:B------:R-:W-:Y:S01]  /*14b0*/  LEA.HI.X R230, R12, UR11, R230, 0x1, P2 ;  /* 0x0000000b0ce67c11 */ /* 0x000fe200090f0ce6 */
[----:B------:R-:W4:Y:S01]  /*14c0*/  LDCU.64 UR54, c[0x0][0x5e8] ;  /* 0x0000bd00ff3677ac */ /* 0x000f220008000a00 */
[----:B------:R-:W-:Y:S01]  /*14d0*/  IMAD.WIDE.U32 R14, R14, UR24, R22 ;  /* 0x000000180e0e7c25 */ /* 0x000fe2000f8e0016 */
[----:B------:R-:W-:Y:S01]  /*14e0*/  IADD3 R7, P1, P0, R2, UR58, R7 ;  /* 0x0000003a02077c10 */ /* 0x000fe2000f83e007 */
[----:B------:R-:W-:Y:S01]  /*14f0*/  USHF.L.U32 UR53, UR46, 0x6, URZ ;  /* 0x000000062e357899 */ /* 0x000fe200080006ff */
[----:B------:R-:W-:Y:S01]  /*1500*/  SHF.R.S32.HI R2, RZ, 0x1f, R2 ;  /* 0x0000001fff027819 */ /* 0x000fe20000011402 */
[----:B------:R-:W-:Y:S01]  /*1510*/  IMAD R15, R10, UR24, R15 ;  /* 0x000000180a0f7c24 */ /* 0x000fe2000f8e020f */
[----:B------:R-:W-:Y:S01]  /*1520*/  SEL R11, R11, RZ, P3 ;  /* 0x000000ff0b0b7207 */ /* 0x000fe20001800000 */
[----:B------:R-:W-:Y:S01]  /*1530*/  IMAD.SHL.U32 R21, R8, 0x20, RZ ;  /* 0x0000002008157824 */ /* 0x000fe200078e00ff */
[C---:B------:R-:W-:Y:S01]  /*1540*/  IADD3 R16, PT, PT, R18.reuse, 0x40, RZ ;  /* 0x0000004012107810 */ /* 0x040fe20007ffe0ff */
[----:B------:R-:W-:Y:S01]  /*1550*/  VIADD R17, R18, 0x20 ;  /* 0x0000002012117836 */ /* 0x000fe20000000000 */
[----:B------:R-:W-:Y:S01]  /*1560*/  IADD3.X R12, PT, PT, R2, UR57, R11, P1, P0 ;  /* 0x00000039020c7c10 */ /* 0x000fe20008fe040b */
[----:B------:R-:W-:Y:S01]  /*1570*/  IMAD.WIDE.U32 R10, R18, R8, R14 ;  /* 0x00000008120a7225 */ /* 0x000fe200078e000e */
[----:B------:R-:W-:-:S02]  /*1580*/  MOV R2, UR53 ;  /* 0x0000003500027c02 */ /* 0x000fc40008000f00 */
[----:B------:R-:W-:Y:S01]  /*1590*/  IADD3 R7, P0, PT, R7, UR53, RZ ;  /* 0x0000003507077c10 */ /* 0x000fe2000ff1e0ff */
[----:B------:R-:W-:Y:S01]  /*15a0*/  IMAD R228, R18, R9, R11 ;  /* 0x0000000912e47224 */ /* 0x000fe200078e020b */
[----:B-1----:R-:W-:Y:S01]  /*15b0*/  LEA R229, P1, R10, UR8, 0x1 ;  /* 0x000000080ae57c11 */ /* 0x002fe2000f8208ff */
[----:B----4-:R-:W-:Y:S01]  /*15c0*/  UIMAD.WIDE UR54, UR59, 0x4, UR54 ;  /* 0x000000043b3678a5 */ /* 0x010fe2000f8e0236 */
[----:B------:R-:W-:Y:S01]  /*15d0*/  LEA.HI.X.SX32 R2, R2, R12, 0x1, P0 ;  /* 0x0000000c02027211 */ /* 0x000fe200000f0eff */
[----:B------:R-:W-:Y:S01]  /*15e0*/  VIADD R15, R18, 0x60 ;  /* 0x00000060120f7836 */ /* 0x000fe20000000000 */
[C---:B---3--:R-:W-:Y:S01]  /*15f0*/  LEA R240, P0, R7.reuse, UR16, 0x2 ;  /* 0x0000001007f07c11 */ /* 0x048fe2000f8010ff */
[----:B--2---:R-:W-:Y:S01]  /*1600*/  UIMAD.WIDE UR58, UR60, 0x4, UR62 ;  /* 0x000000043c3a78a5 */ /* 0x004fe2000f8e023e */
[----:B------:R-:W-:Y:S02]  /*1610*/  LEA.HI.X R228, R10, UR9, R228, 0x1, P1 ;  /* 0x000000090ae47c11 */ /* 0x000fe400088f0ce4 */
[----:B------:R-:W-:Y:S01]  /*1620*/  LEA.HI.X R241, R7, UR17, R2, 0x2, P0 ;  /* 0x0000001107f17c11 */ /* 0x000fe200080f1402 */
[----:B------:R-:W-:Y:S01]  /*1630*/  UMOV UR17, UR55 ;  /* 0x0000003700117c82 */ /* 0x000fe20008000000 */
[----:B------:R-:W-:-:S02]  /*1640*/  IADD3 R8, P2, PT, R18, 0x40, RZ ;  /* 0x0000004012087810 */ /* 0x000fc40007f5e0ff */
[C---:B------:R-:W-:Y:S02]  /*1650*/  IADD3 R12, P0, PT, R18.reuse, 0x20, RZ ;  /* 0x00000020120c7810 */ /* 0x040fe40007f1e0ff */
[----:B------:R-:W-:Y:S01]  /*1660*/  IADD3 R10, P1, PT, R18, 0x60, RZ ;  /* 0x00000060120a7810 */ /* 0x000fe20007f3e0ff */
[----:B------:R-:W-:Y:S02]  /*1670*/  IMAD.X R7, RZ, RZ, RZ, P2 ;  /* 0x000000ffff077224 */ /* 0x000fe400010e06ff */
        /* <DEDUP_REMOVED lines=15> */
.L_x_712:
[----:B------:R-:W1:Y:S01]  /*1770*/  LDCU.64 UR10, c[0x0][0x5c0] ;  /* 0x0000b800ff0a77ac */ /* 0x000e620008000a00 */
[----:B------:R-:W-:-:S04]  /*1780*/  UIADD3 UR5, UPT, UPT, UR37, UR39, URZ ;  /* 0x0000002725057290 */ /* 0x000fc8000fffe0ff */
[----:B-1----:R-:W-:Y:S02]  /*1790*/  UIMAD.WIDE.U32 UR16, UR5, UR10, URZ ;  /* 0x0000000a051072a5 */ /* 0x002fe4000f8e00ff */
[----:B------:R-:W-:-:S04]  /*17a0*/  UIMAD UR5, UR5, UR11, URZ ;  /* 0x0000000b050572a4 */ /* 0x000fc8000f8e02ff */
[----:B------:R-:W-:-:S06]  /*17b0*/  UIADD3 UR5, UPT, UPT, UR17, UR5, URZ ;  /* 0x0000000511057290 */ /* 0x000fcc000fffe0ff */
[----:B------:R-:W-:Y:S02]  /*17c0*/  MOV R2, UR5 ;  /* 0x0000000500027c02 */ /* 0x000fe40008000f00 */
.L_x_713:
        /* <DEDUP_REMOVED lines=12> */
.L_x_714:
[----:B------:R-:W1:Y:S01]  /*1890*/  LDCU.64 UR8, c[0x0][0x5c8] ;  /* 0x0000b900ff0877ac */ /* 0x000e620008000a00 */
[----:B------:R-:W-:-:S04]  /*18a0*/  UIADD3 UR37, UPT, UPT, UR37, UR39, URZ ;  /* 0x0000002725257290 */ /* 0x000fc8000fffe0ff */
[----:B-1----:R-:W-:Y:S02]  /*18b0*/  UIMAD.WIDE.U32 UR14, UR37, UR8, URZ ;  /* 0x00000008250e72a5 */ /* 0x002fe4000f8e00ff */
[----:B------:R-:W-:-:S04]  /*18c0*/  UIMAD UR37, UR37, UR9, URZ ;  /* 0x00000009252572a4 */ /* 0x000fc8000f8e02ff */
[----:B------:R-:W-:-:S06]  /*18d0*/  UIADD3 UR37, UPT, UPT, UR15, UR37, URZ ;  /* 0x000000250f257290 */ /* 0x000fcc000fffe0ff */
[----:B------:R-:W-:Y:S02]  /*18e0*/  MOV R3, UR37 ;  /* 0x0000002500037c02 */ /* 0x000fe40008000f00 */
.L_x_715:
        /* <DEDUP_REMOVED lines=30> */
.L_x_717:
[----:B------:R-:W-:Y:S05]  /*1ad0*/  BSYNC.RECONVERGENT B0 ;  /* 0x0000000000007941 */ /* 0x000fea0003800200 */
.L_x_716:
        /* <DEDUP_REMOVED lines=16> */
.L_x_719:
[----:B------:R-:W-:Y:S05]  /*1be0*/  BSYNC.RECONVERGENT B0 ;  /* 0x0000000000007941 */ /* 0x000fea0003800200 */
.L_x_718:
        /* <DEDUP_REMOVED lines=16> */
.L_x_721:
[----:B------:R-:W-:Y:S05]  /*1cf0*/  BSYNC.RECONVERGENT B0 ;  /* 0x0000000000007941 */ /* 0x000fea0003800200 */
.L_x_720:
        /* <DEDUP_REMOVED lines=15> */
.L_x_723:
[----:B------:R-:W-:Y:S05]  /*1df0*/  BSYNC.RECONVERGENT B0 ;  /* 0x0000000000007941 */ /* 0x000fea0003800200 */
.L_x_722:
        /* <DEDUP_REMOVED lines=13> */
[----:B------:R-:W5:Y:S01]  /*1ed0*/  LDCU UR5, c[0x0][0x440] ;  /* 0x00008800ff0577ac */ /* 0x000f620008000800 */
[----:B------:R-:W-:Y:S02]  /*1ee0*/  IMAD.MOV.U32 R4, RZ, RZ, R2 ;  /* 0x000000ffff047224 */ /* 0x000fe400078e0002 */
[----:B------:R-:W-:Y:S01]  /*1ef0*/  IMAD.MOV.U32 R5, RZ, RZ, R0 ;  /* 0x000000ffff057224 */ /* 0x000fe200078e0000 */
[----:B------:R-:W1:Y:S01]  /*1f00*/  LDCU.64 UR10, c[0x0][0x568] ;  /* 0x0000ad00ff0a77ac */ /* 0x000e620008000a00 */
[----:B------:R-:W-:-:S04]  /*1f10*/  IMAD.WIDE.U32 R4, R18, UR8, R4 ;  /* 0x0000000812047c25 */ /* 0x000fc8000f8e0004 */
[----:B------:R-:W-:Y:S01]  /*1f20*/  IMAD R18, R18, UR9, R5 ;  /* 0x0000000912127c24 */ /* 0x000fe2000f8e0205 */
[----:B-----5:R-:W-:Y:S02]  /*1f30*/  ISETP.GE.AND P1, PT, R28, UR5, PT ;  /* 0x000000051c007c0c */ /* 0x020fe4000bf26270 */
[----:B------:R-:W-:Y:S02]  /*1f40*/  ISETP.GE.AND P0, PT, R19, UR5, PT ;  /* 0x0000000513007c0c */ /* 0x000fe4000bf06270 */
[----:B-1--4-:R-:W-:-:S04]  /*1f50*/  LEA R14, P2, R4, UR10, 0x1 ;  /* 0x0000000a040e7c11 */ /* 0x012fc8000f8408ff */
[----:B------:R-:W-:-:S05]  /*1f60*/  LEA.HI.X R15, R4, UR11, R18, 0x1, P2 ;  /* 0x0000000b040f7c11 */ /* 0x000fca00090f0c12 */
[----:B------:R1:W-:Y:S04]  /*1f70*/  @!P1 STG.E.128 desc[UR34][R14.64], RZ ;  /* 0x000000ff0e009986 */ /* 0x0003e8000c101d22 */
[----:B------:R1:W-:Y:S02]  /*1f80*/  @!P0 STG.E.128 desc[UR34][R14.64+0x80], RZ ;  /* 0x000080ff0e008986 */ /* 0x0003e4000c101d22 */
.L_x_725:
[----:B------:R-:W-:Y:S05]  /*1f90*/  BSYNC.RECONVERGENT B0 ;  /* 0x0000000000007941 */ /* 0x000fea0003800200 */
.L_x_724:
[----:B------:R-:W-:Y:S04]  /*1fa0*/  BSSY.RECONVERGENT B0, `(.L_x_726) ;  /* 0x0000010000007945 */ /* 0x000fe80003800200 */
[----:B------:R-:W-:Y:S05]  /*1fb0*/  @P5 BRA `(.L_x_727) ;  /* 0x0000000000385947 */ /* 0x000fea0003800000 */
[----:B------:R-:W5:Y:S01]  /*1fc0*/  LDCU UR5, c[0x0][0x440] ;  /* 0x00008800ff0577ac */ /* 0x000f620008000800 */
[----:B------:R-:W-:Y:S01]  /*1fd0*/  IMAD R4, R11, UR8, RZ ;  /* 0x000000080b047c24 */ /* 0x000fe2000f8e02ff */
[----:B-1--4-:R-:W-:Y:S01]  /*1fe0*/  MOV R15, R0 ;  /* 0x00000000000f7202 */ /* 0x012fe20000000f00 */
[----:B------:R-:W-:Y:S01]  /*1ff0*/  IMAD.MOV.U32 R14, RZ, RZ, R2 ;  /* 0x000000ffff0e7224 */ /* 0x000fe200078e0002 */
[----:B------:R-:W1:Y:S01]  /*2000*/  LDCU.64 UR10, c[0x0][0x568] ;  /* 0x0000ad00ff0a77ac */ /* 0x000e620008000a00 */
[C---:B------:R-:W-:Y:S02]  /*2010*/  IMAD R4, R12.reuse, UR9, R4 ;  /* 0x000000090c047c24 */ /* 0x040fe4000f8e0204 */
[----:B------:R-:W-:-:S04]  /*2020*/  IMAD.WIDE.U32 R12, R12, UR8, R14 ;  /* 0x000000080c0c7c25 */ /* 0x000fc8000f8e000e */
[----:B------:R-:W-:Y:S01]  /*2030*/  IMAD.IADD R4, R13, 0x1, R4 ;  /* 0x000000010d047824 */ /* 0x000fe200078e0204 */
[----:B-----5:R-:W-:Y:S02]  /*2040*/  ISETP.GE.AND P1, PT, R28, UR5, PT ;  /* 0x000000051c007c0c */ /* 0x020fe4000bf26270 */
[----:B------:R-:W-:Y:S02]  /*2050*/  ISETP.GE.AND P0, PT, R19, UR5, PT ;  /* 0x0000000513007c0c */ /* 0x000fe4000bf06270 */
[----:B-1----:R-:W-:-:S04]  /*2060*/  LEA R14, P2, R12, UR10, 0x1 ;  /* 0x0000000a0c0e7c11 */ /* 0x002fc8000f8408ff */
[----:B------:R-:W-:-:S05]  /*2070*/  LEA.HI.X R15, R12, UR11, R4, 0x1, P2 ;  /* 0x0000000b0c0f7c11 */ /* 0x000fca00090f0c04 */
[----:B------:R1:W-:Y:S04]  /*2080*/  @!P1 STG.E.128 desc[UR34][R14.64], RZ ;  /* 0x000000ff0e009986 */ /* 0x0003e8000c101d22 */
[----:B------:R1:W-:Y:S02]  /*2090*/  @!P0 STG.E.128 desc[UR34][R14.64+0x80], RZ ;  /* 0x000080ff0e008986 */ /* 0x0003e4000c101d22 */
.L_x_727:
[----:B------:R-:W-:Y:S05]  /*20a0*/  BSYNC.RECONVERGENT B0 ;  /* 0x0000000000007941 */ /* 0x000fea0003800200 */
.L_x_726:
[----:B------:R-:W-:Y:S04]  /*20b0*/  BSSY.RECONVERGENT B0, `(.L_x_728) ;  /* 0x0000010000007945 */ /* 0x000fe80003800200 */
[----:B------:R-:W-:Y:S05]  /*20c0*/  @P4 BRA `(.L_x_729) ;  /* 0x0000000000384947 */ /* 0x000fea0003800000 */
[----:B------:R-:W5:Y:S01]  /*20d0*/  LDCU UR5, c[0x0][0x440] ;  /* 0x00008800ff0577ac */ /* 0x000f620008000800 */
[----:B------:R-:W-:Y:S01]  /*20e0*/  IMAD R4, R7, UR8, RZ ;  /* 0x0000000807047c24 */ /* 0x000fe2000f8e02ff */
[----:B------:R-:W-:Y:S01]  /*20f0*/  MOV R7, R0 ;  /* 0x0000000000077202 */ /* 0x000fe20000000f00 */
[----:B------:R-:W-:Y:S01]  /*2100*/  IMAD.MOV.U32 R6, RZ, RZ, R2 ;  /* 0x000000ffff067224 */ /* 0x000fe200078e0002 */
[----:B------:R-:W2:Y:S01]  /*2110*/  LDCU.64 UR10, c[0x0][0x568] ;  /* 0x0000ad00ff0a77ac */ /* 0x000ea20008000a00 */
[C---:B------:R-:W-:Y:S02]  /*2120*/  IMAD R4, R8.reuse, UR9, R4 ;  /* 0x0000000908047c24 */ /* 0x040fe4000f8e0204 */
[----:B------:R-:W-:-:S04]  /*2130*/  IMAD.WIDE.U32 R6, R8, UR8, R6 ;  /* 0x0000000808067c25 */ /* 0x000fc8000f8e0006 */
[----:B------:R-:W-:Y:S01]  /*2140*/  IMAD.IADD R4, R7, 0x1, R4 ;  /* 0x0000000107047824 */ /* 0x000fe200078e0204 */
[----:B-----5:R-:W-:Y:S02]  /*2150*/  ISETP.GE.AND P1, PT, R28, UR5, PT ;  /* 0x000000051c007c0c */ /* 0x020fe4000bf26270 */
[----:B------:R-:W-:Y:S02]  /*2160*/  ISETP.GE.AND P0, PT, R19, UR5, PT ;  /* 0x0000000513007c0c */ /* 0x000fe4000bf06270 */
[----:B--2---:R-:W-:-:S04]  /*2170*/  LEA R12, P2, R6, UR10, 0x1 ;  /* 0x0000000a060c7c11 */ /* 0x004fc8000f8408ff */
[----:B------:R-:W-:-:S05]  /*2180*/  LEA.HI.X R13, R6, UR11, R4, 0x1, P2 ;  /* 0x0000000b060d7c11 */ /* 0x000fca00090f0c04 */
[----:B------:R2:W-:Y:S04]  /*2190*/  @!P1 STG.E.128 desc[UR34][R12.64], RZ ;  /* 0x000000ff0c009986 */ /* 0x0005e8000c101d22 */
[----:B------:R2:W-:Y:S02]  /*21a0*/  @!P0 STG.E.128 desc[UR34][R12.64+0x80], RZ ;  /* 0x000080ff0c008986 */ /* 0x0005e4000c101d22 */
.L_x_729:
[----:B------:R-:W-:Y:S05]  /*21b0*/  BSYNC.RECONVERGENT B0 ;  /* 0x0000000000007941 */ /* 0x000fea0003800200 */
.L_x_728:
[----:B------:R-:W-:Y:S05]  /*21c0*/  @P3 BRA `(.L_x_730) ;  /* 0x0000008800503947 */ /* 0x000fea0003800000 */
[----:B------:R-:W5:Y:S01]  /*21d0*/  LDCU UR5, c[0x0][0x440] ;  /* 0x00008800ff0577ac */ /* 0x000f620008000800 */
[----:B------:R-:W-:Y:S02]  /*21e0*/  IMAD R9, R9, UR8, RZ ;  /* 0x0000000809097c24 */ /* 0x000fe4000f8e02ff */
[----:B------:R-:W-:Y:S01]  /*21f0*/  IMAD.MOV.U32 R3, RZ, RZ, R0 ;  /* 0x000000ffff037224 */ /* 0x000fe200078e0000 */
[----:B------:R-:W1:Y:S01]  /*2200*/  LDCU.64 UR10, c[0x0][0x568] ;  /* 0x0000ad00ff0a77ac */ /* 0x000e620008000a00 */
[C---:B------:R-:W-:Y:S02]  /*2210*/  IMAD R9, R10.reuse, UR9, R9 ;  /* 0x000000090a097c24 */ /* 0x040fe4000f8e0209 */
[----:B------:R-:W-:-:S05]  /*2220*/  IMAD.WIDE.U32 R2, R10, UR8, R2 ;  /* 0x000000080a027c25 */ /* 0x000fca000f8e0002 */
[----:B------:R-:W-:Y:S02]  /*2230*/  IADD3 R9, PT, PT, R3, R9, RZ ;  /* 0x0000000903097210 */ /* 0x000fe40007ffe0ff */
        /* <DEDUP_REMOVED lines=8> */
.L_x_711:
        /* <DEDUP_REMOVED lines=30> */
.L_x_732:
[----:B------:R2:W-:Y:S04]  /*24a0*/  STS.128 [R14+0x8000], RZ ;  /* 0x008000ff0e007388 */ /* 0x0005e80000000c00 */
[----:B------:R2:W-:Y:S02]  /*24b0*/  STS.128 [R14+0xa000], RZ ;  /* 0x00a000ff0e007388 */ /* 0x0005e40000000c00 */
.L_x_733:
[----:B------:R-:W-:Y:S05]  /*24c0*/  BSYNC.RECONVERGENT B0 ;  /* 0x0000000000007941 */ /* 0x000fea0003800200 */
.L_x_731:
        /* <DEDUP_REMOVED lines=23> */
.L_x_735:
[----:B------:R-:W-:Y:S05]  /*2640*/  BSYNC.RECONVERGENT B0 ;  /* 0x0000000000007941 */ /* 0x000fea0003800200 */
.L_x_734:
        /* <DEDUP_REMOVED lines=21> */
.L_x_737:
[----:B------:R1:W-:Y:S04]  /*27a0*/  STS.128 [R238], RZ ;  /* 0x000000ffee007388 */ /* 0x0003e80000000c00 */
[----:B------:R1:W-:Y:S02]  /*27b0*/  STS.128 [R238+0x2000], RZ ;  /* 0x002000ffee007388 */ /* 0x0003e40000000c00 */
.L_x_738:
[----:B------:R-:W-:Y:S05]  /*27c0*/  BSYNC.RECONVERGENT B0 ;  /* 0x0000000000007941 */ /* 0x000fea0003800200 */
.L_x_736:
        /* <DEDUP_REMOVED lines=40> */
.L_x_740:
[----:B------:R-:W-:Y:S05]  /*2a50*/  BSYNC.RECONVERGENT B0 ;  /* 0x0000000000007941 */ /* 0x000fea0003800200 */
.L_x_739:
        /* <DEDUP_REMOVED lines=36> */
.L_x_742:
[----:B------:R2:W-:Y:S04]  /*2ca0*/  STS.128 [R14+0xc000], RZ ;  /* 0x00c000ff0e007388 */ /* 0x0005e80000000c00 */
[----:B------:R2:W-:Y:S02]  /*2cb0*/  STS.128 [R14+0x10000], RZ ;  /* 0x010000ff0e007388 */ /* 0x0005e40000000c00 */
.L_x_743:
[----:B------:R-:W-:Y:S05]  /*2cc0*/  BSYNC.RECONVERGENT B0 ;  /* 0x0000000000007941 */ /* 0x000fea0003800200 */
.L_x_741:
        /* <DEDUP_REMOVED lines=29> */
.L_x_745:
[----:B------:R-:W-:Y:S05]  /*2ea0*/  BSYNC.RECONVERGENT B0 ;  /* 0x0000000000007941 */ /* 0x000fea0003800200 */
.L_x_744:
        /* <DEDUP_REMOVED lines=26> */
.L_x_747:
[----:B------:R-:W-:Y:S05]  /*3050*/  BSYNC.RECONVERGENT B0 ;  /* 0x0000000000007941 */ /* 0x000fea0003800200 */
.L_x_746:
        /* <DEDUP_REMOVED lines=26> */
.L_x_749:
[----:B------:R-:W-:Y:S05]  /*3200*/  BSYNC.RECONVERGENT B0 ;  /* 0x0000000000007941 */ /* 0x000fea0003800200 */
.L_x_748:
        /* <DEDUP_REMOVED lines=34> */
.L_x_751:
[----:B------:R2:W-:Y:S04]  /*3430*/  STS.128 [R14+0x14000], RZ ;  /* 0x014000ff0e007388 */ /* 0x0005e80000000c00 */
[----:B------:R2:W-:Y:S02]  /*3440*/  STS.128 [R14+0x18000], RZ ;  /* 0x018000ff0e007388 */ /* 0x0005e40000000c00 */
.L_x_752:
[----:B------:R-:W-:Y:S05]  /*3450*/  BSYNC.RECONVERGENT B0 ;  /* 0x0000000000007941 */ /* 0x000fea0003800200 */
.L_x_750:
[----:B------:R1:W-:Y:S01]  /*3460*/  @P5 STS.128 [R14+0x15000], RZ ;  /* 0x015000ff0e005388 */ /* 0x0003e20000000c00 */
[----:B------:R-:W-:Y:S03]  /*3470*/  BSSY.RECONVERGENT B0, `(.L_x_753) ;  /* 0x0000019000007945 */ /* 0x000fe60003800200 */
[----:B------:R1:W-:Y:S01]  /*3480*/  @P5 STS.128 [R14+0x19000], RZ ;  /* 0x019000ff0e005388 */ /* 0x0003e20000000c00 */
[----:B------:R-:W-:Y:S05]  /*3490*/  @P5 BRA `(.L_x_754) ;  /* 0x0000000000585947 */ /* 0x000fea0003800000 */
[----:B------:R-:W3:Y:S01]  /*34a0*/  LDCU UR10, c[0x0][0x440] ;  /* 0x00008800ff0a77ac */ /* 0x000ee20008000800 */
[----:B------:R-:W-:Y:S01]  /*34b0*/  IMAD R0, R11, UR12, RZ ;  /* 0x0000000c0b007c24 */ /* 0x000fe2000f8e02ff */
[----:B-1----:R-:W-:Y:S01]  /*34c0*/  MOV R23, R4 ;  /* 0x0000000400177202 */ /* 0x002fe20000000f00 */
[----:B------:R-:W-:Y:S01]  /*34d0*/  IMAD.MOV.U32 R22, RZ, RZ, R16 ;  /* 0x000000ffff167224 */ /* 0x000fe200078e0010 */
[----:B------:R-:W1:Y:S01]  /*34e0*/  LDCU.64 UR8, c[0x0][0x390] ;  /* 0x00007200ff0877ac */ /* 0x000e620008000a00 */
        /* <DEDUP_REMOVED lines=17> */
.L_x_754:
[----:B------:R-:W-:Y:S05]  /*3600*/  BSYNC.RECONVERGENT B0 ;  /* 0x0000000000007941 */ /* 0x000fea0003800200 */
.L_x_753:
[----:B------:R1:W-:Y:S01]  /*3610*/  @P4 STS.128 [R14+0x16000], RZ ;  /* 0x016000ff0e004388 */ /* 0x0003e20000000c00 */
[----:B------:R-:W-:Y:S03]  /*3620*/  BSSY.RECONVERGENT B0, `(.L_x_755) ;  /* 0x0000019000007945 */ /* 0x000fe60003800200 */
[----:B------:R1:W-:Y:S01]  /*3630*/  @P4 STS.128 [R14+0x1a000], RZ ;  /* 0x01a000ff0e004388 */ /* 0x0003e20000000c00 */
[----:B------:R-:W-:Y:S05]  /*3640*/  @P4 BRA `(.L_x_756) ;  /* 0x0000000000584947 */ /* 0x000fea0003800000 */
[----:B------:R-:W2:Y:S01]  /*3650*/  LDCU UR10, c[0x0][0x440] ;  /* 0x00008800ff0a77ac */ /* 0x000ea20008000800 */
[----:B------:R-:W-:Y:S01]  /*3660*/  IMAD R0, R7, UR12, RZ ;  /* 0x0000000c07007c24 */ /* 0x000fe2000f8e02ff */
[----:B------:R-:W-:Y:S01]  /*3670*/  MOV R7, R4 ;  /* 0x0000000400077202 */ /* 0x000fe20000000f00 */
[----:B------:R-:W-:Y:S01]  /*3680*/  IMAD.MOV.U32 R6, RZ, RZ, R16 ;  /* 0x000000ffff067224 */ /* 0x000fe200078e0010 */
[----:B------:R-:W3:Y:S01]  /*3690*/  LDCU.64 UR8, c[0x0][0x390] ;  /* 0x00007200ff0877ac */ /* 0x000ee20008000a00 */
        /* <DEDUP_REMOVED lines=17> */
.L_x_756:
[----:B------:R-:W-:Y:S05]  /*37b0*/  BSYNC.RECONVERGENT B0 ;  /* 0x0000000000007941 */ /* 0x000fea0003800200 */
.L_x_755:
        /* <DEDUP_REMOVED lines=26> */
.L_x_758:
[----:B------:R-:W-:Y:S05]  /*3960*/  BSYNC.RECONVERGENT B0 ;  /* 0x0000000000007941 */ /* 0x000fea0003800200 */
.L_x_757:
[----:B------:R-:W4:Y:S01]  /*3970*/  LDCU.64 UR10, c[0x0][0x538] ;  /* 0x0000a700ff0a77ac */ /* 0x000f220008000a00 */
[C---:B------:R-:W-:Y:S01]  /*3980*/  IMAD.SHL.U32 R0, R3.reuse, 0x40, RZ ;  /* 0x0000004003007824 */ /* 0x040fe200078e00ff */
[----:B---3--:R-:W-:Y:S01]  /*3990*/  SHF.R.U32.HI R7, RZ, 0x4, R3 ;  /* 0x00000004ff077819 */ /* 0x008fe20000011603 */
[----:B------:R-:W-:Y:S01]  /*39a0*/  IMAD.SHL.U32 R8, R3, 0x2, RZ ;  /* 0x0000000203087824 */ /* 0x000fe200078e00ff */
[----:B------:R-:W0:Y:S01]  /*39b0*/  LDGDEPBAR ;  /* 0x00000000000079af */ /* 0x000e220000000000 */
[----:B----4-:R-:W-:-:S04]  /*39c0*/  UISETP.NE.U32.AND UP0, UPT, UR10, URZ, UPT ;  /* 0x000000ff0a00728c */ /* 0x010fc8000bf05070 */
[----:B------:R-:W-:-:S06]  /*39d0*/  UISETP.NE.AND.EX UP0, UPT, UR11, URZ, UPT, UP0 ;  /* 0x000000ff0b00728c */ /* 0x000fcc000bf05300 */
[----:B------:R-:W-:-:S05]  /*39e0*/  PLOP3.LUT P0, PT, PT, PT, UP0, 0x80, 0x8 ;  /* 0x000000000008781c */ /* 0x000fca0003f0f008 */
[----:B------:R-:W3:Y:S01]  /*39f0*/  @UP0 LDCU.64 UR8, c[0x0][0x540] ;  /* 0x0000a800ff0807ac */ /* 0x000ee20008000a00 */
[----:B------:R-:W-:Y:S01]  /*3a00*/  @UP0 UMOV UR12, UR24 ;  /* 0x00000018000c0c82 */ /* 0x000fe20008000000 */
[----:B------:R-:W-:Y:S02]  /*3a10*/  @UP0 UMOV UR13, URZ ;  /* 0x000000ff000d0c82 */ /* 0x000fe40008000000 */
[----:B---3--:R-:W-:Y:S01]  /*3a20*/  @UP0 UIMAD.WIDE.U32 UR12, UR25, UR8, UR12 ;  /* 0x00000008190c02a5 */ /* 0x008fe2000f8e000c */
[----:B------:R-:W-:Y:S01]  /*3a30*/  LOP3.LUT R6, R0, 0x1c0, RZ, 0xc0, !PT ;  /* 0x000001c000067812 */ /* 0x000fe200078ec0ff */
[----:B------:R-:W-:Y:S01]  /*3a40*/  IMAD.SHL.U32 R210, R3, 0x20, RZ ;  /* 0x0000002003d27824 */ /* 0x000fe200078e00ff */
[----:B------:R-:W-:Y:S01]  /*3a50*/  LOP3.LUT R7, R7, 0x8, RZ, 0xc0, !PT ;  /* 0x0000000807077812 */ /* 0x000fe200078ec0ff */
[----:B------:R-:W-:Y:S02]  /*3a60*/  @UP0 UIMAD UR9, UR25, UR9, UR13 ;  /* 0x00000009190902a4 */ /* 0x000fe4000f8e020d */
[----:B------:R-:W-:Y:S01]  /*3a70*/  @UP0 ULEA UR10, UP1, UR12, UR10, 0x2 ;  /* 0x0000000a0c0a0291 */ /* 0x000fe2000f8210ff */
[----:B------:R-:W-:Y:S01]  /*3a80*/  LOP3.LUT R8, R8, 0x6, RZ, 0xc0, !PT ;  /* 0x0000000608087812 */ /* 0x000fe200078ec0ff */
[----:B------:R-:W-:Y:S01]  /*3a90*/  IMAD.MOV.U32 R212, RZ, RZ, 0x40 ;  /* 0x00000040ffd47424 */ /* 0x000fe200078e00ff */
[----:B------:R-:W-:Y:S01]  /*3aa0*/  R2P PR, R3, 0x6 ;  /* 0x0000000603007804 */ /* 0x000fe20000000000 */
[----:B------:R-:W-:-:S02]  /*3ab0*/  @UP0 ULEA.HI.X UR11, UR12, UR11, UR9, 0x2, UP1 ;  /* 0x0000000b0c0b0291 */ /* 0x000fc400088f1409 */
[----:B------:R-:W-:Y:S01]  /*3ac0*/  IMAD.U32 R4, RZ, RZ, UR10 ;  /* 0x0000000aff047e24 */ /* 0x000fe2000f8e00ff */
[----:B------:R-:W-:Y:S01]  /*3ad0*/  LOP3.LUT R20, R6, 0x38, R20, 0xf8, !PT ;  /* 0x0000003806147812 */ /* 0x000fe200078ef814 */
[----:B------:R-:W3:Y:S02]  /*3ae0*/  LDCU UR13, c[0x0][0x590] ;  /* 0x0000b200ff0d77ac */ /* 0x000ee40008000800 */
[----:B------:R-:W-:Y:S01]  /*3af0*/  IMAD.U32 R5, RZ, RZ, UR11 ;  /* 0x0000000bff057e24 */ /* 0x000fe2000f8e00ff */
[----:B------:R-:W4:Y:S05]  /*3b00*/  @UP0 LDCU UR9, c[0x0][0x458] ;  /* 0x00008b00ff0907ac */ /* 0x000f2a0008000800 */
[----:B------:R4:W2:Y:S01]  /*3b10*/  @P0 LDG.E R5, desc[UR34][R4.64] ;  /* 0x0000002204050981 */ /* 0x0008a2000c1e1900 */
[----:B------:R-:W-:Y:S01]  /*3b20*/  LOP3.LUT R7, R7, 0x10, R3, 0xf8, !PT ;  /* 0x0000001007077812 */ /* 0x000fe200078ef803 */
[----:B------:R-:W-:Y:S01]  /*3b30*/  IMAD.MOV.U32 R211, RZ, RZ, 0x20 ;  /* 0x00000020ffd37424 */ /* 0x000fe200078e00ff */
[----:B------:R-:W-:Y:S01]  /*3b40*/  LOP3.LUT R8, R8, 0x1e0, R2, 0xf8, !PT ;  /* 0x000001e008087812 */ /* 0x000fe200078ef802 */
[----:B------:R-:W-:Y:S01]  /*3b50*/  IMAD.U32 R227, RZ, RZ, UR5 ;  /* 0x00000005ffe37e24 */ /* 0x000fe2000f8e00ff */
[----:B------:R-:W-:Y:S01]  /*3b60*/  LOP3.LUT R7, R7, R20, RZ, 0x3c, !PT ;  /* 0x0000001407077212 */ /* 0x000fe200078e3cff */
[----:B------:R-:W-:Y:S01]  /*3b70*/  IMAD.MOV.U32 R232, RZ, RZ, R238 ;  /* 0x000000ffffe87224 */ /* 0x000fe200078e00ee */
[----:B------:R-:W-:Y:S01]  /*3b80*/  LOP3.LUT R6, R0, 0x200, RZ, 0xc0, !PT ;  /* 0x0000020000067812 */ /* 0x000fe200078ec0ff */
[----:B------:R-:W-:Y:S01]  /*3b90*/  IMAD.MOV.U32 R226, RZ, RZ, 0x4 ;  /* 0x00000004ffe27424 */ /* 0x000fe200078e00ff */
[----:B------:R-:W-:-:S02]  /*3ba0*/  LOP3.LUT R2, R20, 0x8, R2, 0x78, !PT ;  /* 0x0000000814027812 */ /* 0x000fc400078e7802 */
[----:B------:R-:W-:Y:S02]  /*3bb0*/  CS2R R158, SRZ ;  /* 0x00000000009e7805 */ /* 0x000fe4000001ff00 */
[----:B------:R-:W-:Y:S02]  /*3bc0*/  LOP3.LUT R20, R20, 0x8, R3, 0x78, !PT ;  /* 0x0000000814147812 */ /* 0x000fe400078e7803 */
[----:B------:R-:W-:Y:S02]  /*3bd0*/  CS2R R156, SRZ ;  /* 0x00000000009c7805 */ /* 0x000fe4000001ff00 */
[--C-:B------:R-:W-:Y:S02]  /*3be0*/  LOP3.LUT R6, R6, 0x400, R210.reuse, 0xf8, !PT ;  /* 0x0000040006067812 */ /* 0x100fe400078ef8d2 */
[----:B------:R-:W-:Y:S02]  /*3bf0*/  CS2R R162, SRZ ;  /* 0x0000000000a27805 */ /* 0x000fe4000001ff00 */
[----:B------:R-:W-:-:S02]  /*3c00*/  LOP3.LUT R210, R20, 0x7a00, R210, 0xf8, !PT ;  /* 0x00007a0014d27812 */ /* 0x000fc400078ef8d2 */
[----:B------:R-:W-:Y:S02]  /*3c10*/  CS2R R160, SRZ ;  /* 0x0000000000a07805 */ /* 0x000fe4000001ff00 */
[----:B------:R-:W-:Y:S02]  /*3c20*/  LOP3.LUT R0, R7, 0x200, R0, 0xf8, !PT ;  /* 0x0000020007007812 */ /* 0x000fe400078ef800 */
[----:B------:R-:W-:Y:S02]  /*3c30*/  CS2R R154, SRZ ;  /* 0x00000000009a7805 */ /* 0x000fe4000001ff00 */
[----:B------:R-:W-:Y:S02]  /*3c40*/  LOP3.LUT R2, R6, R2, RZ, 0xfc, !PT ;  /* 0x0000000206027212 */ /* 0x000fe400078efcff */
[----:B------:R-:W-:Y:S02]  /*3c50*/  CS2R R152, SRZ ;  /* 0x0000000000987805 */ /* 0x000fe4000001ff00 */
[----:B------:R-:W-:-:S02]  /*3c60*/  LEA R210, R210, UR26, 0x1 ;  /* 0x0000001ad2d27c11 */ /* 0x000fc4000f8e08ff */
[----:B------:R-:W-:Y:S02]  /*3c70*/  CS2R R150, SRZ ;  /* 0x0000000000967805 */ /* 0x000fe4000001ff00 */
[----:B------:R-:W-:Y:S02]  /*3c80*/  SEL R212, R212, 0xffffffc0, !P2 ;  /* 0xffffffc0d4d47807 */ /* 0x000fe40005000000 */
[----:B------:R-:W-:Y:S01]  /*3c90*/  CS2R R148, SRZ ;  /* 0x0000000000947805 */ /* 0x000fe2000001ff00 */
[----:B----4-:R-:W2:Y:S01]  /*3ca0*/  @P0 MUFU.RCP R4, UR9 ;  /* 0x0000000900040d08 */ /* 0x010ea20008001000 */
[----:B------:R-:W-:Y:S02]  /*3cb0*/  LEA R2, R2, UR26, 0x1 ;  /* 0x0000001a02027c11 */ /* 0x000fe4000f8e08ff */
[----:B------:R-:W-:Y:S02]  /*3cc0*/  CS2R R142, SRZ ;  /* 0x00000000008e7805 */ /* 0x000fe4000001ff00 */
[----:B------:R-:W-:Y:S01]  /*3cd0*/  LEA R0, R0, UR26, 0x1 ;  /* 0x0000001a00007c11 */ /* 0x000fe2000f8e08ff */
[----:B------:R-:W-:Y:S01]  /*3ce0*/  IMAD.IADD R208, R212, 0x1, R210 ;  /* 0x00000001d4d07824 */ /* 0x000fe200078e02d2 */
[----:B------:R-:W-:-:S02]  /*3cf0*/  SEL R211, R211, 0xffffffe0, !P1 ;  /* 0xffffffe0d3d37807 */ /* 0x000fc40004800000 */
[----:B------:R-:W-:Y:S02]  /*3d00*/  CS2R R140, SRZ ;  /* 0x00000000008c7805 */ /* 0x000fe4000001ff00 */
[----:B------:R-:W-:Y:S02]  /*3d10*/  IADD3 R227, PT, PT, -R227, UR36, -R8 ;  /* 0x00000024e3e37c10 */ /* 0x000fe4000fffe908 */
        /* <DEDUP_REMOVED lines=54> */
[----:B------:R-:W-:Y:S01]  /*4080*/  VIADD R2, R2, UR16 ;  /* 0x0000001002027c36 */ /* 0x000fe20008000000 */
[----:B------:R-:W-:Y:S01]  /*4090*/  UMOV UR15, URZ ;  /* 0x000000ff000f7c82 */ /* 0x000fe20008000000 */
[----:B------:R-:W-:Y:S01]  /*40a0*/  VIADD R0, R0, UR16 ;  /* 0x0000001000007c36 */ /* 0x000fe20008000000 */
[----:B------:R-:W4:Y:S01]  /*40b0*/  LDCU UR8, c[0x0][0x440] ;  /* 0x00008800ff0877ac */ /* 0x000f220008000800 */
[C---:B------:R-:W-:Y:S02]  /*40c0*/  IMAD.IADD R209, R211.reuse, 0x1, R210 ;  /* 0x00000001d3d17824 */ /* 0x040fe400078e02d2 */
[----:B------:R-:W-:Y:S01]  /*40d0*/  IMAD.IADD R3, R211, 0x1, R208 ;  /* 0x00000001d3037824 */ /* 0x000fe200078e02d0 */
[----:B------:R-:W1:Y:S01]  /*40e0*/  LDCU UR11, c[0x0][0x504] ;  /* 0x0000a080ff0b77ac */ /* 0x000e620008000800 */
[----:B------:R-:W1:Y:S01]  /*40f0*/  LDCU UR10, c[0x0][0x508] ;  /* 0x0000a100ff0a77ac */ /* 0x000e620008000800 */
[----:B------:R-:W1:Y:S01]  /*4100*/  LDCU UR9, c[0x0][0x3e0] ;  /* 0x00007c00ff0977ac */ /* 0x000e620008000800 */
[----:B------:R-:W1:Y:S01]  /*4110*/  LDCU UR12, c[0x0][0x45c] ;  /* 0x00008b80ff0c77ac */ /* 0x000e620008000800 */
[----:B---3--:R-:W-:-:S02]  /*4120*/  USHF.L.U32 UR13, UR13, 0x6, URZ ;  /* 0x000000060d0d7899 */ /* 0x008fc400080006ff */
[----:B------:R-:W-:Y:S02]  /*4130*/  USHF.L.U32 UR46, UR46, 0x3, URZ ;  /* 0x000000032e2e7899 */ /* 0x000fe400080006ff */
[----:B------:R-:W-:Y:S01]  /*4140*/  UIADD3 UR5, UPT, UPT, UR5, -UR44, -UR36 ;  /* 0x8000002c05057290 */ /* 0x000fe2000fffe824 */
[----:B--2---:R-:W-:-:S05]  /*4150*/  @P0 FMUL.FTZ R4, R5, R4 ;  /* 0x0000000405040220 */ /* 0x004fca0000410000 */
[----:B------:R-:W-:-:S13]  /*4160*/  @P0 R2UR UR14, R4 ;  /* 0x00000000040e02ca */ /* 0x000fda00000e0000 */
[----:B-1--4-:R-:W-:-:S05]  /*4170*/  @UP0 UMOV UR15, UR14 ;  /* 0x0000000e000f0c82 */ /* 0x012fca0008000000 */
.L_x_763:
[----:B------:R-:W0:Y:S01]  /*4180*/  LDGDEPBAR ;  /* 0x00000000000079af */ /* 0x000e220000000000 */
[C---:B-----5:R-:W-:Y:S01]  /*4190*/  IMAD.IADD R204, R2.reuse, 0x1, R211 ;  /* 0x0000000102cc7824 */ /* 0x060fe200078e02d3 */
[----:B------:R-:W-:Y:S01]  /*41a0*/  MOV R185, UR17 ;  /* 0x0000001100b97c02 */ /* 0x000fe20008000f00 */
[----:B------:R-:W-:Y:S01]  /*41b0*/  IMAD.U32 R184, RZ, RZ, UR54 ;  /* 0x00000036ffb87e24 */ /* 0x000fe2000f8e00ff */
[----:B------:R-:W-:Y:S01]  /*41c0*/  USHF.L.U32 UR25, UR45, 0x6, URZ ;  /* 0x000000062d197899 */ /* 0x000fe200080006ff */
[----:B------:R-:W-:Y:S03]  /*41d0*/  IMAD.IADD R212, R2, 0x1, R212 ;  /* 0x0000000102d47824 */ /* 0x000fe600078e02d4 */
[----:B------:R-:W-:Y:S01]  /*41e0*/  UISETP.GE.AND UP0, UPT, UR25, UR5, UPT ;  /* 0x000000051900728c */ /* 0x000fe2000bf06270 */
        /* <DEDUP_REMOVED lines=14> */
[----:B------:R-:W-:Y:S01]  /*42d0*/  LDSM.16.M88.4 R188, [R208+0xc000] ;  /* 0x00c00000d0bc783b */ /* 0x000fe20000000200 */
[C---:B------:R-:W-:Y:S07]  /*42e0*/  HMMA.16816.F32.BF16 R16, R32.reuse, R18, RZ ;  /* 0x000000122010723c */ /* 0x040fee00000418ff */
[----:B------:R-:W-:Y:S01]  /*42f0*/  LDSM.16.M88.4 R192, [R212+0x1000] ;  /* 0x00100000d4c0783b */ /* 0x000fe20000000200 */
[-C--:B---3--:R-:W-:Y:S07]  /*4300*/  HMMA.16816.F32.BF16 R20, R32, R164.reuse, RZ ;  /* 0x000000a42014723c */ /* 0x088fee00000418ff */
[----:B------:R-:W-:Y:S01]  /*4310*/  LDSM.16.M88.4 R196, [R3+0xc000] ;  /* 0x00c0000003c4783b */ /* 0x000fe20000000200 */
[C---:B------:R-:W-:Y:S07]  /*4320*/  HMMA.16816.F32.BF16 R24, R28.reuse, R164, RZ ;  /* 0x000000a41c18723c */ /* 0x040fee00000418ff */
[----:B------:R-:W-:Y:S01]  /*4330*/  LDSM.16.M88.4 R200, [R211+0x1000] ;  /* 0x00100000d3c8783b */ /* 0x000fe20000000200 */
[C---:B------:R-:W-:Y:S04]  /*4340*/  LEA R164, P0, R237.reuse, R184, 0x2 ;  /* 0x000000b8eda47211 */ /* 0x040fe800078010ff */
[C---:B------:R-:W-:Y:S01]  /*4350*/  LEA.HI.X R165, R237.reuse, R185, RZ, 0x2, P0 ;  /* 0x000000b9eda57211 */ /* 0x040fe200000f14ff */
[-C--:B------:R-:W-:Y:S02]  /*4360*/  HMMA.16816.F32.BF16 R28, R28, R166.reuse, RZ ;  /* 0x000000a61c1c723c */ /* 0x080fe400000418ff */
[----:B------:R-:W3:Y:S06]  /*4370*/  LDSM.16.M88.4 R184, [R212] ;  /* 0x00000000d4b8783b */ /* 0x000eec0000000200 */
[----:B------:R-:W-:Y:S02]  /*4380*/  HMMA.16816.F32.BF16 R32, R32, R166, RZ ;  /* 0x000000a62020723c */ /* 0x000fe400000418ff */
[----:B-----5:R-:W5:Y:S04]  /*4390*/  LDG.E R216, desc[UR34][R164.64] ;  /* 0x00000022a4d87981 */ /* 0x020f68000c1e1900 */
[----:B------:R-:W5:Y:S02]  /*43a0*/  LDG.E R207, desc[UR34][R164.64+0x20] ;  /* 0x00002022a4cf7981 */ /* 0x000f64000c1e1900 */
[-C--:B----4-:R-:W-:Y:S02]  /*43b0*/  HMMA.16816.F32.BF16 R4, R168, R172.reuse, R4 ;  /* 0x000000aca804723c */ /* 0x090fe40000041804 */
[----:B------:R-:W5:Y:S04]  /*43c0*/  LDG.E R206, desc[UR34][R164.64+0x80] ;  /* 0x00008022a4ce7981 */ /* 0x000f68000c1e1900 */
[----:B------:R4:W5:Y:S02]  /*43d0*/  LDG.E R205, desc[UR34][R164.64+0xa0] ;  /* 0x0000a022a4cd7981 */ /* 0x000964000c1e1900 */
[C---:B-1----:R-:W-:Y:S08]  /*43e0*/  HMMA.16816.F32.BF16 R8, R176.reuse, R172, R8 ;  /* 0x000000acb008723c */ /* 0x042ff00000041808 */
[-C--:B------:R-:W-:Y:S08]  /*43f0*/  HMMA.16816.F32.BF16 R12, R176, R174.reuse, R12 ;  /* 0x000000aeb00c723c */ /* 0x080ff0000004180c */
[C---:B------:R-:W-:Y:S01]  /*4400*/  HMMA.16816.F32.BF16 R16, R168.reuse, R174, R16 ;  /* 0x000000aea810723c */ /* 0x040fe20000041810 */
[----:B------:R-:W-:Y:S07]  /*4410*/  LDSM.16.M88.4 R172, [R211] ;  /* 0x00000000d3ac783b */ /* 0x000fee0000000200 */
[-C--:B--2---:R-:W-:Y:S01]  /*4420*/  HMMA.16816.F32.BF16 R20, R168, R180.reuse, R20 ;  /* 0x000000b4a814723c */ /* 0x084fe20000041814 */
[----:B----4-:R-:W1:Y:S07]  /*4430*/  LDSM.16.M88.4 R164, [R208+0xc800] ;  /* 0x00c80000d0a4783b */ /* 0x010e6e0000000200 */
[C---:B------:R-:W-:Y:S08]  /*4440*/  HMMA.16816.F32.BF16 R24, R176.reuse, R180, R24 ;  /* 0x000000b4b018723c */ /* 0x040ff00000041818 */
[-C--:B------:R-:W-:Y:S01]  /*4450*/  HMMA.16816.F32.BF16 R28, R176, R182.reuse, R28 ;  /* 0x000000b6b01c723c */ /* 0x080fe2000004181c */
[----:B------:R-:W-:Y:S07]  /*4460*/  LDSM.16.M88.4 R176, [R2+0x2000] ;  /* 0x0020000002b0783b */ /* 0x000fee0000000200 */
[----:B------:R-:W-:Y:S01]  /*4470*/  HMMA.16816.F32.BF16 R32, R168, R182, R32 ;  /* 0x000000b6a820723c */ /* 0x000fe20000041820 */
[----:B------:R-:W2:Y:S07]  /*4480*/  LDSM.16.M88.4 R168, [R3+0xc800] ;  /* 0x00c8000003a8783b */ /* 0x000eae0000000200 */
[-C--:B---3--:R-:W-:Y:S01]  /*4490*/  HMMA.16816.F32.BF16 R4, R184, R188.reuse, R4 ;  /* 0x000000bcb804723c */ /* 0x088fe20000041804 */
[----:B------:R-:W3:Y:S07]  /*44a0*/  LDSM.16.M88.4 R180, [R210+0x10000] ;  /* 0x01000000d2b4783b */ /* 0x000eee0000000200 */
[C---:B------:R-:W-:Y:S08]  /*44b0*/  HMMA.16816.F32.BF16 R8, R192.reuse, R188, R8 ;  /* 0x000000bcc008723c */ /* 0x040ff00000041808 */
[-C--:B------:R-:W-:Y:S08]  /*44c0*/  HMMA.16816.F32.BF16 R12, R192, R190.reuse, R12 ;  /* 0x000000bec00c723c */ /* 0x080ff0000004180c */
[C---:B------:R-:W-:Y:S01]  /*44d0*/  HMMA.16816.F32.BF16 R16, R184.reuse, R190, R16 ;  /* 0x000000beb810723c */ /* 0x040fe20000041810 */
[----:B------:R-:W4:Y:S07]  /*44e0*/  LDSM.16.M88.4 R188, [R2+0x3000] ;  /* 0x0030000002bc783b */ /* 0x000f2e0000000200 */
[-C--:B-1----:R-:W-:Y:S08]  /*44f0*/  HMMA.16816.F32.BF16 R20, R184, R164.reuse, R20 ;  /* 0x000000a4b814723c */ /* 0x082ff00000041814 */
[C---:B------:R-:W-:Y:S08]  /*4500*/  HMMA.16816.F32.BF16 R24, R192.reuse, R164, R24 ;  /* 0x000000a4c018723c */ /* 0x040ff00000041818 */
[-C--:B------:R-:W-:Y:S01]  /*4510*/  HMMA.16816.F32.BF16 R28, R192, R166.reuse, R28 ;  /* 0x000000a6c01c723c */ /* 0x080fe2000004181c */
[----:B------:R-:W-:Y:S07]  /*4520*/  LDSM.16.M88.4 R192, [R209+0x10000] ;  /* 0x01000000d1c0783b */ /* 0x000fee0000000200 */
[----:B------:R-:W-:Y:S01]  /*4530*/  HMMA.16816.F32.BF16 R32, R184, R166, R32 ;  /* 0x000000a6b820723c */ /* 0x000fe20000041820 */
[----:B------:R-:W1:Y:S07]  /*4540*/  LDSM.16.M88.4 R164, [R210+0x10800] ;  /* 0x01080000d2a4783b */ /* 0x000e6e0000000200 */
[-C--:B------:R-:W-:Y:S01]  /*4550*/  HMMA.16816.F32.BF16 R4, R172, R196.reuse, R4 ;  /* 0x000000c4ac04723c */ /* 0x080fe20000041804 */
[----:B------:R-:W1:Y:S07]  /*4560*/  LDSM.16.M88.4 R184, [R204+0x2000] ;  /* 0x00200000ccb8783b */ /* 0x000e6e0000000200 */
[C---:B------:R-:W-:Y:S08]  /*4570*/  HMMA.16816.F32.BF16 R8, R200.reuse, R196, R8 ;  /* 0x000000c4c808723c */ /* 0x040ff00000041808 */
[-C--:B------:R-:W-:Y:S08]  /*4580*/  HMMA.16816.F32.BF16 R12, R200, R198.reuse, R12 ;  /* 0x000000c6c80c723c */ /* 0x080ff0000004180c */
[C---:B------:R-:W-:Y:S01]  /*4590*/  HMMA.16816.F32.BF16 R16, R172.reuse, R198, R16 ;  /* 0x000000c6ac10723c */ /* 0x040fe20000041810 */
[----:B------:R-:W1:Y:S07]  /*45a0*/  LDSM.16.M88.4 R196, [R204+0x3000] ;  /* 0x00300000ccc4783b */ /* 0x000e6e0000000200 */
[-C--:B--2---:R-:W-:Y:S08]  /*45b0*/  HMMA.16816.F32.BF16 R20, R172, R168.reuse, R20 ;  /* 0x000000a8ac14723c */ /* 0x084ff00000041814 */
[C---:B------:R-:W-:Y:S08]  /*45c0*/  HMMA.16816.F32.BF16 R24, R200.reuse, R168, R24 ;  /* 0x000000a8c818723c */ /* 0x040ff00000041818 */
[-C--:B------:R-:W-:Y:S08]  /*45d0*/  HMMA.16816.F32.BF16 R28, R200, R170.reuse, R28 ;  /* 0x000000aac81c723c */ /* 0x080ff0000004181c */
[----:B------:R-:W-:Y:S01]  /*45e0*/  HMMA.16816.F32.BF16 R32, R172, R170, R32 ;  /* 0x000000aaac20723c */ /* 0x000fe20000041820 */
[----:B------:R-:W2:Y:S07]  /*45f0*/  LDSM.16.M88.4 R168, [R209+0x10800] ;  /* 0x01080000d1a8783b */ /* 0x000eae0000000200 */
[-C--:B---3--:R-:W-:Y:S01]  /*4600*/  HMMA.16816.F32.BF16 R4, R176, R180.reuse, R4 ;  /* 0x000000b4b004723c */ /* 0x088fe20000041804 */
[----:B------:R-:W-:Y:S07]  /*4610*/  LDSM.16.M88.4 R172, [R208+0x10000] ;  /* 0x01000000d0ac783b */ /* 0x000fee0000000200 */
[C---:B----4-:R-:W-:Y:S08]  /*4620*/  HMMA.16816.F32.BF16 R8, R188.reuse, R180, R8 ;  /* 0x000000b4bc08723c */ /* 0x050ff00000041808 */
[-C--:B------:R-:W-:Y:S08]  /*4630*/  HMMA.16816.F32.BF16 R12, R188, R182.reuse, R12 ;  /* 0x000000b6bc0c723c */ /* 0x080ff0000004180c */
[C---:B------:R-:W-:Y:S01]  /*4640*/  HMMA.16816.F32.BF16 R16, R176.reuse, R182, R16 ;  /* 0x000000b6b010723c */ /* 0x040fe20000041810 */
[----:B------:R-:W-:Y:S07]  /*4650*/  LDSM.16.M88.4 R180, [R208+0x10800] ;  /* 0x01080000d0b4783b */ /* 0x000fee0000000200 */
[-C--:B-1----:R-:W-:Y:S08]  /*4660*/  HMMA.16816.F32.BF16 R20, R176, R164.reuse, R20 ;  /* 0x000000a4b014723c */ /* 0x082ff00000041814 */
[C---:B------:R-:W-:Y:S08]  /*4670*/  HMMA.16816.F32.BF16 R24, R188.reuse, R164, R24 ;  /* 0x000000a4bc18723c */ /* 0x040ff00000041818 */
[-C--:B------:R-:W-:Y:S01]  /*4680*/  HMMA.16816.F32.BF16 R28, R188, R166.reuse, R28 ;  /* 0x000000a6bc1c723c */ /* 0x080fe2000004181c */
[----:B------:R-:W-:Y:S07]  /*4690*/  LDSM.16.M88.4 R188, [R211+0x2000] ;  /* 0x00200000d3bc783b */ /* 0x000fee0000000200 */
[----:B------:R-:W-:Y:S01]  /*46a0*/  HMMA.16816.F32.BF16 R32, R176, R166, R32 ;  /* 0x000000a6b020723c */ /* 0x000fe20000041820 */
[----:B------:R-:W1:Y:S07]  /*46b0*/  LDSM.16.M88.4 R164, [R212+0x2000] ;  /* 0x00200000d4a4783b */ /* 0x000e6e0000000200 */
[-C--:B------:R-:W-:Y:S01]  /*46c0*/  HMMA.16816.F32.BF16 R4, R184, R192.reuse, R4 ;  /* 0x000000c0b804723c */ /* 0x080fe20000041804 */
[----:B------:R-:W3:Y:S07]  /*46d0*/  LDSM.16.M88.4 R176, [R212+0x3000] ;  /* 0x00300000d4b0783b */ /* 0x000eee0000000200 */
[C---:B------:R-:W-:Y:S08]  /*46e0*/  HMMA.16816.F32.BF16 R8, R196.reuse, R192, R8 ;  /* 0x000000c0c408723c */ /* 0x040ff00000041808 */
[-C--:B------:R-:W-:Y:S08]  /*46f0*/  HMMA.16816.F32.BF16 R12, R196, R194.reuse, R12 ;  /* 0x000000c2c40c723c */ /* 0x080ff0000004180c */
[C---:B------:R-:W-:Y:S01]  /*4700*/  HMMA.16816.F32.BF16 R16, R184.reuse, R194, R16 ;  /* 0x000000c2b810723c */ /* 0x040fe20000041810 */
[----:B------:R-:W4:Y:S07]  /*4710*/  LDSM.16.M88.4 R192, [R3+0x10000] ;  /* 0x0100000003c0783b */ /* 0x000f2e0000000200 */
[-C--:B--2---:R-:W-:Y:S08]  /*4720*/  HMMA.16816.F32.BF16 R20, R184, R168.reuse, R20 ;  /* 0x000000a8b814723c */ /* 0x084ff00000041814 */
[C---:B------:R-:W-:Y:S04]  /*4730*/  HMMA.16816.F32.BF16 R24, R196.reuse, R168, R24 ;  /* 0x000000a8c418723c */ /* 0x040fe80000041818 */
[----:B------:R-:W-:Y:S04]  /*4740*/  LOP3.LUT R168, R237, UR25, RZ, 0xfc, !PT ;  /* 0x00000019eda87c12 */ /* 0x000fe8000f8efcff */
[-C--:B------:R-:W-:Y:S01]  /*4750*/  HMMA.16816.F32.BF16 R28, R196, R170.reuse, R28 ;  /* 0x000000aac41c723c */ /* 0x080fe2000004181c */
[----:B------:R-:W2:Y:S02]  /*4760*/  LDSM.16.M88.4 R196, [R211+0x3000] ;  /* 0x00300000d3c4783b */ /* 0x000ea40000000200 */
[----:B------:R-:W-:Y:S05]  /*4770*/  IADD3 R169, PT, PT, R168, R227, RZ ;  /* 0x000000e3a8a97210 */ /* 0x000fea0007ffe0ff */
[----:B------:R-:W-:Y:S04]  /*4780*/  HMMA.16816.F32.BF16 R32, R184, R170, R32 ;  /* 0x000000aab820723c */ /* 0x000fe80000041820 */
[C---:B------:R-:W-:Y:S01]  /*4790*/  VIADD R171, R169.reuse, 0x7f ;  /* 0x0000007fa9ab7836 */ /* 0x040fe20000000000 */
[C---:B------:R-:W-:Y:S03]  /*47a0*/  IADD3 R170, PT, PT, R169.reuse, 0x88, RZ ;  /* 0x00000088a9aa7810 */ /* 0x040fe60007ffe0ff */
[-C--:B-1----:R-:W-:Y:S05]  /*47b0*/  HMMA.16816.F32.BF16 R4, R164, R172.reuse, R4 ;  /* 0x000000aca404723c */ /* 0x082fea0000041804 */
[----:B------:R-:W-:Y:S02]  /*47c0*/  IABS R171, R171 ;  /* 0x000000ab00ab7213 */ /* 0x000fe40000000000 */
[----:B------:R-:W-:Y:S01]  /*47d0*/  IABS R170, R170 ;  /* 0x000000aa00aa7213 */ /* 0x000fe20000000000 */
[C---:B---3--:R-:W-:Y:S04]  /*47e0*/  HMMA.16816.F32.BF16 R8, R176.reuse, R172, R8 ;  /* 0x000000acb008723c */ /* 0x048fe80000041808 */
[C---:B------:R-:W-:Y:S01]  /*47f0*/  IADD3 R173, PT, PT, R169.reuse, 0xa7, RZ ;  /* 0x000000a7a9ad7810 */ /* 0x040fe20007ffe0ff */
[C---:B------:R-:W-:Y:S01]  /*4800*/  VIADD R172, R169.reuse, 0x80 ;  /* 0x00000080a9ac7836 */ /* 0x040fe20000000000 */
[----:B------:R-:W-:Y:S02]  /*4810*/  I2FP.F32.S32 R171, R171 ;  /* 0x000000ab00ab7245 */ /* 0x000fe40000201400 */
[-C--:B------:R-:W-:Y:S03]  /*4820*/  HMMA.16816.F32.BF16 R12, R176, R174.reuse, R12 ;  /* 0x000000aeb00c723c */ /* 0x080fe6000004180c */
[----:B------:R-:W-:Y:S02]  /*4830*/  IABS R173, R173 ;  /* 0x000000ad00ad7213 */ /* 0x000fe40000000000 */
[----:B------:R-:W-:Y:S02]  /*4840*/  IABS R172, R172 ;  /* 0x000000ac00ac7213 */ /* 0x000fe40000000000 */
[----:B------:R-:W-:Y:S01]  /*4850*/  I2FP.F32.S32 R173, R173 ;  /* 0x000000ad00ad7245 */ /* 0x000fe20000201400 */
[C---:B------:R-:W-:Y:S04]  /*4860*/  HMMA.16816.F32.BF16 R16, R164.reuse, R174, R16 ;  /* 0x000000aea410723c */ /* 0x040fe80000041810 */
[C---:B------:R-:W-:Y:S01]  /*4870*/  VIADD R174, R169.reuse, 0x9f ;  /* 0x0000009fa9ae7836 */ /* 0x040fe20000000000 */
[----:B------:R-:W-:Y:S01]  /*4880*/  I2FP.F32.S32 R172, R172 ;  /* 0x000000ac00ac7245 */ /* 0x000fe20000201400 */
[C---:B------:R-:W-:Y:S01]  /*4890*/  VIADD R175, R169.reuse, 0xa0 ;  /* 0x000000a0a9af7836 */ /* 0x040fe20000000000 */
[----:B------:R-:W-:Y:S01]  /*48a0*/  I2FP.F32.S32 R170, R170 ;  /* 0x000000aa00aa7245 */ /* 0x000fe20000201400 */
[-C--:B------:R-:W-:Y:S03]  /*48b0*/  HMMA.16816.F32.BF16 R20, R164, R180.reuse, R20 ;  /* 0x000000b4a414723c */ /* 0x080fe60000041814 */
[----:B------:R-:W-:Y:S02]  /*48c0*/  IABS R174, R174 ;  /* 0x000000ae00ae7213 */ /* 0x000fe40000000000 */
[----:B------:R-:W-:Y:S03]  /*48d0*/  IABS R175, R175 ;  /* 0x000000af00af7213 */ /* 0x000fe60000000000 */
[C---:B------:R-:W-:Y:S08]  /*48e0*/  HMMA.16816.F32.BF16 R24, R176.reuse, R180, R24 ;  /* 0x000000b4b018723c */ /* 0x040ff00000041818 */
[-C--:B------:R-:W-:Y:S03]  /*48f0*/  HMMA.16816.F32.BF16 R28, R176, R182.reuse, R28 ;  /* 0x000000b6b01c723c */ /* 0x080fe6000004181c */
[C---:B------:R-:W-:Y:S02]  /*4900*/  VIADD R176, R169.reuse, 0xa8 ;  /* 0x000000a8a9b07836 */ /* 0x040fe40000000000 */
[C---:B------:R-:W-:Y:S03]  /*4910*/  VIADD R177, R169.reuse, 0x87 ;  /* 0x00000087a9b17836 */ /* 0x040fe60000000000 */
[----:B------:R-:W-:Y:S01]  /*4920*/  HMMA.16816.F32.BF16 R32, R164, R182, R32 ;  /* 0x000000b6a420723c */ /* 0x000fe20000041820 */
[----:B------:R1:W3:Y:S03]  /*4930*/  LDSM.16.M88.4 R164, [R3+0x10800] ;  /* 0x0108000003a4783b */ /* 0x0002e60000000200 */
[----:B------:R-:W-:Y:S04]  /*4940*/  IABS R176, R176 ;  /* 0x000000b000b07213 */ /* 0x000fe80000000000 */
[-C--:B----4-:R-:W-:Y:S05]  /*4950*/  HMMA.16816.F32.BF16 R4, R188, R192.reuse, R4 ;  /* 0x000000c0bc04723c */ /* 0x090fea0000041804 */
[----:B------:R-:W-:Y:S03]  /*4960*/  I2FP.F32.S32 R176, R176 ;  /* 0x000000b000b07245 */ /* 0x000fe60000201400 */
[C---:B--2---:R-:W-:Y:S04]  /*4970*/  HMMA.16816.F32.BF16 R8, R196.reuse, R192, R8 ;  /* 0x000000c0c408723c */ /* 0x044fe80000041808 */
[----:B-1----:R-:W-:Y:S04]  /*4980*/  IABS R3, R177 ;  /* 0x000000b100037213 */ /* 0x002fe80000000000 */
[-C--:B------:R-:W-:Y:S03]  /*4990*/  HMMA.16816.F32.BF16 R12, R196, R194.reuse, R12 ;  /* 0x000000c2c40c723c */ /* 0x080fe6000004180c */
[----:B------:R-:W-:Y:S01]  /*49a0*/  MOV R177, R174 ;  /* 0x000000ae00b17202 */ /* 0x000fe20000000f00 */
[----:B------:R-:W-:Y:S01]  /*49b0*/  FFMA.FTZ R4, R172, -UR15, R4 ;  /* 0x8000000fac047c23 */ /* 0x000fe20008010004 */
[----:B------:R-:W-:Y:S01]  /*49c0*/  IADD3 R174, PT, PT, R169, 0x97, RZ ;  /* 0x00000097a9ae7810 */ /* 0x000fe20007ffe0ff */
[----:B------:R-:W-:Y:S01]  /*49d0*/  FFMA.FTZ R5, R171, -UR15, R5 ;  /* 0x8000000fab057c23 */ /* 0x000fe20008010005 */
[----:B------:R-:W-:Y:S01]  /*49e0*/  I2FP.F32.S32 R3, R3 ;  /* 0x0000000300037245 */ /* 0x000fe20000201400 */
[C---:B------:R-:W-:Y:S04]  /*49f0*/  HMMA.16816.F32.BF16 R16, R188.reuse, R194, R16 ;  /* 0x000000c2bc10723c */ /* 0x040fe80000041810 */
[----:B------:R-:W-:Y:S01]  /*4a00*/  IABS R174, R174 ;  /* 0x000000ae00ae7213 */ /* 0x000fe20000000000 */
[----:B------:R-:W-:Y:S01]  /*4a10*/  FFMA.FTZ R10, R176, -UR15, R10 ;  /* 0x8000000fb00a7c23 */ /* 0x000fe2000801000a */
[----:B------:R-:W-:Y:S02]  /*4a20*/  VIADD R176, R169, 0x98 ;  /* 0x00000098a9b07836 */ /* 0x000fe40000000000 */
[----:B------:R-:W-:Y:S01]  /*4a30*/  FFMA.FTZ R11, R173, -UR15, R11 ;  /* 0x8000000fad0b7c23 */ /* 0x000fe2000801000b */
[----:B------:R-:W-:Y:S01]  /*4a40*/  I2FP.F32.S32 R173, R175 ;  /* 0x000000af00ad7245 */ /* 0x000fe20000201400 */
[-C--:B---3--:R-:W-:Y:S03]  /*4a50*/  HMMA.16816.F32.BF16 R20, R188, R164.reuse, R20 ;  /* 0x000000a4bc14723c */ /* 0x088fe60000041814 */
[----:B------:R-:W-:Y:S01]  /*4a60*/  I2FP.F32.S32 R175, R177 ;  /* 0x000000b100af7245 */ /* 0x000fe20000201400 */
[----:B------:R-:W-:Y:S01]  /*4a70*/  VIADD R177, R169, 0x78 ;  /* 0x00000078a9b17836 */ /* 0x000fe20000000000 */
[----:B------:R-:W-:Y:S01]  /*4a80*/  IABS R176, R176 ;  /* 0x000000b000b07213 */ /* 0x000fe20000000000 */
[C---:B------:R-:W-:Y:S01]  /*4a90*/  FFMA.FTZ R8, R173.reuse, -UR15, R8 ;  /* 0x8000000fad087c23 */ /* 0x040fe20008010008 */
[----:B------:R-:W-:Y:S01]  /*4aa0*/  FFMA.FTZ R14, R173, -UR15, R14 ;  /* 0x8000000fad0e7c23 */ /* 0x000fe2000801000e */
[----:B------:R-:W-:Y:S01]  /*4ab0*/  MOV R173, R174 ;  /* 0x000000ae00ad7202 */ /* 0x000fe20000000f00 */
[C---:B------:R-:W-:Y:S04]  /*4ac0*/  HMMA.16816.F32.BF16 R24, R196.reuse, R164, R24 ;  /* 0x000000a4c418723c */ /* 0x040fe80000041818 */
[----:B------:R-:W-:Y:S01]  /*4ad0*/  IABS R177, R177 ;  /* 0x000000b100b17213 */ /* 0x000fe20000000000 */
[----:B------:R-:W-:Y:S01]  /*4ae0*/  IMAD.MOV.U32 R178, RZ, RZ, R176 ;  /* 0x000000ffffb27224 */ /* 0x000fe200078e00b0 */
[----:B------:R-:W-:Y:S01]  /*4af0*/  IADD3 R176, PT, PT, R169, 0x77, RZ ;  /* 0x00000077a9b07810 */ /* 0x000fe20007ffe0ff */
[----:B------:R-:W-:Y:S01]  /*4b00*/  FFMA.FTZ R18, R172, -UR15, R18 ;  /* 0x8000000fac127c23 */ /* 0x000fe20008010012 */
[----:B------:R-:W-:Y:S01]  /*4b10*/  I2FP.F32.S32 R172, R177 ;  /* 0x000000b100ac7245 */ /* 0x000fe20000201400 */
[-C--:B------:R-:W-:Y:S03]  /*4b20*/  HMMA.16816.F32.BF16 R28, R196, R166.reuse, R28 ;  /* 0x000000a6c41c723c */ /* 0x080fe6000004181c */
[----:B------:R-:W-:Y:S01]  /*4b30*/  IABS R176, R176 ;  /* 0x000000b000b07213 */ /* 0x000fe20000000000 */
[----:B------:R-:W-:Y:S01]  /*4b40*/  FFMA.FTZ R19, R171, -UR15, R19 ;  /* 0x8000000fab137c23 */ /* 0x000fe20008010013 */
[----:B------:R-:W-:Y:S01]  /*4b50*/  IADD3 R164, PT, PT, R169, 0x6f, RZ ;  /* 0x0000006fa9a47810 */ /* 0x000fe20007ffe0ff */
[C---:B------:R-:W-:Y:S01]  /*4b60*/  FFMA.FTZ R9, R175.reuse, -UR15, R9 ;  /* 0x8000000faf097c23 */ /* 0x040fe20008010009 */
[----:B------:R-:W-:Y:S01]  /*4b70*/  I2FP.F32.S32 R171, R176 ;  /* 0x000000b000ab7245 */ /* 0x000fe20000201400 */
[----:B------:R-:W-:Y:S04]  /*4b80*/  HMMA.16816.F32.BF16 R32, R188, R166, R32 ;  /* 0x000000a6bc20723c */ /* 0x000fe80000041820 */
[----:B------:R-:W-:Y:S01]  /*4b90*/  IABS R164, R164 ;  /* 0x000000a400a47213 */ /* 0x000fe20000000000 */
[----:B------:R-:W-:Y:S01]  /*4ba0*/  FFMA.FTZ R15, R175, -UR15, R15 ;  /* 0x8000000faf0f7c23 */ /* 0x000fe2000801000f */
[C---:B------:R-:W-:Y:S01]  /*4bb0*/  IADD3 R175, PT, PT, R169.reuse, 0x8f, RZ ;  /* 0x0000008fa9af7810 */ /* 0x040fe20007ffe0ff */
[C---:B------:R-:W-:Y:S01]  /*4bc0*/  FFMA.FTZ R16, R172.reuse, -UR15, R16 ;  /* 0x8000000fac107c23 */ /* 0x040fe20008010010 */
[----:B------:R-:W-:Y:S01]  /*4bd0*/  I2FP.F32.S32 R174, R178 ;  /* 0x000000b200ae7245 */ /* 0x000fe20000201400 */
[----:B------:R-:W-:Y:S01]  /*4be0*/  FFMA.FTZ R22, R172, -UR15, R22 ;  /* 0x8000000fac167c23 */ /* 0x000fe20008010016 */
[----:B------:R-:W-:Y:S01]  /*4bf0*/  I2FP.F32.S32 R173, R173 ;  /* 0x000000ad00ad7245 */ /* 0x000fe20000201400 */
[C---:B------:R-:W-:Y:S01]  /*4c00*/  VIADD R165, R169.reuse, 0x70 ;  /* 0x00000070a9a57836 */ /* 0x040fe20000000000 */
[----:B------:R-:W-:Y:S01]  /*4c10*/  I2FP.F32.S32 R164, R164 ;  /* 0x000000a400a47245 */ /* 0x000fe20000201400 */
[----:B------:R-:W-:Y:S02]  /*4c20*/  VIADD R172, R169, 0x90 ;  /* 0x00000090a9ac7836 */ /* 0x000fe40000000000 */
[----:B------:R-:W-:Y:S01]  /*4c30*/  FFMA.FTZ R17, R171, -UR15, R17 ;  /* 0x8000000fab117c23 */ /* 0x000fe20008010011 */
[C---:B------:R-:W-:Y:S01]  /*4c40*/  VIADD R166, R169.reuse, 0x68 ;  /* 0x00000068a9a67836 */ /* 0x040fe20000000000 */
[----:B------:R-:W-:Y:S01]  /*4c50*/  IADD3 R169, PT, PT, R169, 0x67, RZ ;  /* 0x00000067a9a97810 */ /* 0x000fe20007ffe0ff */
[----:B------:R-:W-:Y:S01]  /*4c60*/  FFMA.FTZ R23, R171, -UR15, R23 ;  /* 0x8000000fab177c23 */ /* 0x000fe20008010017 */
[----:B------:R-:W-:Y:S01]  /*4c70*/  IABS R165, R165 ;  /* 0x000000a500a57213 */ /* 0x000fe20000000000 */
[----:B------:R-:W-:Y:S01]  /*4c80*/  FFMA.FTZ R6, R170, -UR15, R6 ;  /* 0x8000000faa067c23 */ /* 0x000fe20008010006 */
[----:B------:R-:W-:Y:S01]  /*4c90*/  IABS R172, R172 ;  /* 0x000000ac00ac7213 */ /* 0x000fe20000000000 */
[----:B------:R-:W-:Y:S01]  /*4ca0*/  FFMA.FTZ R7, R3, -UR15, R7 ;  /* 0x8000000f03077c23 */ /* 0x000fe20008010007 */
[----:B------:R-:W-:Y:S01]  /*4cb0*/  IABS R171, R175 ;  /* 0x000000af00ab7213 */ /* 0x000fe20000000000 */
[----:B------:R-:W-:Y:S01]  /*4cc0*/  FFMA.FTZ R12, R174, -UR15, R12 ;  /* 0x8000000fae0c7c23 */ /* 0x000fe2000801000c */
[----:B------:R-:W-:Y:S01]  /*4cd0*/  IABS R166, R166 ;  /* 0x000000a600a67213 */ /* 0x000fe20000000000 */
[C---:B------:R-:W-:Y:S01]  /*4ce0*/  FFMA.FTZ R13, R173.reuse, -UR15, R13 ;  /* 0x8000000fad0d7c23 */ /* 0x040fe2000801000d */
[----:B------:R-:W-:Y:S01]  /*4cf0*/  IABS R169, R169 ;  /* 0x000000a900a97213 */ /* 0x000fe20000000000 */
[----:B------:R-:W-:Y:S01]  /*4d00*/  FFMA.FTZ R21, R164, -UR15, R21 ;  /* 0x8000000fa4157c23 */ /* 0x000fe20008010015 */
[----:B------:R-:W-:Y:S01]  /*4d10*/  I2FP.F32.S32 R165, R165 ;  /* 0x000000a500a57245 */ /* 0x000fe20000201400 */
        /* <DEDUP_REMOVED lines=17> */
[----:B------:R-:W-:Y:S06]  /*4e30*/  BRA.U !UP0, `(.L_x_759) ;  /* 0x0000000108347547 */ /* 0x000fec000b800000 */
        /* <DEDUP_REMOVED lines=13> */
.L_x_759:
[----:B------:R-:W1:Y:S01]  /*4f10*/  S2R R167, SR_TID.X ;  /* 0x0000000000a77919 */ /* 0x000e620000002100 */
[----:B------:R-:W-:Y:S01]  /*4f20*/  UIADD3 UR14, UPT, UPT, UR36, UR10, -UR38 ;  /* 0x0000000a240e7290 */ /* 0x000fe2000fffe826 */
[----:B------:R-:W-:Y:S01]  /*4f30*/  IMAD.U32 R166, RZ, RZ, UR40 ;  /* 0x00000028ffa67e24 */ /* 0x000fe2000f8e00ff */
[----:B------:R-:W-:Y:S01]  /*4f40*/  UIADD3 UR16, UPT, UPT, UR36, -UR11, -UR38 ;  /* 0x8000000b24107290 */ /* 0x000fe2000fffe826 */
[----:B------:R-:W-:Y:S02]  /*4f50*/  IMAD.MOV.U32 R173, RZ, RZ, 0x1 ;  /* 0x00000001ffad7424 */ /* 0x000fe400078e00ff */
[----:B------:R-:W-:Y:S02]  /*4f60*/  IMAD.MOV.U32 R165, RZ, RZ, 0x9 ;  /* 0x00000009ffa57424 */ /* 0x000fe400078e00ff */
[C---:B------:R-:W-:Y:S02]  /*4f70*/  VIADD R169, R168.reuse, UR14 ;  /* 0x0000000ea8a97c36 */ /* 0x040fe40008000000 */
[----:B------:R-:W-:Y:S02]  /*4f80*/  VIADD R168, R168, UR16 ;  /* 0x00000010a8a87c36 */ /* 0x000fe40008000000 */
[----:B------:R-:W-:Y:S01]  /*4f90*/  IMAD.MOV.U32 R164, RZ, RZ, 0x21 ;  /* 0x00000021ffa47424 */ /* 0x000fe200078e00ff */
[C---:B------:R-:W-:Y:S02]  /*4fa0*/  VIADDMNMX R173, R169.reuse, R173, UR36, PT ;  /* 0x00000024a9ad7e46 */ /* 0x040fe4000b8001ad */
[C---:B------:R-:W-:Y:S02]  /*4fb0*/  VIADDMNMX R176, R168.reuse, 0x8, RZ, !PT ;  /* 0x00000008a8b07846 */ /* 0x040fe400078001ff */
[----:B------:R-:W-:Y:S02]  /*4fc0*/  VIMNMX R177, PT, PT, RZ, R168, !PT ;  /* 0x000000a8ffb17248 */ /* 0x000fe40007fe0100 */
[C---:B------:R-:W-:Y:S02]  /*4fd0*/  VIADDMNMX R175, R168.reuse, 0x20, RZ, !PT ;  /* 0x00000020a8af7846 */ /* 0x040fe400078001ff */
[----:B------:R-:W-:Y:S02]  /*4fe0*/  VIADDMNMX R174, R168, 0x28, RZ, !PT ;  /* 0x00000028a8ae7846 */ /* 0x000fe400078001ff */
[C---:B------:R-:W-:Y:S02]  /*4ff0*/  VIADDMNMX R165, R169.reuse, R165, UR36, PT ;  /* 0x00000024a9a57e46 */ /* 0x040fe4000b8001a5 */
[----:B------:R-:W-:Y:S01]  /*5000*/  VIADDMNMX R164, R169, R164, UR36, PT ;  /* 0x00000024a9a47e46 */ /* 0x000fe2000b8001a4 */
[----:B-1----:R-:W-:Y:S01]  /*5010*/  IMAD.SHL.U32 R3, R167, 0x2, RZ ;  /* 0x00000002a7037824 */ /* 0x002fe200078e00ff */
[----:B------:R-:W-:Y:S04]  /*5020*/  SHF.R.U32.HI R167, RZ, 0x1, R167 ;  /* 0x00000001ffa77819 */ /* 0x000fe800000116a7 */
[----:B------:R-:W-:Y:S04]  /*5030*/  LOP3.LUT R3, R3, 0x6, RZ, 0xc0, !PT ;  /* 0x0000000603037812 */ /* 0x000fe800078ec0ff */
[----:B------:R-:W-:Y:S01]  /*5040*/  LOP3.LUT R167, R3, 0x1e0, R167, 0xf8, !PT ;  /* 0x000001e003a77812 */ /* 0x000fe200078ef8a7 */
[----:B------:R-:W-:Y:S04]  /*5050*/  IMAD.MOV.U32 R3, RZ, RZ, 0x29 ;  /* 0x00000029ff037424 */ /* 0x000fe800078e00ff */
[----:B------:R-:W-:Y:S01]  /*5060*/  IMAD R166, R166, 0x80, R167 ;  /* 0x00000080a6a67824 */ /* 0x000fe200078e02a7 */
[----:B------:R-:W-:Y:S03]  /*5070*/  VIADDMNMX R3, R169, R3, UR36, PT ;  /* 0x00000024a9037e46 */ /* 0x000fe6000b800103 */
[C---:B------:R-:W-:Y:S01]  /*5080*/  VIADD R172, R166.reuse, 0x1 ;  /* 0x00000001a6ac7836 */ /* 0x040fe20000000000 */
[C---:B------:R-:W-:Y:S01]  /*5090*/  ISETP.GE.AND P0, PT, R166.reuse, R176, PT ;  /* 0x000000b0a600720c */ /* 0x040fe20003f06270 */
[C---:B------:R-:W-:Y:S01]  /*50a0*/  VIADD R171, R166.reuse, 0x8 ;  /* 0x00000008a6ab7836 */ /* 0x040fe20000000000 */
[C---:B------:R-:W-:Y:S01]  /*50b0*/  ISETP.GE.AND P3, PT, R166.reuse, R177, PT ;  /* 0x000000b1a600720c */ /* 0x040fe20003f66270 */
[----:B------:R-:W-:Y:S01]  /*50c0*/  VIADD R170, R166, 0x9 ;  /* 0x00000009a6aa7836 */ /* 0x000fe20000000000 */
[----:B------:R-:W-:Y:S01]  /*50d0*/  FSEL R6, R6, -INF , P0 ;  /* 0xff80000006067808 */ /* 0x000fe20000000000 */
[C---:B------:R-:W-:Y:S01]  /*50e0*/  VIADD R169, R166.reuse, 0x10 ;  /* 0x00000010a6a97836 */ /* 0x040fe20000000000 */
[C---:B------:R-:W-:Y:S01]  /*50f0*/  ISETP.GE.AND P2, PT, R166.reuse, R175, PT ;  /* 0x000000afa600720c */ /* 0x040fe20003f46270 */
[C---:B------:R-:W-:Y:S01]  /*5100*/  VIADD R168, R166.reuse, 0x11 ;  /* 0x00000011a6a87836 */ /* 0x040fe20000000000 */
[C---:B------:R-:W-:Y:S01]  /*5110*/  ISETP.GE.AND P1, PT, R166.reuse, R174, PT ;  /* 0x000000aea600720c */ /* 0x040fe20003f26270 */
[----:B------:R-:W-:Y:S01]  /*5120*/  VIADD R167, R166, 0x18 ;  /* 0x00000018a6a77836 */ /* 0x000fe20000000000 */
[----:B------:R-:W-:Y:S02]  /*5130*/  ISETP.GE.AND P0, PT, R172, R177, PT ;  /* 0x000000b1ac00720c */ /* 0x000fe40003f06270 */
[----:B------:R-:W-:Y:S02]  /*5140*/  FSEL R4, R4, -INF , P3 ;  /* 0xff80000004047808 */ /* 0x000fe40001800000 */
[C---:B------:R-:W-:Y:S02]  /*5150*/  ISETP.GE.AND P6, PT, R166.reuse, R173, PT ;  /* 0x000000ada600720c */ /* 0x040fe40003fc6270 */
[C---:B------:R-:W-:Y:S02]  /*5160*/  ISETP.GE.AND P5, PT, R166.reuse, R165, PT ;  /* 0x000000a5a600720c */ /* 0x040fe40003fa6270 */
[C---:B------:R-:W-:Y:S02]  /*5170*/  ISETP.GE.AND P4, PT, R166.reuse, R164, PT ;  /* 0x000000a4a600720c */ /* 0x040fe40003f86270 */
[C---:B------:R-:W-:Y:S01]  /*5180*/  ISETP.GE.AND P3, PT, R166.reuse, R3, PT ;  /* 0x00000003a600720c */ /* 0x040fe20003f66270 */
[----:B------:R-:W-:Y:S01]  /*5190*/  VIADD R166, R166, 0x19 ;  /* 0x00000019a6a67836 */ /* 0x000fe20000000000 */
[----:B------:R-:W-:Y:S02]  /*51a0*/  FSEL R8, R8, -INF , P2 ;  /* 0xff80000008087808 */ /* 0x000fe40001000000 */
[----:B------:R-:W-:Y:S02]  /*51b0*/  FSEL R10, R10, -INF , P1 ;  /* 0xff8000000a0a7808 */ /* 0x000fe40000800000 */
[----:B------:R-:W-:Y:S02]  /*51c0*/  FSEL R5, R5, -INF , P0 ;  /* 0xff80000005057808 */ /* 0x000fe40000000000 */
[-C--:B------:R-:W-:Y:S02]  /*51d0*/  ISETP.GE.AND P2, PT, R171, R177.reuse, PT ;  /* 0x000000b1ab00720c */ /* 0x080fe40003f46270 */
[-C--:B------:R-:W-:Y:S02]  /*51e0*/  ISETP.GE.AND P1, PT, R170, R177.reuse, PT ;  /* 0x000000b1aa00720c */ /* 0x080fe40003f26270 */
[-C--:B------:R-:W-:Y:S02]  /*51f0*/  ISETP.GE.AND P0, PT, R169, R177.reuse, PT ;  /* 0x000000b1a900720c */ /* 0x080fe40003f06270 */
[----:B------:R-:W-:Y:S02]  /*5200*/  FSEL R16, R16, -INF , P2 ;  /* 0xff80000010107808 */ /* 0x000fe40001000000 */
[----:B------:R-:W-:Y:S02]  /*5210*/  FSEL R17, R17, -INF , P1 ;  /* 0xff80000011117808 */ /* 0x000fe40000800000 */
[----:B------:R-:W-:Y:S02]  /*5220*/  FSEL R20, R20, -INF , P0 ;  /* 0xff80000014147808 */ /* 0x000fe40000000000 */
[-C--:B------:R-:W-:Y:S02]  /*5230*/  ISETP.GE.AND P2, PT, R168, R177.reuse, PT ;  /* 0x000000b1a800720c */ /* 0x080fe40003f46270 */
[-C--:B------:R-:W-:Y:S02]  /*5240*/  ISETP.GE.AND P1, PT, R167, R177.reuse, PT ;  /* 0x000000b1a700720c */ /* 0x080fe40003f26270 */
[----:B------:R-:W-:Y:S02]  /*5250*/  ISETP.GE.AND P0, PT, R166, R177, PT ;  /* 0x000000b1a600720c */ /* 0x000fe40003f06270 */
        /* <DEDUP_REMOVED lines=15> */
[----:B------:R-:W-:Y:S02]  /*5350*/  ISETP.GE.AND P2, PT, R166, R176, PT ;  /* 0x000000b0a600720c */ /* 0x000fe40003f46270 */
        /* <DEDUP_REMOVED lines=12> */
[----:B------:R-:W-:Y:S02]  /*5420*/  ISETP.GE.AND P1, PT, R166, R175, PT ;  /* 0x000000afa600720c */ /* 0x000fe40003f26270 */
        /* <DEDUP_REMOVED lines=76> */
.L_x_760:
        /* <DEDUP_REMOVED lines=14> */
[----:B------:R2:W-:Y:S01]  /*59d0*/  MUFU.EX2 R215, R4 ;  /* 0x0000000400d77308 */ /* 0x0005e20000000800 */
[--C-:B------:R-:W-:Y:S01]  /*59e0*/  FFMA.FTZ R251, R6, UR12, -R3.reuse ;  /* 0x0000000c06fb7c23 */ /* 0x100fe20008010803 */
[--C-:B------:R-:W-:Y:S01]  /*59f0*/  FFMA.FTZ R249, R8, UR12, -R222.reuse ;  /* 0x0000000c08f97c23 */ /* 0x100fe200080108de */
[----:B------:R-:W-:Y:S07]  /*5a00*/  FFMA.FTZ R248, R9, UR12, -R222 ;  /* 0x0000000c09f87c23 */ /* 0x000fee00080108de */
[----:B------:R-:W3:Y:S01]  /*5a10*/  MUFU.EX2 R252, R252 ;  /* 0x000000fc00fc7308 */ /* 0x000ee20000000800 */
[--C-:B------:R-:W-:Y:S01]  /*5a20*/  FFMA.FTZ R224, R18, UR12, -R3.reuse ;  /* 0x0000000c12e07c23 */ /* 0x100fe20008010803 */
[--C-:B------:R-:W-:Y:S01]  /*5a30*/  FFMA.FTZ R200, R19, UR12, -R3.reuse ;  /* 0x0000000c13c87c23 */ /* 0x100fe20008010803 */
[--C-:B------:R-:W-:Y:S01]  /*5a40*/  FFMA.FTZ R194, R34, UR12, -R3.reuse ;  /* 0x0000000c22c27c23 */ /* 0x100fe20008010803 */
[--C-:B------:R-:W-:Y:S01]  /*5a50*/  FFMA.FTZ R198, R35, UR12, -R3.reuse ;  /* 0x0000000c23c67c23 */ /* 0x100fe20008010803 */
[--C-:B------:R-:W-:Y:S01]  /*5a60*/  FFMA.FTZ R192, R22, UR12, -R3.reuse ;  /* 0x0000000c16c07c23 */ /* 0x100fe20008010803 */
[--C-:B------:R-:W-:Y:S01]  /*5a70*/  FFMA.FTZ R191, R23, UR12, -R3.reuse ;  /* 0x0000000c17bf7c23 */ /* 0x100fe20008010803 */
[----:B------:R-:W-:Y:S01]  /*5a80*/  FFMA.FTZ R250, R7, UR12, -R3 ;  /* 0x0000000c07fa7c23 */ /* 0x000fe20008010803 */
[----:B------:R-:W-:Y:S02]  /*5a90*/  FFMA.FTZ R225, R17, UR12, -R164 ;  /* 0x0000000c11e17c23 */ /* 0x000fe400080108a4 */
[----:B------:R-:W-:Y:S01]  /*5aa0*/  MUFU.EX2 R251, R251 ;  /* 0x000000fb00fb7308 */ /* 0x000fe20000000800 */
[C---:B------:R-:W-:Y:S01]  /*5ab0*/  FMUL.FTZ R7, R233.reuse, 1.4426950216293334961 ;  /* 0x3fb8aa3be9077820 */ /* 0x040fe20000410000 */
[----:B------:R-:W-:Y:S01]  /*5ac0*/  FSETP.NEU.FTZ.AND P0, PT, R233, -INF , PT ;  /* 0xff800000e900780b */ /* 0x000fe20003f1d000 */
[--C-:B------:R-:W-:Y:S07]  /*5ad0*/  FFMA.FTZ R245, R12, UR12, -R222.reuse ;  /* 0x0000000c0cf57c23 */ /* 0x100fee00080108de */
[----:B------:R-:W4:Y:S01]  /*5ae0*/  MUFU.EX2 R250, R250 ;  /* 0x000000fa00fa7308 */ /* 0x000f220000000800 */
[----:B------:R-:W-:Y:S01]  /*5af0*/  FFMA.FTZ R244, R13, UR12, -R222 ;  /* 0x0000000c0df47c23 */ /* 0x000fe200080108de */
[----:B------:R-:W-:Y:S01]  /*5b00*/  FSEL R7, R7, RZ, P0 ;  /* 0x000000ff07077208 */ /* 0x000fe20000000000 */
        /* <DEDUP_REMOVED lines=12> */
[--C-:B------:R-:W-:Y:S07]  /*5bd0*/  FFMA.FTZ R221, R27, UR12, -R7.reuse ;  /* 0x0000000c1bdd7c23 */ /* 0x100fee0008010807 */
[----:B------:R-:W-:Y:S01]  /*5be0*/  MUFU.EX2 R200, R200 ;  /* 0x000000c800c87308 */ /* 0x000fe20000000800 */
[----:B------:R-:W-:Y:S01]  /*5bf0*/  FFMA.FTZ R7, R31, UR12, -R7 ;  /* 0x0000000c1f077c23 */ /* 0x000fe20008010807 */
[----:B------:R-:W-:Y:S01]  /*5c00*/  FFMA.FTZ R164, R33, UR12, -R164 ;  /* 0x0000000c21a47c23 */ /* 0x000fe200080108a4 */
[--C-:B------:R-:W-:Y:S07]  /*5c10*/  FFMA.FTZ R199, R24, UR12, -R222.reuse ;  /* 0x0000000c18c77c23 */ /* 0x100fee00080108de */
[----:B------:R-:W-:Y:S01]  /*5c20*/  MUFU.EX2 R249, R249 ;  /* 0x000000f900f97308 */ /* 0x000fe20000000800 */
[--C-:B------:R-:W-:Y:S01]  /*5c30*/  FFMA.FTZ R203, R25, UR12, -R222.reuse ;  /* 0x0000000c19cb7c23 */ /* 0x100fe200080108de */
[--C-:B------:R-:W-:Y:S01]  /*5c40*/  FFMA.FTZ R223, R28, UR12, -R222.reuse ;  /* 0x0000000c1cdf7c23 */ /* 0x100fe200080108de */
[----:B------:R-:W-:Y:S07]  /*5c50*/  FFMA.FTZ R222, R29, UR12, -R222 ;  /* 0x0000000c1dde7c23 */ /* 0x000fee00080108de */
[----:B------:R-:W-:Y:S01]  /*5c60*/  MUFU.EX2 R248, R248 ;  /* 0x000000f800f87308 */ /* 0x000fe20000000800 */
[----:B------:R-:W-:Y:S02]  /*5c70*/  MOV R211, 0x20 ;  /* 0x0000002000d37802 */ /* 0x000fe40000000f00 */
[----:B------:R-:W-:Y:S07]  /*5c80*/  MOV R212, 0x40 ;  /* 0x0000004000d47802 */ /* 0x000fee0000000f00 */
        /* <DEDUP_REMOVED lines=23> */
[----:B------:R-:W-:Y:S02]  /*5e00*/  SHF.L.U32 R9, R214, 0x1, RZ ;  /* 0x00000001d6097819 */ /* 0x000fe400000006ff */
[----:B------:R-:W-:Y:S02]  /*5e10*/  LOP3.LUT R8, R8, 0x1c0, RZ, 0xc0, !PT ;  /* 0x000001c008087812 */ /* 0x000fe400078ec0ff */
[C---:B------:R-:W-:Y:S02]  /*5e20*/  SHF.L.U32 R6, R214.reuse, 0x5, RZ ;  /* 0x00000005d6067819 */ /* 0x040fe400000006ff */
[----:B--2---:R-:W-:Y:S02]  /*5e30*/  SHF.L.U32 R4, R214, 0x6, RZ ;  /* 0x00000006d6047819 */ /* 0x004fe400000006ff */
[----:B------:R-:W-:Y:S02]  /*5e40*/  LOP3.LUT R8, R8, 0x38, R9, 0xf8, !PT ;  /* 0x0000003808087812 */ /* 0x000fe400078ef809 */
[----:B------:R-:W-:Y:S02]  /*5e50*/  SHF.R.U32.HI R3, RZ, 0x1, R214 ;  /* 0x00000001ff037819 */ /* 0x000fe400000116d6 */
[--C-:B------:R-:W-:Y:S02]  /*5e60*/  LOP3.LUT R9, R9, 0x7006, R6.reuse, 0xc8, !PT ;  /* 0x0000700609097812 */ /* 0x100fe400078ec806 */
[----:B------:R-:W-:Y:S02]  /*5e70*/  SHF.L.U32 R213, R214, 0x3, RZ ;  /* 0x00000003d6d57819 */ /* 0x000fe400000006ff */
[----:B------:R-:W-:Y:S02]  /*5e80*/  LOP3.LUT R5, R4, 0x1c0, RZ, 0xc0, !PT ;  /* 0x000001c004057812 */ /* 0x000fe400078ec0ff */
[----:B------:R-:W-:Y:S02]  /*5e90*/  LOP3.LUT R9, R9, 0x400, R6, 0xf8, !PT ;  /* 0x0000040009097812 */ /* 0x000fe400078ef806 */
[----:B------:R-:W-:Y:S02]  /*5ea0*/  LOP3.LUT R8, R8, 0x20, R3, 0x78, !PT ;  /* 0x0000002008087812 */ /* 0x000fe400078e7803 */
[----:B------:R-:W-:Y:S02]  /*5eb0*/  LOP3.LUT R5, R5, 0x38, R213, 0xf8, !PT ;  /* 0x0000003805057812 */ /* 0x000fe400078ef8d5 */
[----:B------:R-:W-:Y:S02]  /*5ec0*/  LOP3.LUT R8, R9, R8, RZ, 0xfc, !PT ;  /* 0x0000000809087212 */ /* 0x000fe400078efcff */
[C---:B------:R-:W-:Y:S02]  /*5ed0*/  LOP3.LUT R3, R5.reuse, 0x8, R3, 0x78, !PT ;  /* 0x0000000805037812 */ /* 0x040fe400078e7803 */
[----:B------:R-:W-:Y:S02]  /*5ee0*/  LOP3.LUT R9, R5, 0x8, R214, 0x78, !PT ;  /* 0x0000000805097812 */ /* 0x000fe400078e78d6 */
[----:B---3--:R-:W-:Y:S02]  /*5ef0*/  F2FP.BF16.F32.PACK_AB R5, R252, R215 ;  /* 0x000000d7fc05723e */ /* 0x008fe400000010ff */
[----:B------:R-:W-:Y:S02]  /*5f00*/  LEA R197, R8, UR4, 0x1 ;  /* 0x0000000408c57c11 */ /* 0x000fe4000f8e08ff */
[----:B------:R-:W-:Y:S02]  /*5f10*/  LOP3.LUT R4, R4, 0x200, RZ, 0xc0, !PT ;  /* 0x0000020004047812 */ /* 0x000fe400078ec0ff */
[----:B------:R-:W-:Y:S01]  /*5f20*/  LOP3.LUT P2, RZ, R214, 0x4, RZ, 0xc0, !PT ;  /* 0x00000004d6ff7812 */ /* 0x000fe2000784c0ff */
[----:B------:R1:W-:Y:S01]  /*5f30*/  STS [R197+0x20000], R5 ;  /* 0x02000005c5007388 */ /* 0x0003e20000000800 */
[--C-:B------:R-:W-:Y:S02]  /*5f40*/  LOP3.LUT R4, R4, 0x400, R6.reuse, 0xf8, !PT ;  /* 0x0000040004047812 */ /* 0x100fe400078ef806 */
[----:B----4-:R-:W-:Y:S02]  /*5f50*/  F2FP.BF16.F32.PACK_AB R10, R250, R251 ;  /* 0x000000fbfa0a723e */ /* 0x010fe400000010ff */
[----:B------:R-:W-:Y:S02]  /*5f60*/  LOP3.LUT R3, R4, R3, RZ, 0xfc, !PT ;  /* 0x0000000304037212 */ /* 0x000fe400078efcff */
[----:B------:R-:W-:Y:S01]  /*5f70*/  MOV R4, 0x10 ;  /* 0x0000001000047802 */ /* 0x000fe20000000f00 */
[----:B------:R2:W-:Y:S01]  /*5f80*/  STS [R197+0x20400], R10 ;  /* 0x0204000ac5007388 */ /* 0x0005e20000000800 */
[----:B------:R-:W-:Y:S02]  /*5f90*/  F2FP.BF16.F32.PACK_AB R8, R225, R239 ;  /* 0x000000efe108723e */ /* 0x000fe400000010ff */
[----:B------:R-:W-:Y:S02]  /*5fa0*/  SEL R4, R4, 0xfffffff0, !P2 ;  /* 0xfffffff004047807 */ /* 0x000fe40005000000 */
[----:B------:R-:W-:Y:S02]  /*5fb0*/  LOP3.LUT P0, RZ, R214, 0x8, RZ, 0xc0, !PT ;  /* 0x00000008d6ff7812 */ /* 0x000fe4000780c0ff */
[----:B------:R-:W-:Y:S02]  /*5fc0*/  IADD3 R196, PT, PT, R197, R4, RZ ;  /* 0x00000004c5c47210 */ /* 0x000fe40007ffe0ff */
        /* <DEDUP_REMOVED lines=95> */
[----:B------:R-:W3:Y:S07]  /*65c0*/  LDSM.16.M88.4 R164, [R210+0x18800] ;  /* 0x01880000d2a4783b */ /* 0x000eee0000000200 */
[-C--:B-1----:R-:W-:Y:S01]  /*65d0*/  HMMA.16816.F32.BF16 R4, R172, R176.reuse, R4 ;  /* 0x000000b0ac04723c */ /* 0x082fe20000041804 */
[----:B------:R-:W-:Y:S07]  /*65e0*/  LDSM.16.M88.4 R168, [R217+0xa000] ;  /* 0x00a00000d9a8783b */ /* 0x000fee0000000200 */
[C---:B--2---:R-:W-:Y:S08]  /*65f0*/  HMMA.16816.F32.BF16 R8, R180.reuse, R176, R8 ;  /* 0x000000b0b408723c */ /* 0x044ff00000041808 */
[-C--:B------:R-:W-:Y:S08]  /*6600*/  HMMA.16816.F32.BF16 R12, R180, R178.reuse, R12 ;  /* 0x000000b2b40c723c */ /* 0x080ff0000004180c */
[C---:B------:R-:W-:Y:S01]  /*6610*/  HMMA.16816.F32.BF16 R16, R172.reuse, R178, R16 ;  /* 0x000000b2ac10723c */ /* 0x040fe20000041810 */
[----:B------:R-:W1:Y:S07]  /*6620*/  LDSM.16.M88.4 R176, [R209+0x18000] ;  /* 0x01800000d1b0783b */ /* 0x000e6e0000000200 */
[-C--:B---3--:R-:W-:Y:S08]  /*6630*/  HMMA.16816.F32.BF16 R20, R172, R164.reuse, R20 ;  /* 0x000000a4ac14723c */ /* 0x088ff00000041814 */
[C---:B------:R-:W-:Y:S08]  /*6640*/  HMMA.16816.F32.BF16 R24, R180.reuse, R164, R24 ;  /* 0x000000a4b418723c */ /* 0x040ff00000041818 */
[-C--:B------:R-:W-:Y:S01]  /*6650*/  HMMA.16816.F32.BF16 R28, R180, R166.reuse, R28 ;  /* 0x000000a6b41c723c */ /* 0x080fe2000004181c */
[----:B------:R-:W2:Y:S07]  /*6660*/  LDSM.16.M88.4 R180, [R217+0xb000] ;  /* 0x00b00000d9b4783b */ /* 0x000eae0000000200 */
[----:B------:R-:W-:Y:S01]  /*6670*/  HMMA.16816.F32.BF16 R32, R172, R166, R32 ;  /* 0x000000a6ac20723c */ /* 0x000fe20000041820 */
[----:B------:R-:W3:Y:S07]  /*6680*/  LDSM.16.M88.4 R164, [R209+0x18800] ;  /* 0x01880000d1a4783b */ /* 0x000eee0000000200 */
[-C--:B-1----:R-:W-:Y:S01]  /*6690*/  HMMA.16816.F32.BF16 R4, R168, R176.reuse, R4 ;  /* 0x000000b0a804723c */ /* 0x082fe20000041804 */
[----:B------:R1:W-:Y:S07]  /*66a0*/  LDSM.16.M88.4 R172, [R188+0xa000] ;  /* 0x00a00000bcac783b */ /* 0x0003ee0000000200 */
[C---:B--2---:R-:W-:Y:S04]  /*66b0*/  HMMA.16816.F32.BF16 R8, R180.reuse, R176, R8 ;  /* 0x000000b0b408723c */ /* 0x044fe80000041808 */
[----:B-1----:R-:W-:Y:S02]  /*66c0*/  MOV R188, R215 ;  /* 0x000000d700bc7202 */ /* 0x002fe40000000f00 */
[--C-:B------:R-:W-:Y:S02]  /*66d0*/  SHF.R.U32.HI R215, RZ, 0x4, R214.reuse ;  /* 0x00000004ffd77819 */ /* 0x100fe400000116d6 */
[-C--:B------:R-:W-:Y:S03]  /*66e0*/  HMMA.16816.F32.BF16 R12, R180, R178.reuse, R12 ;  /* 0x000000b2b40c723c */ /* 0x080fe6000004180c */
[----:B------:R-:W-:Y:S05]  /*66f0*/  LOP3.LUT R215, R215, 0x8, RZ, 0xc0, !PT ;  /* 0x00000008d7d77812 */ /* 0x000fea00078ec0ff */
[C---:B------:R-:W-:Y:S01]  /*6700*/  HMMA.16816.F32.BF16 R16, R168.reuse, R178, R16 ;  /* 0x000000b2a810723c */ /* 0x040fe20000041810 */
[----:B------:R-:W1:Y:S07]  /*6710*/  LDSM.16.M88.4 R176, [R208+0x18000] ;  /* 0x01800000d0b0783b */ /* 0x000e6e0000000200 */
[-C--:B---3--:R-:W-:Y:S08]  /*6720*/  HMMA.16816.F32.BF16 R20, R168, R164.reuse, R20 ;  /* 0x000000a4a814723c */ /* 0x088ff00000041814 */
[C---:B------:R-:W-:Y:S08]  /*6730*/  HMMA.16816.F32.BF16 R24, R180.reuse, R164, R24 ;  /* 0x000000a4b418723c */ /* 0x040ff00000041818 */
[-C--:B------:R-:W-:Y:S01]  /*6740*/  HMMA.16816.F32.BF16 R28, R180, R166.reuse, R28 ;  /* 0x000000a6b41c723c */ /* 0x080fe2000004181c */
[----:B------:R-:W2:Y:S07]  /*6750*/  LDSM.16.M88.4 R180, [R208+0x18800] ;  /* 0x01880000d0b4783b */ /* 0x000eae0000000200 */
[----:B------:R-:W-:Y:S01]  /*6760*/  HMMA.16816.F32.BF16 R32, R168, R166, R32 ;  /* 0x000000a6a820723c */ /* 0x000fe20000041820 */
[----:B------:R-:W-:Y:S07]  /*6770*/  LDSM.16.M88.4 R164, [R189+0xa000] ;  /* 0x00a00000bda4783b */ /* 0x000fee0000000200 */
        /* <DEDUP_REMOVED lines=8> */
[----:B------:R-:W-:Y:S04]  /*6800*/  SHF.L.U32 R180, R214, 0x6, RZ ;  /* 0x00000006d6b47819 */ /* 0x000fe800000006ff */
[-C--:B------:R-:W-:Y:S08]  /*6810*/  HMMA.16816.F32.BF16 R28, R184, R182.reuse, R28 ;  /* 0x000000b6b81c723c */ /* 0x080ff0000004181c */
[----:B------:R-:W-:Y:S01]  /*6820*/  HMMA.16816.F32.BF16 R32, R172, R182, R32 ;  /* 0x000000b6ac20723c */ /* 0x000fe20000041820 */
[----:B------:R-:W2:Y:S07]  /*6830*/  LDSM.16.M88.4 R172, [R3+0x18800] ;  /* 0x0188000003ac783b */ /* 0x000eae0000000200 */
[-C--:B-1----:R-:W-:Y:S08]  /*6840*/  HMMA.16816.F32.BF16 R4, R164, R168.reuse, R4 ;  /* 0x000000a8a404723c */ /* 0x082ff00000041804 */
[C---:B---3--:R-:W-:Y:S04]  /*6850*/  HMMA.16816.F32.BF16 R8, R176.reuse, R168, R8 ;  /* 0x000000a8b008723c */ /* 0x048fe80000041808 */
[----:B------:R-:W-:Y:S02]  /*6860*/  LOP3.LUT R168, R180, 0x1c0, RZ, 0xc0, !PT ;  /* 0x000001c0b4a87812 */ /* 0x000fe400078ec0ff */
[----:B------:R-:W-:Y:S02]  /*6870*/  LOP3.LUT R169, R215, 0x10, R214, 0xf8, !PT ;  /* 0x00000010d7a97812 */ /* 0x000fe400078ef8d6 */
        /* <DEDUP_REMOVED lines=19> */
[----:B------:R-:W-:Y:S01]  /*69b0*/  FMUL.FTZ R242, R242, R15 ;  /* 0x0000000ff2f27220 */ /* 0x000fe20000410000 */
[C---:B------:R-:W-:Y:S01]  /*69c0*/  FADD.FTZ R16, -R216.reuse, R16 ;  /* 0x00000010d8107221 */ /* 0x040fe20000010100 */
[C---:B------:R-:W-:Y:S01]  /*69d0*/  FADD.FTZ R17, -R216.reuse, R17 ;  /* 0x00000011d8117221 */ /* 0x040fe20000010100 */
[C---:B------:R-:W-:Y:S01]  /*69e0*/  FADD.FTZ R18, -R207.reuse, R18 ;  /* 0x00000012cf127221 */ /* 0x040fe20000010100 */
[-C--:B------:R-:W-:Y:S03]  /*69f0*/  HMMA.16816.F32.BF16 R28, R176, R174.reuse, R28 ;  /* 0x000000aeb01c723c */ /* 0x080fe6000004181c */
[C---:B------:R-:W-:Y:S01]  /*6a00*/  FADD.FTZ R19, -R207.reuse, R19 ;  /* 0x00000013cf137221 */ /* 0x040fe20000010100 */
[C---:B------:R-:W-:Y:S01]  /*6a10*/  FADD.FTZ R20, -R216.reuse, R20 ;  /* 0x00000014d8147221 */ /* 0x040fe20000010100 */
[----:B------:R-:W-:Y:S01]  /*6a20*/  FADD.FTZ R21, -R216, R21 ;  /* 0x00000015d8157221 */ /* 0x000fe20000010100 */
[C---:B------:R-:W-:Y:S01]  /*6a30*/  FADD.FTZ R22, -R207.reuse, R22 ;  /* 0x00000016cf167221 */ /* 0x040fe20000010100 */
[----:B------:R-:W-:Y:S01]  /*6a40*/  FADD.FTZ R23, -R207, R23 ;  /* 0x00000017cf177221 */ /* 0x000fe20000010100 */
[----:B------:R-:W-:Y:S04]  /*6a50*/  HMMA.16816.F32.BF16 R32, R164, R174, R32 ;  /* 0x000000aea420723c */ /* 0x000fe80000041820 */
[----:B------:R-:W-:Y:S01]  /*6a60*/  FADD.FTZ R24, -R206, R24 ;  /* 0x00000018ce187221 */ /* 0x000fe20000010100 */
[----:B------:R-:W-:Y:S01]  /*6a70*/  F2FP.BF16.F32.PACK_AB R243, R242, R243 ;  /* 0x000000f3f2f3723e */ /* 0x000fe200000010ff */
[----:B------:R-:W-:Y:S01]  /*6a80*/  FADD.FTZ R25, -R206, R25 ;  /* 0x00000019ce197221 */ /* 0x000fe20000010100 */
[C---:B------:R-:W-:Y:S01]  /*6a90*/  FADD.FTZ R26, -R205.reuse, R26 ;  /* 0x0000001acd1a7221 */ /* 0x040fe20000010100 */
[----:B------:R-:W-:Y:S01]  /*6aa0*/  LOP3.LUT R168, R168, 0x38, R213, 0xf8, !PT ;  /* 0x00000038a8a87812 */ /* 0x000fe200078ef8d5 */
[----:B------:R-:W-:Y:S01]  /*6ab0*/  FADD.FTZ R27, -R205, R27 ;  /* 0x0000001bcd1b7221 */ /* 0x000fe20000010100 */
[----:B------:R-:W-:Y:S01]  /*6ac0*/  FMUL.FTZ R239, R239, R16 ;  /* 0x00000010efef7220 */ /* 0x000fe20000410000 */
[----:B------:R-:W-:Y:S01]  /*6ad0*/  LOP3.LUT R242, R213, 0x38, RZ, 0xc0, !PT ;  /* 0x00000038d5f27812 */ /* 0x000fe200078ec0ff */
[C---:B------:R-:W-:Y:S01]  /*6ae0*/  FADD.FTZ R28, -R206.reuse, R28 ;  /* 0x0000001cce1c7221 */ /* 0x040fe20000010100 */
[----:B------:R-:W-:Y:S01]  /*6af0*/  FADD.FTZ R29, -R206, R29 ;  /* 0x0000001dce1d7221 */ /* 0x000fe20000010100 */
[----:B------:R-:W-:Y:S01]  /*6b00*/  LOP3.LUT R168, R169, R168, RZ, 0x3c, !PT ;  /* 0x000000a8a9a87212 */ /* 0x000fe200078e3cff */
[C---:B------:R-:W-:Y:S01]  /*6b10*/  FADD.FTZ R30, -R205.reuse, R30 ;  /* 0x0000001ecd1e7221 */ /* 0x040fe20000010100 */
[----:B------:R-:W-:Y:S01]  /*6b20*/  FADD.FTZ R31, -R205, R31 ;  /* 0x0000001fcd1f7221 */ /* 0x000fe20000010100 */
[----:B------:R-:W-:Y:S01]  /*6b30*/  F2FP.BF16.F32.PACK_AB R4, R5, R4 ;  /* 0x000000040504723e */ /* 0x000fe200000010ff */
[----:B------:R-:W-:Y:S01]  /*6b40*/  FMUL.FTZ R225, R225, R17 ;  /* 0x00000011e1e17220 */ /* 0x000fe20000410000 */
[C---:B------:R-:W-:Y:S01]  /*6b50*/  FADD.FTZ R32, -R216.reuse, R32 ;  /* 0x00000020d8207221 */ /* 0x040fe20000010100 */
[----:B------:R-:W-:Y:S01]  /*6b60*/  FADD.FTZ R33, -R216, R33 ;  /* 0x00000021d8217221 */ /* 0x000fe20000010100 */
[C---:B------:R-:W-:Y:S01]  /*6b70*/  FADD.FTZ R34, -R207.reuse, R34 ;  /* 0x00000022cf227221 */ /* 0x040fe20000010100 */
[----:B------:R-:W-:Y:S01]  /*6b80*/  FADD.FTZ R35, -R207, R35 ;  /* 0x00000023cf237221 */ /* 0x000fe20000010100 */
[----:B------:R-:W-:Y:S01]  /*6b90*/  F2FP.BF16.F32.PACK_AB R225, R225, R239 ;  /* 0x000000efe1e1723e */ /* 0x000fe200000010ff */
[----:B------:R-:W-:Y:S01]  /*6ba0*/  FMUL.FTZ R6, R251, R6 ;  /* 0x00000006fb067220 */ /* 0x000fe20000410000 */
[----:B------:R-:W-:Y:S01]  /*6bb0*/  LOP3.LUT R239, R242, 0x40, RZ, 0xfc, !PT ;  /* 0x00000040f2ef7812 */ /* 0x000fe200078efcff */
        /* <DEDUP_REMOVED lines=41> */
[----:B------:R-:W-:Y:S01]  /*6e50*/  ULOP3.LUT UR14, UR45, 0x1, URZ, 0xc0, !UPT ;  /* 0x000000012d0e7892 */ /* 0x000fe2000f8ec0ff */
[----:B------:R-:W-:Y:S03]  /*6e60*/  ISETP.GE.AND P1, PT, R242, UR8, PT ;  /* 0x00000008f2007c0c */ /* 0x000fe6000bf26270 */
[----:B------:R-:W-:Y:S02]  /*6e70*/  UISETP.NE.U32.AND UP1, UPT, UR14, 0x1, UPT ;  /* 0x000000010e00788c */ /* 0x000fe4000bf25070 */
[----:B------:R-:W2:Y:S02]  /*6e80*/  LDC R5, c[0x0][0x3b4] ;  /* 0x0000ed00ff057b82 */ /* 0x000ea40000000800 */
[----:B------:R-:W-:Y:S06]  /*6e90*/  USEL UR14, UR29, 0x4000, !UP1 ;  /* 0x000040001d0e7887 */ /* 0x000fec000c800000 */
[----:B------:R-:W-:Y:S02]  /*6ea0*/  VIADD R232, R232, UR14 ;  /* 0x0000000ee8e87c36 */ /* 0x000fe40008000000 */
[----:B------:R-:W-:Y:S02]  /*6eb0*/  VIADD R238, R238, UR14 ;  /* 0x0000000eeeee7c36 */ /* 0x000fe40008000000 */
[----:B------:R-:W-:Y:S02]  /*6ec0*/  VIADD R2, R2, UR14 ;  /* 0x0000000e02027c36 */ /* 0x000fe40008000000 */
[C---:B-1----:R-:W-:Y:S01]  /*6ed0*/  IMAD.SHL.U32 R9, R7.reuse, 0x40, RZ ;  /* 0x0000004007097824 */ /* 0x042fe200078e00ff */
[----:B------:R-:W-:Y:S03]  /*6ee0*/  LEA R12, P3, R7, RZ, 0x6 ;  /* 0x000000ff070c7211 */ /* 0x000fe600078630ff */
[----:B------:R-:W-:Y:S01]  /*6ef0*/  IMAD.X R9, RZ, RZ, ~R9, P0 ;  /* 0x000000ffff097224 */ /* 0x000fe200000e0e09 */
[----:B------:R-:W-:Y:S02]  /*6f00*/  ISETP.GE.AND P0, PT, R239, UR8, PT ;  /* 0x00000008ef007c0c */ /* 0x000fe4000bf06270 */
[----:B------:R-:W-:Y:S02]  /*6f10*/  LEA.HI.X R13, R7, RZ, RZ, 0x6, P3 ;  /* 0x000000ff070d7211 */ /* 0x000fe400018f34ff */
[----:B------:R-:W-:Y:S04]  /*6f20*/  SHF.R.S64 R11, R11, 0x1f, R9 ;  /* 0x0000001f0b0b7819 */ /* 0x000fe80000001009 */
[----:B------:R-:W-:Y:S04]  /*6f30*/  IADD3 R229, P4, PT, R11, R229, RZ ;  /* 0x000000e50be57210 */ /* 0x000fe80007f9e0ff */
[----:B------:R-:W-:Y:S01]  /*6f40*/  LEA.HI.X.SX32 R228, R9, R228, 0x1, P4 ;  /* 0x000000e409e47211 */ /* 0x000fe200020f0eff */
[----:B------:R-:W-:Y:S01]  /*6f50*/  @!P1 IMAD.MOV.U32 R16, RZ, RZ, R229 ;  /* 0x000000ffff109224 */ /* 0x000fe200078e00e5 */
[----:B------:R-:W-:Y:S01]  /*6f60*/  @!P1 IADD3 R14, P4, PT, R229, R12, RZ ;  /* 0x0000000ce50e9210 */ /* 0x000fe20007f9e0ff */
[----:B--2---:R-:W-:Y:S01]  /*6f70*/  IMAD.SHL.U32 R9, R5, 0x40, RZ ;  /* 0x0000004005097824 */ /* 0x004fe200078e00ff */
[C---:B------:R-:W-:Y:S01]  /*6f80*/  @!P0 LEA R12, P3, R7.reuse, R229, 0x6 ;  /* 0x000000e5070c8211 */ /* 0x040fe200078630ff */
[--C-:B------:R-:W-:Y:S03]  /*6f90*/  @!P1 IMAD.MOV.U32 R17, RZ, RZ, R228.reuse ;  /* 0x000000ffff119224 */ /* 0x100fe600078e00e4 */
[----:B------:R-:W-:Y:S02]  /*6fa0*/  @!P1 IADD3.X R15, PT, PT, R228, R13, R9, P4, !PT ;  /* 0x0000000de40f9210 */ /* 0x000fe400027fe409 */
[----:B------:R-:W-:Y:S01]  /*6fb0*/  @!PT LDS RZ, [RZ] ;  /* 0x00000000fffff984 */ /* 0x000fe20000000800 */
[----:B------:R-:W-:Y:S01]  /*6fc0*/  @!PT LDS RZ, [RZ] ;  /* 0x00000000fffff984 */ /* 0x000fe20000000800 */
[----:B------:R-:W-:Y:S01]  /*6fd0*/  @!PT LDS RZ, [RZ] ;  /* 0x00000000fffff984 */ /* 0x000fe20000000800 */
[----:B------:R1:W-:Y:S01]  /*6fe0*/  @!P1 LDGSTS.E.BYPASS.LTC128B.128 [R232], desc[UR34][R16.64] ;  /* 0x0000000010e89fae */ /* 0x0003e2000b981a22 */
[----:B------:R-:W-:Y:S03]  /*6ff0*/  @!P0 LEA.HI.X R13, R7, R228, R5, 0x6, P3 ;  /* 0x000000e4070d8211 */ /* 0x000fe600018f3405 */
        /* <DEDUP_REMOVED lines=23> */
.L_x_761:
[----:B------:R1:W-:Y:S01]  /*7170*/  STS [R197+0x1c000], R4 ;  /* 0x01c00004c5007388 */ /* 0x0003e20000000800 */
[----:B------:R-:W-:Y:S01]  /*7180*/  SHF.R.U32.HI R222, RZ, 0x1, R214 ;  /* 0x00000001ffde7819 */ /* 0x000fe200000116d6 */
[----:B------:R-:W-:Y:S01]  /*7190*/  IMAD.SHL.U32 R216, R214, 0x20, RZ ;  /* 0x00000020d6d87824 */ /* 0x000fe200078e00ff */
[----:B------:R-:W-:Y:S02]  /*71a0*/  LOP3.LUT R168, R168, 0x200, R180, 0xf8, !PT ;  /* 0x00000200a8a87812 */ /* 0x000fe400078ef8b4 */
[----:B------:R-:W-:Y:S01]  /*71b0*/  STS [R197+0x1c400], R6 ;  /* 0x01c40006c5007388 */ /* 0x000fe20000000800 */
[----:B------:R-:W-:Y:S02]  /*71c0*/  LOP3.LUT R218, R222, 0x30, RZ, 0xc0, !PT ;  /* 0x00000030deda7812 */ /* 0x000fe400078ec0ff */
[----:B------:R-:W-:Y:S02]  /*71d0*/  LEA R177, R168, UR4, 0x1 ;  /* 0x00000004a8b17c11 */ /* 0x000fe4000f8e08ff */
[----:B------:R-:W-:Y:S01]  /*71e0*/  STS [R196+0x1c000], R225 ;  /* 0x01c000e1c4007388 */ /* 0x000fe20000000800 */
[----:B------:R-:W-:Y:S04]  /*71f0*/  LOP3.LUT R218, R218, 0x8, R214, 0xf8, !PT ;  /* 0x00000008dada7812 */ /* 0x000fe800078ef8d6 */
[----:B------:R-:W-:Y:S01]  /*7200*/  STS [R196+0x1c400], R19 ;  /* 0x01c40013c4007388 */ /* 0x000fe20000000800 */
[----:B------:R-:W-:Y:S01]  /*7210*/  LOP3.LUT R218, R218, 0x1c0, R180, 0xf8, !PT ;  /* 0x000001c0dada7812 */ /* 0x000fe200078ef8b4 */
[C---:B--2---:R-:W-:Y:S03]  /*7220*/  VIADD R16, R177.reuse, 0x8000 ;  /* 0x00008000b1107836 */ /* 0x044fe60000000000 */
        /* <DEDUP_REMOVED lines=9> */
[----:B------:R1:W-:Y:S01]  /*72c0*/  STS [R196+0x1d400], R243 ;  /* 0x01d400f3c4007388 */ /* 0x0003e20000000800 */
[----:B------:R-:W-:Y:S04]  /*72d0*/  SEL R4, R4, 0xfffffff0, !P2 ;  /* 0xfffffff004047807 */ /* 0x000fe80005000000 */
[----:B------:R-:W-:Y:S01]  /*72e0*/  STS [R190+-0x4000], R21 ;  /* 0xffc00015be007388 */ /* 0x000fe20000000800 */
[----:B------:R-:W-:Y:S04]  /*72f0*/  IMAD.IADD R4, R4, 0x1, R190 ;  /* 0x0000000104047824 */ /* 0x000fe800078e02be */
[----:B------:R-:W-:Y:S05]  /*7300*/  STS [R190+-0x3c00], R22 ;  /* 0xffc40016be007388 */ /* 0x000fea0000000800 */
[----:B------:R-:W-:Y:S05]  /*7310*/  STS [R4+-0x4000], R32 ;  /* 0xffc0002004007388 */ /* 0x000fea0000000800 */
[----:B------:R-:W-:Y:S05]  /*7320*/  STS [R4+-0x3c00], R34 ;  /* 0xffc4002204007388 */ /* 0x000fea0000000800 */
[----:B------:R-:W-:Y:S05]  /*7330*/  STS [R190+-0x3000], R24 ;  /* 0xffd00018be007388 */ /* 0x000fea0000000800 */
[----:B------:R-:W-:Y:S01]  /*7340*/  STS [R190+-0x2c00], R26 ;  /* 0xffd4001abe007388 */ /* 0x000fe20000000800 */
[----:B-1----:R-:W1:Y:S04]  /*7350*/  LDC R243, c[0x0][0x44c] ;  /* 0x00011300fff37b82 */ /* 0x002e680000000800 */
[----:B------:R-:W-:Y:S05]  /*7360*/  STS [R4+-0x3000], R28 ;  /* 0xffd0001c04007388 */ /* 0x000fea0000000800 */
[----:B------:R-:W-:Y:S01]  /*7370*/  STS [R4+-0x2c00], R30 ;  /* 0xffd4001e04007388 */ /* 0x000fe20000000800 */
[----:B------:R-:W-:Y:S01]  /*7380*/  BAR.SYNC.DEFER_BLOCKING 0x0 ;  /* 0x0000000000007b1d */ /* 0x000fe20000010000 */
[----:B-1----:R-:W-:Y:S05]  /*7390*/  IMAD R243, R243, UR9, RZ ;  /* 0x00000009f3f37c24 */ /* 0x002fea000f8e02ff */
        /* <DEDUP_REMOVED lines=135> */
.L_x_762:
        /* <DEDUP_REMOVED lines=14> */
[--C-:B------:R-:W-:Y:S01]  /*7cf0*/  LOP3.LUT R4, R4, 0x1c0, R180.reuse, 0xf8, !PT ;  /* 0x000001c004047812 */ /* 0x100fe200078ef8b4 */
        /* <DEDUP_REMOVED lines=297> */
[----:B------:R-:W-:Y:S01]  /*8f90*/  IMAD.SHL.U32 R0, R214, 0x10, RZ ;  /* 0x00000010d6007824 */ /* 0x000fe200078e00ff */
        /* <DEDUP_REMOVED lines=229> */
.L_x_764:
        /* <DEDUP_REMOVED lines=12> */
.L_x_765:
[----:B------:R-:W2:Y:S01]  /*9eb0*/  LDCU.64 UR8, c[0x0][0x5c8] ;  /* 0x0000b900ff0877ac */ /* 0x000ea20008000a00 */
[----:B------:R-:W-:-:S04]  /*9ec0*/  UIADD3 UR5, UPT, UPT, UR37, UR39, URZ ;  /* 0x0000002725057290 */ /* 0x000fc8000fffe0ff */
[----:B--2---:R-:W-:Y:S02]  /*9ed0*/  UIMAD.WIDE.U32 UR16, UR5, UR8, URZ ;  /* 0x00000008051072a5 */ /* 0x004fe4000f8e00ff */
[----:B------:R-:W-:-:S04]  /*9ee0*/  UIMAD UR5, UR5, UR9, URZ ;  /* 0x00000009050572a4 */ /* 0x000fc8000f8e02ff */
[----:B------:R-:W-:-:S06]  /*9ef0*/  UIADD3 UR5, UPT, UPT, UR17, UR5, URZ ;  /* 0x0000000511057290 */ /* 0x000fcc000fffe0ff */
[----:B-1----:R-:W-:-:S07]  /*9f00*/  MOV R0, UR5 ;  /* 0x0000000500007c02 */ /* 0x002fce0008000f00 */
.L_x_766:
        /* <DEDUP_REMOVED lines=57> */
.L_x_768:
[----:B------:R-:W-:Y:S05]  /*a2a0*/  BSYNC.RECONVERGENT B0 ;  /* 0x0000000000007941 */ /* 0x000fea0003800200 */
.L_x_767:
        /* <DEDUP_REMOVED lines=16> */
.L_x_770:
[----:B------:R-:W-:Y:S05]  /*a3b0*/  BSYNC.RECONVERGENT B0 ;  /* 0x0000000000007941 */ /* 0x000fea0003800200 */
.L_x_769:
        /* <DEDUP_REMOVED lines=25> */
.L_x_772:
[----:B------:R-:W-:Y:S05]  /*a550*/  BSYNC.RECONVERGENT B0 ;  /* 0x0000000000007941 */ /* 0x000fea0003800200 */
.L_x_771:
        /* <DEDUP_REMOVED lines=19> */
.L_x_774:
[----:B------:R-:W-:Y:S05]  /*a690*/  BSYNC.RECONVERGENT B0 ;  /* 0x0000000000007941 */ /* 0x000fea0003800200 */
.L_x_773:
        /* <DEDUP_REMOVED lines=21> */
.L_x_776:
[----:B------:R-:W-:Y:S05]  /*a7f0*/  BSYNC.RECONVERGENT B0 ;  /* 0x0000000000007941 */ /* 0x000fea0003800200 */
.L_x_775:
        /* <DEDUP_REMOVED lines=16> */
.L_x_778:
[----:B------:R-:W-:Y:S05]  /*a900*/  BSYNC.RECONVERGENT B0 ;  /* 0x0000000000007941 */ /* 0x000fea0003800200 */
.L_x_777:
        /* <DEDUP_REMOVED lines=16> */
.L_x_780:
[----:B------:R-:W-:Y:S05]  /*aa10*/  BSYNC.RECONVERGENT B0 ;  /* 0x0000000000007941 */ /* 0x000fea0003800200 */
.L_x_779:
        /* <DEDUP_REMOVED lines=15> */
.L_x_730:
[----:B------:R-:W-:Y:S05]  /*ab10*/  BSYNC.RECONVERGENT B1 ;  /* 0x0000000000017941 */ /* 0x000fea0003800200 */
.L_x_700:
        /* <DEDUP_REMOVED lines=11> */
.L_x_782:
        /* <DEDUP_REMOVED lines=11> */
.L_x_2424:


//--------------------- .text._ZN5flash27flash_bwd_convert_dq_kernelI23Flash_bwd_kernel_traitsILi128ELi64ELi64ELi8ELi4ELi2ELi2ELb1ELb0EN7cutlass10bfloat16_tE19Flash_kernel_traitsILi128ELi64ELi64ELi8ES3_EEEEvNS_16Flash_bwd_paramsEi --------------------------
	.section	.text._ZN5flash27flash_bwd_convert_dq_kernelI23Flash_bwd_kernel_traitsILi128ELi64ELi64ELi8ELi4ELi2ELi2ELb1ELb0EN7cutlass10bfloat16_tE19Flash_kernel_traitsILi128ELi64ELi64ELi8ES3_EEEEvNS_16Flash_bwd_paramsEi,"ax",@progbits
	.align	128
        .global         _ZN5flash27flash_bwd_convert_dq_kernelI23Flash_bwd_kernel_traitsILi128ELi64ELi64ELi8ELi4ELi2ELi2ELb1ELb0EN7cutlass10bfloat16_tE19Flash_kernel_traitsILi128ELi64ELi64ELi8ES3_EEEEvNS_16Flash_bwd_paramsEi
        .type           _ZN5flash27flash_bwd_convert_dq_kernelI23Flash_bwd_kernel_traitsILi128ELi64ELi64ELi8ELi4ELi2ELi2ELb1ELb0EN7cutlass10bfloat16_tE19Flash_kernel_traitsILi128ELi64ELi64ELi8ES3_EEEEvNS_16Flash_bwd_paramsEi,@function
        .size           _ZN5flash27flash_bwd_convert_dq_kernelI23Flash_bwd_kernel_traitsILi128ELi64ELi64ELi8ELi4ELi2ELi2ELb1ELb0EN7cutlass10bfloat16_tE19Flash_kernel_traitsILi128ELi64ELi64ELi8ES3_EEEEvNS_16Flash_bwd_paramsEi,(.L_x_2425 - _ZN5flash27flash_bwd_convert_dq_kernelI23Flash_bwd_kernel_traitsILi128ELi64ELi64ELi8ELi4ELi2ELi2ELb1ELb0EN7cutlass10bfloat16_tE19Flash_kernel_traitsILi128ELi64ELi64ELi8ES3_EEEEvNS_16Flash_bwd_paramsEi)
        .other          _ZN5flash27flash_bwd_convert_dq_kernelI23Flash_bwd_kernel_traitsILi128ELi64ELi64ELi8ELi4ELi2ELi2ELb1ELb0EN7cutlass10bfloat16_tE19Flash_kernel_traitsILi128ELi64ELi64ELi8ES3_EEEEvNS_16Flash_bwd_paramsEi,@"STO_CUDA_ENTRY STV_DEFAULT"
_ZN5flash27flash_bwd_convert_dq_kernelI23Flash_bwd_kernel_traitsILi128ELi64ELi64ELi8ELi4ELi2ELi2ELb1ELb0EN7cutlass10bfloat16_tE19Flash_kernel_traitsILi128ELi64ELi64ELi8ES3_EEEEvNS_16Flash_bwd_paramsEi:
.text._ZN5flash27flash_bwd_convert_dq_kernelI23Flash_bwd_kernel_traitsILi128ELi64ELi64ELi8ELi4ELi2ELi2ELb1ELb0EN7cutlass10bfloat16_tE19Flash_kernel_traitsILi128ELi64ELi64ELi8ES3_EEEEvNS_16Flash_bwd_paramsEi:
[----:B------:R-:W-:Y:S08]  /*0000*/  LDC R1, c[0x0][0x37c] ;  /* 0x0000df00ff017b82 */ /* 0x000ff00000000800 */
[----:B------:R-:W0:Y:S01]  /*0010*/  LDC.64 R4, c[0x0][0x460] ;  /* 0x00011800ff047b82 */ /* 0x000e220000000a00 */
[----:B------:R-:W1:Y:S01]  /*0020*/  S2R R7, SR_CTAID.Y ;  /* 0x0000000000077919 */ /* 0x000e620000002600 */
[----:B------:R-:W2:Y:S01]  /*0030*/  LDCU.64 UR8, c[0x0][0x358] ;  /* 0x00006b00ff0877ac */ /* 0x000ea20008000a00 */
[----:B------:R-:W-:-:S05]  /*0040*/  MOV R25, 0xffffffff ;  /* 0xffffffff00197802 */ /* 0x000fca0000000f00 */
[----:B------:R-:W1:Y:S01]  /*0050*/  LDC.64 R2, c[0x0][0x460] ;  /* 0x00011800ff027b82 */ /* 0x000e620000000a00 */
[C---:B0-----:R-:W-:Y:S02]  /*0060*/  ISETP.NE.U32.AND P0, PT, R4.reuse, RZ, PT ;  /* 0x000000ff0400720c */ /* 0x041fe40003f05070 */
[----:B------:R-:W-:Y:S02]  /*0070*/  ISETP.NE.U32.AND P1, PT, R4, RZ, PT ;  /* 0x000000ff0400720c */ /* 0x000fe40003f25070 */
[C---:B------:R-:W-:Y:S02]  /*0080*/  ISETP.NE.AND.EX P0, PT, R5.reuse, RZ, PT, P0 ;  /* 0x000000ff0500720c */ /* 0x040fe40003f05300 */
[----:B------:R-:W-:Y:S01]  /*0090*/  ISETP.NE.AND.EX P1, PT, R5, RZ, PT, P1 ;  /* 0x000000ff0500720c */ /* 0x000fe20003f25310 */
[----:B-1----:R-:W-:-:S10]  /*00a0*/  IMAD.WIDE.U32 R2, R7, 0x4, R2 ;  /* 0x0000000407027825 */ /* 0x002fd400078e0002 */
[----:B--2---:R-:W2:Y:S04]  /*00b0*/  @P0 LDG.E R25, desc[UR8][R2.64] ;  /* 0x0000000802190981 */ /* 0x004ea8000c1e1900 */
[----:B------:R-:W2:Y:S01]  /*00c0*/  @P1 LDG.E R0, desc[UR8][R2.64+0x4] ;  /* 0x0000040802001981 */ /* 0x000ea2000c1e1900 */
[----:B------:R-:W0:Y:S08]  /*00d0*/  S2UR UR4, SR_CTAID.X ;  /* 0x00000000000479c3 */ /* 0x000e300000002500 */
[----:B------:R-:W1:Y:S01]  /*00e0*/  @!P1 LDC R5, c[0x0][0x434] ;  /* 0x00010d00ff059b82 */ /* 0x000e620000000800 */
[----:B0-----:R-:W-:Y:S01]  /*00f0*/  USHF.L.U32 UR4, UR4, 0x6, URZ ;  /* 0x0000000604047899 */ /* 0x001fe200080006ff */
[----:B--2---:R-:W-:-:S05]  /*0100*/  @P1 IADD3 R5, PT, PT, R0, -R25, RZ ;  /* 0x8000001900051210 */ /* 0x004fca0007ffe0ff */
[----:B-1----:R-:W-:-:S13]  /*0110*/  ISETP.GT.AND P1, PT, R5, UR4, PT ;  /* 0x0000000405007c0c */ /* 0x002fda000bf24270 */
[----:B------:R-:W-:Y:S05]  /*0120*/  @!P1 EXIT ;  /* 0x000000000000994d */ /* 0x000fea0003800000 */
[----:B------:R-:W-:Y:S01]  /*0130*/  ISETP.NE.AND P1, PT, R25, -0x1, PT ;  /* 0xffffffff1900780c */ /* 0x000fe20003f25270 */
[----:B------:R-:W0:Y:S01]  /*0140*/  LDC R41, c[0x0][0x44c] ;  /* 0x00011300ff297b82 */ /* 0x000e220000000800 */
[----:B------:R-:W0:Y:S07]  /*0150*/  LDCU UR6, c[0x0][0x3e0] ;  /* 0x00007c00ff0677ac */ /* 0x000e2e0008000800 */
[----:B------:R-:W1:Y:S08]  /*0160*/  S2UR UR7, SR_CTAID.Z ;  /* 0x00000000000779c3 */ /* 0x000e700000002700 */
[----:B------:R-:W2:Y:S08]  /*0170*/  @!P1 LDC.64 R2, c[0x0][0x5a0] ;  /* 0x00016800ff029b82 */ /* 0x000eb00000000a00 */
[----:B------:R-:W3:Y:S01]  /*0180*/  @P1 LDC.64 R10, c[0x0][0x5b8] ;  /* 0x00016e00ff0a1b82 */ /* 0x000ee20000000a00 */
[----:B--2---:R-:W-:-:S04]  /*0190*/  @!P1 IMAD.WIDE.U32 R8, R7, R2, RZ ;  /* 0x0000000207089225 */ /* 0x004fc800078e00ff */
[----:B------:R-:W-:Y:S02]  /*01a0*/  @!P1 IMAD R6, R7, R3, R9 ;  /* 0x0000000307069224 */ /* 0x000fe400078e0209 */
[----:B---3--:R-:W-:-:S04]  /*01b0*/  @P1 IMAD.WIDE.U32 R2, R25, R10, RZ ;  /* 0x0000000a19021225 */ /* 0x008fc800078e00ff */
[----:B------:R-:W-:Y:S01]  /*01c0*/  @P1 IMAD R6, R25, R11, R3 ;  /* 0x0000000b19061224 */ /* 0x000fe200078e0203 */
[----:B------:R-:W-:Y:S01]  /*01d0*/  @P1 MOV R8, R2 ;  /* 0x0000000200081202 */ /* 0x000fe20000000f00 */
[----:B0-----:R-:W-:Y:S01]  /*01e0*/  IMAD.WIDE R2, R41, UR6, RZ ;  /* 0x0000000629027c25 */ /* 0x001fe2000f8e02ff */
[----:B-1----:R-:W-:Y:S06]  /*01f0*/  @P1 BRA `(.L_x_783) ;  /* 0x0000000000401947 */ /* 0x002fec0003800000 */
[----:B------:R-:W0:Y:S02]  /*0200*/  LDCU UR10, c[0x0][0x444] ;  /* 0x00008880ff0a77ac */ /* 0x000e240008000800 */
[----:B0-----:R-:W-:Y:S02]  /*0210*/  USHF.R.S32.HI UR5, URZ, 0x1f, UR10 ;  /* 0x0000001fff057899 */ /* 0x001fe4000801140a */
[----:B------:R-:W-:-:S04]  /*0220*/  IMAD.WIDE.U32 R10, R7, UR10, RZ ;  /* 0x0000000a070a7c25 */ /* 0x000fc8000f8e00ff */
[----:B------:R-:W-:Y:S01]  /*0230*/  IMAD R9, R7, UR5, RZ ;  /* 0x0000000507097c24 */ /* 0x000fe2000f8e02ff */
[----:B------:R-:W-:Y:S02]  /*0240*/  USHF.R.S32.HI UR5, URZ, 0x1f, UR6 ;  /* 0x0000001fff057899 */ /* 0x000fe40008011406 */
[----:B------:R-:W-:Y:S02]  /*0250*/  IMAD.WIDE.U32 R12, R10, UR6, RZ ;  /* 0x000000060a0c7c25 */ /* 0x000fe4000f8e00ff */
[----:B------:R-:W-:Y:S02]  /*0260*/  IADD3 R0, PT, PT, R11, R9, RZ ;  /* 0x000000090b007210 */ /* 0x000fe40007ffe0ff */
[----:B------:R-:W-:-:S04]  /*0270*/  IMAD.WIDE.U32 R24, R12, R41, RZ ;  /* 0x000000290c187225 */ /* 0x000fc800078e00ff */
[----:B------:R-:W-:-:S04]  /*0280*/  IMAD R9, R0, UR6, RZ ;  /* 0x0000000600097c24 */ /* 0x000fc8000f8e02ff */
[----:B------:R-:W-:-:S05]  /*0290*/  IMAD R9, R10, UR5, R9 ;  /* 0x000000050a097c24 */ /* 0x000fca000f8e0209 */
[----:B------:R-:W-:Y:S02]  /*02a0*/  IADD3 R0, PT, PT, R13, R9, RZ ;  /* 0x000000090d007210 */ /* 0x000fe40007ffe0ff */
[----:B------:R-:W-:-:S03]  /*02b0*/  SHF.R.S32.HI R9, RZ, 0x1f, R41 ;  /* 0x0000001fff097819 */ /* 0x000fc60000011429 */
[----:B------:R-:W-:-:S04]  /*02c0*/  IMAD R0, R0, R41, RZ ;  /* 0x0000002900007224 */ /* 0x000fc800078e02ff */
[----:B------:R-:W-:-:S05]  /*02d0*/  IMAD R9, R9, R12, R0 ;  /* 0x0000000c09097224 */ /* 0x000fca00078e0200 */
[----:B------:R-:W-:Y:S01]  /*02e0*/  IADD3 R22, PT, PT, R25, R9, RZ ;  /* 0x0000000919167210 */ /* 0x000fe20007ffe0ff */
[----:B------:R-:W-:Y:S06]  /*02f0*/  BRA `(.L_x_784) ;  /* 0x00000000000c7947 */ /* 0x000fec0003800000 */
.L_x_783:
[-C--:B------:R-:W-:Y:S02]  /*0300*/  IMAD R9, R3, R25.reuse, RZ ;  /* 0x0000001903097224 */ /* 0x080fe400078e02ff */
[----:B------:R-:W-:-:S04]  /*0310*/  IMAD.WIDE.U32 R24, R2, R25, RZ ;  /* 0x0000001902187225 */ /* 0x000fc800078e00ff */
[----:B------:R-:W-:-:S07]  /*0320*/  IMAD.IADD R22, R25, 0x1, R9 ;  /* 0x0000000119167824 */ /* 0x000fce00078e0209 */
.L_x_784:
[----:B------:R-:W0:Y:S01]  /*0330*/  LDCU UR5, c[0x0][0x600] ;  /* 0x0000c000ff0577ac */ /* 0x000e220008000800 */
[----:B------:R-:W-:Y:S01]  /*0340*/  SHF.L.U32 R0, R7, 0x7, RZ ;  /* 0x0000000707007819 */ /* 0x000fe200000006ff */
[----:B------:R-:W1:Y:S01]  /*0350*/  S2R R25, SR_TID.X ;  /* 0x0000000000197919 */ /* 0x000e620000002100 */
[----:B------:R-:W-:Y:S01]  /*0360*/  HFMA2 R42, -RZ, RZ, 0, 0 ;  /* 0x00000000ff2a7431 */ /* 0x000fe200000001ff */
[----:B------:R-:W-:Y:S02]  /*0370*/  CS2R R14, SRZ ;  /* 0x00000000000e7805 */ /* 0x000fe4000001ff00 */
[----:B------:R-:W-:Y:S01]  /*0380*/  SEL R0, R0, RZ, P0 ;  /* 0x000000ff00007207 */ /* 0x000fe20000000000 */
[----:B------:R-:W-:Y:S01]  /*0390*/  HFMA2 R4, -RZ, RZ, 0, 0 ;  /* 0x00000000ff047431 */ /* 0x000fe200000001ff */
[----:B------:R-:W-:Y:S02]  /*03a0*/  CS2R R16, SRZ ;  /* 0x0000000000107805 */ /* 0x000fe4000001ff00 */
[----:B------:R-:W-:-:S02]  /*03b0*/  CS2R R10, SRZ ;  /* 0x00000000000a7805 */ /* 0x000fc4000001ff00 */
[----:B------:R-:W-:Y:S01]  /*03c0*/  IADD3 R7, P0, PT, R0, UR4, RZ ;  /* 0x0000000400077c10 */ /* 0x000fe2000ff1e0ff */
[----:B------:R-:W-:Y:S01]  /*03d0*/  HFMA2 R0, -RZ, RZ, 0, 0 ;  /* 0x00000000ff007431 */ /* 0x000fe200000001ff */
[----:B------:R-:W-:Y:S02]  /*03e0*/  CS2R R12, SRZ ;  /* 0x00000000000c7805 */ /* 0x000fe4000001ff00 */
[----:B------:R-:W-:Y:S02]  /*03f0*/  CS2R R26, SRZ ;  /* 0x00000000001a7805 */ /* 0x000fe4000001ff00 */
[----:B------:R-:W-:Y:S01]  /*0400*/  IADD3.X R9, PT, PT, RZ, RZ, RZ, P0, !PT ;  /* 0x000000ffff097210 */ /* 0x000fe200007fe4ff */
[----:B------:R-:W-:Y:S01]  /*0410*/  IMAD.WIDE.U32 R20, R7, R2, RZ ;  /* 0x0000000207147225 */ /* 0x000fe200078e00ff */
[----:B------:R-:W-:Y:S02]  /*0420*/  CS2R R28, SRZ ;  /* 0x00000000001c7805 */ /* 0x000fe4000001ff00 */
[----:B------:R-:W-:-:S02]  /*0430*/  CS2R R18, SRZ ;  /* 0x0000000000127805 */ /* 0x000fc4000001ff00 */
[----:B------:R-:W-:Y:S01]  /*0440*/  CS2R R32, SRZ ;  /* 0x0000000000207805 */ /* 0x000fe2000001ff00 */
[----:B0-----:R-:W-:Y:S01]  /*0450*/  UISETP.GE.AND UP0, UPT, UR5, 0x1, UPT ;  /* 0x000000010500788c */ /* 0x001fe2000bf06270 */
[----:B------:R-:W-:Y:S01]  /*0460*/  IMAD R9, R9, R2, RZ ;  /* 0x0000000209097224 */ /* 0x000fe200078e02ff */
[----:B------:R-:W-:Y:S02]  /*0470*/  CS2R R34, SRZ ;  /* 0x0000000000227805 */ /* 0x000fe4000001ff00 */
[----:B------:R-:W-:Y:S02]  /*0480*/  CS2R R36, SRZ ;  /* 0x0000000000247805 */ /* 0x000fe4000001ff00 */
[----:B------:R-:W-:Y:S01]  /*0490*/  CS2R R30, SRZ ;  /* 0x00000000001e7805 */ /* 0x000fe2000001ff00 */
[----:B------:R-:W-:Y:S01]  /*04a0*/  IMAD R43, R3, R7, R9 ;  /* 0x00000007032b7224 */ /* 0x000fe200078e0209 */
[----:B------:R-:W-:Y:S02]  /*04b0*/  CS2R R2, SRZ ;  /* 0x0000000000027805 */ /* 0x000fe4000001ff00 */
[----:B------:R-:W-:Y:S01]  /*04c0*/  MOV R7, RZ ;  /* 0x000000ff00077202 */ /* 0x000fe20000000f00 */
[----:B------:R-:W-:Y:S01]  /*04d0*/  IMAD.MOV.U32 R40, RZ, RZ, RZ ;  /* 0x000000ffff287224 */ /* 0x000fe200078e00ff */
[----:B------:R-:W-:-:S02]  /*04e0*/  MOV R9, RZ ;  /* 0x000000ff00097202 */ /* 0x000fc40000000f00 */
[----:B------:R-:W-:Y:S01]  /*04f0*/  CS2R R38, SRZ ;  /* 0x0000000000267805 */ /* 0x000fe2000001ff00 */
[----:B-1----:R-:W-:Y:S06]  /*0500*/  BRA.U !UP0, `(.L_x_785) ;  /* 0x0000000508887547 */ /* 0x002fec000b800000 */
[----:B------:R-:W-:Y:S01]  /*0510*/  IMAD R23, R41, UR7, RZ ;  /* 0x0000000729177c24 */ /* 0x000fe2000f8e02ff */
[----:B------:R-:W0:Y:S01]  /*0520*/  LDCU.64 UR10, c[0x0][0x570] ;  /* 0x0000ae00ff0a77ac */ /* 0x000e220008000a00 */
[----:B------:R-:W-:Y:S01]  /*0530*/  IADD3 R21, PT, PT, R21, R43, RZ ;  /* 0x0000002b15157210 */ /* 0x000fe20007ffe0ff */
[----:B------:R-:W-:Y:S01]  /*0540*/  IMAD R41, R41, UR6, RZ ;  /* 0x0000000629297c24 */ /* 0x000fe2000f8e02ff */
[----:B------:R-:W-:Y:S01]  /*0550*/  MOV R42, RZ ;  /* 0x000000ff002a7202 */ /* 0x000fe20000000f00 */
[----:B------:R-:W-:Y:S01]  /*0560*/  UIADD3 UR5, UPT, UPT, -UR5, URZ, URZ ;  /* 0x000000ff05057290 */ /* 0x000fe2000fffe1ff */
[----:B------:R-:W-:Y:S02]  /*0570*/  IADD3 R43, P0, P1, R23, R24, R20 ;  /* 0x00000018172b7210 */ /* 0x000fe4000791e014 */
[----:B------:R-:W-:Y:S02]  /*0580*/  SHF.R.U32.HI R20, RZ, 0x5, R25 ;  /* 0x00000005ff147819 */ /* 0x000fe40000011619 */
[----:B------:R-:W-:-:S02]  /*0590*/  LOP3.LUT R25, R25, 0x1f, RZ, 0xc0, !PT ;  /* 0x0000001f19197812 */ /* 0x000fc400078ec0ff */
[----:B------:R-:W-:-:S03]  /*05a0*/  SHF.R.S32.HI R23, RZ, 0x1f, R23 ;  /* 0x0000001fff177819 */ /* 0x000fc60000011417 */
[----:B------:R-:W-:Y:S01]  /*05b0*/  IMAD R20, R20, R41, R25 ;  /* 0x0000002914147224 */ /* 0x000fe200078e0219 */
[----:B------:R-:W-:-:S04]  /*05c0*/  IADD3.X R21, PT, PT, R23, R22, R21, P0, P1 ;  /* 0x0000001617157210 */ /* 0x000fc800007e2415 */
[----:B------:R-:W-:-:S04]  /*05d0*/  IADD3 R24, P2, PT, R20, R43, RZ ;  /* 0x0000002b14187210 */ /* 0x000fc80007f5e0ff */
[----:B0-----:R-:W-:Y:S02]  /*05e0*/  LEA R25, P0, R24, UR10, 0x2 ;  /* 0x0000000a18197c11 */ /* 0x001fe4000f8010ff */
[----:B------:R-:W-:Y:S02]  /*05f0*/  LEA.HI.X.SX32 R21, R20, R21, 0x1, P2 ;  /* 0x0000001514157211 */ /* 0x000fe400010f0eff */
[----:B------:R-:W-:Y:S02]  /*0600*/  IADD3 R25, P1, PT, R25, 0x100, RZ ;  /* 0x0000010019197810 */ /* 0x000fe40007f3e0ff */
[----:B------:R-:W-:-:S04]  /*0610*/  LEA.HI.X R22, R24, UR11, R21, 0x2, P0 ;  /* 0x0000000b18167c11 */ /* 0x000fc800080f1415 */
[----:B------:R-:W-:-:S07]  /*0620*/  IADD3.X R22, PT, PT, RZ, R22, RZ, P1, !PT ;  /* 0x00000016ff167210 */ /* 0x000fce0000ffe4ff */
.L_x_786:
[----:B------:R-:W-:Y:S01]  /*0630*/  MOV R20, R25 ;  /* 0x0000001900147202 */ /* 0x000fe20000000f00 */
[----:B------:R-:W-:Y:S01]  /*0640*/  IMAD.SHL.U32 R45, R41, 0x8, RZ ;  /* 0x00000008292d7824 */ /* 0x000fe200078e00ff */
[----:B------:R-:W-:-:S03]  /*0650*/  MOV R21, R22 ;  /* 0x0000001600157202 */ /* 0x000fc60000000f00 */
[----:B------:R-:W-:-:S05]  /*0660*/  IMAD.WIDE R44, R45, 0x4, R20 ;  /* 0x000000042d2c7825 */ /* 0x000fca00078e0214 */
[----:B------:R-:W2:Y:S04]  /*0670*/  LDG.E R22, desc[UR8][R44.64+-0x100] ;  /* 0xffff00082c167981 */ /* 0x000ea8000c1e1900 */
[----:B------:R-:W3:Y:S04]  /*0680*/  LDG.E R25, desc[UR8][R44.64+-0x80] ;  /* 0xffff80082c197981 */ /* 0x000ee8000c1e1900 */
[----:B------:R-:W4:Y:S01]  /*0690*/  LDG.E R24, desc[UR8][R44.64] ;  /* 0x000000082c187981 */ /* 0x000f22000c1e1900 */
[----:B--2---:R-:W-:Y:S01]  /*06a0*/  FADD.FTZ R39, R22, R39 ;  /* 0x0000002716277221 */ /* 0x004fe20000010000 */
[----:B------:R-:W-:-:S02]  /*06b0*/  IMAD.WIDE R22, R41, 0x20, R44 ;  /* 0x0000002029167825 */ /* 0x000fc400078e022c */
[----:B------:R-:W2:Y:S04]  /*06c0*/  LDG.E R45, desc[UR8][R44.64+0x80] ;  /* 0x000080082c2d7981 */ /* 0x000ea8000c1e1900 */
[----:B------:R-:W5:Y:S01]  /*06d0*/  LDG.E R43, desc[UR8][R22.64+-0x100] ;  /* 0xffff0008162b7981 */ /* 0x000f62000c1e1900 */
[----:B---3--:R-:W-:Y:S01]  /*06e0*/  FADD.FTZ R31, R25, R31 ;  /* 0x0000001f191f7221 */ /* 0x008fe20000010000 */
[----:B----4-:R-:W-:Y:S01]  /*06f0*/  FADD.FTZ R19, R24, R19 ;  /* 0x0000001318137221 */ /* 0x010fe20000010000 */
[----:B------:R-:W-:-:S05]  /*0700*/  IMAD.WIDE R24, R41, 0x20, R22 ;  /* 0x0000002029187825 */ /* 0x000fca00078e0216 */
[----:B------:R-:W3:Y:S01]  /*0710*/  LDG.E R44, desc[UR8][R24.64+-0x100] ;  /* 0xffff0008182c7981 */ /* 0x000ee2000c1e1900 */
[----:B--2---:R-:W-:-:S03]  /*0720*/  FADD.FTZ R12, R45, R12 ;  /* 0x0000000c2d0c7221 */ /* 0x004fc60000010000 */
[----:B------:R-:W2:Y:S01]  /*0730*/  LDG.E R45, desc[UR8][R22.64+-0x80] ;  /* 0xffff8008162d7981 */ /* 0x000ea2000c1e1900 */
[----:B-----5:R-:W-:-:S03]  /*0740*/  FADD.FTZ R38, R43, R38 ;  /* 0x000000262b267221 */ /* 0x020fc60000010000 */
[----:B------:R-:W4:Y:S04]  /*0750*/  LDG.E R43, desc[UR8][R22.64] ;  /* 0x00000008162b7981 */ /* 0x000f28000c1e1900 */
[----:B------:R-:W5:Y:S01]  /*0760*/  LDG.E R22, desc[UR8][R22.64+0x80] ;  /* 0x0000800816167981 */ /* 0x000f62000c1e1900 */
[----:B---3--:R-:W-:-:S03]  /*0770*/  FADD.FTZ R37, R44, R37 ;  /* 0x000000252c257221 */ /* 0x008fc60000010000 */
[----:B------:R-:W3:Y:S01]  /*0780*/  LDG.E R23, desc[UR8][R24.64+-0x80] ;  /* 0xffff800818177981 */ /* 0x000ee2000c1e1900 */
[----:B--2---:R-:W-:Y:S01]  /*0790*/  FADD.FTZ R30, R45, R30 ;  /* 0x0000001e2d1e7221 */ /* 0x004fe20000010000 */
[----:B------:R-:W-:-:S04]  /*07a0*/  IMAD.WIDE R44, R41, 0x20, R24 ;  /* 0x00000020292c7825 */ /* 0x000fc800078e0218 */
[----:B----4-:R-:W-:Y:S02]  /*07b0*/  FADD.FTZ R18, R43, R18 ;  /* 0x000000122b127221 */ /* 0x010fe40000010000 */
[----:B------:R-:W2:Y:S01]  /*07c0*/  LDG.E R43, desc[UR8][R24.64] ;  /* 0x00000008182b7981 */ /* 0x000ea2000c1e1900 */
[----:B-----5:R-:W-:-:S03]  /*07d0*/  FADD.FTZ R11, R22, R11 ;  /* 0x0000000b160b7221 */ /* 0x020fc60000010000 */
[----:B------:R-:W4:Y:S04]  /*07e0*/  LDG.E R22, desc[UR8][R44.64+-0x100] ;  /* 0xffff00082c167981 */ /* 0x000f28000c1e1900 */
[----:B------:R-:W5:Y:S01]  /*07f0*/  LDG.E R25, desc[UR8][R24.64+0x80] ;  /* 0x0000800818197981 */ /* 0x000f62000c1e1900 */
[----:B---3--:R-:W-:Y:S01]  /*0800*/  FADD.FTZ R4, R23, R4 ;  /* 0x0000000417047221 */ /* 0x008fe20000010000 */
[----:B--2---:R-:W-:Y:S02]  /*0810*/  FADD.FTZ R3, R43, R3 ;  /* 0x000000032b037221 */ /* 0x004fe40000010000 */
[----:B------:R-:W2:Y:S01]  /*0820*/  LDG.E R43, desc[UR8][R44.64] ;  /* 0x000000082c2b7981 */ /* 0x000ea2000c1e1900 */
[----:B----4-:R-:W-:Y:S01]  /*0830*/  FADD.FTZ R0, R22, R0 ;  /* 0x0000000016007221 */ /* 0x010fe20000010000 */
[----:B------:R-:W-:-:S04]  /*0840*/  IMAD.WIDE R22, R41, 0x20, R44 ;  /* 0x0000002029167825 */ /* 0x000fc800078e022c */
[----:B-----5:R-:W-:Y:S02]  /*0850*/  FADD.FTZ R2, R25, R2 ;  /* 0x0000000219027221 */ /* 0x020fe40000010000 */
[----:B------:R-:W3:Y:S04]  /*0860*/  LDG.E R25, desc[UR8][R44.64+-0x80] ;  /* 0xffff80082c197981 */ /* 0x000ee8000c1e1900 */
[----:B------:R-:W4:Y:S04]  /*0870*/  LDG.E R24, desc[UR8][R22.64+-0x100] ;  /* 0xffff000816187981 */ /* 0x000f28000c1e1900 */
[----:B------:R-:W5:Y:S01]  /*0880*/  LDG.E R44, desc[UR8][R44.64+0x80] ;  /* 0x000080082c2c7981 */ /* 0x000f62000c1e1900 */
[----:B--2---:R-:W-:-:S03]  /*0890*/  FADD.FTZ R29, R43, R29 ;  /* 0x0000001d2b1d7221 */ /* 0x004fc60000010000 */
[----:B------:R-:W2:Y:S01]  /*08a0*/  LDG.E R43, desc[UR8][R22.64] ;  /* 0x00000008162b7981 */ /* 0x000ea2000c1e1900 */
[----:B---3--:R-:W-:Y:S01]  /*08b0*/  FADD.FTZ R36, R25, R36 ;  /* 0x0000002419247221 */ /* 0x008fe20000010000 */
[----:B----4-:R-:W-:Y:S01]  /*08c0*/  FADD.FTZ R10, R24, R10 ;  /* 0x0000000a180a7221 */ /* 0x010fe20000010000 */
[----:B------:R-:W-:-:S04]  /*08d0*/  IMAD.WIDE R24, R41, 0x20, R22 ;  /* 0x0000002029187825 */ /* 0x000fc800078e0216 */
[----:B-----5:R-:W-:Y:S01]  /*08e0*/  FADD.FTZ R17, R44, R17 ;  /* 0x000000112c117221 */ /* 0x020fe20000010000 */
[----:B------:R-:W3:Y:S04]  /*08f0*/  LDG.E R45, desc[UR8][R24.64+-0x100] ;  /* 0xffff0008182d7981 */ /* 0x000ee8000c1e1900 */
[----:B------:R-:W4:Y:S04]  /*0900*/  LDG.E R44, desc[UR8][R22.64+-0x80] ;  /* 0xffff8008162c7981 */ /* 0x000f28000c1e1900 */
[----:B------:R-:W5:Y:S04]  /*0910*/  LDG.E R23, desc[UR8][R22.64+0x80] ;  /* 0x0000800816177981 */ /* 0x000f68000c1e1900 */
[----:B------:R-:W3:Y:S01]  /*0920*/  LDG.E R22, desc[UR8][R24.64] ;  /* 0x0000000818167981 */ /* 0x000ee2000c1e1900 */
[----:B--2---:R-:W-:-:S03]  /*0930*/  FADD.FTZ R28, R43, R28 ;  /* 0x0000001c2b1c7221 */ /* 0x004fc60000010000 */
[----:B------:R-:W2:Y:S01]  /*0940*/  LDG.E R43, desc[UR8][R24.64+0x80] ;  /* 0x00008008182b7981 */ /* 0x000ea2000c1e1900 */
[----:B-----5:R-:W-:-:S03]  /*0950*/  FADD.FTZ R16, R23, R16 ;  /* 0x0000001017107221 */ /* 0x020fc60000010000 */
[----:B------:R-:W5:Y:S01]  /*0960*/  LDG.E R23, desc[UR8][R24.64+-0x80] ;  /* 0xffff800818177981 */ /* 0x000f62000c1e1900 */
[----:B----4-:R-:W-:Y:S01]  /*0970*/  FADD.FTZ R35, R44, R35 ;  /* 0x000000232c237221 */ /* 0x010fe20000010000 */
[----:B---3--:R-:W-:Y:S01]  /*0980*/  FADD.FTZ R9, R45, R9 ;  /* 0x000000092d097221 */ /* 0x008fe20000010000 */
[----:B------:R-:W-:-:S05]  /*0990*/  IMAD.WIDE R44, R41, 0x20, R24 ;  /* 0x00000020292c7825 */ /* 0x000fca00078e0218 */
[----:B------:R-:W3:Y:S01]  /*09a0*/  LDG.E R24, desc[UR8][R44.64+-0x100] ;  /* 0xffff00082c187981 */ /* 0x000ee2000c1e1900 */
[----:B------:R-:W-:-:S03]  /*09b0*/  FADD.FTZ R27, R22, R27 ;  /* 0x0000001b161b7221 */ /* 0x000fc60000010000 */
[----:B------:R-:W4:Y:S04]  /*09c0*/  LDG.E R22, desc[UR8][R44.64+0x80] ;  /* 0x000080082c167981 */ /* 0x000f28000c1e1900 */
[----:B------:R-:W4:Y:S01]  /*09d0*/  LDG.E R25, desc[UR8][R20.64+-0x80] ;  /* 0xffff800814197981 */ /* 0x000f22000c1e1900 */
[----:B--2---:R-:W-:-:S03]  /*09e0*/  FADD.FTZ R15, R43, R15 ;  /* 0x0000000f2b0f7221 */ /* 0x004fc60000010000 */
[----:B------:R-:W2:Y:S01]  /*09f0*/  LDG.E R43, desc[UR8][R44.64] ;  /* 0x000000082c2b7981 */ /* 0x000ea2000c1e1900 */
[----:B-----5:R-:W-:-:S03]  /*0a00*/  FADD.FTZ R7, R23, R7 ;  /* 0x0000000717077221 */ /* 0x020fc60000010000 */
[----:B------:R-:W5:Y:S01]  /*0a10*/  LDG.E R23, desc[UR8][R44.64+-0x80] ;  /* 0xffff80082c177981 */ /* 0x000f62000c1e1900 */
[----:B---3--:R-:W-:-:S03]  /*0a20*/  FADD.FTZ R33, R24, R33 ;  /* 0x0000002118217221 */ /* 0x008fc60000010000 */
[----:B------:R-:W3:Y:S01]  /*0a30*/  LDG.E R24, desc[UR8][R20.64+0x80] ;  /* 0x0000800814187981 */ /* 0x000ee2000c1e1900 */
[----:B--2---:R-:W-:-:S03]  /*0a40*/  FADD.FTZ R26, R43, R26 ;  /* 0x0000001a2b1a7221 */ /* 0x004fc60000010000 */
[----:B------:R-:W2:Y:S01]  /*0a50*/  LDG.E R43, desc[UR8][R20.64] ;  /* 0x00000008142b7981 */ /* 0x000ea2000c1e1900 */
[----:B-----5:R-:W-:-:S03]  /*0a60*/  FADD.FTZ R14, R23, R14 ;  /* 0x0000000e170e7221 */ /* 0x020fc60000010000 */
[----:B------:R-:W5:Y:S01]  /*0a70*/  LDG.E R23, desc[UR8][R20.64+-0x100] ;  /* 0xffff000814177981 */ /* 0x000f62000c1e1900 */
[----:B----4-:R-:W-:Y:S01]  /*0a80*/  FADD.FTZ R42, R22, R42 ;  /* 0x0000002a162a7221 */ /* 0x010fe20000010000 */
[----:B------:R-:W-:-:S04]  /*0a90*/  UIADD3 UR5, UPT, UPT, UR5, 0x1, URZ ;  /* 0x0000000105057890 */ /* 0x000fc8000fffe0ff */
[----:B------:R-:W-:Y:S01]  /*0aa0*/  UISETP.NE.AND UP0, UPT, UR5, URZ, UPT ;  /* 0x000000ff0500728c */ /* 0x000fe2000bf05270 */
[----:B------:R-:W-:Y:S01]  /*0ab0*/  FADD.FTZ R40, R25, R40 ;  /* 0x0000002819287221 */ /* 0x000fe20000010000 */
[----:B---3--:R-:W-:Y:S01]  /*0ac0*/  FADD.FTZ R13, R24, R13 ;  /* 0x0000000d180d7221 */ /* 0x008fe20000010000 */
[----:B--2---:R-:W-:Y:S01]  /*0ad0*/  FADD.FTZ R32, R43, R32 ;  /* 0x000000202b207221 */ /* 0x004fe20000010000 */
[----:B-----5:R-:W-:Y:S02]  /*0ae0*/  FADD.FTZ R34, R23, R34 ;  /* 0x0000002217227221 */ /* 0x020fe40000010000 */
[----:B------:R-:W0:Y:S02]  /*0af0*/  LDC.64 R22, c[0x0][0x5f8] ;  /* 0x00017e00ff167b82 */ /* 0x000e240000000a00 */
[----:B0-----:R-:W-:-:S04]  /*0b00*/  LEA R25, P0, R22, R20, 0x2 ;  /* 0x0000001416197211 */ /* 0x001fc800078010ff */
[----:B------:R-:W-:Y:S01]  /*0b10*/  LEA.HI.X R22, R22, R21, R23, 0x2, P0 ;  /* 0x0000001516167211 */ /* 0x000fe200000f1417 */
[----:B------:R-:W-:Y:S08]  /*0b20*/  BRA.U UP0, `(.L_x_786) ;  /* 0xfffffff900c07547 */ /* 0x000ff0000b83ffff */
.L_x_785:
[----:B------:R-:W0:Y:S01]  /*0b30*/  S2R R23, SR_TID.X ;  /* 0x0000000000177919 */ /* 0x000e220000002100 */
[----:B------:R-:W1:Y:S01]  /*0b40*/  LDCU UR10, c[0x0][0x500] ;  /* 0x0000a000ff0a77ac */ /* 0x000e620008000800 */
[----:B------:R-:W2:Y:S01]  /*0b50*/  S2UR UR6, SR_CgaCtaId ;  /* 0x00000000000679c3 */ /* 0x000ea20000008800 */
[----:B------:R-:W-:Y:S01]  /*0b60*/  IADD3 R5, PT, PT, R5, -UR4, RZ ;  /* 0x8000000405057c10 */ /* 0x000fe2000fffe0ff */
[----:B------:R-:W-:Y:S01]  /*0b70*/  BSSY.RECONVERGENT B0, `(.L_x_787) ;  /* 0x0000074000007945 */ /* 0x000fe20003800200 */
[----:B------:R-:W-:Y:S01]  /*0b80*/  UMOV UR5, 0x400 ;  /* 0x0000040000057882 */ /* 0x000fe20000000000 */
[----:B-1----:R-:W-:Y:S01]  /*0b90*/  FMUL.FTZ R30, R30, UR10 ;  /* 0x0000000a1e1e7c20 */ /* 0x002fe20008410000 */
[----:B------:R-:W-:Y:S01]  /*0ba0*/  FMUL.FTZ R27, R27, UR10 ;  /* 0x0000000a1b1b7c20 */ /* 0x000fe20008410000 */
[----:B------:R-:W-:Y:S01]  /*0bb0*/  FMUL.FTZ R26, R26, UR10 ;  /* 0x0000000a1a1a7c20 */ /* 0x000fe20008410000 */
[----:B------:R-:W-:Y:S01]  /*0bc0*/  FMUL.FTZ R9, R9, UR10 ;  /* 0x0000000a09097c20 */ /* 0x000fe20008410000 */
[----:B------:R-:W-:Y:S01]  /*0bd0*/  FMUL.FTZ R28, R28, UR10 ;  /* 0x0000000a1c1c7c20 */ /* 0x000fe20008410000 */
[----:B------:R-:W-:Y:S01]  /*0be0*/  FMUL.FTZ R34, R34, UR10 ;  /* 0x0000000a22227c20 */ /* 0x000fe20008410000 */
[----:B------:R-:W-:Y:S01]  /*0bf0*/  FMUL.FTZ R39, R39, UR10 ;  /* 0x0000000a27277c20 */ /* 0x000fe20008410000 */
[----:B--2---:R-:W-:Y:S01]  /*0c00*/  ULEA UR5, UR6, UR5, 0x18 ;  /* 0x0000000506057291 */ /* 0x004fe2000f8ec0ff */
[----:B------:R-:W-:Y:S01]  /*0c10*/  FMUL.FTZ R38, R38, UR10 ;  /* 0x0000000a26267c20 */ /* 0x000fe20008410000 */
[----:B------:R-:W-:Y:S01]  /*0c20*/  FMUL.FTZ R37, R37, UR10 ;  /* 0x0000000a25257c20 */ /* 0x000fe20008410000 */
[----:B------:R-:W-:Y:S01]  /*0c30*/  F2FP.BF16.F32.PACK_AB R26, R26, R27 ;  /* 0x0000001b1a1a723e */ /* 0x000fe200000010ff */
[----:B------:R-:W-:Y:S01]  /*0c40*/  FMUL.FTZ R40, R40, UR10 ;  /* 0x0000000a28287c20 */ /* 0x000fe20008410000 */
[----:B------:R-:W-:Y:S01]  /*0c50*/  FMUL.FTZ R31, R31, UR10 ;  /* 0x0000000a1f1f7c20 */ /* 0x000fe20008410000 */
[----:B0-----:R-:W-:Y:S01]  /*0c60*/  SHF.L.U32 R21, R23, 0x4, RZ ;  /* 0x0000000417157819 */ /* 0x001fe200000006ff */
[----:B------:R-:W-:Y:S01]  /*0c70*/  FMUL.FTZ R35, R35, UR10 ;  /* 0x0000000a23237c20 */ /* 0x000fe20008410000 */
[----:B------:R-:W-:Y:S01]  /*0c80*/  SHF.L.U32 R22, R23, 0x5, RZ ;  /* 0x0000000517167819 */ /* 0x000fe200000006ff */
[----:B------:R-:W-:Y:S01]  /*0c90*/  FMUL.FTZ R14, R14, UR10 ;  /* 0x0000000a0e0e7c20 */ /* 0x000fe20008410000 */
[----:B------:R-:W-:Y:S01]  /*0ca0*/  SHF.R.U32.HI R20, RZ, 0x3, R23 ;  /* 0x00000003ff147819 */ /* 0x000fe20000011617 */
[----:B------:R-:W-:Y:S01]  /*0cb0*/  FMUL.FTZ R32, R32, UR10 ;  /* 0x0000000a20207c20 */ /* 0x000fe20008410000 */
[----:B------:R-:W-:Y:S01]  /*0cc0*/  LOP3.LUT R25, R21, 0x1c0, RZ, 0xc0, !PT ;  /* 0x000001c015197812 */ /* 0x000fe200078ec0ff */
[----:B------:R-:W-:Y:S01]  /*0cd0*/  FMUL.FTZ R18, R18, UR10 ;  /* 0x0000000a12127c20 */ /* 0x000fe20008410000 */
[----:B------:R-:W-:Y:S01]  /*0ce0*/  LOP3.LUT R24, R22, 0x400, RZ, 0xc0, !PT ;  /* 0x0000040016187812 */ /* 0x000fe200078ec0ff */
[----:B------:R-:W-:Y:S01]  /*0cf0*/  FMUL.FTZ R3, R3, UR10 ;  /* 0x0000000a03037c20 */ /* 0x000fe20008410000 */
[----:B------:R-:W-:Y:S01]  /*0d00*/  SHF.L.U32 R21, R23, 0x1, RZ ;  /* 0x0000000117157819 */ /* 0x000fe200000006ff */
[----:B------:R-:W-:Y:S01]  /*0d10*/  FMUL.FTZ R13, R13, UR10 ;  /* 0x0000000a0d0d7c20 */ /* 0x000fe20008410000 */
[----:B------:R-:W-:Y:S01]  /*0d20*/  LOP3.LUT R22, R25, 0x18, R20, 0xf8, !PT ;  /* 0x0000001819167812 */ /* 0x000fe200078ef814 */
[----:B------:R-:W-:Y:S01]  /*0d30*/  FMUL.FTZ R12, R12, UR10 ;  /* 0x0000000a0c0c7c20 */ /* 0x000fe20008410000 */
[--C-:B------:R-:W-:Y:S01]  /*0d40*/  LOP3.LUT R25, R24, 0x6, R21.reuse, 0xf8, !PT ;  /* 0x0000000618197812 */ /* 0x100fe200078ef815 */
[----:B------:R-:W-:Y:S01]  /*0d50*/  FMUL.FTZ R24, R0, UR10 ;  /* 0x0000000a00187c20 */ /* 0x000fe20008410000 */
[----:B------:R-:W-:Y:S01]  /*0d60*/  LOP3.LUT R22, R22, 0x38, R21, 0x78, !PT ;  /* 0x0000003816167812 */ /* 0x000fe200078e7815 */
[C---:B------:R-:W-:Y:S01]  /*0d70*/  IMAD.SHL.U32 R21, R23.reuse, 0x8, RZ ;  /* 0x0000000817157824 */ /* 0x040fe200078e00ff */
[----:B------:R-:W-:Y:S01]  /*0d80*/  LOP3.LUT P0, RZ, R23, 0x10, RZ, 0xc0, !PT ;  /* 0x0000001017ff7812 */ /* 0x000fe2000780c0ff */
[----:B------:R-:W-:Y:S01]  /*0d90*/  FMUL.FTZ R11, R11, UR10 ;  /* 0x0000000a0b0b7c20 */ /* 0x000fe20008410000 */
[----:B------:R-:W-:Y:S01]  /*0da0*/  LOP3.LUT R22, R25, R22, RZ, 0xfc, !PT ;  /* 0x0000001619167212 */ /* 0x000fe200078efcff */
[----:B------:R-:W-:Y:S01]  /*0db0*/  FMUL.FTZ R25, R10, UR10 ;  /* 0x0000000a0a197c20 */ /* 0x000fe20008410000 */
[----:B------:R-:W-:Y:S01]  /*0dc0*/  LOP3.LUT R0, R21, 0x1f8, RZ, 0xc0, !PT ;  /* 0x000001f815007812 */ /* 0x000fe200078ec0ff */
[----:B------:R-:W-:Y:S01]  /*0dd0*/  FMUL.FTZ R10, R33, UR10 ;  /* 0x0000000a210a7c20 */ /* 0x000fe20008410000 */
[----:B------:R-:W-:Y:S01]  /*0de0*/  LEA R27, R22, UR5, 0x1 ;  /* 0x00000005161b7c11 */ /* 0x000fe2000f8e08ff */
[----:B------:R-:W-:Y:S01]  /*0df0*/  FMUL.FTZ R33, R19, UR10 ;  /* 0x0000000a13217c20 */ /* 0x000fe20008410000 */
[----:B------:R-:W-:Y:S01]  /*0e00*/  LOP3.LUT R0, R0, 0x38, R23, 0x78, !PT ;  /* 0x0000003800007812 */ /* 0x000fe200078e7817 */
[----:B------:R-:W-:Y:S01]  /*0e10*/  FMUL.FTZ R23, R4, UR10 ;  /* 0x0000000a04177c20 */ /* 0x000fe20008410000 */
[----:B------:R-:W-:Y:S01]  /*0e20*/  F2FP.BF16.F32.PACK_AB R24, R25, R24 ;  /* 0x000000181918723e */ /* 0x000fe200000010ff */
        /* <DEDUP_REMOVED lines=11> */
[----:B------:R-:W-:Y:S01]  /*0ee0*/  IADD3 R28, PT, PT, R27, 0x40, RZ ;  /* 0x000000401b1c7810 */ /* 0x000fe20007ffe0ff */
[----:B------:R-:W-:Y:S01]  /*0ef0*/  FMUL.FTZ R15, R15, UR10 ;  /* 0x0000000a0f0f7c20 */ /* 0x000fe20008410000 */
[----:B------:R-:W-:Y:S01]  /*0f00*/  F2FP.BF16.F32.PACK_AB R4, R31, R40 ;  /* 0x000000281f04723e */ /* 0x000fe200000010ff */
[----:B------:R-:W-:Y:S01]  /*0f10*/  FMUL.FTZ R42, R42, UR10 ;  /* 0x0000000a2a2a7c20 */ /* 0x000fe20008410000 */
[----:B------:R-:W-:Y:S01]  /*0f20*/  @P0 IADD3 R28, PT, PT, R27, -0x40, RZ ;  /* 0xffffffc01b1c0810 */ /* 0x000fe20007ffe0ff */
[----:B------:R-:W-:Y:S01]  /*0f30*/  STS [R27], R34 ;  /* 0x000000221b007388 */ /* 0x000fe20000000800 */
[----:B------:R-:W-:-:S02]  /*0f40*/  F2FP.BF16.F32.PACK_AB R10, R35, R10 ;  /* 0x0000000a230a723e */ /* 0x000fc400000010ff */
[----:B------:R-:W-:Y:S01]  /*0f50*/  F2FP.BF16.F32.PACK_AB R19, R14, R25 ;  /* 0x000000190e13723e */ /* 0x000fe200000010ff */
[----:B------:R-:W-:Y:S01]  /*0f60*/  STS [R27+0x400], R37 ;  /* 0x000400251b007388 */ /* 0x000fe20000000800 */
[----:B------:R-:W-:Y:S02]  /*0f70*/  F2FP.BF16.F32.PACK_AB R14, R33, R32 ;  /* 0x00000020210e723e */ /* 0x000fe400000010ff */
[----:B------:R-:W-:Y:S01]  /*0f80*/  F2FP.BF16.F32.PACK_AB R18, R3, R18 ;  /* 0x000000120312723e */ /* 0x000fe200000010ff */
[----:B------:R0:W-:Y:S01]  /*0f90*/  STS [R28], R4 ;  /* 0x000000041c007388 */ /* 0x0001e20000000800 */
[----:B------:R-:W-:Y:S02]  /*0fa0*/  F2FP.BF16.F32.PACK_AB R22, R12, R13 ;  /* 0x0000000d0c16723e */ /* 0x000fe400000010ff */
[----:B------:R-:W-:Y:S01]  /*0fb0*/  F2FP.BF16.F32.PACK_AB R11, R2, R11 ;  /* 0x0000000b020b723e */ /* 0x000fe200000010ff */
[----:B------:R-:W-:Y:S01]  /*0fc0*/  STS [R28+0x400], R7 ;  /* 0x000400071c007388 */ /* 0x000fe20000000800 */
[----:B------:R-:W-:Y:S01]  /*0fd0*/  F2FP.BF16.F32.PACK_AB R25, R16, R17 ;  /* 0x000000111019723e */ /* 0x000fe200000010ff */
[----:B------:R-:W1:Y:S01]  /*0fe0*/  LDC.64 R2, c[0x0][0x5b8] ;  /* 0x00016e00ff027b82 */ /* 0x000e620000000a00 */
[----:B------:R-:W-:Y:S01]  /*0ff0*/  F2FP.BF16.F32.PACK_AB R42, R42, R15 ;  /* 0x0000000f2a2a723e */ /* 0x000fe200000010ff */
[----:B------:R-:W-:Y:S01]  /*1000*/  STS [R27+0x1000], R24 ;  /* 0x001000181b007388 */ /* 0x000fe20000000800 */
[----:B------:R-:W-:Y:S01]  /*1010*/  LOP3.LUT R0, R0, 0x1e00, R21, 0xf8, !PT ;  /* 0x00001e0000007812 */ /* 0x000fe200078ef815 */
[----:B0-----:R-:W-:Y:S01]  /*1020*/  VIADD R4, R20, 0x20 ;  /* 0x0000002014047836 */ /* 0x001fe20000000000 */
[----:B------:R-:W-:Y:S01]  /*1030*/  LOP3.LUT R16, R21, 0x38, RZ, 0xc0, !PT ;  /* 0x0000003815107812 */ /* 0x000fe200078ec0ff */
[----:B------:R-:W-:Y:S01]  /*1040*/  STS [R27+0x1400], R9 ;  /* 0x001400091b007388 */ /* 0x000fe20000000800 */
[----:B------:R-:W-:-:S02]  /*1050*/  LEA R0, R0, UR5, 0x1 ;  /* 0x0000000500007c11 */ /* 0x000fc4000f8e08ff */
[----:B------:R-:W-:Y:S01]  /*1060*/  MOV R17, RZ ;  /* 0x000000ff00117202 */ /* 0x000fe20000000f00 */
[----:B------:R-:W-:Y:S01]  /*1070*/  STS [R28+0x1000], R10 ;  /* 0x0010000a1c007388 */ /* 0x000fe20000000800 */
[----:B------:R-:W-:Y:S02]  /*1080*/  ISETP.GE.AND P1, PT, R20, R5, PT ;  /* 0x000000051400720c */ /* 0x000fe40003f26270 */
[----:B------:R-:W-:Y:S01]  /*1090*/  LOP3.LUT R21, R16, 0x40, RZ, 0xfc, !PT ;  /* 0x0000004010157812 */ /* 0x000fe200078efcff */
[----:B------:R-:W-:Y:S04]  /*10a0*/  STS [R28+0x1400], R19 ;  /* 0x001400131c007388 */ /* 0x000fe80000000800 */
[----:B------:R-:W-:Y:S04]  /*10b0*/  STS [R27+0x2000], R14 ;  /* 0x0020000e1b007388 */ /* 0x000fe80000000800 */
[----:B------:R0:W-:Y:S04]  /*10c0*/  STS [R27+0x2400], R18 ;  /* 0x002400121b007388 */ /* 0x0001e80000000800 */
[----:B------:R-:W-:Y:S04]  /*10d0*/  STS [R28+0x2000], R22 ;  /* 0x002000161c007388 */ /* 0x000fe80000000800 */
[----:B------:R1:W-:Y:S01]  /*10e0*/  STS [R28+0x2400], R11 ;  /* 0x0024000b1c007388 */ /* 0x0003e20000000800 */
[----:B0-----:R-:W0:Y:S03]  /*10f0*/  LDC.64 R18, c[0x0][0x5d0] ;  /* 0x00017400ff127b82 */ /* 0x001e260000000a00 */
[----:B------:R-:W-:Y:S04]  /*1100*/  STS [R27+0x3000], R23 ;  /* 0x003000171b007388 */ /* 0x000fe80000000800 */
[----:B------:R-:W-:Y:S01]  /*1110*/  STS [R27+0x3400], R26 ;  /* 0x0034001a1b007388 */ /* 0x000fe20000000800 */
[----:B-1----:R-:W-:-:S03]  /*1120*/  IMAD.WIDE.U32 R10, R2, UR4, R16 ;  /* 0x00000004020a7c25 */ /* 0x002fc6000f8e0010 */
[----:B------:R0:W-:Y:S01]  /*1130*/  STS [R28+0x3000], R25 ;  /* 0x003000191c007388 */ /* 0x0001e20000000800 */
[----:B------:R-:W-:Y:S01]  /*1140*/  IMAD R7, R3, UR4, R11 ;  /* 0x0000000403077c24 */ /* 0x000fe2000f8e020b */
[----:B------:R-:W-:Y:S02]  /*1150*/  IADD3 R8, P0, PT, R8, R10, RZ ;  /* 0x0000000a08087210 */ /* 0x000fe40007f1e0ff */
[----:B------:R1:W-:Y:S02]  /*1160*/  STS [R28+0x3400], R42 ;  /* 0x0034002a1c007388 */ /* 0x0003e40000000800 */
[----:B------:R-:W-:Y:S01]  /*1170*/  IADD3.X R9, PT, PT, R6, R7, RZ, P0, !PT ;  /* 0x0000000706097210 */ /* 0x000fe200007fe4ff */
[----:B------:R-:W-:Y:S01]  /*1180*/  BAR.SYNC.DEFER_BLOCKING 0x0 ;  /* 0x0000000000007b1d */ /* 0x000fe20000010000 */
[----:B------:R-:W-:Y:S01]  /*1190*/  ISETP.GE.AND P0, PT, R4, R5, PT ;  /* 0x000000050400720c */ /* 0x000fe20003f06270 */
[----:B0-----:R-:W-:-:S04]  /*11a0*/  IMAD.WIDE.U32 R24, R18, UR7, R8 ;  /* 0x0000000712187c25 */ /* 0x001fc8000f8e0008 */
[----:B------:R-:W-:Y:S01]  /*11b0*/  IMAD R23, R19, UR7, R25 ;  /* 0x0000000713177c24 */ /* 0x000fe2000f8e0219 */
[----:B------:R1:W0:Y:S01]  /*11c0*/  LDS.128 R12, [R0+0x1000] ;  /* 0x00100000000c7984 */ /* 0x0002220000000c00 */
[----:B------:R-:W-:Y:S06]  /*11d0*/  @P1 BRA `(.L_x_788) ;  /* 0x0000000000341947 */ /* 0x000fec0003800000 */
[----:B------:R-:W2:Y:S01]  /*11e0*/  LDCU UR4, c[0x0][0x440] ;  /* 0x00008800ff0477ac */ /* 0x000ea20008000800 */
[----:B------:R-:W3:Y:S01]  /*11f0*/  LDS.128 R4, [R0+0x2000] ;  /* 0x0020000000047984 */ /* 0x000ee20000000c00 */
[----:B------:R-:W-:Y:S01]  /*1200*/  MOV R22, R24 ;  /* 0x0000001800167202 */ /* 0x000fe20000000f00 */
[----:B------:R-:W4:Y:S04]  /*1210*/  LDCU.64 UR6, c[0x0][0x558] ;  /* 0x0000ab00ff0677ac */ /* 0x000f280008000a00 */
[----:B------:R-:W-:-:S04]  /*1220*/  IMAD.WIDE.U32 R18, R20, R2, R22 ;  /* 0x0000000214127225 */ /* 0x000fc800078e0016 */
[----:B------:R-:W-:Y:S01]  /*1230*/  IMAD R19, R20, R3, R19 ;  /* 0x0000000314137224 */ /* 0x000fe200078e0213 */
[----:B--2---:R-:W-:Y:S02]  /*1240*/  ISETP.GE.AND P1, PT, R16, UR4, PT ;  /* 0x0000000410007c0c */ /* 0x004fe4000bf26270 */
[----:B------:R-:W-:Y:S02]  /*1250*/  ISETP.GE.AND P2, PT, R21, UR4, PT ;  /* 0x0000000415007c0c */ /* 0x000fe4000bf46270 */
[----:B----4-:R-:W-:-:S04]  /*1260*/  LEA R26, P3, R18, UR6, 0x1 ;  /* 0x00000006121a7c11 */ /* 0x010fc8000f8608ff */
[----:B------:R-:W-:-:S05]  /*1270*/  LEA.HI.X R27, R18, UR7, R19, 0x1, P3 ;  /* 0x00000007121b7c11 */ /* 0x000fca00098f0c13 */
[----:B------:R-:W2:Y:S04]  /*1280*/  @!P1 LDS.128 R8, [R0] ;  /* 0x0000000000089984 */ /* 0x000ea80000000c00 */
[----:B---3--:R3:W-:Y:S04]  /*1290*/  @!P2 STG.E.128 desc[UR8][R26.64+0x80], R4 ;  /* 0x000080041a00a986 */ /* 0x0087e8000c101d08 */
[----:B--2---:R3:W-:Y:S02]  /*12a0*/  @!P1 STG.E.128 desc[UR8][R26.64], R8 ;  /* 0x000000081a009986 */ /* 0x0047e4000c101d08 */
.L_x_788:
[----:B------:R-:W-:Y:S05]  /*12b0*/  BSYNC.RECONVERGENT B0 ;  /* 0x0000000000007941 */ /* 0x000fea0003800200 */
.L_x_787:
[----:B------:R-:W-:Y:S05]  /*12c0*/  @P0 EXIT ;  /* 0x000000000000094d */ /* 0x000fea0003800000 */
[----:B---3--:R2:W3:Y:S01]  /*12d0*/  LDS.128 R4, [R0+0x3000] ;  /* 0x0030000000047984 */ /* 0x0084e20000000c00 */
[----:B------:R-:W4:Y:S01]  /*12e0*/  LDCU UR4, c[0x0][0x440] ;  /* 0x00008800ff0477ac */ /* 0x000f220008000800 */
[----:B------:R-:W-:Y:S02]  /*12f0*/  IADD3 R11, P0, PT, R20, 0x20, RZ ;  /* 0x00000020140b7810 */ /* 0x000fe40007f1e0ff */
[----:B------:R-:W-:Y:S01]  /*1300*/  MOV R8, R24 ;  /* 0x0000001800087202 */ /* 0x000fe20000000f00 */
[----:B------:R-:W5:Y:S01]  /*1310*/  LDCU.64 UR6, c[0x0][0x558] ;  /* 0x0000ab00ff0677ac */ /* 0x000f620008000a00 */
[----:B------:R-:W-:-:S05]  /*1320*/  IADD3.X R9, PT, PT, RZ, RZ, RZ, P0, !PT ;  /* 0x000000ffff097210 */ /* 0x000fca00007fe4ff */
[----:B------:R-:W-:Y:S01]  /*1330*/  IMAD R10, R9, R2, RZ ;  /* 0x00000002090a7224 */ /* 0x000fe200078e02ff */
[----:B------:R-:W-:-:S03]  /*1340*/  MOV R9, R23 ;  /* 0x0000001700097202 */ /* 0x000fc60000000f00 */
[C---:B------:R-:W-:Y:S02]  /*1350*/  IMAD R3, R11.reuse, R3, R10 ;  /* 0x000000030b037224 */ /* 0x040fe400078e020a */
[----:B------:R-:W-:Y:S01]  /*1360*/  IMAD.WIDE.U32 R8, R11, R2, R8 ;  /* 0x000000020b087225 */ /* 0x000fe200078e0008 */
[----:B----4-:R-:W-:Y:S02]  /*1370*/  ISETP.GE.AND P1, PT, R16, UR4, PT ;  /* 0x0000000410007c0c */ /* 0x010fe4000bf26270 */
[----:B------:R-:W-:Y:S02]  /*1380*/  ISETP.GE.AND P2, PT, R21, UR4, PT ;  /* 0x0000000415007c0c */ /* 0x000fe4000bf46270 */
[----:B-----5:R-:W-:Y:S02]  /*1390*/  LEA R2, P0, R8, UR6, 0x1 ;  /* 0x0000000608027c11 */ /* 0x020fe4000f8008ff */
[----:B------:R-:W-:-:S04]  /*13a0*/  IADD3 R3, PT, PT, R9, R3, RZ ;  /* 0x0000000309037210 */ /* 0x000fc80007ffe0ff */
[----:B------:R-:W-:-:S05]  /*13b0*/  LEA.HI.X R3, R8, UR7, R3, 0x1, P0 ;  /* 0x0000000708037c11 */ /* 0x000fca00080f0c03 */
[----:B0-----:R2:W-:Y:S01]  /*13c0*/  @!P1 STG.E.128 desc[UR8][R2.64], R12 ;  /* 0x0000000c02009986 */ /* 0x0015e2000c101d08 */
[----:B------:R-:W-:Y:S05]  /*13d0*/  @P2 EXIT ;  /* 0x000000000000294d */ /* 0x000fea0003800000 */
[----:B---3--:R-:W-:Y:S01]  /*13e0*/  STG.E.128 desc[UR8][R2.64+0x80], R4 ;  /* 0x0000800402007986 */ /* 0x008fe2000c101d08 */
[----:B------:R-:W-:Y:S05]  /*13f0*/  EXIT ;  /* 0x000000000000794d */ /* 0x000fea0003800000 */
.L_x_789:
        /* <DEDUP_REMOVED lines=16> */
.L_x_2425:


//--------------------- .text._ZN5flash44flash_bwd_dq_dk_dv_loop_seqk_parallel_kernelI23Flash_bwd_kernel_traitsILi128ELi64ELi64ELi8ELi4ELi2ELi2ELb1ELb0EN7cutlass10bfloat16_tE19Flash_kernel_traitsILi128ELi64ELi64ELi8ES3_EELb1ELb0ELb0ELb0ELb0ELb1ELb0EEEvNS_16Flash_bwd_paramsE --------------------------
	.section	.text._ZN5flash44flash_bwd_dq_dk_dv_loop_seqk_parallel_kernelI23Flash_bwd_kernel_traitsILi128ELi64ELi64ELi8ELi4ELi2ELi2ELb1ELb0EN7cutlass10bfloat16_tE19Flash_kernel_traitsILi128ELi64ELi64ELi8ES3_EELb1ELb0ELb0ELb0ELb0ELb1ELb0EEEvNS_16Flash_bwd_paramsE,"ax",@progbits
	.align	128
        .global         _ZN5flash44flash_bwd_dq_dk_dv_loop_seqk_parallel_kernelI23Flash_bwd_kernel_traitsILi128ELi64ELi64ELi8ELi4ELi2ELi2ELb1ELb0EN7cutlass10bfloat16_tE19Flash_kernel_traitsILi128ELi64ELi64ELi8ES3_EELb1ELb0ELb0ELb0ELb0ELb1ELb0EEEvNS_16Flash_bwd_paramsE
        .type           _ZN5flash44flash_bwd_dq_dk_dv_loop_seqk_parallel_kernelI23Flash_bwd_kernel_traitsILi128ELi64ELi64ELi8ELi4ELi2ELi2ELb1ELb0EN7cutlass10bfloat16_tE19Flash_kernel_traitsILi128ELi64ELi64ELi8ES3_EELb1ELb0ELb0ELb0ELb0ELb1ELb0EEEvNS_16Flash_bwd_paramsE,@function
        .size           _ZN5flash44flash_bwd_dq_dk_dv_loop_seqk_parallel_kernelI23Flash_bwd_kernel_traitsILi128ELi64ELi64ELi8ELi4ELi2ELi2ELb1ELb0EN7cutlass10bfloat16_tE19Flash_kernel_traitsILi128ELi64ELi64ELi8ES3_EELb1ELb0ELb0ELb0ELb0ELb1ELb0EEEvNS_16Flash_bwd_paramsE,(.L_x_2426 - _ZN5flash44flash_bwd_dq_dk_dv_loop_seqk_parallel_kernelI23Flash_bwd_kernel_traitsILi128ELi64ELi64ELi8ELi4ELi2ELi2ELb1ELb0EN7cutlass10bfloat16_tE19Flash_kernel_traitsILi128ELi64ELi64ELi8ES3_EELb1ELb0ELb0ELb0ELb0ELb1ELb0EEEvNS_16Flash_bwd_paramsE)
        .other          _ZN5flash44flash_bwd_dq_dk_dv_loop_seqk_parallel_kernelI23Flash_bwd_kernel_traitsILi128ELi64ELi64ELi8ELi4ELi2ELi2ELb1ELb0EN7cutlass10bfloat16_tE19Flash_kernel_traitsILi128ELi64ELi64ELi8ES3_EELb1ELb0ELb0ELb0ELb0ELb1ELb0EEEvNS_16Flash_bwd_paramsE,@"STO_CUDA_ENTRY STV_DEFAULT"
_ZN5flash44flash_bwd_dq_dk_dv_loop_seqk_parallel_kernelI23Flash_bwd_kernel_traitsILi128ELi64ELi64ELi8ELi4ELi2ELi2ELb1ELb0EN7cutlass10bfloat16_tE19Flash_kernel_traitsILi128ELi64ELi64ELi8ES3_EELb1ELb0ELb0ELb0ELb0ELb1ELb0EEEvNS_16Flash_bwd_paramsE:
.text._ZN5flash44flash_bwd_dq_dk_dv_loop_seqk_parallel_kernelI23Flash_bwd_kernel_traitsILi128ELi64ELi64ELi8ELi4ELi2ELi2ELb1ELb0EN7cutlass10bfloat16_tE19Flash_kernel_traitsILi128ELi64ELi64ELi8ES3_EELb1ELb0ELb0ELb0ELb0ELb1ELb0EEEvNS_16Flash_bwd_paramsE:
        /* <DEDUP_REMOVED lines=17> */
[----:B------:R-:W4:Y:S01]  /*0110*/  S2R R208, SR_CTAID.Z ;  /* 0x0000000000d07919 */ /* 0x000f220000002700 */
[----:B------:R-:W4:Y:S01]  /*0120*/  S2UR UR20, SR_CTAID.X ;  /* 0x00000000001479c3 */ /* 0x000f220000002500 */
[----:B------:R-:W1:Y:S01]  /*0130*/  LDCU.64 UR8, c[0x0][0x470] ;  /* 0x00008e00ff0877ac */ /* 0x000e620008000a00 */
[----:B------:R-:W-:Y:S01]  /*0140*/  UMOV UR26, URZ ;  /* 0x000000ff001a7c82 */ /* 0x000fe20008000000 */
[----:B------:R-:W-:Y:S01]  /*0150*/  UMOV UR27, URZ ;  /* 0x000000ff001b7c82 */ /* 0x000fe20008000000 */
[----:B---3--:R-:W-:Y:S01]  /*0160*/  IMAD.U32 R9, RZ, RZ, UR4 ;  /* 0x00000004ff097e24 */ /* 0x008fe2000f8e00ff */
        /* <DEDUP_REMOVED lines=10> */
[----:B------:R-:W-:-:S02]  /*0210*/  LOP3.LUT R0, R3, 0xc00, RZ, 0xc0, !PT ;  /* 0x00000c0003007812 */ /* 0x000fc400078ec0ff */
[----:B------:R-:W-:Y:S02]  /*0220*/  LOP3.LUT R215, R215, 0x20, R4, 0x78, !PT ;  /* 0x00000020d7d77812 */ /* 0x000fe400078e7804 */
[----:B------:R-:W-:Y:S02]  /*0230*/  LOP3.LUT R210, R2, 0x30, RZ, 0xc0, !PT ;  /* 0x0000003002d27812 */ /* 0x000fe400078ec0ff */
[----:B------:R-:W-:Y:S02]  /*0240*/  LOP3.LUT R0, R0, 0x6, R206, 0xf8, !PT ;  /* 0x0000000600007812 */ /* 0x000fe400078ef8ce */
[----:B------:R-:W-:Y:S02]  /*0250*/  LOP3.LUT R215, R215, 0x1c0, R214, 0xf8, !PT ;  /* 0x000001c0d7d77812 */ /* 0x000fe400078ef8d6 */
[----:B------:R-:W-:Y:S02]  /*0260*/  LOP3.LUT R210, R210, 0x7, R4, 0xf8, !PT ;  /* 0x00000007d2d27812 */ /* 0x000fe400078ef804 */
[----:B------:R-:W-:-:S02]  /*0270*/  LOP3.LUT R4, R3, 0x200, RZ, 0xc0, !PT ;  /* 0x0000020003047812 */ /* 0x000fc400078ec0ff */
[----:B------:R-:W-:Y:S01]  /*0280*/  LOP3.LUT R215, R0, R215, RZ, 0xfc, !PT ;  /* 0x000000d700d77212 */ /* 0x000fe200078efcff */
[----:B------:R-:W-:Y:S01]  /*0290*/  IMAD.SHL.U32 R0, R211, 0x40, RZ ;  /* 0x00000040d3007824 */ /* 0x000fe200078e00ff */
[----:B------:R-:W-:Y:S02]  /*02a0*/  LOP3.LUT R4, R4, 0x3800, R214, 0xf8, !PT ;  /* 0x0000380004047812 */ /* 0x000fe400078ef8d6 */
[----:B------:R-:W-:Y:S02]  /*02b0*/  SHF.R.U32.HI R213, RZ, 0x3, R211 ;  /* 0x00000003ffd57819 */ /* 0x000fe400000116d3 */
[----:B------:R-:W-:Y:S02]  /*02c0*/  LOP3.LUT R214, R214, 0x1c0, RZ, 0xc0, !PT ;  /* 0x000001c0d6d67812 */ /* 0x000fe400078ec0ff */
[----:B------:R-:W-:Y:S02]  /*02d0*/  LOP3.LUT R205, R0, 0x1c0, RZ, 0xc0, !PT ;  /* 0x000001c000cd7812 */ /* 0x000fe400078ec0ff */
[----:B------:R-:W-:-:S02]  /*02e0*/  LOP3.LUT R200, R2, 0x10, RZ, 0xc0, !PT ;  /* 0x0000001002c87812 */ /* 0x000fc400078ec0ff */
        /* <DEDUP_REMOVED lines=8> */
[C---:B------:R-:W-:Y:S02]  /*0370*/  LOP3.LUT R2, R205.reuse, 0x8, R2, 0x78, !PT ;  /* 0x00000008cd027812 */ /* 0x040fe400078e7802 */
[----:B------:R-:W-:Y:S02]  /*0380*/  LOP3.LUT R200, R200, R205, RZ, 0x3c, !PT ;  /* 0x000000cdc8c87212 */ /* 0x000fe400078e3cff */
[----:B------:R-:W-:Y:S02]  /*0390*/  LOP3.LUT R207, R198, 0xc00, R3, 0xf8, !PT ;  /* 0x00000c00c6cf7812 */ /* 0x000fe400078ef803 */
[----:B------:R-:W-:-:S02]  /*03a0*/  LOP3.LUT R205, R205, 0x8, R211, 0x78, !PT ;  /* 0x00000008cdcd7812 */ /* 0x000fc400078e78d3 */
[----:B------:R-:W-:Y:S02]  /*03b0*/  LOP3.LUT R198, R198, 0x400, R3, 0xf8, !PT ;  /* 0x00000400c6c67812 */ /* 0x000fe400078ef803 */
[----:B------:R-:W-:Y:S02]  /*03c0*/  LOP3.LUT R206, R206, 0x18, R213, 0xf8, !PT ;  /* 0x00000018cece7812 */ /* 0x000fe400078ef8d5 */
[----:B------:R-:W-:Y:S02]  /*03d0*/  R2P PR, R211, 0xe ;  /* 0x0000000ed3007804 */ /* 0x000fe40000000000 */
[----:B------:R-:W-:Y:S02]  /*03e0*/  LOP3.LUT R205, R4, R205, RZ, 0xfc, !PT ;  /* 0x000000cd04cd7212 */ /* 0x000fe400078efcff */
[----:B------:R-:W-:Y:S02]  /*03f0*/  LOP3.LUT R198, R198, R2, RZ, 0xfc, !PT ;  /* 0x00000002c6c67212 */ /* 0x000fe400078efcff */
[----:B------:R-:W-:-:S02]  /*0400*/  LOP3.LUT R206, R206, 0x1c0, R0, 0xf8, !PT ;  /* 0x000001c0cece7812 */ /* 0x000fc400078ef800 */
[----:B------:R-:W-:Y:S02]  /*0410*/  LOP3.LUT R216, R212, 0x1f8, RZ, 0xc0, !PT ;  /* 0x000001f8d4d87812 */ /* 0x000fe400078ec0ff */
[----:B------:R-:W-:Y:S02]  /*0420*/  LOP3.LUT R200, R200, 0x200, R3, 0xf8, !PT ;  /* 0x00000200c8c87812 */ /* 0x000fe400078ef803 */
[----:B------:R-:W-:Y:S02]  /*0430*/  LOP3.LUT R207, R207, R2, RZ, 0xfc, !PT ;  /* 0x00000002cfcf7212 */ /* 0x000fe400078efcff */
[----:B------:R-:W-:Y:S02]  /*0440*/  SEL R203, R203, 0xffffffc0, !P2 ;  /* 0xffffffc0cbcb7807 */ /* 0x000fe40005000000 */
[----:B------:R-:W-:Y:S02]  /*0450*/  LEA R205, R205, UR4, 0x1 ;  /* 0x00000004cdcd7c11 */ /* 0x000fe4000f8e08ff */
[----:B------:R-:W-:-:S02]  /*0460*/  LEA R198, R198, UR4, 0x1 ;  /* 0x00000004c6c67c11 */ /* 0x000fc4000f8e08ff */
[----:B------:R-:W-:Y:S01]  /*0470*/  LOP3.LUT R206, R206, 0x38, R212, 0x78, !PT ;  /* 0x00000038cece7812 */ /* 0x000fe200078e78d4 */
[----:B------:R-:W-:Y:S01]  /*0480*/  IMAD.IADD R202, R205, 0x1, R203 ;  /* 0x00000001cdca7824 */ /* 0x000fe200078e02cb */
[----:B------:R-:W-:Y:S01]  /*0490*/  LOP3.LUT R216, R216, 0x38, R211, 0x78, !PT ;  /* 0x00000038d8d87812 */ /* 0x000fe200078e78d3 */
[--C-:B------:R-:W-:Y:S01]  /*04a0*/  IMAD.IADD R196, R203, 0x1, R198.reuse ;  /* 0x00000001cbc47824 */ /* 0x100fe200078e02c6 */
[----:B------:R-:W-:Y:S02]  /*04b0*/  LEA R215, R215, UR5, 0x1 ;  /* 0x00000005d7d77c11 */ /* 0x000fe4000f8e08ff */
[----:B------:R-:W-:Y:S02]  /*04c0*/  SEL R204, R204, 0xffffffe0, !P1 ;  /* 0xffffffe0cccc7807 */ /* 0x000fe40004800000 */
[----:B------:R-:W-:Y:S01]  /*04d0*/  LEA R200, R200, UR5, 0x1 ;  /* 0x00000005c8c87c11 */ /* 0x000fe2000f8e08ff */
[----:B------:R-:W-:Y:S01]  /*04e0*/  VIADD R245, R215, 0x20 ;  /* 0x00000020d7f57836 */ /* 0x000fe20000000000 */
[----:B------:R-:W-:Y:S01]  /*04f0*/  LEA R207, R207, UR6, 0x1 ;  /* 0x00000006cfcf7c11 */ /* 0x000fe2000f8e08ff */
[----:B------:R-:W-:Y:S01]  /*0500*/  IMAD.IADD R197, R204, 0x1, R198 ;  /* 0x00000001ccc57824 */ /* 0x000fe200078e02c6 */
[----:B------:R-:W-:Y:S01]  /*0510*/  LOP3.LUT R214, R5, R214, RZ, 0xfc, !PT ;  /* 0x000000d605d67212 */ /* 0x000fe200078efcff */
[----:B------:R-:W-:Y:S01]  /*0520*/  IMAD.IADD R199, R203, 0x1, R200 ;  /* 0x00000001cbc77824 */ /* 0x000fe200078e02c8 */
[----:B------:R-:W-:Y:S01]  /*0530*/  LOP3.LUT R206, R206, 0x200, R0, 0xf8, !PT ;  /* 0x00000200cece7812 */ /* 0x000fe200078ef800 */
[C---:B------:R-:W-:Y:S01]  /*0540*/  IMAD.IADD R3, R207.reuse, 0x1, R204 ;  /* 0x00000001cf037824 */ /* 0x040fe200078e02cc */
[----:B------:R-:W-:Y:S01]  /*0550*/  LOP3.LUT R216, R216, 0x1e00, R212, 0xf8, !PT ;  /* 0x00001e00d8d87812 */ /* 0x000fe200078ef8d4 */
[----:B------:R-:W-:Y:S01]  /*0560*/  IMAD.IADD R2, R207, 0x1, R203 ;  /* 0x00000001cf027824 */ /* 0x000fe200078e02cb */
[----:B------:R-:W-:Y:S01]  /*0570*/  SHF.R.U32.HI R211, RZ, 0x5, R211 ;  /* 0x00000005ffd37819 */ /* 0x000fe200000116d3 */
[----:B------:R-:W-:Y:S01]  /*0580*/  @P3 VIADD R245, R215, 0xffffffe0 ;  /* 0xffffffe0d7f53836 */ /* 0x000fe20000000000 */
[----:B------:R-:W-:Y:S01]  /*0590*/  LEA R216, R216, UR6, 0x1 ;  /* 0x00000006d8d87c11 */ /* 0x000fe2000f8e08ff */
[----:B------:R-:W-:Y:S01]  /*05a0*/  IMAD.IADD R201, R204, 0x1, R202 ;  /* 0x00000001ccc97824 */ /* 0x000fe200078e02ca */
[----:B------:R-:W-:Y:S01]  /*05b0*/  LEA R214, R214, UR6, 0x1 ;  /* 0x00000006d6d67c11 */ /* 0x000fe2000f8e08ff */
[----:B------:R-:W-:Y:S01]  /*05c0*/  IMAD.IADD R195, R204, 0x1, R196 ;  /* 0x00000001ccc37824 */ /* 0x000fe200078e02c4 */
[----:B----4-:R-:W-:-:S07]  /*05d0*/  LEA R206, R206, UR6, 0x1 ;  /* 0x00000006cece7c11 */ /* 0x010fce000f8e08ff */
.L_x_827:
[----:B-1----:R-:W1:Y:S01]  /*05e0*/  LDCU.64 UR4, c[0x0][0x478] ;  /* 0x00008f00ff0477ac */ /* 0x002e620008000a00 */
[----:B----4-:R-:W2:Y:S01]  /*05f0*/  LDC.64 R4, c[0x0][0x460] ;  /* 0x00011800ff047b82 */ /* 0x010ea20000000a00 */
        /* <DEDUP_REMOVED lines=26> */
[----:B-1----:R-:W-:Y:S01]  /*07a0*/  ISETP.EQ.U32.AND P1, PT, R6, RZ, PT ;  /* 0x000000ff0600720c */ /* 0x002fe20003f22070 */
[----:B------:R-:W-:Y:S01]  /*07b0*/  IMAD.MOV.U32 R244, RZ, RZ, -0x1 ;  /* 0xfffffffffff47424 */ /* 0x000fe200078e00ff */
[----:B------:R-:W-:Y:S01]  /*07c0*/  IADD3 R12, P0, PT, R12, R6, RZ ;  /* 0x000000060c0c7210 */ /* 0x000fe20007f1e0ff */
[----:B------:R-:W1:Y:S01]  /*07d0*/  @!P4 LDC R11, c[0x0][0x43c] ;  /* 0x00010f00ff0bcb82 */ /* 0x000e620000000800 */
[----:B------:R-:W-:-:S03]  /*07e0*/  ISETP.EQ.OR.EX P1, PT, R7, RZ, !P5, P1 ;  /* 0x000000ff0700720c */ /* 0x000fc60006f22710 */
[----:B------:R-:W-:-:S04]  /*07f0*/  IMAD.X R13, R8, 0x1, R7, P0 ;  /* 0x00000001080d7824 */ /* 0x000fc800000e0607 */
[----:B------:R-:W4:Y:S06]  /*0800*/  @!P2 LDC R8, c[0x0][0x434] ;  /* 0x00010d00ff08ab82 */ /* 0x000f2c0000000800 */
[----:B------:R1:W5:Y:S01]  /*0810*/  @!P1 LDG.E R244, desc[UR22][R12.64] ;  /* 0x000000160cf49981 */ /* 0x000362000c1e1900 */
[----:B------:R-:W-:-:S04]  /*0820*/  ISETP.NE.U32.AND P1, PT, R6, RZ, PT ;  /* 0x000000ff0600720c */ /* 0x000fc80003f25070 */
        /* <DEDUP_REMOVED lines=10> */
.L_x_790:
[----:B-----5:R-:W-:Y:S01]  /*08d0*/  @!P4 IADD3 R242, PT, PT, R11, R9, -R243 ;  /* 0x000000090bf2c210 */ /* 0x020fe20007ffe8f3 */
[----:B------:R-:W-:-:S03]  /*08e0*/  @P2 IMAD.IADD R8, R10, 0x1, -R0 ;  /* 0x000000010a082824 */ /* 0x000fc600078e0a00 */
[----:B------:R-:W-:-:S13]  /*08f0*/  ISETP.GT.AND P0, PT, R242, UR25, PT ;  /* 0x00000019f2007c0c */ /* 0x000fda000bf04270 */
[----:B------:R-:W-:Y:S05]  /*0900*/  @!P0 BRA `(.L_x_791) ;  /* 0x0000005c00108947 */ /* 0x000fea0003800000 */
[----:B------:R-:W-:Y:S01]  /*0910*/  ISETP.NE.AND P4, PT, R0, -0x1, PT ;  /* 0xffffffff0000780c */ /* 0x000fe20003f85270 */
[----:B-1----:R-:W-:Y:S01]  /*0920*/  VIADD R12, R8, 0x3f ;  /* 0x0000003f080c7836 */ /* 0x002fe20000000000 */
[----:B------:R-:W-:-:S04]  /*0930*/  ISETP.NE.AND P0, PT, R244, -0x1, PT ;  /* 0xfffffffff400780c */ /* 0x000fc80003f05270 */
[----:B------:R-:W-:-:S04]  /*0940*/  SHF.R.S32.HI R9, RZ, 0x1f, R12 ;  /* 0x0000001fff097819 */ /* 0x000fc8000001140c */
[----:B------:R-:W-:-:S03]  /*0950*/  LEA.HI R9, R9, R12, RZ, 0x6 ;  /* 0x0000000c09097211 */ /* 0x000fc600078f30ff */
[----:B------:R-:W1:Y:S01]  /*0960*/  @!P4 LDC.64 R6, c[0x0][0x398] ;  /* 0x0000e600ff06cb82 */ /* 0x000e620000000a00 */
[----:B------:R-:W-:-:S04]  /*0970*/  SHF.R.S32.HI R237, RZ, 0x6, R9 ;  /* 0x00000006ffed7819 */ /* 0x000fc80000011409 */
[----:B------:R-:W-:-:S03]  /*0980*/  LEA R20, R237, 0xffffffc0, 0x6 ;  /* 0xffffffc0ed147811 */ /* 0x000fc600078e30ff */
[----:B------:R-:W2:Y:S01]  /*0990*/  @P4 LDC.64 R4, c[0x0][0x3b0] ;  /* 0x0000ec00ff044b82 */ /* 0x000ea20000000a00 */
[----:B------:R-:W-:Y:S01]  /*09a0*/  SHF.R.S32.HI R17, RZ, 0x1f, R20 ;  /* 0x0000001fff117819 */ /* 0x000fe20000011414 */
[----:B-1----:R-:W-:-:S04]  /*09b0*/  @!P4 IMAD.WIDE.U32 R10, R209, R6, RZ ;  /* 0x00000006d10ac225 */ /* 0x002fc800078e00ff */
[----:B------:R-:W-:Y:S02]  /*09c0*/  @!P4 IMAD R18, R209, R7, R11 ;  /* 0x00000007d112c224 */ /* 0x000fe400078e020b */
[----:B------:R-:W-:Y:S02]  /*09d0*/  @!P4 IMAD.MOV.U32 R21, RZ, RZ, R10 ;  /* 0x000000ffff15c224 */ /* 0x000fe400078e000a */
[----:B--2---:R-:W-:-:S04]  /*09e0*/  @P4 IMAD.WIDE.U32 R6, R0, R4, RZ ;  /* 0x0000000400064225 */ /* 0x004fc800078e00ff */
        /* <DEDUP_REMOVED lines=9> */
[----:B------:R-:W-:Y:S02]  /*0a80*/  IADD3 R5, PT, PT, R7, R4, RZ ;  /* 0x0000000407057210 */ /* 0x000fe40007ffe0ff */
[----:B------:R-:W-:-:S05]  /*0a90*/  MOV R4, R6 ;  /* 0x0000000600047202 */ /* 0x000fca0000000f00 */
[----:B--2---:R-:W-:-:S04]  /*0aa0*/  IMAD.WIDE.U32 R4, R209, UR4, R4 ;  /* 0x00000004d1047c25 */ /* 0x004fc8000f8e0004 */
[----:B------:R-:W-:Y:S01]  /*0ab0*/  IMAD R10, R209, UR5, R5 ;  /* 0x00000005d10a7c24 */ /* 0x000fe2000f8e0205 */
[----:B------:R-:W-:Y:S01]  /*0ac0*/  MOV R11, R4 ;  /* 0x00000004000b7202 */ /* 0x000fe20000000f00 */
[----:B------:R-:W-:Y:S06]  /*0ad0*/  BRA `(.L_x_793) ;  /* 0x0000000000187947 */ /* 0x000fec0003800000 */
.L_x_792:
[----:B------:R-:W1:Y:S01]  /*0ae0*/  LDCU.64 UR12, c[0x0][0x3b8] ;  /* 0x00007700ff0c77ac */ /* 0x000e620008000a00 */
[----:B------:R-:W-:-:S05]  /*0af0*/  IADD3 R4, PT, PT, R243, R244, RZ ;  /* 0x000000f4f3047210 */ /* 0x000fca0007ffe0ff */
[C---:B-1----:R-:W-:Y:S02]  /*0b00*/  IMAD R10, R4.reuse, UR13, RZ ;  /* 0x0000000d040a7c24 */ /* 0x042fe4000f8e02ff */
[----:B------:R-:W-:-:S05]  /*0b10*/  IMAD.WIDE.U32 R4, R4, UR12, RZ ;  /* 0x0000000c04047c25 */ /* 0x000fca000f8e00ff */
[----:B------:R-:W-:Y:S02]  /*0b20*/  IADD3 R10, PT, PT, R5, R10, RZ ;  /* 0x0000000a050a7210 */ /* 0x000fe40007ffe0ff */
[----:B------:R-:W-:-:S07]  /*0b30*/  MOV R11, R4 ;  /* 0x00000004000b7202 */ /* 0x000fce0000000f00 */
.L_x_793:
        /* <DEDUP_REMOVED lines=38> */
[----:B------:R-:W-:Y:S06]  /*0da0*/  BRA `(.L_x_795) ;  /* 0x0000000000147947 */ /* 0x000fec0003800000 */
.L_x_794:
[----:B------:R-:W1:Y:S01]  /*0db0*/  LDCU.64 UR10, c[0x0][0x3c0] ;  /* 0x00007800ff0a77ac */ /* 0x000e620008000a00 */
[----:B------:R-:W-:-:S05]  /*0dc0*/  IADD3 R14, PT, PT, R243, R244, RZ ;  /* 0x000000f4f30e7210 */ /* 0x000fca0007ffe0ff */
[C---:B-1----:R-:W-:Y:S02]  /*0dd0*/  IMAD R13, R14.reuse, UR11, RZ ;  /* 0x0000000b0e0d7c24 */ /* 0x042fe4000f8e02ff */
[----:B------:R-:W-:-:S05]  /*0de0*/  IMAD.WIDE.U32 R14, R14, UR10, RZ ;  /* 0x0000000a0e0e7c25 */ /* 0x000fca000f8e00ff */
[----:B------:R-:W-:Y:S02]  /*0df0*/  IADD3 R13, PT, PT, R15, R13, RZ ;  /* 0x0000000d0f0d7210 */ /* 0x000fe40007ffe0ff */
.L_x_795:
        /* <DEDUP_REMOVED lines=18> */
[----:B------:R-:W-:-:S04]  /*0f20*/  IMAD R4, R4, UR28, RZ ;  /* 0x0000001c04047c24 */ /* 0x000fc8000f8e02ff */
[----:B------:R-:W-:Y:S01]  /*0f30*/  IMAD R4, R24, UR4, R4 ;  /* 0x0000000418047c24 */ /* 0x000fe2000f8e0204 */
[----:B------:R-:W-:-:S04]  /*0f40*/  USHF.R.S32.HI UR4, URZ, 0x1f, UR29 ;  /* 0x0000001fff047899 */ /* 0x000fc8000801141d */
[----:B------:R-:W-:-:S05]  /*0f50*/  IADD3 R4, PT, PT, R23, R4, RZ ;  /* 0x0000000417047210 */ /* 0x000fca0007ffe0ff */
[----:B------:R-:W-:Y:S02]  /*0f60*/  IMAD R26, R4, UR29, RZ ;  /* 0x0000001d041a7c24 */ /* 0x000fe4000f8e02ff */
[----:B------:R-:W-:-:S04]  /*0f70*/  IMAD.WIDE.U32 R4, R22, UR29, RZ ;  /* 0x0000001d16047c25 */ /* 0x000fc8000f8e00ff */
[----:B------:R-:W-:Y:S01]  /*0f80*/  IMAD R26, R22, UR4, R26 ;  /* 0x00000004161a7c24 */ /* 0x000fe2000f8e021a */
[----:B------:R-:W-:-:S04]  /*0f90*/  MOV R22, R4 ;  /* 0x0000000400167202 */ /* 0x000fc80000000f00 */
[----:B------:R-:W-:Y:S01]  /*0fa0*/  IADD3 R26, PT, PT, R5, R26, RZ ;  /* 0x0000001a051a7210 */ /* 0x000fe20007ffe0ff */
[----:B------:R-:W-:Y:S06]  /*0fb0*/  BRA `(.L_x_797) ;  /* 0x00000000000c7947 */ /* 0x000fec0003800000 */
.L_x_796:
[C---:B------:R-:W-:Y:S02]  /*0fc0*/  IMAD R26, R0.reuse, UR7, RZ ;  /* 0x00000007001a7c24 */ /* 0x040fe4000f8e02ff */
[----:B------:R-:W-:-:S05]  /*0fd0*/  IMAD.WIDE.U32 R22, R0, UR6, RZ ;  /* 0x0000000600167c25 */ /* 0x000fca000f8e00ff */
[----:B------:R-:W-:-:S07]  /*0fe0*/  IADD3 R26, PT, PT, R23, R26, RZ ;  /* 0x0000001a171a7210 */ /* 0x000fce0007ffe0ff */
.L_x_797:
        /* <DEDUP_REMOVED lines=20> */
.L_x_798:
[----:B------:R-:W1:Y:S01]  /*1130*/  LDC R15, c[0x0][0x434] ;  /* 0x00010d00ff0f7b82 */ /* 0x000e620000000800 */
[----:B------:R-:W-:-:S04]  /*1140*/  IMAD R4, R209, UR28, R208 ;  /* 0x0000001cd1047c24 */ /* 0x000fc8000f8e02d0 */
[----:B-1----:R-:W-:-:S03]  /*1150*/  IMAD R15, R4, R15, RZ ;  /* 0x0000000f040f7224 */ /* 0x002fc600078e02ff */
.L_x_799:
[----:B------:R-:W-:-:S04]  /*1160*/  IADD3 R19, PT, PT, R237, -0x1, RZ ;  /* 0xffffffffed137810 */ /* 0x000fc80007ffe0ff */
[----:B------:R-:W-:Y:S01]  /*1170*/  MOV R241, R19 ;  /* 0x0000001300f17202 */ /* 0x000fe20000000f00 */
        /* <DEDUP_REMOVED lines=10> */
.L_x_800:
[----:B------:R-:W1:Y:S01]  /*1220*/  LDC R16, c[0x0][0x444] ;  /* 0x00011100ff107b82 */ /* 0x000e620000000800 */
[----:B------:R-:W-:-:S04]  /*1230*/  IMAD R0, R209, UR28, R208 ;  /* 0x0000001cd1007c24 */ /* 0x000fc8000f8e02d0 */
[----:B-1----:R-:W-:-:S07]  /*1240*/  IMAD R16, R0, R16, RZ ;  /* 0x0000001000107224 */ /* 0x002fce00078e02ff */
.L_x_801:
[----:B------:R-:W1:Y:S01]  /*1250*/  LDCU.128 UR4, c[0x0][0x590] ;  /* 0x0000b200ff0477ac */ /* 0x000e620008000c00 */
[----:B------:R-:W2:Y:S01]  /*1260*/  LDC.64 R4, c[0x0][0x3b0] ;  /* 0x0000ec00ff047b82 */ /* 0x000ea20000000a00 */
[----:B------:R-:W-:Y:S01]  /*1270*/  LOP3.LUT R24, R212, 0x38, RZ, 0xc0, !PT ;  /* 0x00000038d4187812 */ /* 0x000fe200078ec0ff */
[----:B------:R-:W3:Y:S01]  /*1280*/  S2R R0, SR_TID.X ;  /* 0x0000000000007919 */ /* 0x000ee20000002100 */
[----:B------:R-:W4:Y:S01]  /*1290*/  LDCU.64 UR14, c[0x0][0x3c8] ;  /* 0x00007900ff0e77ac */ /* 0x000f220008000a00 */
[----:B------:R-:W-:Y:S01]  /*12a0*/  ISETP.NE.AND P6, PT, RZ, UR16, PT ;  /* 0x00000010ff007c0c */ /* 0x000fe2000bfc5270 */
[----:B------:R-:W-:Y:S01]  /*12b0*/  BSSY.RECONVERGENT B1, `(.L_x_791) ;  /* 0x0000529000017945 */ /* 0x000fe20003800200 */
[----:B------:R-:W-:Y:S01]  /*12c0*/  IADD3 R32, P1, PT, R24, R32, RZ ;  /* 0x0000002018207210 */ /* 0x000fe20007f3e0ff */
[----:B------:R-:W-:Y:S01]  /*12d0*/  UIMAD UR29, UR28, UR29, URZ ;  /* 0x0000001d1c1d72a4 */ /* 0x000fe2000f8e02ff */
[----:B------:R-:W5:Y:S01]  /*12e0*/  LDC.64 R250, c[0x0][0x420] ;  /* 0x00010800fffa7b82 */ /* 0x000f620000000a00 */
[----:B------:R-:W5:Y:S01]  /*12f0*/  LDCU.64 UR18, c[0x0][0x570] ;  /* 0x0000ae00ff1277ac */ /* 0x000f620008000a00 */
[----:B------:R-:W-:Y:S01]  /*1300*/  LEA R16, R19, R16, 0x6 ;  /* 0x0000001013107211 */ /* 0x000fe200078e30ff */
[----:B------:R-:W-:Y:S01]  /*1310*/  IMAD.X R33, RZ, RZ, R7, P1 ;  /* 0x000000ffff217224 */ /* 0x000fe200008e0607 */
[--C-:B------:R-:W-:Y:S01]  /*1320*/  IADD3 R22, P2, P1, R30, R22, R29.reuse ;  /* 0x000000161e167210 */ /* 0x100fe2000795e01d */
[----:B------:R-:W5:Y:S01]  /*1330*/  LDCU.64 UR16, c[0x0][0x380] ;  /* 0x00007000ff1077ac */ /* 0x000f620008000a00 */
[----:B------:R-:W-:-:S02]  /*1340*/  SHF.R.S32.HI R29, RZ, 0x1f, R29 ;  /* 0x0000001fff1d7819 */ /* 0x000fc4000001141d */
[----:B------:R-:W4:Y:S01]  /*1350*/  LDC.64 R6, c[0x0][0x5f8] ;  /* 0x00017e00ff067b82 */ /* 0x000f220000000a00 */
[----:B-1----:R-:W-:Y:S02]  /*1360*/  IMAD R25, R17, UR4, RZ ;  /* 0x0000000411197c24 */ /* 0x002fe4000f8e02ff */
[----:B------:R-:W-:-:S04]  /*1370*/  IMAD.WIDE.U32 R32, R20, UR4, R32 ;  /* 0x0000000414207c25 */ /* 0x000fc8000f8e0020 */
[C---:B------:R-:W-:Y:S02]  /*1380*/  IMAD R25, R20.reuse, UR5, R25 ;  /* 0x0000000514197c24 */ /* 0x040fe4000f8e0219 */
[----:B--2---:R-:W-:Y:S01]  /*1390*/  IMAD R28, R17, R4, RZ ;  /* 0x00000004111c7224 */ /* 0x004fe200078e02ff */
[----:B------:R-:W-:Y:S01]  /*13a0*/  IADD3.X R17, PT, PT, R23, R26, R29, P2, P1 ;  /* 0x0000001a17117210 */ /* 0x000fe200017e241d */
[----:B------:R-:W-:Y:S01]  /*13b0*/  IMAD.IADD R33, R33, 0x1, R25 ;  /* 0x0000000121217824 */ /* 0x000fe200078e0219 */
[----:B------:R-:W-:Y:S01]  /*13c0*/  MOV R25, RZ ;  /* 0x000000ff00197202 */ /* 0x000fe20000000f00 */
[----:B------:R-:W-:Y:S02]  /*13d0*/  IMAD R28, R20, R5, R28 ;  /* 0x00000005141c7224 */ /* 0x000fe400078e021c */
[----:B------:R-:W-:Y:S01]  /*13e0*/  IMAD.WIDE.U32 R32, R208, UR6, R32 ;  /* 0x00000006d0207c25 */ /* 0x000fe2000f8e0020 */
[----:B---3--:R-:W-:-:S03]  /*13f0*/  LOP3.LUT R246, R0, 0x1f, RZ, 0xc0, !PT ;  /* 0x0000001f00f67812 */ /* 0x008fc600078ec0ff */
[----:B------:R-:W-:-:S04]  /*1400*/  IMAD.WIDE.U32 R30, R20, R4, R24 ;  /* 0x00000004141e7225 */ /* 0x000fc800078e0018 */
[----:B------:R-:W-:Y:S01]  /*1410*/  IMAD R27, R208, UR7, R33 ;  /* 0x00000007d01b7c24 */ /* 0x000fe2000f8e0221 */
[----:B------:R-:W-:Y:S01]  /*1420*/  IADD3 R20, P1, PT, R21, R30, RZ ;  /* 0x0000001e15147210 */ /* 0x000fe20007f3e0ff */
[----:B------:R-:W1:Y:S01]  /*1430*/  LDCU.64 UR6, c[0x0][0x550] ;  /* 0x0000aa00ff0677ac */ /* 0x000e620008000a00 */
[----:B------:R-:W-:Y:S02]  /*1440*/  IMAD.MOV.U32 R26, RZ, RZ, R32 ;  /* 0x000000ffff1a7224 */ /* 0x000fe400078e0020 */
[----:B------:R-:W-:Y:S01]  /*1450*/  IADD3.X R21, PT, PT, R18, R31, R28, P1, !PT ;  /* 0x0000001f12157210 */ /* 0x000fe20000ffe41c */
[----:B----4-:R-:W-:-:S04]  /*1460*/  IMAD.WIDE.U32 R32, R6, UR20, RZ ;  /* 0x0000001406207c25 */ /* 0x010fc8000f8e00ff */
[----:B------:R-:W-:Y:S01]  /*1470*/  IMAD.WIDE.U32 R28, R208, UR14, R20 ;  /* 0x0000000ed01c7c25 */ /* 0x000fe2000f8e0014 */
[----:B------:R-:W-:Y:S01]  /*1480*/  USHF.L.U64.HI UR14, UR4, 0x5, UR5 ;  /* 0x00000005040e7899 */ /* 0x000fe20008010205 */
[----:B------:R-:W2:Y:S02]  /*1490*/  LDC.64 R20, c[0x0][0x5e8] ;  /* 0x00017a00ff147b82 */ /* 0x000ea40000000a00 */
[----:B------:R-:W-:Y:S01]  /*14a0*/  IMAD R6, R7, UR20, R33 ;  /* 0x0000001407067c24 */ /* 0x000fe2000f8e0221 */
[----:B------:R-:W-:Y:S01]  /*14b0*/  SEL R7, R32, RZ, P6 ;  /* 0x000000ff20077207 */ /* 0x000fe20003000000 */
[----:B------:R-:W-:Y:S02]  /*14c0*/  IMAD R18, R211, UR29, R246 ;  /* 0x0000001dd3127c24 */ /* 0x000fe4000f8e02f6 */
[C---:B------:R-:W-:Y:S01]  /*14d0*/  IMAD.WIDE.U32 R26, R213.reuse, UR4, R26 ;  /* 0x00000004d51a7c25 */ /* 0x040fe2000f8e001a */
[----:B------:R-:W-:Y:S02]  /*14e0*/  SEL R6, R6, RZ, P6 ;  /* 0x000000ff06067207 */ /* 0x000fe40003000000 */
[----:B------:R-:W-:Y:S01]  /*14f0*/  IADD3 R7, P2, P1, R18, R22, R7 ;  /* 0x0000001612077210 */ /* 0x000fe2000795e007 */
[----:B------:R-:W-:Y:S01]  /*1500*/  IMAD R23, R208, UR15, R29 ;  /* 0x0000000fd0177c24 */ /* 0x000fe2000f8e021d */
[----:B------:R-:W-:Y:S01]  /*1510*/  SHF.R.S32.HI R18, RZ, 0x1f, R18 ;  /* 0x0000001fff127819 */ /* 0x000fe20000011412 */
[----:B------:R-:W-:Y:S01]  /*1520*/  USHF.L.U32 UR15, UR4, 0x5, URZ ;  /* 0x00000005040f7899 */ /* 0x000fe200080006ff */
[----:B------:R-:W-:Y:S01]  /*1530*/  IMAD R224, R213, UR5, R27 ;  /* 0x00000005d5e07c24 */ /* 0x000fe2000f8e021b */
[----:B------:R-:W-:Y:S01]  /*1540*/  USHF.L.U32 UR4, UR29, 0x6, URZ ;  /* 0x000000061d047899 */ /* 0x000fe200080006ff */
[----:B------:R-:W-:Y:S01]  /*1550*/  IADD3.X R17, PT, PT, R18, R17, R6, P2, P1 ;  /* 0x0000001112117210 */ /* 0x000fe200017e2406 */
[----:B------:R-:W-:Y:S01]  /*1560*/  IMAD.MOV.U32 R22, RZ, RZ, R28 ;  /* 0x000000ffff167224 */ /* 0x000fe200078e001c */
[----:B-1----:R-:W-:-:S02]  /*1570*/  LEA R225, P2, R26, UR6, 0x1 ;  /* 0x000000061ae17c11 */ /* 0x002fc4000f8408ff */
[----:B------:R-:W-:Y:S01]  /*1580*/  SHF.L.U32 R18, R4, 0x5, RZ ;  /* 0x0000000504127819 */ /* 0x000fe200000006ff */
[----:B------:R-:W-:Y:S01]  /*1590*/  IMAD.U32 R6, RZ, RZ, UR4 ;  /* 0x00000004ff067e24 */ /* 0x000fe2000f8e00ff */
[----:B------:R-:W-:Y:S01]  /*15a0*/  LEA.HI.X R224, R26, UR7, R224, 0x1, P2 ;  /* 0x000000071ae07c11 */ /* 0x000fe200090f0ce0 */
[----:B------:R-:W-:Y:S01]  /*15b0*/  IMAD.WIDE.U32 R22, R213, R4, R22 ;  /* 0x00000004d5167225 */ /* 0x000fe200078e0016 */
[----:B------:R-:W-:Y:S02]  /*15c0*/  IADD3 R7, P1, PT, R7, UR4, RZ ;  /* 0x0000000407077c10 */ /* 0x000fe4000ff3e0ff */
[----:B------:R-:W-:Y:S01]  /*15d0*/  ISETP.GT.AND P2, PT, R8, RZ, PT ;  /* 0x000000ff0800720c */ /* 0x000fe20003f44270 */
[----:B------:R-:W-:Y:S01]  /*15e0*/  IMAD R222, R213, R5, R23 ;  /* 0x00000005d5de7224 */ /* 0x000fe200078e0217 */
[----:B------:R-:W-:Y:S01]  /*15f0*/  LEA.HI.X.SX32 R6, R6, R17, 0x1, P1 ;  /* 0x0000001106067211 */ /* 0x000fe200008f0eff */
[----:B--2---:R-:W-:Y:S01]  /*1600*/  IMAD.WIDE R16, R16, 0x4, R20 ;  /* 0x0000000410107825 */ /* 0x004fe200078e0214 */
[----:B-----5:R-:W-:-:S02]  /*1610*/  LEA R248, P1, R7, UR18, 0x2 ;  /* 0x0000001207f87c11 */ /* 0x020fc4000f8210ff */
[C---:B------:R-:W-:Y:S01]  /*1620*/  LEA R223, P3, R22.reuse, UR16, 0x1 ;  /* 0x0000001016df7c11 */ /* 0x040fe2000f8608ff */
[----:B------:R-:W-:Y:S01]  /*1630*/  IMAD.MOV.U32 R219, RZ, RZ, R17 ;  /* 0x000000ffffdb7224 */ /* 0x000fe200078e0011 */
[----:B------:R-:W-:Y:S01]  /*1640*/  LEA.HI.X R249, R7, UR19, R6, 0x2, P1 ;  /* 0x0000001307f97c11 */ /* 0x000fe200088f1406 */
[----:B------:R-:W-:Y:S01]  /*1650*/  IMAD R6, R19, 0x40, R15 ;  /* 0x0000004013067824 */ /* 0x000fe200078e020f */
[C---:B------:R-:W-:Y:S02]  /*1660*/  IADD3 R15, P1, PT, R213.reuse, 0x20, RZ ;  /* 0x00000020d50f7810 */ /* 0x040fe40007f3e0ff */
[----:B------:R-:W-:Y:S01]  /*1670*/  LEA.HI.X R222, R22, UR17, R222, 0x1, P3 ;  /* 0x0000001116de7c11 */ /* 0x000fe200098f0cde */
[----:B------:R-:W-:Y:S01]  /*1680*/  IMAD.WIDE R250, R6, 0x4, R250 ;  /* 0x0000000406fa7825 */ /* 0x000fe200078e02fa */
[----:B------:R-:W-:Y:S02]  /*1690*/  MOV R220, R16 ;  /* 0x0000001000dc7202 */ /* 0x000fe40000000f00 */
[----:B------:R-:W-:Y:S01]  /*16a0*/  SHF.L.U64.HI R16, R4, 0x5, R5 ;  /* 0x0000000504107819 */ /* 0x000fe20000010205 */
        /* <DEDUP_REMOVED lines=15> */
.L_x_803:
[----:B------:R-:W1:Y:S01]  /*17a0*/  LDCU.64 UR10, c[0x0][0x5c0] ;  /* 0x0000b800ff0a77ac */ /* 0x000e620008000a00 */
[----:B------:R-:W-:-:S05]  /*17b0*/  IADD3 R0, PT, PT, R243, R244, RZ ;  /* 0x000000f4f3007210 */ /* 0x000fca0007ffe0ff */
[C---:B-1----:R-:W-:Y:S02]  /*17c0*/  IMAD R4, R0.reuse, UR11, RZ ;  /* 0x0000000b00047c24 */ /* 0x042fe4000f8e02ff */
[----:B------:R-:W-:-:S05]  /*17d0*/  IMAD.WIDE.U32 R6, R0, UR10, RZ ;  /* 0x0000000a00067c25 */ /* 0x000fca000f8e00ff */
[----:B------:R-:W-:Y:S02]  /*17e0*/  IADD3 R0, PT, PT, R7, R4, RZ ;  /* 0x0000000407007210 */ /* 0x000fe40007ffe0ff */
[----:B------:R-:W-:Y:S02]  /*17f0*/  MOV R4, R6 ;  /* 0x0000000600047202 */ /* 0x000fe40000000f00 */
.L_x_804:
        /* <DEDUP_REMOVED lines=11> */
.L_x_805:
[----:B------:R-:W1:Y:S01]  /*18b0*/  LDCU.64 UR6, c[0x0][0x5c8] ;  /* 0x0000b900ff0677ac */ /* 0x000e620008000a00 */
[----:B------:R-:W-:-:S05]  /*18c0*/  IADD3 R243, PT, PT, R243, R244, RZ ;  /* 0x000000f4f3f37210 */ /* 0x000fca0007ffe0ff */
[C---:B-1----:R-:W-:Y:S02]  /*18d0*/  IMAD R7, R243.reuse, UR7, RZ ;  /* 0x00000007f3077c24 */ /* 0x042fe4000f8e02ff */
[----:B------:R-:W-:-:S05]  /*18e0*/  IMAD.WIDE.U32 R8, R243, UR6, RZ ;  /* 0x00000006f3087c25 */ /* 0x000fca000f8e00ff */
[----:B------:R-:W-:Y:S02]  /*18f0*/  IADD3 R7, PT, PT, R9, R7, RZ ;  /* 0x0000000709077210 */ /* 0x000fe40007ffe0ff */
.L_x_806:
[----:B------:R-:W-:Y:S01]  /*1900*/  IMAD.U32 R6, RZ, RZ, UR10 ;  /* 0x0000000aff067e24 */ /* 0x000fe2000f8e00ff */
[----:B------:R-:W1:Y:S01]  /*1910*/  LDCU.64 UR4, c[0x0][0x5d8] ;  /* 0x0000bb00ff0477ac */ /* 0x000e620008000a00 */
[----:B------:R-:W-:Y:S01]  /*1920*/  IADD3 R242, PT, PT, R242, -UR25, RZ ;  /* 0x80000019f2f27c10 */ /* 0x000fe2000fffe0ff */
[----:B------:R-:W-:Y:S01]  /*1930*/  BSSY.RECONVERGENT B0, `(.L_x_807) ;  /* 0x0000015000007945 */ /* 0x000fe20003800200 */
[----:B------:R-:W-:Y:S01]  /*1940*/  IMAD.WIDE.U32 R10, R6, UR25, R24 ;  /* 0x00000019060a7c25 */ /* 0x000fe2000f8e0018 */
[----:B------:R-:W-:Y:S01]  /*1950*/  UIMAD UR12, UR24, UR10, URZ ;  /* 0x0000000a180c72a4 */ /* 0x000fe2000f8e02ff */
[-C--:B------:R-:W-:Y:S02]  /*1960*/  ISETP.GE.AND P2, PT, R213, R242.reuse, PT ;  /* 0x000000f2d500720c */ /* 0x080fe40003f46270 */
[----:B------:R-:W-:Y:S01]  /*1970*/  ISETP.GE.AND P1, PT, R5, R242, PT ;  /* 0x000000f20500720c */ /* 0x000fe20003f26270 */
[----:B------:R-:W-:Y:S01]  /*1980*/  UIMAD UR12, UR25, UR11, UR12 ;  /* 0x0000000b190c72a4 */ /* 0x000fe2000f8e020c */
[----:B------:R-:W-:-:S05]  /*1990*/  IADD3 R10, P0, PT, R4, R10, RZ ;  /* 0x0000000a040a7210 */ /* 0x000fca0007f1e0ff */
[----:B------:R-:W-:Y:S01]  /*19a0*/  IADD3.X R11, PT, PT, R0, UR12, R11, P0, !PT ;  /* 0x0000000c000b7c10 */ /* 0x000fe200087fe40b */
[----:B------:R-:W-:Y:S02]  /*19b0*/  IMAD.U32 R0, RZ, RZ, UR6 ;  /* 0x00000006ff007e24 */ /* 0x000fe4000f8e00ff */
[----:B-1----:R-:W-:-:S04]  /*19c0*/  IMAD.WIDE.U32 R10, R208, UR4, R10 ;  /* 0x00000004d00a7c25 */ /* 0x002fc8000f8e000a */
        /* <DEDUP_REMOVED lines=11> */
.L_x_808:
[----:B------:R-:W-:Y:S05]  /*1a80*/  BSYNC.RECONVERGENT B0 ;  /* 0x0000000000007941 */ /* 0x000fea0003800200 */
.L_x_807:
[----:B------:R-:W-:Y:S04]  /*1a90*/  BSSY.RECONVERGENT B0, `(.L_x_809) ;  /* 0x000000c000007945 */ /* 0x000fe80003800200 */
[----:B------:R-:W-:Y:S05]  /*1aa0*/  @P1 BRA `(.L_x_810) ;  /* 0x0000000000281947 */ /* 0x000fea0003800000 */
[----:B------:R-:W2:Y:S01]  /*1ab0*/  LDCU.64 UR4, c[0x0][0x560] ;  /* 0x0000ac00ff0477ac */ /* 0x000ea20008000a00 */
[----:B------:R-:W-:Y:S01]  /*1ac0*/  MOV R11, R4 ;  /* 0x00000004000b7202 */ /* 0x000fe20000000f00 */
[----:B------:R-:W-:Y:S02]  /*1ad0*/  IMAD R5, R17, UR10, RZ ;  /* 0x0000000a11057c24 */ /* 0x000fe4000f8e02ff */
[----:B------:R-:W-:-:S04]  /*1ae0*/  IMAD.WIDE.U32 R10, R15, UR10, R10 ;  /* 0x0000000a0f0a7c25 */ /* 0x000fc8000f8e000a */
[----:B------:R-:W-:-:S05]  /*1af0*/  IMAD R5, R15, UR11, R5 ;  /* 0x0000000b0f057c24 */ /* 0x000fca000f8e0205 */
[----:B------:R-:W-:Y:S02]  /*1b00*/  IADD3 R5, PT, PT, R11, R5, RZ ;  /* 0x000000050b057210 */ /* 0x000fe40007ffe0ff */
[----:B--2---:R-:W-:-:S04]  /*1b10*/  LEA R4, P0, R10, UR4, 0x1 ;  /* 0x000000040a047c11 */ /* 0x004fc8000f8008ff */
[----:B------:R-:W-:-:S05]  /*1b20*/  LEA.HI.X R5, R10, UR5, R5, 0x1, P0 ;  /* 0x000000050a057c11 */ /* 0x000fca00080f0c05 */
[----:B------:R2:W-:Y:S04]  /*1b30*/  STG.E.128 desc[UR22][R4.64], RZ ;  /* 0x000000ff04007986 */ /* 0x0005e8000c101d16 */
[----:B------:R2:W-:Y:S02]  /*1b40*/  STG.E.128 desc[UR22][R4.64+0x80], RZ ;  /* 0x000080ff04007986 */ /* 0x0005e4000c101d16 */
.L_x_810:
[----:B------:R-:W-:Y:S05]  /*1b50*/  BSYNC.RECONVERGENT B0 ;  /* 0x0000000000007941 */ /* 0x000fea0003800200 */
.L_x_809:
        /* <DEDUP_REMOVED lines=10> */
[----:B------:R-:W3:Y:S01]  /*1c00*/  LDCU.64 UR4, c[0x0][0x568] ;  /* 0x0000ad00ff0477ac */ /* 0x000ee20008000a00 */
[----:B--2---:R-:W-:Y:S02]  /*1c10*/  MOV R4, R6 ;  /* 0x0000000600047202 */ /* 0x004fe40000000f00 */
[----:B------:R-:W-:-:S03]  /*1c20*/  MOV R5, R0 ;  /* 0x0000000000057202 */ /* 0x000fc60000000f00 */
[----:B------:R-:W-:-:S04]  /*1c30*/  IMAD.WIDE.U32 R8, R213, UR6, R4 ;  /* 0x00000006d5087c25 */ /* 0x000fc8000f8e0004 */
[----:B------:R-:W-:Y:S01]  /*1c40*/  IMAD R4, R213, UR7, R9 ;  /* 0x00000007d5047c24 */ /* 0x000fe2000f8e0209 */
[----:B---3--:R-:W-:-:S04]  /*1c50*/  LEA R10, P0, R8, UR4, 0x1 ;  /* 0x00000004080a7c11 */ /* 0x008fc8000f8008ff */
[----:B------:R-:W-:-:S05]  /*1c60*/  LEA.HI.X R11, R8, UR5, R4, 0x1, P0 ;  /* 0x00000005080b7c11 */ /* 0x000fca00080f0c04 */
[----:B------:R3:W-:Y:S04]  /*1c70*/  STG.E.128 desc[UR22][R10.64], RZ ;  /* 0x000000ff0a007986 */ /* 0x0007e8000c101d16 */
[----:B------:R3:W-:Y:S02]  /*1c80*/  STG.E.128 desc[UR22][R10.64+0x80], RZ ;  /* 0x000080ff0a007986 */ /* 0x0007e4000c101d16 */
.L_x_812:
[----:B------:R-:W-:Y:S05]  /*1c90*/  BSYNC.RECONVERGENT B0 ;  /* 0x0000000000007941 */ /* 0x000fea0003800200 */
.L_x_811:
        /* <DEDUP_REMOVED lines=10> */
[----:B------:R2:W-:Y:S01]  /*1d40*/  STG.E.128 desc[UR22][R4.64+0x80], RZ ;  /* 0x000080ff04007986 */ /* 0x0005e2000c101d16 */
[----:B------:R-:W-:Y:S05]  /*1d50*/  BRA `(.L_x_813) ;  /* 0x0000004400f87947 */ /* 0x000fea0003800000 */
.L_x_802:
[----:B------:R-:W-:Y:S01]  /*1d60*/  VIADD R6, R242, -UR25 ;  /* 0x80000019f2067c36 */ /* 0x000fe20008000000 */
[----:B------:R-:W1:Y:S01]  /*1d70*/  LDCU.64 UR6, c[0x0][0x3d8] ;  /* 0x00007b00ff0677ac */ /* 0x000e620008000a00 */
[----:B------:R-:W-:Y:S02]  /*1d80*/  IMAD.U32 R4, RZ, RZ, UR10 ;  /* 0x0000000aff047e24 */ /* 0x000fe4000f8e00ff */
[----:B------:R-:W-:Y:S01]  /*1d90*/  IMAD R8, R19, -0x40, R8 ;  /* 0xffffffc013087824 */ /* 0x000fe200078e0208 */
[-C--:B------:R-:W-:Y:S01]  /*1da0*/  ISETP.GE.AND P3, PT, R5, R6.reuse, PT ;  /* 0x000000060500720c */ /* 0x080fe20003f66270 */
[----:B------:R-:W-:Y:S01]  /*1db0*/  UIMAD UR16, UR24, UR10, URZ ;  /* 0x0000000a181072a4 */ /* 0x000fe2000f8e02ff */
[--C-:B------:R-:W-:Y:S01]  /*1dc0*/  IMAD.WIDE.U32 R20, R4, UR25, R24.reuse ;  /* 0x0000001904147c25 */ /* 0x100fe2000f8e0018 */
[----:B------:R-:W-:Y:S01]  /*1dd0*/  ISETP.GE.AND P4, PT, R213, R6, PT ;  /* 0x00000006d500720c */ /* 0x000fe20003f86270 */
[----:B------:R-:W2:Y:S01]  /*1de0*/  LDCU.64 UR4, c[0x0][0x3d0] ;  /* 0x00007a00ff0477ac */ /* 0x000ea20008000a00 */
[----:B------:R-:W-:Y:S01]  /*1df0*/  LOP3.LUT R4, R241, 0x80000001, RZ, 0xc0, !PT ;  /* 0x80000001f1047812 */ /* 0x000fe200078ec0ff */
[----:B------:R-:W-:Y:S01]  /*1e00*/  IMAD.U32 R6, RZ, RZ, UR12 ;  /* 0x0000000cff067e24 */ /* 0x000fe2000f8e00ff */
[----:B------:R-:W-:Y:S01]  /*1e10*/  IADD3 R22, P0, PT, R14, R20, RZ ;  /* 0x000000140e167210 */ /* 0x000fe20007f1e0ff */
[----:B------:R-:W-:Y:S01]  /*1e20*/  UIMAD UR16, UR25, UR11, UR16 ;  /* 0x0000000b191072a4 */ /* 0x000fe2000f8e0210 */
[----:B------:R-:W-:Y:S01]  /*1e30*/  ISETP.GE.AND P2, PT, R5, R8, PT ;  /* 0x000000080500720c */ /* 0x000fe20003f46270 */
[----:B------:R-:W-:Y:S01]  /*1e40*/  IMAD.WIDE.U32 R24, R6, UR25, R24 ;  /* 0x0000001906187c25 */ /* 0x000fe2000f8e0018 */
[----:B------:R-:W-:-:S03]  /*1e50*/  ISETP.NE.AND P5, PT, R4, 0x1, PT ;  /* 0x000000010400780c */ /* 0x000fc60003fa5270 */
[----:B------:R-:W-:Y:S01]  /*1e60*/  IMAD.MOV.U32 R239, RZ, RZ, 0x7f800000 ;  /* 0x7f800000ffef7424 */ /* 0x000fe200078e00ff */
[----:B------:R-:W3:Y:S01]  /*1e70*/  @!P3 LDC.64 R4, c[0x0][0x390] ;  /* 0x0000e400ff04bb82 */ /* 0x000ee20000000a00 */
[----:B------:R-:W-:Y:S01]  /*1e80*/  IADD3.X R23, PT, PT, R13, UR16, R21, P0, !PT ;  /* 0x000000100d177c10 */ /* 0x000fe200087fe415 */
[----:B-1----:R-:W-:Y:S01]  /*1e90*/  IMAD R19, R12, UR6, RZ ;  /* 0x000000060c137c24 */ /* 0x002fe2000f8e02ff */
[----:B------:R-:W-:Y:S01]  /*1ea0*/  IADD3 R24, P0, PT, R11, R24, RZ ;  /* 0x000000180b187210 */ /* 0x000fe20007f1e0ff */
[----:B------:R-:W-:Y:S01]  /*1eb0*/  IMAD.U32 R21, RZ, RZ, UR15 ;  /* 0x0000000fff157e24 */ /* 0x000fe2000f8e00ff */
[----:B------:R-:W-:Y:S01]  /*1ec0*/  SEL R192, RZ, 0x4000, P5 ;  /* 0x00004000ffc07807 */ /* 0x000fe20002800000 */
[C---:B------:R-:W-:Y:S01]  /*1ed0*/  IMAD.WIDE.U32 R22, R9.reuse, UR6, R22 ;  /* 0x0000000609167c25 */ /* 0x040fe2000f8e0016 */
[----:B------:R-:W-:Y:S01]  /*1ee0*/  UIMAD UR6, UR24, UR12, URZ ;  /* 0x0000000c180672a4 */ /* 0x000fe2000f8e02ff */
[----:B------:R-:W1:Y:S02]  /*1ef0*/  @!P4 LDC.64 R6, c[0x0][0x390] ;  /* 0x0000e400ff06cb82 */ /* 0x000e640000000a00 */
[----:B------:R-:W-:Y:S01]  /*1f00*/  IMAD R19, R9, UR7, R19 ;  /* 0x0000000709137c24 */ /* 0x000fe2000f8e0213 */
[----:B------:R-:W-:Y:S01]  /*1f10*/  UIMAD UR6, UR25, UR13, UR6 ;  /* 0x0000000d190672a4 */ /* 0x000fe2000f8e0206 */
[----:B------:R-:W-:-:S02]  /*1f20*/  @!P3 IMAD R11, R17, UR10, RZ ;  /* 0x0000000a110bbc24 */ /* 0x000fc4000f8e02ff */
[----:B------:R-:W-:Y:S02]  /*1f30*/  IMAD.MOV.U32 R238, RZ, RZ, 0x7f800000 ;  /* 0x7f800000ffee7424 */ /* 0x000fe400078e00ff */
[----:B------:R-:W-:Y:S01]  /*1f40*/  @P6 BAR.SYNC.DEFER_BLOCKING 0x0 ;  /* 0x0000000000006b1d */ /* 0x000fe20000010000 */
[----:B------:R-:W-:Y:S01]  /*1f50*/  IMAD.IADD R23, R23, 0x1, R19 ;  /* 0x0000000117177824 */ /* 0x000fe200078e0213 */
[----:B------:R-:W-:Y:S01]  /*1f60*/  IADD3.X R25, PT, PT, R10, UR6, R25, P0, !PT ;  /* 0x000000060a197c10 */ /* 0x000fe200087fe419 */
[----:B------:R-:W-:Y:S01]  /*1f70*/  IMAD.U32 R14, RZ, RZ, UR15 ;  /* 0x0000000fff0e7e24 */ /* 0x000fe2000f8e00ff */
[----:B------:R-:W-:Y:S01]  /*1f80*/  @!P2 LEA R10, P0, R18, R223, 0x1 ;  /* 0x000000df120aa211 */ /* 0x000fe200078008ff */
[----:B------:R-:W-:-:S03]  /*1f90*/  IMAD.U32 R13, RZ, RZ, UR14 ;  /* 0x0000000eff0d7e24 */ /* 0x000fc6000f8e00ff */
[----:B------:R-:W4:Y:S01]  /*1fa0*/  LDC R217, c[0x0][0x44c] ;  /* 0x00011300ffd97b82 */ /* 0x000f220000000800 */
[----:B--2---:R-:W-:Y:S01]  /*1fb0*/  IMAD R20, R12, UR4, RZ ;  /* 0x000000040c147c24 */ /* 0x004fe2000f8e02ff */
[----:B------:R-:W-:Y:S01]  /*1fc0*/  @!P2 LEA R12, P1, R21, R225, 0x1 ;  /* 0x000000e1150ca211 */ /* 0x000fe200078208ff */
[C---:B------:R-:W-:Y:S01]  /*1fd0*/  @!P3 IMAD R11, R15.reuse, UR11, R11 ;  /* 0x0000000b0f0bbc24 */ /* 0x040fe2000f8e020b */
[----:B------:R-:W2:Y:S01]  /*1fe0*/  S2R R229, SR_TID.X ;  /* 0x0000000000e57919 */ /* 0x000ea20000002100 */
[----:B------:R-:W-:Y:S01]  /*1ff0*/  @!P3 IMAD.WIDE.U32 R26, R15, UR10, R22 ;  /* 0x0000000a0f1abc25 */ /* 0x000fe2000f8e0016 */
[----:B------:R-:W-:Y:S01]  /*2000*/  @!P2 LEA.HI.X R13, R14, R224, R13, 0x1, P1 ;  /* 0x000000e00e0da211 */ /* 0x000fe200008f0c0d */
[----:B------:R-:W2:Y:S02]  /*2010*/  LDCU UR7, c[0x0][0x590] ;  /* 0x0000b200ff0777ac */ /* 0x000ea40008000800 */
[C---:B------:R-:W-:Y:S02]  /*2020*/  IMAD R20, R9.reuse, UR5, R20 ;  /* 0x0000000509147c24 */ /* 0x040fe4000f8e0214 */
[----:B------:R-:W-:-:S04]  /*2030*/  IMAD.WIDE.U32 R24, R9, UR4, R24 ;  /* 0x0000000409187c25 */ /* 0x000fc8000f8e0018 */
[----:B------:R-:W-:Y:S02]  /*2040*/  IMAD.IADD R194, R205, 0x1, R204 ;  /* 0x00000001cdc27824 */ /* 0x000fe400078e02cc */
[----:B------:R-:W-:Y:S01]  /*2050*/  IMAD R226, R209, UR28, R208 ;  /* 0x0000001cd1e27c24 */ /* 0x000fe2000f8e02d0 */
[----:B------:R-:W-:Y:S01]  /*2060*/  SHF.R.U32.HI R218, RZ, 0x2, R0 ;  /* 0x00000002ffda7819 */ /* 0x000fe20000011600 */
[----:B------:R-:W-:Y:S01]  /*2070*/  @!P4 IMAD.MOV.U32 R28, RZ, RZ, R22 ;  /* 0x000000ffff1cc224 */ /* 0x000fe200078e0016 */
[----:B---3--:R-:W-:Y:S01]  /*2080*/  @!P3 LEA R22, P1, R26, R4, 0x1 ;  /* 0x000000041a16b211 */ /* 0x008fe200078208ff */
[----:B------:R-:W-:Y:S02]  /*2090*/  @!P4 IMAD.MOV.U32 R29, RZ, RZ, R23 ;  /* 0x000000ffff1dc224 */ /* 0x000fe400078e0017 */
[----:B------:R-:W-:Y:S01]  /*20a0*/  IMAD.MOV.U32 R228, RZ, RZ, 0x10 ;  /* 0x00000010ffe47424 */ /* 0x000fe200078e00ff */
[----:B------:R-:W-:Y:S01]  /*20b0*/  CS2R R94, SRZ ;  /* 0x00000000005e7805 */ /* 0x000fe2000001ff00 */
[----:B------:R-:W-:Y:S01]  /*20c0*/  @!P3 IMAD.IADD R9, R27, 0x1, R11 ;  /* 0x000000011b09b824 */ /* 0x000fe200078e020b */
[----:B------:R-:W-:Y:S01]  /*20d0*/  @!P2 LEA.HI.X R11, R18, R222, R16, 0x1, P0 ;  /* 0x000000de120ba211 */ /* 0x000fe200000f0c10 */
[----:B------:R-:W-:Y:S01]  /*20e0*/  @!P4 IMAD.WIDE.U32 R28, R213, UR10, R28 ;  /* 0x0000000ad51ccc25 */ /* 0x000fe2000f8e001c */
[----:B------:R-:W-:-:S02]  /*20f0*/  CS2R R92, SRZ ;  /* 0x00000000005c7805 */ /* 0x000fc4000001ff00 */
[----:B------:R-:W-:Y:S02]  /*2100*/  CS2R R98, SRZ ;  /* 0x0000000000627805 */ /* 0x000fe4000001ff00 */
[----:B------:R-:W-:Y:S01]  /*2110*/  @!P3 LEA.HI.X R23, R26, R5, R9, 0x1, P1 ;  /* 0x000000051a17b211 */ /* 0x000fe200008f0c09 */
[----:B------:R-:W-:Y:S01]  /*2120*/  IMAD.IADD R21, R25, 0x1, R20 ;  /* 0x0000000119157824 */ /* 0x000fe200078e0214 */
[C---:B-1----:R-:W-:Y:S01]  /*2130*/  @!P4 LEA R14, P0, R28.reuse, R6, 0x1 ;  /* 0x000000061c0ec211 */ /* 0x042fe200078008ff */
[----:B------:R-:W-:Y:S01]  /*2140*/  @!P3 IMAD R9, R17, UR12, RZ ;  /* 0x0000000c1109bc24 */ /* 0x000fe2000f8e02ff */
[----:B------:R-:W-:Y:S01]  /*2150*/  CS2R R96, SRZ ;  /* 0x0000000000607805 */ /* 0x000fe2000001ff00 */
[----:B------:R-:W-:Y:S01]  /*2160*/  @!P4 IMAD R4, R213, UR11, R29 ;  /* 0x0000000bd504cc24 */ /* 0x000fe2000f8e021d */
[----:B------:R-:W-:Y:S01]  /*2170*/  CS2R R90, SRZ ;  /* 0x00000000005a7805 */ /* 0x000fe2000001ff00 */
[----:B------:R-:W-:Y:S01]  /*2180*/  @!P3 IMAD.MOV.U32 R16, RZ, RZ, R24 ;  /* 0x000000ffff10b224 */ /* 0x000fe200078e0018 */
[----:B------:R-:W-:Y:S01]  /*2190*/  CS2R R88, SRZ ;  /* 0x0000000000587805 */ /* 0x000fe2000001ff00 */
[----:B------:R-:W-:Y:S01]  /*21a0*/  @!P3 IMAD.MOV.U32 R17, RZ, RZ, R21 ;  /* 0x000000ffff11b224 */ /* 0x000fe200078e0015 */
[----:B------:R-:W-:Y:S01]  /*21b0*/  CS2R R86, SRZ ;  /* 0x0000000000567805 */ /* 0x000fe2000001ff00 */
[C---:B------:R-:W-:Y:S01]  /*21c0*/  @!P3 IMAD R9, R15.reuse, UR13, R9 ;  /* 0x0000000d0f09bc24 */ /* 0x040fe2000f8e0209 */
[----:B------:R-:W-:Y:S01]  /*21d0*/  CS2R R84, SRZ ;  /* 0x0000000000547805 */ /* 0x000fe2000001ff00 */
[----:B------:R-:W-:Y:S01]  /*21e0*/  @!P3 IMAD.WIDE.U32 R16, R15, UR12, R16 ;  /* 0x0000000c0f10bc25 */ /* 0x000fe2000f8e0010 */
[----:B------:R-:W-:-:S02]  /*21f0*/  @!P4 LEA.HI.X R15, R28, R7, R4, 0x1, P0 ;  /* 0x000000071c0fc211 */ /* 0x000fc400000f0c04 */
[----:B------:R-:W-:Y:S01]  /*2200*/  CS2R R78, SRZ ;  /* 0x00000000004e7805 */ /* 0x000fe2000001ff00 */
[----:B------:R-:W1:Y:S01]  /*2210*/  @!P4 LDC.64 R6, c[0x0][0x388] ;  /* 0x0000e200ff06cb82 */ /* 0x000e620000000a00 */
[C---:B------:R-:W-:Y:S01]  /*2220*/  ISETP.GE.AND P0, PT, R213.reuse, R8, PT ;  /* 0x00000008d500720c */ /* 0x040fe20003f06270 */
[----:B------:R-:W-:Y:S01]  /*2230*/  @!P4 IMAD.MOV.U32 R20, RZ, RZ, R24 ;  /* 0x000000ffff14c224 */ /* 0x000fe200078e0018 */
[----:B------:R-:W-:Y:S01]  /*2240*/  @!PT LDS RZ, [RZ] ;  /* 0x00000000fffff984 */ /* 0x000fe20000000800 */
[----:B------:R-:W-:Y:S01]  /*2250*/  @!PT LDS RZ, [RZ] ;  /* 0x00000000fffff984 */ /* 0x000fe20000000800 */
[----:B------:R-:W-:Y:S01]  /*2260*/  @!PT LDS RZ, [RZ] ;  /* 0x00000000fffff984 */ /* 0x000fe20000000800 */
[----:B------:R-:W-:Y:S01]  /*2270*/  @!P4 LDGSTS.E.BYPASS.LTC128B.128 [R216+0x10000], desc[UR22][R14.64] ;  /* 0x100000000ed8cfae */ /* 0x000fe2000b981a16 */
[----:B------:R-:W-:Y:S01]  /*2280*/  IMAD.IADD R240, R216, 0x1, R192 ;  /* 0x00000001d8f07824 */ /* 0x000fe200078e02c0 */
[----:B------:R-:W-:Y:S01]  /*2290*/  CS2R R76, SRZ ;  /* 0x00000000004c7805 */ /* 0x000fe2000001ff00 */
[----:B------:R-:W-:Y:S01]  /*22a0*/  @!P4 IMAD.WIDE.U32 R20, R213, UR12, R20 ;  /* 0x0000000cd514cc25 */ /* 0x000fe2000f8e0014 */
[----:B------:R3:W-:Y:S01]  /*22b0*/  @!P4 LDGSTS.E.BYPASS.LTC128B.128 [R216+0x12000], desc[UR22][R14.64+0x80] ;  /* 0x120000800ed8cfae */ /* 0x0007e2000b981a16 */
[----:B------:R-:W2:Y:S01]  /*22c0*/  @!P3 LDC.64 R4, c[0x0][0x388] ;  /* 0x0000e200ff04bb82 */ /* 0x000ea20000000a00 */
[----:B------:R-:W-:Y:S01]  /*22d0*/  CS2R R82, SRZ ;  /* 0x0000000000527805 */ /* 0x000fe2000001ff00 */
[----:B------:R-:W-:Y:S01]  /*22e0*/  @!P3 IMAD.IADD R9, R17, 0x1, R9 ;  /* 0x000000011109b824 */ /* 0x000fe200078e0209 */
[----:B------:R1:W-:Y:S01]  /*22f0*/  @P4 STS.128 [R216+0x10000], RZ ;  /* 0x010000ffd8004388 */ /* 0x0003e20000000c00 */
[----:B------:R-:W-:Y:S01]  /*2300*/  IMAD.IADD R193, R207, 0x1, R192 ;  /* 0x00000001cfc17824 */ /* 0x000fe200078e02c0 */
        /* <DEDUP_REMOVED lines=11> */
[----:B-1----:R-:W-:Y:S02]  /*23c0*/  @!P4 LEA R6, P5, R20, R6, 0x1 ;  /* 0x000000061406c211 */ /* 0x002fe400078a08ff */
        /* <DEDUP_REMOVED lines=8> */
[----:B------:R-:W-:Y:S01]  /*2450*/  CS2R R36, SRZ ;  /* 0x0000000000247805 */ /* 0x000fe2000001ff00 */
[----:B------:R-:W-:Y:S01]  /*2460*/  @!P3 LDGSTS.E.BYPASS.LTC128B.128 [R216+0x13000], desc[UR22][R22.64+0x80] ;  /* 0x1300008016d8bfae */ /* 0x000fe2000b981a16 */
[C---:B--2---:R-:W-:Y:S02]  /*2470*/  @!P3 LEA R4, P1, R16.reuse, R4, 0x1 ;  /* 0x000000041004b211 */ /* 0x044fe400078208ff */
[----:B------:R-:W-:Y:S01]  /*2480*/  CS2R R30, SRZ ;  /* 0x00000000001e7805 */ /* 0x000fe2000001ff00 */
[----:B---3--:R-:W-:Y:S01]  /*2490*/  @!P0 IMAD.MOV.U32 R14, RZ, RZ, R225 ;  /* 0x000000ffff0e8224 */ /* 0x008fe200078e00e1 */
[----:B------:R-:W0:Y:S01]  /*24a0*/  LDGDEPBAR ;  /* 0x00000000000079af */ /* 0x000e220000000000 */
[----:B------:R-:W-:Y:S01]  /*24b0*/  @!P0 IMAD.MOV.U32 R15, RZ, RZ, R224 ;  /* 0x000000ffff0f8224 */ /* 0x000fe200078e00e0 */
[----:B------:R-:W-:Y:S02]  /*24c0*/  @!P3 LEA.HI.X R5, R16, R5, R9, 0x1, P1 ;  /* 0x000000051005b211 */ /* 0x000fe400008f0c09 */
[----:B------:R-:W-:-:S02]  /*24d0*/  CS2R R34, SRZ ;  /* 0x0000000000227805 */ /* 0x000fc4000001ff00 */
[----:B------:R-:W-:Y:S02]  /*24e0*/  ISETP.GE.AND P1, PT, R210, R8, PT ;  /* 0x00000008d200720c */ /* 0x000fe40003f26270 */
[----:B------:R-:W-:Y:S01]  /*24f0*/  CS2R R32, SRZ ;  /* 0x0000000000207805 */ /* 0x000fe2000001ff00 */
[----:B------:R-:W-:Y:S01]  /*2500*/  @!P0 LDGSTS.E.BYPASS.LTC128B.128 [R216+0x8000], desc[UR22][R14.64] ;  /* 0x080000000ed88fae */ /* 0x000fe2000b981a16 */
[----:B------:R-:W-:Y:S01]  /*2510*/  USHF.L.U32 UR29, UR29, 0x3, URZ ;  /* 0x000000031d1d7899 */ /* 0x000fe200080006ff */
[----:B------:R-:W1:Y:S02]  /*2520*/  LDCU UR4, c[0x0][0x3e0] ;  /* 0x00007c00ff0477ac */ /* 0x000e640008000800 */
[----:B------:R2:W-:Y:S01]  /*2530*/  @!P0 LDGSTS.E.BYPASS.LTC128B.128 [R216+0xa000], desc[UR22][R14.64+0x80] ;  /* 0x0a0000800ed88fae */ /* 0x0005e2000b981a16 */
[----:B------:R-:W3:Y:S03]  /*2540*/  LDCU UR6, c[0x0][0x45c] ;  /* 0x00008b80ff0677ac */ /* 0x000ee60008000800 */
[----:B------:R1:W-:Y:S01]  /*2550*/  @P0 STS.128 [R216+0x8000], RZ ;  /* 0x008000ffd8000388 */ /* 0x0003e20000000c00 */
[----:B------:R-:W1:Y:S03]  /*2560*/  LDCU.U8 UR5, c[0x0][0x4f8] ;  /* 0x00009f00ff0577ac */ /* 0x000e660008000000 */
[----:B------:R1:W-:Y:S04]  /*2570*/  @P0 STS.128 [R216+0xa000], RZ ;  /* 0x00a000ffd8000388 */ /* 0x0003e80000000c00 */
[----:B------:R1:W-:Y:S04]  /*2580*/  @P2 STS.128 [R216+0x9000], RZ ;  /* 0x009000ffd8002388 */ /* 0x0003e80000000c00 */
[----:B------:R1:W-:Y:S04]  /*2590*/  @P2 STS.128 [R216+0xb000], RZ ;  /* 0x00b000ffd8002388 */ /* 0x0003e80000000c00 */
[----:B------:R-:W-:Y:S01]  /*25a0*/  @!PT LDS RZ, [RZ] ;  /* 0x00000000fffff984 */ /* 0x000fe20000000800 */
[----:B------:R-:W-:Y:S01]  /*25b0*/  @!PT LDS RZ, [RZ] ;  /* 0x00000000fffff984 */ /* 0x000fe20000000800 */
[----:B------:R-:W-:Y:S01]  /*25c0*/  @!PT LDS RZ, [RZ] ;  /* 0x00000000fffff984 */ /* 0x000fe20000000800 */
[----:B------:R-:W-:Y:S04]  /*25d0*/  @!P2 LDGSTS.E.BYPASS.LTC128B.128 [R216+0x9000], desc[UR22][R12.64] ;  /* 0x090000000cd8afae */ /* 0x000fe8000b981a16 */
[----:B------:R4:W-:Y:S01]  /*25e0*/  @!P2 LDGSTS.E.BYPASS.LTC128B.128 [R216+0xb000], desc[UR22][R12.64+0x80] ;  /* 0x0b0000800cd8afae */ /* 0x0009e2000b981a16 */
[----:B--2---:R-:W-:-:S05]  /*25f0*/  @!P4 IMAD R14, R213, UR13, R21 ;  /* 0x0000000dd50ecc24 */ /* 0x004fca000f8e0215 */
[----:B------:R-:W-:Y:S01]  /*2600*/  @!P4 LEA.HI.X R7, R20, R7, R14, 0x1, P5 ;  /* 0x000000071407c211 */ /* 0x000fe200028f0c0e */
[----:B----4-:R-:W-:Y:S02]  /*2610*/  @!P0 IMAD.MOV.U32 R12, RZ, RZ, R223 ;  /* 0x000000ffff0c8224 */ /* 0x010fe400078e00df */
[----:B------:R-:W-:-:S05]  /*2620*/  @!P0 IMAD.MOV.U32 R13, RZ, RZ, R222 ;  /* 0x000000ffff0d8224 */ /* 0x000fca00078e00de */
[----:B------:R-:W-:Y:S04]  /*2630*/  @!P0 LDGSTS.E.BYPASS.LTC128B.128 [R240], desc[UR22][R12.64] ;  /* 0x000000000cf08fae */ /* 0x000fe8000b981a16 */
[----:B------:R-:W-:Y:S04]  /*2640*/  @!P0 LDGSTS.E.BYPASS.LTC128B.128 [R240+0x2000], desc[UR22][R12.64+0x80] ;  /* 0x020000800cf08fae */ /* 0x000fe8000b981a16 */
[----:B------:R2:W-:Y:S04]  /*2650*/  @P0 STS.128 [R240], RZ ;  /* 0x000000fff0000388 */ /* 0x0005e80000000c00 */
[----:B------:R2:W-:Y:S04]  /*2660*/  @P0 STS.128 [R240+0x2000], RZ ;  /* 0x002000fff0000388 */ /* 0x0005e80000000c00 */
[----:B------:R2:W-:Y:S04]  /*2670*/  @P2 STS.128 [R240+0x1000], RZ ;  /* 0x001000fff0002388 */ /* 0x0005e80000000c00 */
[----:B------:R2:W-:Y:S04]  /*2680*/  @P2 STS.128 [R240+0x3000], RZ ;  /* 0x003000fff0002388 */ /* 0x0005e80000000c00 */
        /* <DEDUP_REMOVED lines=16> */
[----:B----4-:R-:W-:-:S03]  /*2790*/  VIADD R6, R210, 0x8 ;  /* 0x00000008d2067836 */ /* 0x010fc60000000000 */
[----:B------:R-:W0:Y:S02]  /*27a0*/  LDGDEPBAR ;  /* 0x00000000000079af */ /* 0x000e240000000000 */
[----:B------:R-:W-:Y:S01]  /*27b0*/  ISETP.GE.AND P0, PT, R6, R8, PT ;  /* 0x000000080600720c */ /* 0x000fe20003f06270 */
[----:B------:R-:W-:-:S05]  /*27c0*/  IMAD.WIDE.U32 R6, R210, 0x4, R250 ;  /* 0x00000004d2067825 */ /* 0x000fca00078e00fa */
[----:B------:R-:W5:Y:S07]  /*27d0*/  @!P1 LDG.E R239, desc[UR22][R6.64] ;  /* 0x0000001606ef9981 */ /* 0x000f6e000c1e1900 */
[----:B------:R4:W5:Y:S01]  /*27e0*/  @!P0 LDG.E R238, desc[UR22][R6.64+0x20] ;  /* 0x0000201606ee8981 */ /* 0x000962000c1e1900 */
[----:B---3--:R-:W3:Y:S01]  /*27f0*/  LDC.64 R4, c[0x0][0x528] ;  /* 0x00014a00ff047b82 */ /* 0x008ee20000000a00 */
[----:B------:R-:W-:-:S07]  /*2800*/  DEPBAR.LE SB0, 0x1 ;  /* 0x000080400000791a */ /* 0x000fce0000000000 */
[----:B------:R-:W-:Y:S06]  /*2810*/  BAR.SYNC.DEFER_BLOCKING 0x0 ;  /* 0x0000000000007b1d */ /* 0x000fec0000010000 */
[----:B---3--:R-:W3:Y:S04]  /*2820*/  LDG.E.64 R8, desc[UR22][R4.64+0x8] ;  /* 0x0000081604087981 */ /* 0x008ee8000c1e1b00 */
[----:B------:R2:W1:Y:S04]  /*2830*/  LDSM.16.M88.4 R116, [R205] ;  /* 0x00000000cd74783b */ /* 0x0004680000000200 */
[----:B------:R2:W1:Y:S04]  /*2840*/  LDSM.16.M88.4 R120, [R205+0x800] ;  /* 0x00080000cd78783b */ /* 0x0004680000000200 */
[----:B------:R2:W1:Y:S04]  /*2850*/  LDSM.16.M88.4 R124, [R194] ;  /* 0x00000000c27c783b */ /* 0x0004680000000200 */
[----:B------:R2:W1:Y:S04]  /*2860*/  LDSM.16.M88.4 R128, [R194+0x800] ;  /* 0x00080000c280783b */ /* 0x0004680000000200 */
[----:B------:R2:W1:Y:S04]  /*2870*/  LDSM.16.M88.4 R132, [R202] ;  /* 0x00000000ca84783b */ /* 0x0004680000000200 */
[----:B------:R2:W1:Y:S04]  /*2880*/  LDSM.16.M88.4 R136, [R202+0x800] ;  /* 0x00080000ca88783b */ /* 0x0004680000000200 */
[----:B------:R-:W2:Y:S04]  /*2890*/  LDG.E.64 R4, desc[UR22][R4.64] ;  /* 0x0000001604047981 */ /* 0x000ea8000c1e1b00 */
        /* <DEDUP_REMOVED lines=10> */
[----:B------:R-:W-:Y:S01]  /*2940*/  IMAD.SHL.U32 R226, R226, 0x20, RZ ;  /* 0x00000020e2e27824 */ /* 0x000fe200078e00ff */
[----:B------:R-:W-:Y:S01]  /*2950*/  UIADD3 UR10, UPT, UPT, UR25, 0x40, URZ ;  /* 0x00000040190a7890 */ /* 0x000fe2000fffe0ff */
[----:B----4-:R-:W-:-:S05]  /*2960*/  IMAD.SHL.U32 R7, R0, 0x2, RZ ;  /* 0x0000000200077824 */ /* 0x010fca00078e00ff */
[----:B------:R-:W-:-:S04]  /*2970*/  LOP3.LUT R0, R7, 0x6, RZ, 0xc0, !PT ;  /* 0x0000000607007812 */ /* 0x000fc800078ec0ff */
[----:B------:R-:W-:Y:S02]  /*2980*/  LOP3.LUT R218, R0, 0xe0, R218, 0xf8, !PT ;  /* 0x000000e000da7812 */ /* 0x000fe400078ef8da */
[----:B------:R-:W-:-:S03]  /*2990*/  LOP3.LUT R6, R211, 0x3, RZ, 0xc0, !PT ;  /* 0x00000003d3067812 */ /* 0x000fc600078ec0ff */
[----:B------:R-:W-:Y:S01]  /*29a0*/  VIADD R218, R218, UR25 ;  /* 0x00000019dada7c36 */ /* 0x000fe20008000000 */
[----:B------:R-:W-:Y:S01]  /*29b0*/  CS2R R28, SRZ ;  /* 0x00000000001c7805 */ /* 0x000fe2000001ff00 */
[----:B------:R-:W-:Y:S01]  /*29c0*/  IMAD R237, R237, 0x4, R6 ;  /* 0x00000004eded7824 */ /* 0x000fe200078e0206 */
[----:B------:R-:W-:Y:S01]  /*29d0*/  CS2R R26, SRZ ;  /* 0x00000000001a7805 */ /* 0x000fe2000001ff00 */
[----:B------:R-:W-:Y:S01]  /*29e0*/  IMAD.IADD R0, R204, 0x1, R2 ;  /* 0x00000001cc007824 */ /* 0x000fe200078e0202 */
[----:B------:R-:W-:Y:S02]  /*29f0*/  CS2R R24, SRZ ;  /* 0x0000000000187805 */ /* 0x000fe4000001ff00 */
[----:B------:R-:W-:Y:S02]  /*2a00*/  CS2R R22, SRZ ;  /* 0x0000000000167805 */ /* 0x000fe4000001ff00 */
[----:B------:R-:W-:Y:S01]  /*2a10*/  CS2R R20, SRZ ;  /* 0x0000000000147805 */ /* 0x000fe2000001ff00 */
[----:B------:R-:W-:Y:S01]  /*2a20*/  IMAD.IADD R192, R206, 0x1, R192 ;  /* 0x00000001cec07824 */ /* 0x000fe200078e02c0 */
[----:B------:R-:W-:Y:S01]  /*2a30*/  USHF.L.U32 UR7, UR7, 0x6, URZ ;  /* 0x0000000607077899 */ /* 0x000fe200080006ff */
[----:B---3--:R-:W-:-:S02]  /*2a40*/  IADD3 R246, P1, P0, R226, R8, R246 ;  /* 0x00000008e2f67210 */ /* 0x008fc4000783e0f6 */
[----:B------:R-:W-:-:S04]  /*2a50*/  SHF.R.S32.HI R226, RZ, 0x1f, R226 ;  /* 0x0000001fffe27819 */ /* 0x000fc800000114e2 */
[----:B------:R-:W-:Y:S02]  /*2a60*/  IADD3.X R226, PT, PT, R226, R9, RZ, P1, P0 ;  /* 0x00000009e2e27210 */ /* 0x000fe40000fe04ff */
[----:B------:R-:W-:Y:S02]  /*2a70*/  ISETP.LE.AND P0, PT, R242, UR10, PT ;  /* 0x0000000af2007c0c */ /* 0x000fe4000bf03270 */
[----:B------:R-:W-:-:S04]  /*2a80*/  LOP3.LUT P1, RZ, R229, 0x4, RZ, 0xc0, !PT ;  /* 0x00000004e5ff7812 */ /* 0x000fc8000782c0ff */
[----:B------:R-:W-:Y:S01]  /*2a90*/  SEL R228, R228, 0xfffffff0, !P1 ;  /* 0xfffffff0e4e47807 */ /* 0x000fe20004800000 */
[----:B------:R-:W-:Y:S01]  /*2aa0*/  IMAD.WIDE.U32 R246, R246, -0x2daee0ad, RZ ;  /* 0xd2511f53f6f67825 */ /* 0x000fe200078e00ff */
[----:B------:R-:W-:Y:S02]  /*2ab0*/  SHF.R.U32.HI R229, RZ, 0x7, R229 ;  /* 0x00000007ffe57819 */ /* 0x000fe400000116e5 */
[----:B--2---:R-:W-:Y:S02]  /*2ac0*/  R2UR UR16, R5 ;  /* 0x00000000051072ca */ /* 0x004fe400000e0000 */
[----:B------:R-:W-:Y:S01]  /*2ad0*/  R2UR UR17, R4 ;  /* 0x00000000041172ca */ /* 0x000fe200000e0000 */
[----:B------:R-:W-:Y:S02]  /*2ae0*/  IMAD.IADD R227, R215, 0x1, R228 ;  /* 0x00000001d7e37824 */ /* 0x000fe400078e02e4 */
[C---:B------:R-:W-:Y:S02]  /*2af0*/  @P0 VIADD R236, R218.reuse, 0x19 ;  /* 0x00000019daec0836 */ /* 0x040fe40000000000 */
[----:B------:R-:W-:-:S02]  /*2b00*/  @P0 VIADD R235, R218, 0x18 ;  /* 0x00000018daeb0836 */ /* 0x000fc40000000000 */
[C---:B------:R-:W-:Y:S02]  /*2b10*/  @P0 VIADD R234, R218.reuse, 0x11 ;  /* 0x00000011daea0836 */ /* 0x040fe40000000000 */
[C---:B------:R-:W-:Y:S02]  /*2b20*/  @P0 VIADD R233, R218.reuse, 0x10 ;  /* 0x00000010dae90836 */ /* 0x040fe40000000000 */
[C---:B------:R-:W-:Y:S02]  /*2b30*/  @P0 VIADD R232, R218.reuse, 0x9 ;  /* 0x00000009dae80836 */ /* 0x040fe40000000000 */
[C---:B------:R-:W-:Y:S02]  /*2b40*/  @P0 VIADD R231, R218.reuse, 0x8 ;  /* 0x00000008dae70836 */ /* 0x040fe40000000000 */
[----:B------:R-:W-:Y:S01]  /*2b50*/  @P0 VIADD R230, R218, 0x1 ;  /* 0x00000001dae60836 */ /* 0x000fe20000000000 */
[----:B------:R-:W-:Y:S02]  /*2b60*/  UIADD3 UR13, UPT, UPT, UR17, -0x61c88647, URZ ;  /* 0x9e3779b9110d7890 */ /* 0x000fe4000fffe0ff */
[----:B------:R-:W-:-:S02]  /*2b70*/  UIADD3 UR12, UPT, UPT, UR16, -0x4498517b, URZ ;  /* 0xbb67ae85100c7890 */ /* 0x000fc4000fffe0ff */
[----:B------:R-:W-:Y:S02]  /*2b80*/  UIADD3 UR11, UPT, UPT, UR17, 0x3c6ef372, URZ ;  /* 0x3c6ef372110b7890 */ /* 0x000fe4000fffe0ff */
[----:B------:R-:W-:Y:S02]  /*2b90*/  UIADD3 UR10, UPT, UPT, UR16, 0x76cf5d0a, URZ ;  /* 0x76cf5d0a100a7890 */ /* 0x000fe4000fffe0ff */
[----:B------:R-:W-:Y:S02]  /*2ba0*/  UIADD3 UR32, UPT, UPT, UR17, -0x255992d5, URZ ;  /* 0xdaa66d2b11207890 */ /* 0x000fe4000fffe0ff */
[----:B------:R-:W-:Y:S02]  /*2bb0*/  UIADD3 UR31, UPT, UPT, UR16, 0x32370b8f, URZ ;  /* 0x32370b8f101f7890 */ /* 0x000fe4000fffe0ff */
[----:B------:R-:W-:Y:S02]  /*2bc0*/  UIADD3 UR30, UPT, UPT, UR17, 0x78dde6e4, URZ ;  /* 0x78dde6e4111e7890 */ /* 0x000fe4000fffe0ff */
[----:B------:R-:W-:-:S02]  /*2bd0*/  UIADD3 UR28, UPT, UPT, UR16, -0x126145ec, URZ ;  /* 0xed9eba14101c7890 */ /* 0x000fc4000fffe0ff */
[----:B------:R-:W-:Y:S02]  /*2be0*/  UIADD3 UR25, UPT, UPT, UR17, 0x1715609d, URZ ;  /* 0x1715609d11197890 */ /* 0x000fe4000fffe0ff */
[----:B------:R-:W-:Y:S02]  /*2bf0*/  UIADD3 UR24, UPT, UPT, UR16, -0x56f99767, URZ ;  /* 0xa906689910187890 */ /* 0x000fe4000fffe0ff */
[----:B------:R-:W-:Y:S02]  /*2c00*/  UIADD3 UR19, UPT, UPT, UR17, -0x4ab325aa, URZ ;  /* 0xb54cda5611137890 */ /* 0x000fe4000fffe0ff */
[----:B-1----:R-:W-:-:S12]  /*2c10*/  UIADD3 UR18, UPT, UPT, UR16, 0x646e171e, URZ ;  /* 0x646e171e10127890 */ /* 0x002fd8000fffe0ff */
.L_x_816:
[----:B------:R-:W0:Y:S01]  /*2c20*/  LDGDEPBAR ;  /* 0x00000000000079af */ /* 0x000e220000000000 */
[--C-:B------:R-:W-:Y:S01]  /*2c30*/  IMAD.IADD R182, R204, 0x1, R193.reuse ;  /* 0x00000001ccb67824 */ /* 0x100fe200078e02c1 */
[----:B-----5:R-:W-:Y:S01]  /*2c40*/  FSETP.NEU.FTZ.AND P2, PT, R238, -INF , PT ;  /* 0xff800000ee00780b */ /* 0x020fe20003f5d000 */
[----:B------:R-:W-:Y:S01]  /*2c50*/  IMAD.IADD R181, R203, 0x1, R193 ;  /* 0x00000001cbb57824 */ /* 0x000fe200078e02c1 */
[----:B------:R-:W-:Y:S01]  /*2c60*/  FSETP.NEU.FTZ.AND P6, PT, R239, -INF , PT ;  /* 0xff800000ef00780b */ /* 0x000fe20003fdd000 */
[----:B------:R-:W-:Y:S02]  /*2c70*/  IMAD.MOV.U32 R221, RZ, RZ, R219 ;  /* 0x000000ffffdd7224 */ /* 0x000fe400078e00db */
[----:B------:R-:W-:Y:S02]  /*2c80*/  IMAD.IADD R180, R204, 0x1, R181 ;  /* 0x00000001ccb47824 */ /* 0x000fe400078e02b5 */
[----:B------:R-:W-:Y:S01]  /*2c90*/  VIADD R237, R237, 0xfffffffc ;  /* 0xfffffffceded7836 */ /* 0x000fe20000000000 */
[----:B------:R-:W-:Y:S04]  /*2ca0*/  DEPBAR.LE SB0, 0x0 ;  /* 0x000080000000791a */ /* 0x000fe80000000000 */
[----:B------:R-:W-:Y:S06]  /*2cb0*/  BAR.SYNC.DEFER_BLOCKING 0x0 ;  /* 0x0000000000007b1d */ /* 0x000fec0000010000 */
[----:B------:R-:W-:Y:S08]  /*2cc0*/  LDSM.16.M88.4 R16, [R193] ;  /* 0x00000000c110783b */ /* 0x000ff00000000200 */
[----:B------:R-:W1:Y:S08]  /*2cd0*/  LDSM.16.M88.4 R8, [R205+-0x4000] ;  /* 0xffc00000cd08783b */ /* 0x000e700000000200 */
        /* <DEDUP_REMOVED lines=15> */
[----:B------:R-:W-:Y:S01]  /*2dd0*/  LDSM.16.M88.4 R60, [R193+0x2000] ;  /* 0x00200000c13c783b */ /* 0x000fe20000000200 */
[C---:B----4-:R-:W-:Y:S08]  /*2de0*/  HMMA.16816.F32.BF16 R12, R56.reuse, R64, R12 ;  /* 0x00000040380c723c */ /* 0x050ff0000004180c */
[----:B------:R-:W-:Y:S01]  /*2df0*/  HMMA.16816.F32.BF16 R16, R56, R66, R16 ;  /* 0x000000423810723c */ /* 0x000fe20000041810 */
[----:B------:R-:W4:Y:S07]  /*2e00*/  LDSM.16.M88.4 R56, [R201+-0x3800] ;  /* 0xffc80000c938783b */ /* 0x000f2e0000000200 */
[C---:B-1----:R-:W-:Y:S01]  /*2e10*/  HMMA.16816.F32.BF16 R4, R100.reuse, R104, R4 ;  /* 0x000000686404723c */ /* 0x042fe20000041804 */
[----:B------:R-:W1:Y:S07]  /*2e20*/  LDSM.16.M88.4 R64, [R205+-0x2000] ;  /* 0xffe00000cd40783b */ /* 0x000e6e0000000200 */
[C---:B------:R-:W-:Y:S01]  /*2e30*/  HMMA.16816.F32.BF16 R8, R100.reuse, R106, R8 ;  /* 0x0000006a6408723c */ /* 0x040fe20000041808 */
[----:B------:R-:W-:Y:S07]  /*2e40*/  LDSM.16.M88.4 R104, [R194+-0x2000] ;  /* 0xffe00000c268783b */ /* 0x000fee0000000200 */
[C---:B--2---:R-:W-:Y:S08]  /*2e50*/  HMMA.16816.F32.BF16 R12, R100.reuse, R52, R12 ;  /* 0x00000034640c723c */ /* 0x044ff0000004180c */
[----:B------:R-:W-:Y:S01]  /*2e60*/  HMMA.16816.F32.BF16 R16, R100, R54, R16 ;  /* 0x000000366410723c */ /* 0x000fe20000041810 */
[----:B------:R-:W2:Y:S07]  /*2e70*/  LDSM.16.M88.4 R52, [R205+-0x1800] ;  /* 0xffe80000cd34783b */ /* 0x000eae0000000200 */
[C---:B---3--:R-:W-:Y:S01]  /*2e80*/  HMMA.16816.F32.BF16 R4, R108.reuse, R112, R4 ;  /* 0x000000706c04723c */ /* 0x048fe20000041804 */
[----:B------:R-:W3:Y:S07]  /*2e90*/  LDSM.16.M88.4 R100, [R182+0x2000] ;  /* 0x00200000b664783b */ /* 0x000eee0000000200 */
[C---:B------:R-:W-:Y:S08]  /*2ea0*/  HMMA.16816.F32.BF16 R8, R108.reuse, R114, R8 ;  /* 0x000000726c08723c */ /* 0x040ff00000041808 */
[C---:B----4-:R-:W-:Y:S08]  /*2eb0*/  HMMA.16816.F32.BF16 R12, R108.reuse, R56, R12 ;  /* 0x000000386c0c723c */ /* 0x050ff0000004180c */
[----:B------:R-:W-:Y:S01]  /*2ec0*/  HMMA.16816.F32.BF16 R16, R108, R58, R16 ;  /* 0x0000003a6c10723c */ /* 0x000fe20000041810 */
[----:B------:R-:W4:Y:S02]  /*2ed0*/  LDSM.16.M88.4 R56, [R194+-0x1800] ;  /* 0xffe80000c238783b */ /* 0x000f240000000200 */
[----:B------:R-:W-:Y:S05]  /*2ee0*/  IMAD.WIDE.U32 R110, R237, -0x326172a9, RZ ;  /* 0xcd9e8d57ed6e7825 */ /* 0x000fea00078e00ff */
[C---:B-1----:R-:W-:Y:S01]  /*2ef0*/  HMMA.16816.F32.BF16 R4, R60.reuse, R64, R4 ;  /* 0x000000403c04723c */ /* 0x042fe20000041804 */
[----:B------:R-:W-:Y:S04]  /*2f00*/  IMAD.U32 R64, RZ, RZ, UR21 ;  /* 0x00000015ff407e24 */ /* 0x000fe8000f8e00ff */
[----:B------:R-:W-:Y:S03]  /*2f10*/  IMAD R64, R64, 0x2, R229 ;  /* 0x0000000240407824 */ /* 0x000fe600078e02e5 */
[C---:B------:R-:W-:Y:S03]  /*2f20*/  HMMA.16816.F32.BF16 R8, R60.reuse, R66, R8 ;  /* 0x000000423c08723c */ /* 0x040fe60000041808 */
[----:B------:R-:W-:Y:S02]  /*2f30*/  LOP3.LUT R108, R64, UR16, R247, 0x96, !PT ;  /* 0x00000010406c7c12 */ /* 0x000fe4000f8e96f7 */
[----:B------:R-:W-:Y:S03]  /*2f40*/  LDSM.16.M88.4 R64, [R202+-0x1800] ;  /* 0xffe80000ca40783b */ /* 0x000fe60000000200 */
[C---:B--2---:R-:W-:Y:S03]  /*2f50*/  HMMA.16816.F32.BF16 R12, R60.reuse, R52, R12 ;  /* 0x000000343c0c723c */ /* 0x044fe6000004180c */
[----:B------:R-:W-:Y:S05]  /*2f60*/  IMAD.WIDE.U32 R108, R108, -0x326172a9, RZ ;  /* 0xcd9e8d576c6c7825 */ /* 0x000fea00078e00ff */
[----:B------:R-:W-:Y:S01]  /*2f70*/  HMMA.16816.F32.BF16 R16, R60, R54, R16 ;  /* 0x000000363c10723c */ /* 0x000fe20000041810 */
[----:B------:R-:W-:Y:S07]  /*2f80*/  LDSM.16.M88.4 R52, [R181+0x2000] ;  /* 0x00200000b534783b */ /* 0x000fee0000000200 */
[C---:B---3--:R-:W-:Y:S01]  /*2f90*/  HMMA.16816.F32.BF16 R4, R100.reuse, R104, R4 ;  /* 0x000000686404723c */ /* 0x048fe20000041804 */
[----:B------:R-:W1:Y:S04]  /*2fa0*/  LDSM.16.M88.4 R60, [R202+-0x2000] ;  /* 0xffe00000ca3c783b */ /* 0x000e680000000200 */
[----:B------:R-:W-:Y:S03]  /*2fb0*/  LOP3.LUT R104, R226, UR17, R111, 0x96, !PT ;  /* 0x00000011e2687c12 */ /* 0x000fe6000f8e966f */
[C---:B------:R-:W-:Y:S03]  /*2fc0*/  HMMA.16816.F32.BF16 R8, R100.reuse, R106, R8 ;  /* 0x0000006a6408723c */ /* 0x040fe60000041808 */
[----:B------:R-:W-:Y:S05]  /*2fd0*/  IMAD.WIDE.U32 R104, R104, -0x2daee0ad, RZ ;  /* 0xd2511f5368687825 */ /* 0x000fea00078e00ff */
[C---:B----4-:R-:W-:Y:S03]  /*2fe0*/  HMMA.16816.F32.BF16 R12, R100.reuse, R56, R12 ;  /* 0x00000038640c723c */ /* 0x050fe6000004180c */
[----:B------:R-:W-:Y:S02]  /*2ff0*/  LOP3.LUT R106, R246, UR12, R105, 0x96, !PT ;  /* 0x0000000cf66a7c12 */ /* 0x000fe4000f8e9669 */
[----:B------:R-:W-:Y:S03]  /*3000*/  LOP3.LUT R105, R110, UR13, R109, 0x96, !PT ;  /* 0x0000000d6e697c12 */ /* 0x000fe6000f8e966d */
[----:B------:R-:W-:Y:S01]  /*3010*/  HMMA.16816.F32.BF16 R16, R100, R58, R16 ;  /* 0x0000003a6410723c */ /* 0x000fe20000041810 */
[----:B------:R-:W-:Y:S02]  /*3020*/  LDSM.16.M88.4 R56, [R180+0x2000] ;  /* 0x00200000b438783b */ /* 0x000fe40000000200 */
[----:B------:R-:W-:Y:S04]  /*3030*/  IMAD.WIDE.U32 R106, R106, -0x326172a9, RZ ;  /* 0xcd9e8d576a6a7825 */ /* 0x000fe800078e00ff */
[----:B------:R-:W-:Y:S01]  /*3040*/  IMAD.WIDE.U32 R110, R105, -0x2daee0ad, RZ ;  /* 0xd2511f53696e7825 */ /* 0x000fe200078e00ff */
[----:B------:R-:W-:Y:S01]  /*3050*/  LOP3.LUT R108, R108, UR11, R107, 0x96, !PT ;  /* 0x0000000b6c6c7c12 */ /* 0x000fe2000f8e966b */
[----:B------:R-:W2:Y:S03]  /*3060*/  LDSM.16.M88.4 R100, [R201+-0x2000] ;  /* 0xffe00000c964783b */ /* 0x000ea60000000200 */
[----:B------:R-:W-:Y:S01]  /*3070*/  LOP3.LUT R112, R104, UR10, R111, 0x96, !PT ;  /* 0x0000000a68707c12 */ /* 0x000fe2000f8e966f */
[----:B------:R-:W-:Y:S01]  /*3080*/  IMAD.WIDE.U32 R108, R108, -0x2daee0ad, RZ ;  /* 0xd2511f536c6c7825 */ /* 0x000fe200078e00ff */
[C---:B-1----:R-:W-:Y:S05]  /*3090*/  HMMA.16816.F32.BF16 R4, R52.reuse, R60, R4 ;  /* 0x0000003c3404723c */ /* 0x042fea0000041804 */
[----:B------:R-:W-:Y:S01]  /*30a0*/  IMAD.WIDE.U32 R112, R112, -0x326172a9, RZ ;  /* 0xcd9e8d5770707825 */ /* 0x000fe200078e00ff */
[----:B------:R-:W-:Y:S02]  /*30b0*/  LOP3.LUT R104, R110, UR31, R109, 0x96, !PT ;  /* 0x0000001f6e687c12 */ /* 0x000fe4000f8e966d */
[C---:B------:R-:W-:Y:S01]  /*30c0*/  HMMA.16816.F32.BF16 R8, R52.reuse, R62, R8 ;  /* 0x0000003e3408723c */ /* 0x040fe20000041808 */
[----:B------:R-:W1:Y:S02]  /*30d0*/  LDSM.16.M88.4 R60, [R201+-0x1800] ;  /* 0xffe80000c93c783b */ /* 0x000e640000000200 */
[----:B------:R-:W-:Y:S01]  /*30e0*/  LOP3.LUT R106, R106, UR32, R113, 0x96, !PT ;  /* 0x000000206a6a7c12 */ /* 0x000fe2000f8e9671 */
[----:B------:R-:W-:Y:S04]  /*30f0*/  IMAD.WIDE.U32 R104, R104, -0x326172a9, RZ ;  /* 0xcd9e8d5768687825 */ /* 0x000fe800078e00ff */
[C---:B------:R-:W-:Y:S03]  /*3100*/  HMMA.16816.F32.BF16 R12, R52.reuse, R64, R12 ;  /* 0x00000040340c723c */ /* 0x040fe6000004180c */
[----:B------:R-:W-:Y:S01]  /*3110*/  IMAD.WIDE.U32 R110, R106, -0x2daee0ad, RZ ;  /* 0xd2511f536a6e7825 */ /* 0x000fe200078e00ff */
[----:B------:R-:W-:Y:S02]  /*3120*/  LOP3.LUT R106, R112, UR30, R105, 0x96, !PT ;  /* 0x0000001e706a7c12 */ /* 0x000fe4000f8e9669 */
[C---:B------:R-:W-:Y:S02]  /*3130*/  LEA R112, P1, R210.reuse, R220, 0x2 ;  /* 0x000000dcd2707211 */ /* 0x040fe400078210ff */
[----:B------:R-:W-:Y:S03]  /*3140*/  HMMA.16816.F32.BF16 R16, R52, R66, R16 ;  /* 0x000000423410723c */ /* 0x000fe60000041810 */
[----:B------:R-:W-:Y:S01]  /*3150*/  LEA.HI.X R113, R210, R221, RZ, 0x2, P1 ;  /* 0x000000ddd2717211 */ /* 0x000fe200008f14ff */
[----:B------:R-:W-:Y:S01]  /*3160*/  IMAD.WIDE.U32 R106, R106, -0x2daee0ad, RZ ;  /* 0xd2511f536a6a7825 */ /* 0x000fe200078e00ff */
[----:B------:R-:W-:Y:S03]  /*3170*/  LOP3.LUT R108, R108, UR28, R111, 0x96, !PT ;  /* 0x0000001c6c6c7c12 */ /* 0x000fe6000f8e966f */
[C---:B--2---:R-:W-:Y:S01]  /*3180*/  HMMA.16816.F32.BF16 R4, R56.reuse, R100, R4 ;  /* 0x000000643804723c */ /* 0x044fe20000041804 */
[----:B------:R-:W2:Y:S04]  /*3190*/  LDG.E R65, desc[UR22][R112.64] ;  /* 0x0000001670417981 */ /* 0x000ea8000c1e1900 */
[----:B------:R-:W-:Y:S01]  /*31a0*/  LOP3.LUT R64, R110, UR24, R107, 0x96, !PT ;  /* 0x000000186e407c12 */ /* 0x000fe2000f8e966b */
[----:B------:R-:W-:Y:S02]  /*31b0*/  IMAD.WIDE.U32 R108, R108, -0x326172a9, RZ ;  /* 0xcd9e8d576c6c7825 */ /* 0x000fe400078e00ff */
[C---:B------:R-:W-:Y:S03]  /*31c0*/  HMMA.16816.F32.BF16 R8, R56.reuse, R102, R8 ;  /* 0x000000663808723c */ /* 0x040fe60000041808 */
[----:B------:R-:W-:Y:S01]  /*31d0*/  IMAD.WIDE.U32 R54, R64, -0x326172a9, RZ ;  /* 0xcd9e8d5740367825 */ /* 0x000fe200078e00ff */
[----:B------:R-:W-:Y:S01]  /*31e0*/  LOP3.LUT R104, R104, UR25, R109, 0x96, !PT ;  /* 0x0000001968687c12 */ /* 0x000fe2000f8e966d */
[----:B------:R3:W4:Y:S03]  /*31f0*/  LDG.E R64, desc[UR22][R112.64+0x20] ;  /* 0x0000201670407981 */ /* 0x000726000c1e1900 */
[----:B------:R-:W-:Y:S01]  /*3200*/  LOP3.LUT R101, R108, UR19, R55, 0x96, !PT ;  /* 0x000000136c657c12 */ /* 0x000fe2000f8e9637 */
[C---:B-1----:R-:W-:Y:S03]  /*3210*/  HMMA.16816.F32.BF16 R12, R56.reuse, R60, R12 ;  /* 0x0000003c380c723c */ /* 0x042fe6000004180c */
[----:B------:R-:W-:Y:S01]  /*3220*/  FMUL.FTZ R60, R239, 1.4426950216293334961 ;  /* 0x3fb8aa3bef3c7820 */ /* 0x000fe20000410000 */
[----:B------:R-:W-:Y:S01]  /*3230*/  FMUL.FTZ R61, R238, 1.4426950216293334961 ;  /* 0x3fb8aa3bee3d7820 */ /* 0x000fe20000410000 */
[----:B------:R-:W-:Y:S01]  /*3240*/  PRMT R55, R54, 0x7772, RZ ;  /* 0x0000777236377816 */ /* 0x000fe200000000ff */
[----:B------:R-:W-:Y:S01]  /*3250*/  IMAD.WIDE.U32 R108, R104, -0x2daee0ad, RZ ;  /* 0xd2511f53686c7825 */ /* 0x000fe200078e00ff */
[----:B------:R-:W-:Y:S01]  /*3260*/  PRMT R66, R54, 0x7771, RZ ;  /* 0x0000777136427816 */ /* 0x000fe200000000ff */
[----:B------:R-:W-:Y:S03]  /*3270*/  HMMA.16816.F32.BF16 R16, R56, R62, R16 ;  /* 0x0000003e3810723c */ /* 0x000fe60000041810 */
[----:B------:R-:W-:Y:S02]  /*3280*/  FSEL R60, R60, RZ, P6 ;  /* 0x000000ff3c3c7208 */ /* 0x000fe40003000000 */
[-C--:B------:R-:W-:Y:S02]  /*3290*/  @P0 ISETP.GE.AND P6, PT, R218, R242.reuse, PT ;  /* 0x000000f2da00020c */ /* 0x080fe40003fc6270 */
[----:B------:R-:W-:Y:S02]  /*32a0*/  PRMT R100, R101, 0x7632, R100 ;  /* 0x0000763265647816 */ /* 0x000fe40000000064 */
[----:B------:R-:W-:Y:S02]  /*32b0*/  FSEL R56, R61, RZ, P2 ;  /* 0x000000ff3d387208 */ /* 0x000fe40001000000 */
[----:B------:R-:W-:Y:S02]  /*32c0*/  @P0 FSEL R4, R4, -INF , !P6 ;  /* 0xff80000004040808 */ /* 0x000fe40007000000 */
[----:B------:R-:W-:Y:S01]  /*32d0*/  @P0 FSEL R6, R6, -INF , !P6 ;  /* 0xff80000006060808 */ /* 0x000fe20007000000 */
[----:B---3--:R-:W-:Y:S01]  /*32e0*/  IMAD.IADD R112, R245, 0x1, R228 ;  /* 0x00000001f5707824 */ /* 0x008fe200078e02e4 */
[----:B------:R-:W-:Y:S02]  /*32f0*/  ISETP.GT.U32.AND P3, PT, R66, UR5, PT ;  /* 0x0000000542007c0c */ /* 0x000fe4000bf64070 */
[-C--:B------:R-:W-:Y:S01]  /*3300*/  @P0 ISETP.GE.AND P2, PT, R230, R242.reuse, PT ;  /* 0x000000f2e600020c */ /* 0x080fe20003f46270 */
[----:B------:R-:W-:Y:S01]  /*3310*/  FFMA.FTZ R6, R6, UR6, -R56 ;  /* 0x0000000606067c23 */ /* 0x000fe20008010838 */
[-C--:B------:R-:W-:Y:S02]  /*3320*/  @P0 ISETP.GE.AND P6, PT, R231, R242.reuse, PT ;  /* 0x000000f2e700020c */ /* 0x080fe40003fc6270 */
[----:B------:R-:W-:Y:S02]  /*3330*/  LOP3.LUT R66, R100, 0xff, RZ, 0xc0, !PT ;  /* 0x000000ff64427812 */ /* 0x000fe400078ec0ff */
[----:B------:R-:W-:Y:S01]  /*3340*/  LOP3.LUT R57, R101, 0xffff, RZ, 0xc0, !PT ;  /* 0x0000ffff65397812 */ /* 0x000fe200078ec0ff */
[----:B------:R-:W1:Y:S01]  /*3350*/  MUFU.EX2 R100, R6 ;  /* 0x0000000600647308 */ /* 0x000e620000000800 */
[----:B------:R-:W-:Y:S02]  /*3360*/  @P0 FSEL R5, R5, -INF , !P2 ;  /* 0xff80000005050808 */ /* 0x000fe40005000000 */
[----:B------:R-:W-:Y:S02]  /*3370*/  @P0 FSEL R7, R7, -INF , !P2 ;  /* 0xff80000007070808 */ /* 0x000fe40005000000 */
[----:B------:R-:W-:Y:S01]  /*3380*/  @P0 FSEL R8, R8, -INF , !P6 ;  /* 0xff80000008080808 */ /* 0x000fe20007000000 */
[----:B------:R-:W-:Y:S01]  /*3390*/  FFMA.FTZ R5, R5, UR6, -R60 ;  /* 0x0000000605057c23 */ /* 0x000fe2000801083c */
[----:B------:R-:W-:Y:S01]  /*33a0*/  @P0 FSEL R10, R10, -INF , !P6 ;  /* 0xff8000000a0a0808 */ /* 0x000fe20007000000 */
[----:B------:R-:W-:Y:S01]  /*33b0*/  FFMA.FTZ R7, R7, UR6, -R56 ;  /* 0x0000000607077c23 */ /* 0x000fe20008010838 */
[----:B------:R-:W-:Y:S01]  /*33c0*/  ISETP.LE.U32.AND P1, PT, R66, UR5, PT ;  /* 0x0000000542007c0c */ /* 0x000fe2000bf23070 */
[--C-:B------:R-:W-:Y:S01]  /*33d0*/  FFMA.FTZ R66, R4, UR6, -R60.reuse ;  /* 0x0000000604427c23 */ /* 0x100fe2000801083c */
[-C--:B------:R-:W-:Y:S01]  /*33e0*/  @P0 ISETP.GE.AND P2, PT, R232, R242.reuse, PT ;  /* 0x000000f2e800020c */ /* 0x080fe20003f46270 */
[----:B------:R-:W-:Y:S01]  /*33f0*/  FFMA.FTZ R8, R8, UR6, -R60 ;  /* 0x0000000608087c23 */ /* 0x000fe2000801083c */
[-C--:B------:R-:W-:Y:S01]  /*3400*/  @P0 ISETP.GE.AND P6, PT, R233, R242.reuse, PT ;  /* 0x000000f2e900020c */ /* 0x080fe20003fc6270 */
[----:B------:R-:W-:Y:S01]  /*3410*/  FFMA.FTZ R10, R10, UR6, -R56 ;  /* 0x000000060a0a7c23 */ /* 0x000fe20008010838 */
[----:B------:R-:W-:Y:S01]  /*3420*/  SHF.R.U32.HI R4, RZ, 0x8, R57 ;  /* 0x00000008ff047819 */ /* 0x000fe20000011639 */
[----:B------:R-:W-:Y:S01]  /*3430*/  MUFU.EX2 R66, R66 ;  /* 0x0000004200427308 */ /* 0x000fe20000000800 */
[----:B------:R-:W-:Y:S02]  /*3440*/  @P0 FSEL R9, R9, -INF , !P2 ;  /* 0xff80000009090808 */ /* 0x000fe40005000000 */
[----:B------:R-:W-:Y:S02]  /*3450*/  @P0 FSEL R11, R11, -INF , !P2 ;  /* 0xff8000000b0b0808 */ /* 0x000fe40005000000 */
[----:B------:R-:W-:Y:S01]  /*3460*/  @P0 FSEL R12, R12, -INF , !P6 ;  /* 0xff8000000c0c0808 */ /* 0x000fe20007000000 */
[----:B------:R-:W-:Y:S01]  /*3470*/  FFMA.FTZ R9, R9, UR6, -R60 ;  /* 0x0000000609097c23 */ /* 0x000fe2000801083c */
[----:B------:R-:W-:Y:S01]  /*3480*/  @P0 FSEL R14, R14, -INF , !P6 ;  /* 0xff8000000e0e0808 */ /* 0x000fe20007000000 */
[----:B-1----:R-:W-:Y:S01]  /*3490*/  @!P1 FADD.FTZ R100, -R100, -RZ ;  /* 0x800000ff64649221 */ /* 0x002fe20000010100 */
[-C--:B------:R-:W-:Y:S01]  /*34a0*/  @P0 ISETP.GE.AND P2, PT, R234, R242.reuse, PT ;  /* 0x000000f2ea00020c */ /* 0x080fe20003f46270 */
[----:B------:R-:W1:Y:S01]  /*34b0*/  MUFU.EX2 R103, R9 ;  /* 0x0000000900677308 */ /* 0x000e620000000800 */
[-C--:B------:R-:W-:Y:S01]  /*34c0*/  @P0 ISETP.GE.AND P6, PT, R235, R242.reuse, PT ;  /* 0x000000f2eb00020c */ /* 0x080fe20003fc6270 */
[----:B------:R-:W-:Y:S01]  /*34d0*/  FFMA.FTZ R11, R11, UR6, -R56 ;  /* 0x000000060b0b7c23 */ /* 0x000fe20008010838 */
[----:B------:R-:W-:Y:S01]  /*34e0*/  LOP3.LUT R4, R4, 0xffff, RZ, 0xc0, !PT ;  /* 0x0000ffff04047812 */ /* 0x000fe200078ec0ff */
[----:B------:R-:W-:Y:S01]  /*34f0*/  FFMA.FTZ R12, R12, UR6, -R60 ;  /* 0x000000060c0c7c23 */ /* 0x000fe2000801083c */
[----:B------:R-:W-:Y:S01]  /*3500*/  @P0 FSEL R16, R16, -INF , !P6 ;  /* 0xff80000010100808 */ /* 0x000fe20007000000 */
[----:B------:R-:W-:Y:S01]  /*3510*/  FFMA.FTZ R14, R14, UR6, -R56 ;  /* 0x000000060e0e7c23 */ /* 0x000fe20008010838 */
[----:B------:R-:W-:Y:S02]  /*3520*/  @P0 FSEL R18, R18, -INF , !P6 ;  /* 0xff80000012120808 */ /* 0x000fe40007000000 */
[----:B------:R-:W-:Y:S01]  /*3530*/  LOP3.LUT R102, R101, 0xff, RZ, 0xc0, !PT ;  /* 0x000000ff65667812 */ /* 0x000fe200078ec0ff */
[----:B------:R-:W-:Y:S01]  /*3540*/  FFMA.FTZ R16, R16, UR6, -R60 ;  /* 0x0000000610107c23 */ /* 0x000fe2000801083c */
[----:B------:R-:W-:Y:S01]  /*3550*/  @P0 FSEL R13, R13, -INF , !P2 ;  /* 0xff8000000d0d0808 */ /* 0x000fe20005000000 */
[----:B------:R-:W-:Y:S01]  /*3560*/  FFMA.FTZ R18, R18, UR6, -R56 ;  /* 0x0000000612127c23 */ /* 0x000fe20008010838 */
[----:B------:R-:W-:Y:S01]  /*3570*/  @P0 FSEL R15, R15, -INF , !P2 ;  /* 0xff8000000f0f0808 */ /* 0x000fe20005000000 */
[----:B-1----:R-:W-:Y:S01]  /*3580*/  @P3 FADD.FTZ R103, -R103, -RZ ;  /* 0x800000ff67673221 */ /* 0x002fe20000010100 */
[----:B------:R-:W-:Y:S01]  /*3590*/  ISETP.LE.U32.AND P2, PT, R4, UR5, PT ;  /* 0x0000000504007c0c */ /* 0x000fe2000bf43070 */
[----:B------:R-:W-:Y:S01]  /*35a0*/  FFMA.FTZ R13, R13, UR6, -R60 ;  /* 0x000000060d0d7c23 */ /* 0x000fe2000801083c */
[----:B------:R-:W-:Y:S01]  /*35b0*/  @P0 ISETP.GE.AND P6, PT, R236, R242, PT ;  /* 0x000000f2ec00020c */ /* 0x000fe20003fc6270 */
[----:B------:R-:W-:Y:S01]  /*35c0*/  FFMA.FTZ R15, R15, UR6, -R56 ;  /* 0x000000060f0f7c23 */ /* 0x000fe20008010838 */
[----:B------:R-:W-:Y:S01]  /*35d0*/  PRMT R67, R54, 0x7770, RZ ;  /* 0x0000777036437816 */ /* 0x000fe200000000ff */
[----:B------:R-:W-:Y:S01]  /*35e0*/  MUFU.EX2 R107, R13 ;  /* 0x0000000d006b7308 */ /* 0x000fe20000000800 */
[----:B------:R-:W-:Y:S02]  /*35f0*/  SHF.R.U32.HI R4, RZ, 0x18, R101 ;  /* 0x00000018ff047819 */ /* 0x000fe40000011665 */
[----:B------:R-:W-:Y:S07]  /*3600*/  ISETP.LE.U32.AND P4, PT, R102, UR5, PT ;  /* 0x0000000566007c0c */ /* 0x000fee000bf83070 */
[----:B------:R-:W1:Y:S01]  /*3610*/  MUFU.EX2 R101, R7 ;  /* 0x0000000700657308 */ /* 0x000e620000000800 */
[----:B------:R-:W-:Y:S02]  /*3620*/  @P0 FSEL R17, R17, -INF , !P6 ;  /* 0xff80000011110808 */ /* 0x000fe40007000000 */
[----:B------:R-:W-:Y:S07]  /*3630*/  @P0 FSEL R19, R19, -INF , !P6 ;  /* 0xff80000013130808 */ /* 0x000fee0007000000 */
[----:B------:R-:W-:Y:S01]  /*3640*/  MUFU.EX2 R102, R8 ;  /* 0x0000000800667308 */ /* 0x000fe20000000800 */
[----:B------:R-:W-:Y:S01]  /*3650*/  ISETP.LE.U32.AND P5, PT, R67, UR5, PT ;  /* 0x0000000543007c0c */ /* 0x000fe2000bfa3070 */
[----:B------:R-:W-:Y:S01]  /*3660*/  FFMA.FTZ R60, R17, UR6, -R60 ;  /* 0x00000006113c7c23 */ /* 0x000fe2000801083c */
[----:B------:R-:W-:Y:S07]  /*3670*/  ISETP.LE.U32.AND P6, PT, R4, UR5, PT ;  /* 0x0000000504007c0c */ /* 0x000fee000bfc3070 */
[----:B------:R-:W3:Y:S01]  /*3680*/  MUFU.EX2 R67, R5 ;  /* 0x0000000500437308 */ /* 0x000ee20000000800 */
[----:B------:R-:W-:Y:S01]  /*3690*/  PRMT R104, R108, 0x7770, RZ ;  /* 0x000077706c687816 */ /* 0x000fe200000000ff */
[----:B------:R-:W-:Y:S01]  /*36a0*/  FFMA.FTZ R56, R19, UR6, -R56 ;  /* 0x0000000613387c23 */ /* 0x000fe20008010838 */
[----:B------:R-:W-:Y:S01]  /*36b0*/  LOP3.LUT R52, R106, UR18, R109, 0x96, !PT ;  /* 0x000000126a347c12 */ /* 0x000fe2000f8e966d */
[----:B------:R-:W-:Y:S01]  /*36c0*/  @!P4 FADD.FTZ R66, -R66, -RZ ;  /* 0x800000ff4242c221 */ /* 0x000fe20000010100 */
[----:B------:R-:W-:Y:S05]  /*36d0*/  ISETP.LE.U32.AND P1, PT, R104, UR5, PT ;  /* 0x0000000568007c0c */ /* 0x000fea000bf23070 */
[----:B------:R-:W-:Y:S01]  /*36e0*/  MUFU.EX2 R109, R15 ;  /* 0x0000000f006d7308 */ /* 0x000fe20000000800 */
[----:B------:R-:W-:Y:S02]  /*36f0*/  PRMT R105, R108, 0x7771, RZ ;  /* 0x000077716c697816 */ /* 0x000fe400000000ff */
[----:B------:R-:W-:Y:S07]  /*3700*/  ISETP.GT.U32.AND P4, PT, R55, UR5, PT ;  /* 0x0000000537007c0c */ /* 0x000fee000bf84070 */
[----:B------:R-:W3:Y:S01]  /*3710*/  MUFU.EX2 R104, R10 ;  /* 0x0000000a00687308 */ /* 0x000ee20000000800 */
[----:B------:R-:W-:Y:S01]  /*3720*/  PRMT R54, R54, 0x7773, RZ ;  /* 0x0000777336367816 */ /* 0x000fe200000000ff */
[----:B-1----:R-:W-:Y:S01]  /*3730*/  @!P6 FADD.FTZ R101, -R101, -RZ ;  /* 0x800000ff6565e221 */ /* 0x002fe20000010100 */
[----:B------:R-:W-:Y:S01]  /*3740*/  ISETP.GT.U32.AND P6, PT, R105, UR5, PT ;  /* 0x0000000569007c0c */ /* 0x000fe2000bfc4070 */
[----:B---3--:R-:W-:Y:S01]  /*3750*/  @!P2 FADD.FTZ R67, -R67, -RZ ;  /* 0x800000ff4343a221 */ /* 0x008fe20000010100 */
[----:B------:R-:W-:Y:S05]  /*3760*/  LOP3.LUT R4, R52, 0xffff, RZ, 0xc0, !PT ;  /* 0x0000ffff34047812 */ /* 0x000fea00078ec0ff */
[----:B------:R-:W1:Y:S01]  /*3770*/  MUFU.EX2 R105, R11 ;  /* 0x0000000b00697308 */ /* 0x000e620000000800 */
[----:B------:R-:W-:Y:S01]  /*3780*/  ISETP.GT.U32.AND P2, PT, R54, UR5, PT ;  /* 0x0000000536007c0c */ /* 0x000fe2000bf44070 */
[----:B------:R-:W-:Y:S01]  /*3790*/  @!P5 FADD.FTZ R102, -R102, -RZ ;  /* 0x800000ff6666d221 */ /* 0x000fe20000010100 */
[----:B------:R-:W-:Y:S07]  /*37a0*/  SHF.R.U32.HI R4, RZ, 0x8, R4 ;  /* 0x00000008ff047819 */ /* 0x000fee0000011604 */
[----:B------:R-:W3:Y:S01]  /*37b0*/  MUFU.EX2 R110, R16 ;  /* 0x00000010006e7308 */ /* 0x000ee20000000800 */
[----:B------:R-:W-:Y:S02]  /*37c0*/  PRMT R106, R108, 0x7772, RZ ;  /* 0x000077726c6a7816 */ /* 0x000fe400000000ff */
[----:B------:R-:W-:Y:S01]  /*37d0*/  LOP3.LUT R5, R52, 0xff, RZ, 0xc0, !PT ;  /* 0x000000ff34057812 */ /* 0x000fe200078ec0ff */
[----:B------:R-:W-:Y:S01]  /*37e0*/  @P4 FADD.FTZ R104, -R104, -RZ ;  /* 0x800000ff68684221 */ /* 0x000fe20000010100 */
[----:B------:R-:W-:Y:S05]  /*37f0*/  LOP3.LUT R4, R4, 0xffff, RZ, 0xc0, !PT ;  /* 0x0000ffff04047812 */ /* 0x000fea00078ec0ff */
[----:B------:R-:W3:Y:S01]  /*3800*/  MUFU.EX2 R111, R60 ;  /* 0x0000003c006f7308 */ /* 0x000ee20000000800 */
[----:B------:R-:W-:Y:S02]  /*3810*/  ISETP.GT.U32.AND P5, PT, R106, UR5, PT ;  /* 0x000000056a007c0c */ /* 0x000fe4000bfa4070 */
[----:B------:R-:W-:Y:S07]  /*3820*/  ISETP.LE.U32.AND P3, PT, R5, UR5, PT ;  /* 0x0000000505007c0c */ /* 0x000fee000bf63070 */
[----:B------:R-:W3:Y:S01]  /*3830*/  MUFU.EX2 R106, R12 ;  /* 0x0000000c006a7308 */ /* 0x000ee20000000800 */
[----:B------:R-:W-:Y:S01]  /*3840*/  ISETP.LE.U32.AND P4, PT, R4, UR5, PT ;  /* 0x0000000504007c0c */ /* 0x000fe2000bf83070 */
[----:B-1----:R-:W-:Y:S01]  /*3850*/  @P2 FADD.FTZ R105, -R105, -RZ ;  /* 0x800000ff69692221 */ /* 0x002fe20000010100 */
[--C-:B------:R-:W-:Y:S07]  /*3860*/  SHF.R.U32.HI R4, RZ, 0x18, R52.reuse ;  /* 0x00000018ff047819 */ /* 0x100fee0000011634 */
[----:B------:R-:W1:Y:S01]  /*3870*/  MUFU.EX2 R114, R18 ;  /* 0x0000001200727308 */ /* 0x000e620000000800 */
[----:B------:R-:W-:Y:S01]  /*3880*/  F2FP.RELU.BF16.F32.PACK_AB R6, R67, R66 ;  /* 0x000000424306723e */ /* 0x000fe200000018ff */
[----:B---3--:R-:W-:Y:S01]  /*3890*/  @!P1 FADD.FTZ R110, -R110, -RZ ;  /* 0x800000ff6e6e9221 */ /* 0x008fe20000010100 */
[----:B------:R-:W-:Y:S07]  /*38a0*/  F2FP.RELU.BF16.F32.PACK_AB R5, R101, R100 ;  /* 0x000000646505723e */ /* 0x000fee00000018ff */
[----:B------:R-:W-:Y:S01]  /*38b0*/  MUFU.EX2 R113, R56 ;  /* 0x0000003800717308 */ /* 0x000fe20000000800 */
[----:B------:R-:W-:Y:S01]  /*38c0*/  ISETP.LE.U32.AND P2, PT, R4, UR5, PT ;  /* 0x0000000504007c0c */ /* 0x000fe2000bf43070 */
[----:B------:R3:W-:Y:S01]  /*38d0*/  STS [R215], R6 ;  /* 0x00000006d7007388 */ /* 0x0007e20000000800 */
[----:B------:R-:W-:Y:S01]  /*38e0*/  F2FP.RELU.BF16.F32.PACK_AB R4, R103, R102 ;  /* 0x000000666704723e */ /* 0x000fe200000018ff */
[----:B------:R-:W-:Y:S01]  /*38f0*/  @P6 FADD.FTZ R111, -R111, -RZ ;  /* 0x800000ff6f6f6221 */ /* 0x000fe20000010100 */
[----:B------:R-:W-:Y:S01]  /*3900*/  PRMT R52, R52, 0x7632, R52 ;  /* 0x0000763234347816 */ /* 0x000fe20000000034 */
[----:B------:R3:W-:Y:S01]  /*3910*/  STS [R215+0x400], R5 ;  /* 0x00040005d7007388 */ /* 0x0007e20000000800 */
[----:B------:R-:W-:Y:S01]  /*3920*/  PRMT R53, R108, 0x7773, RZ ;  /* 0x000077736c357816 */ /* 0x000fe200000000ff */
[----:B------:R-:W-:Y:S01]  /*3930*/  @!P3 FADD.FTZ R106, -R106, -RZ ;  /* 0x800000ff6a6ab221 */ /* 0x000fe20000010100 */
[----:B------:R-:W-:Y:S01]  /*3940*/  LOP3.LUT R52, R52, 0xff, RZ, 0xc0, !PT ;  /* 0x000000ff34347812 */ /* 0x000fe200078ec0ff */
[----:B------:R3:W-:Y:S01]  /*3950*/  STS [R227], R4 ;  /* 0x00000004e3007388 */ /* 0x0007e20000000800 */
[----:B------:R-:W3:Y:S01]  /*3960*/  MUFU.EX2 R108, R14 ;  /* 0x0000000e006c7308 */ /* 0x000ee20000000800 */
[----:B------:R-:W-:Y:S01]  /*3970*/  @!P4 FADD.FTZ R107, -R107, -RZ ;  /* 0x800000ff6b6bc221 */ /* 0x000fe20000010100 */
[----:B------:R-:W-:Y:S01]  /*3980*/  ISETP.LE.U32.AND P3, PT, R52, UR5, PT ;  /* 0x0000000534007c0c */ /* 0x000fe2000bf63070 */
[----:B------:R-:W-:Y:S01]  /*3990*/  @!P2 FADD.FTZ R109, -R109, -RZ ;  /* 0x800000ff6d6da221 */ /* 0x000fe20000010100 */
[----:B------:R-:W-:Y:S01]  /*39a0*/  ISETP.GT.U32.AND P4, PT, R53, UR5, PT ;  /* 0x0000000535007c0c */ /* 0x000fe2000bf84070 */
[----:B-1----:R-:W-:Y:S01]  /*39b0*/  @P5 FADD.FTZ R114, -R114, -RZ ;  /* 0x800000ff72725221 */ /* 0x002fe20000010100 */
[----:B------:R-:W-:Y:S02]  /*39c0*/  F2FP.RELU.BF16.F32.PACK_AB R8, R105, R104 ;  /* 0x000000686908723e */ /* 0x000fe400000018ff */
[----:B------:R-:W-:Y:S02]  /*39d0*/  F2FP.RELU.BF16.F32.PACK_AB R7, R107, R106 ;  /* 0x0000006a6b07723e */ /* 0x000fe400000018ff */
[----:B------:R-:W-:Y:S01]  /*39e0*/  FSETP.GE.FTZ.AND P2, PT, R66, RZ, PT ;  /* 0x000000ff4200720b */ /* 0x000fe20003f56000 */
[----:B------:R-:W-:Y:S01]  /*39f0*/  STS [R227+0x400], R8 ;  /* 0x00040008e3007388 */ /* 0x000fe20000000800 */
[----:B------:R-:W-:Y:S02]  /*3a00*/  FSETP.GE.FTZ.AND P1, PT, R67, RZ, PT ;  /* 0x000000ff4300720b */ /* 0x000fe40003f36000 */
[----:B------:R-:W-:Y:S01]  /*3a10*/  FSETP.GE.FTZ.AND P5, PT, R100, RZ, PT ;  /* 0x000000ff6400720b */ /* 0x000fe20003fb6000 */
[----:B---3--:R-:W-:Y:S01]  /*3a20*/  @!P3 FADD.FTZ R108, -R108, -RZ ;  /* 0x800000ff6c6cb221 */ /* 0x008fe20000010100 */
[----:B------:R-:W-:Y:S01]  /*3a30*/  STS [R245], R7 ;  /* 0x00000007f5007388 */ /* 0x000fe20000000800 */
[----:B------:R-:W-:Y:S01]  /*3a40*/  @P4 FADD.FTZ R113, -R113, -RZ ;  /* 0x800000ff71714221 */ /* 0x000fe20000010100 */
[----:B------:R-:W-:Y:S02]  /*3a50*/  FSETP.GE.FTZ.AND P3, PT, R103, RZ, PT ;  /* 0x000000ff6700720b */ /* 0x000fe40003f76000 */
[----:B------:R-:W-:Y:S02]  /*3a60*/  F2FP.RELU.BF16.F32.PACK_AB R6, R109, R108 ;  /* 0x0000006c6d06723e */ /* 0x000fe400000018ff */
[----:B------:R-:W-:Y:S02]  /*3a70*/  F2FP.RELU.BF16.F32.PACK_AB R5, R111, R110 ;  /* 0x0000006e6f05723e */ /* 0x000fe400000018ff */
[----:B------:R-:W-:Y:S01]  /*3a80*/  F2FP.RELU.BF16.F32.PACK_AB R4, R113, R114 ;  /* 0x000000727104723e */ /* 0x000fe200000018ff */
[----:B------:R-:W-:Y:S01]  /*3a90*/  STS [R245+0x400], R6 ;  /* 0x00040006f5007388 */ /* 0x000fe20000000800 */
[----:B------:R-:W-:Y:S03]  /*3aa0*/  FSETP.GE.FTZ.AND P4, PT, R102, RZ, PT ;  /* 0x000000ff6600720b */ /* 0x000fe60003f96000 */
[----:B------:R-:W-:Y:S04]  /*3ab0*/  STS [R112], R5 ;  /* 0x0000000570007388 */ /* 0x000fe80000000800 */
[----:B------:R-:W-:Y:S04]  /*3ac0*/  STS [R112+0x400], R4 ;  /* 0x0004000470007388 */ /* 0x000fe80000000800 */
[----:B------:R-:W1:Y:S08]  /*3ad0*/  LDSM.16.M88.4 R16, [R207+0x8000] ;  /* 0x00800000cf10783b */ /* 0x000e700000000200 */
[----:B------:R-:W3:Y:S08]  /*3ae0*/  LDSM.16.M88.4 R52, [R3+0x8000] ;  /* 0x008000000334783b */ /* 0x000ef00000000200 */
[----:B------:R-:W2:Y:S08]  /*3af0*/  LDSM.16.M88.4 R56, [R2+0x8000] ;  /* 0x008000000238783b */ /* 0x000eb00000000200 */
[----:B------:R-:W4:Y:S01]  /*3b00*/  LDSM.16.M88.4 R60, [R0+0x8000] ;  /* 0x00800000003c783b */ /* 0x000f220000000200 */
[C---:B-1----:R-:W-:Y:S08]  /*3b10*/  HMMA.16816.F32.BF16 R4, R16.reuse, R116, RZ ;  /* 0x000000741004723c */ /* 0x042ff000000418ff */
[C---:B------:R-:W-:Y:S08]  /*3b20*/  HMMA.16816.F32.BF16 R8, R16.reuse, R118, RZ ;  /* 0x000000761008723c */ /* 0x040ff000000418ff */
[C---:B------:R-:W-:Y:S08]  /*3b30*/  HMMA.16816.F32.BF16 R12, R16.reuse, R120, RZ ;  /* 0x00000078100c723c */ /* 0x040ff000000418ff */
[----:B------:R-:W-:Y:S08]  /*3b40*/  HMMA.16816.F32.BF16 R16, R16, R122, RZ ;  /* 0x0000007a1010723c */ /* 0x000ff000000418ff */
[C---:B---3--:R-:W-:Y:S08]  /*3b50*/  HMMA.16816.F32.BF16 R4, R52.reuse, R124, R4 ;  /* 0x0000007c3404723c */ /* 0x048ff00000041804 */
        /* <DEDUP_REMOVED lines=9> */
[C---:B----4-:R-:W-:Y:S08]  /*3bf0*/  HMMA.16816.F32.BF16 R4, R60.reuse, R140, R4 ;  /* 0x0000008c3c04723c */ /* 0x050ff00000041804 */
        /* <DEDUP_REMOVED lines=12> */
[----:B------:R-:W-:Y:S08]  /*3cc0*/  HMMA.16816.F32.BF16 R16, R56, R162, R16 ;  /* 0x000000a23810723c */ /* 0x000ff00000041810 */
[C---:B---3--:R-:W-:Y:S08]  /*3cd0*/  HMMA.16816.F32.BF16 R4, R60.reuse, R164, R4 ;  /* 0x000000a43c04723c */ /* 0x048ff00000041804 */
[C---:B------:R-:W-:Y:S08]  /*3ce0*/  HMMA.16816.F32.BF16 R8, R60.reuse, R166, R8 ;  /* 0x000000a63c08723c */ /* 0x040ff00000041808 */
[C---:B------:R-:W-:Y:S08]  /*3cf0*/  HMMA.16816.F32.BF16 R12, R60.reuse, R168, R12 ;  /* 0x000000a83c0c723c */ /* 0x040ff0000004180c */
[----:B------:R-:W-:Y:S08]  /*3d00*/  HMMA.16816.F32.BF16 R16, R60, R170, R16 ;  /* 0x000000aa3c10723c */ /* 0x000ff00000041810 */
[C---:B-1----:R-:W-:Y:S08]  /*3d10*/  HMMA.16816.F32.BF16 R4, R52.reuse, R172, R4 ;  /* 0x000000ac3404723c */ /* 0x042ff00000041804 */
[C---:B------:R-:W-:Y:S08]  /*3d20*/  HMMA.16816.F32.BF16 R8, R52.reuse, R174, R8 ;  /* 0x000000ae3408723c */ /* 0x040ff00000041808 */
[C---:B------:R-:W-:Y:S03]  /*3d30*/  HMMA.16816.F32.BF16 R12, R52.reuse, R176, R12 ;  /* 0x000000b0340c723c */ /* 0x040fe6000004180c */
[C---:B------:R-:W-:Y:S01]  /*3d40*/  FADD.FTZ R4, -R65.reuse, R4 ;  /* 0x0000000441047221 */ /* 0x040fe20000010100 */
[C---:B------:R-:W-:Y:S01]  /*3d50*/  FADD.FTZ R56, -R65.reuse, R5 ;  /* 0x0000000541387221 */ /* 0x040fe20000010100 */
[----:B------:R-:W-:Y:S03]  /*3d60*/  FADD.FTZ R6, -R64, R6 ;  /* 0x0000000640067221 */ /* 0x000fe60000010100 */
[-C--:B------:R-:W-:Y:S01]  /*3d70*/  FSEL R5, R4, R65.reuse, P2 ;  /* 0x0000004104057208 */ /* 0x080fe20001000000 */
[----:B------:R-:W-:Y:S03]  /*3d80*/  HMMA.16816.F32.BF16 R16, R52, R178, R16 ;  /* 0x000000b23410723c */ /* 0x000fe60000041810 */
[----:B------:R-:W-:Y:S01]  /*3d90*/  FSETP.GE.FTZ.AND P2, PT, R106, RZ, PT ;  /* 0x000000ff6a00720b */ /* 0x000fe20003f56000 */
[C---:B------:R-:W-:Y:S01]  /*3da0*/  FADD.FTZ R9, -R65.reuse, R9 ;  /* 0x0000000941097221 */ /* 0x040fe20000010100 */
[----:B------:R-:W-:Y:S01]  /*3db0*/  FSEL R4, R56, R65, P1 ;  /* 0x0000004138047208 */ /* 0x000fe20000800000 */
[----:B------:R-:W-:Y:S01]  /*3dc0*/  FADD.FTZ R8, -R65, R8 ;  /* 0x0000000841087221 */ /* 0x000fe20000010100 */
[----:B------:R-:W-:Y:S01]  /*3dd0*/  FSETP.GE.FTZ.AND P1, PT, R111, RZ, PT ;  /* 0x000000ff6f00720b */ /* 0x000fe20003f36000 */
[----:B------:R-:W-:Y:S01]  /*3de0*/  FMUL.FTZ R5, R66, R5 ;  /* 0x0000000542057220 */ /* 0x000fe20000410000 */
[-C--:B------:R-:W-:Y:S01]  /*3df0*/  FSEL R9, R9, R65.reuse, P3 ;  /* 0x0000004109097208 */ /* 0x080fe20001800000 */
[----:B------:R-:W-:Y:S01]  /*3e00*/  FADD.FTZ R12, -R65, R12 ;  /* 0x0000000c410c7221 */ /* 0x000fe20000010100 */
[----:B------:R-:W-:Y:S01]  /*3e10*/  FSETP.GE.FTZ.AND P3, PT, R107, RZ, PT ;  /* 0x000000ff6b00720b */ /* 0x000fe20003f76000 */
[----:B------:R-:W-:Y:S01]  /*3e20*/  FADD.FTZ R13, -R65, R13 ;  /* 0x0000000d410d7221 */ /* 0x000fe20000010100 */
[-C--:B------:R-:W-:Y:S01]  /*3e30*/  FSEL R8, R8, R65.reuse, P4 ;  /* 0x0000004108087208 */ /* 0x080fe20002000000 */
[----:B------:R-:W-:Y:S01]  /*3e40*/  FMUL.FTZ R4, R67, R4 ;  /* 0x0000000443047220 */ /* 0x000fe20000410000 */
[----:B------:R-:W-:Y:S01]  /*3e50*/  FSEL R12, R12, R65, P2 ;  /* 0x000000410c0c7208 */ /* 0x000fe20001000000 */
[----:B------:R-:W-:Y:S01]  /*3e60*/  FMUL.FTZ R9, R103, R9 ;  /* 0x0000000967097220 */ /* 0x000fe20000410000 */
[----:B------:R-:W-:Y:S01]  /*3e70*/  FSETP.GE.FTZ.AND P2, PT, R110, RZ, PT ;  /* 0x000000ff6e00720b */ /* 0x000fe20003f56000 */
[----:B------:R-:W-:Y:S01]  /*3e80*/  FMUL.FTZ R8, R102, R8 ;  /* 0x0000000866087220 */ /* 0x000fe20000410000 */
[----:B------:R-:W-:Y:S01]  /*3e90*/  FSEL R13, R13, R65, P3 ;  /* 0x000000410d0d7208 */ /* 0x000fe20001800000 */
[----:B------:R-:W-:Y:S01]  /*3ea0*/  FADD.FTZ R16, -R65, R16 ;  /* 0x0000001041107221 */ /* 0x000fe20000010100 */
[----:B------:R-:W-:Y:S01]  /*3eb0*/  F2FP.BF16.F32.PACK_AB R4, R4, R5 ;  /* 0x000000050404723e */ /* 0x000fe200000010ff */
[----:B------:R-:W-:Y:S01]  /*3ec0*/  FMUL.FTZ R12, R106, R12 ;  /* 0x0000000c6a0c7220 */ /* 0x000fe20000410000 */
[----:B------:R-:W-:Y:S01]  /*3ed0*/  FSETP.GE.FTZ.AND P4, PT, R101, RZ, PT ;  /* 0x000000ff6500720b */ /* 0x000fe20003f96000 */
[----:B------:R-:W-:Y:S01]  /*3ee0*/  FMUL.FTZ R13, R107, R13 ;  /* 0x0000000d6b0d7220 */ /* 0x000fe20000410000 */
[----:B------:R-:W-:Y:S01]  /*3ef0*/  FSEL R16, R16, R65, P2 ;  /* 0x0000004110107208 */ /* 0x000fe20001000000 */
[----:B------:R-:W-:Y:S01]  /*3f00*/  @P1 FADD.FTZ R65, -R65, R17 ;  /* 0x0000001141411221 */ /* 0x000fe20000010100 */
[----:B------:R-:W-:Y:S01]  /*3f10*/  ISETP.NE.AND P2, PT, R241, RZ, PT ;  /* 0x000000fff100720c */ /* 0x000fe20003f45270 */
[----:B------:R-:W-:Y:S01]  /*3f20*/  FADD.FTZ R52, -R64, R7 ;  /* 0x0000000740347221 */ /* 0x000fe20000010100 */
[----:B------:R-:W-:Y:S01]  /*3f30*/  F2FP.BF16.F32.PACK_AB R8, R9, R8 ;  /* 0x000000080908723e */ /* 0x000fe200000010ff */
[----:B------:R-:W-:Y:S01]  /*3f40*/  FMUL.FTZ R16, R110, R16 ;  /* 0x000000106e107220 */ /* 0x000fe20000410000 */
[----:B------:R-:W-:Y:S01]  /*3f50*/  F2FP.BF16.F32.PACK_AB R12, R13, R12 ;  /* 0x0000000c0d0c723e */ /* 0x000fe200000010ff */
[----:B------:R-:W-:Y:S08]  /*3f60*/  FMUL.FTZ R65, R111, R65 ;  /* 0x000000416f417220 */ /* 0x000ff00000410000 */
[----:B------:R-:W-:Y:S05]  /*3f70*/  @!P2 BRA `(.L_x_814) ;  /* 0x000000000068a947 */ /* 0x000fea0003800000 */
        /* <DEDUP_REMOVED lines=26> */
.L_x_814:
[----:B------:R-:W-:Y:S01]  /*4120*/  FADD.FTZ R10, -R64, R10 ;  /* 0x0000000a400a7221 */ /* 0x000fe20000010100 */
[----:B------:R-:W-:Y:S01]  /*4130*/  FSETP.GE.FTZ.AND P1, PT, R104, RZ, PT ;  /* 0x000000ff6800720b */ /* 0x000fe20003f36000 */
[C---:B------:R-:W-:Y:S01]  /*4140*/  FADD.FTZ R11, -R64.reuse, R11 ;  /* 0x0000000b400b7221 */ /* 0x040fe20000010100 */
[----:B------:R-:W-:Y:S01]  /*4150*/  FSETP.GE.FTZ.AND P3, PT, R105, RZ, PT ;  /* 0x000000ff6900720b */ /* 0x000fe20003f76000 */
[----:B------:R-:W-:Y:S01]  /*4160*/  FADD.FTZ R14, -R64, R14 ;  /* 0x0000000e400e7221 */ /* 0x000fe20000010100 */
[-C--:B------:R-:W-:Y:S01]  /*4170*/  FSEL R10, R10, R64.reuse, P1 ;  /* 0x000000400a0a7208 */ /* 0x080fe20000800000 */
[----:B------:R-:W-:Y:S01]  /*4180*/  FADD.FTZ R15, -R64, R15 ;  /* 0x0000000f400f7221 */ /* 0x000fe20000010100 */
[-C--:B------:R-:W-:Y:S01]  /*4190*/  FSEL R6, R6, R64.reuse, P5 ;  /* 0x0000004006067208 */ /* 0x080fe20002800000 */
[----:B------:R-:W-:Y:S01]  /*41a0*/  FADD.FTZ R18, -R64, R18 ;  /* 0x0000001240127221 */ /* 0x000fe20000010100 */
[----:B------:R-:W-:Y:S01]  /*41b0*/  FSEL R52, R52, R64, P4 ;  /* 0x0000004034347208 */ /* 0x000fe20002000000 */
[----:B------:R-:W-:Y:S01]  /*41c0*/  FMUL.FTZ R10, R104, R10 ;  /* 0x0000000a680a7220 */ /* 0x000fe20000410000 */
[----:B------:R-:W-:Y:S01]  /*41d0*/  FSETP.GE.FTZ.AND P1, PT, R113, RZ, PT ;  /* 0x000000ff7100720b */ /* 0x000fe20003f36000 */
[----:B------:R-:W-:Y:S01]  /*41e0*/  FMUL.FTZ R6, R100, R6 ;  /* 0x0000000664067220 */ /* 0x000fe20000410000 */
[----:B------:R-:W-:Y:S01]  /*41f0*/  FSEL R11, R11, R64, P3 ;  /* 0x000000400b0b7208 */ /* 0x000fe20001800000 */
[----:B------:R-:W-:Y:S01]  /*4200*/  FMUL.FTZ R52, R101, R52 ;  /* 0x0000003465347220 */ /* 0x000fe20000410000 */
[----:B------:R-:W-:Y:S01]  /*4210*/  FSETP.GE.FTZ.AND P5, PT, R108, RZ, PT ;  /* 0x000000ff6c00720b */ /* 0x000fe20003fb6000 */
[----:B------:R-:W-:Y:S01]  /*4220*/  STS [R215+-0x2000], R4 ;  /* 0xffe00004d7007388 */ /* 0x000fe20000000800 */
[----:B------:R-:W-:Y:S01]  /*4230*/  FSETP.GE.FTZ.AND P4, PT, R109, RZ, PT ;  /* 0x000000ff6d00720b */ /* 0x000fe20003f96000 */
[----:B------:R-:W-:Y:S01]  /*4240*/  FMUL.FTZ R11, R105, R11 ;  /* 0x0000000b690b7220 */ /* 0x000fe20000410000 */
[-C--:B------:R-:W-:Y:S01]  /*4250*/  FSEL R14, R14, R64.reuse, P5 ;  /* 0x000000400e0e7208 */ /* 0x080fe20002800000 */
[----:B------:R-:W-:Y:S01]  /*4260*/  IMAD R221, R217, UR4, RZ ;  /* 0x00000004d9dd7c24 */ /* 0x000fe2000f8e02ff */
[----:B------:R-:W-:Y:S02]  /*4270*/  FSEL R15, R15, R64, P4 ;  /* 0x000000400f0f7208 */ /* 0x000fe40002000000 */
[----:B------:R-:W-:Y:S01]  /*4280*/  FSETP.GE.FTZ.AND P3, PT, R114, RZ, PT ;  /* 0x000000ff7200720b */ /* 0x000fe20003f76000 */
[----:B------:R-:W-:Y:S01]  /*4290*/  FMUL.FTZ R14, R108, R14 ;  /* 0x0000000e6c0e7220 */ /* 0x000fe20000410000 */
[----:B------:R-:W-:Y:S01]  /*42a0*/  F2FP.BF16.F32.PACK_AB R6, R52, R6 ;  /* 0x000000063406723e */ /* 0x000fe200000010ff */
[----:B------:R-:W-:Y:S01]  /*42b0*/  FMUL.FTZ R15, R109, R15 ;  /* 0x0000000f6d0f7220 */ /* 0x000fe20000410000 */
[----:B------:R-:W-:Y:S01]  /*42c0*/  FSEL R18, R18, R64, P3 ;  /* 0x0000004012127208 */ /* 0x000fe20001800000 */
[----:B------:R-:W-:Y:S01]  /*42d0*/  @P1 FADD.FTZ R64, -R64, R19 ;  /* 0x0000001340401221 */ /* 0x000fe20000010100 */
[----:B------:R-:W-:Y:S01]  /*42e0*/  F2FP.BF16.F32.PACK_AB R10, R11, R10 ;  /* 0x0000000a0b0a723e */ /* 0x000fe200000010ff */
[----:B------:R-:W-:Y:S01]  /*42f0*/  STS [R215+-0x1c00], R6 ;  /* 0xffe40006d7007388 */ /* 0x000fe20000000800 */
[----:B------:R-:W-:Y:S01]  /*4300*/  F2FP.BF16.F32.PACK_AB R14, R15, R14 ;  /* 0x0000000e0f0e723e */ /* 0x000fe200000010ff */
[----:B------:R-:W-:Y:S01]  /*4310*/  FMUL.FTZ R64, R113, R64 ;  /* 0x0000004071407220 */ /* 0x000fe20000410000 */
[----:B------:R-:W-:Y:S02]  /*4320*/  FMUL.FTZ R18, R114, R18 ;  /* 0x0000001272127220 */ /* 0x000fe40000410000 */
[----:B------:R-:W-:Y:S01]  /*4330*/  STS [R227+-0x2000], R8 ;  /* 0xffe00008e3007388 */ /* 0x000fe20000000800 */
[----:B------:R-:W-:Y:S04]  /*4340*/  F2FP.BF16.F32.PACK_AB R16, R65, R16 ;  /* 0x000000104110723e */ /* 0x000fe800000010ff */
[----:B------:R-:W-:Y:S01]  /*4350*/  STS [R227+-0x1c00], R10 ;  /* 0xffe4000ae3007388 */ /* 0x000fe20000000800 */
[----:B------:R-:W-:Y:S04]  /*4360*/  F2FP.BF16.F32.PACK_AB R18, R64, R18 ;  /* 0x000000124012723e */ /* 0x000fe800000010ff */
[----:B------:R-:W-:Y:S05]  /*4370*/  STS [R245+-0x2000], R12 ;  /* 0xffe0000cf5007388 */ /* 0x000fea0000000800 */
[----:B------:R-:W-:Y:S05]  /*4380*/  STS [R245+-0x1c00], R14 ;  /* 0xffe4000ef5007388 */ /* 0x000fea0000000800 */
[----:B------:R-:W-:Y:S05]  /*4390*/  STS [R112+-0x2000], R16 ;  /* 0xffe0001070007388 */ /* 0x000fea0000000800 */
[----:B------:R-:W-:Y:S01]  /*43a0*/  STS [R112+-0x1c00], R18 ;  /* 0xffe4001270007388 */ /* 0x000fe20000000800 */
[----:B------:R-:W-:Y:S06]  /*43b0*/  BAR.SYNC.DEFER_BLOCKING 0x0 ;  /* 0x0000000000007b1d */ /* 0x000fec0000010000 */
[----:B------:R-:W-:Y:S05]  /*43c0*/  LDSM.16.MT88.4 R4, [R200] ;  /* 0x00000000c804783b */ /* 0x000fea0000004200 */
[----:B------:R-:W2:Y:S05]  /*43d0*/  LDSM.16.MT88.4 R8, [R206+0x8000] ;  /* 0x00800000ce08783b */ /* 0x000eaa0000004200 */
[----:B------:R-:W3:Y:S05]  /*43e0*/  LDSM.16.MT88.4 R12, [R199] ;  /* 0x00000000c70c783b */ /* 0x000eea0000004200 */
[----:B------:R-:W4:Y:S05]  /*43f0*/  LDSM.16.MT88.4 R16, [R206+0xa000] ;  /* 0x00a00000ce10783b */ /* 0x000f2a0000004200 */
[----:B-1----:R-:W-:Y:S05]  /*4400*/  LDSM.16.MT88.4 R52, [R200+0x800] ;  /* 0x00080000c834783b */ /* 0x002fea0000004200 */
[----:B------:R-:W1:Y:S05]  /*4410*/  LDSM.16.MT88.4 R56, [R206+0x8800] ;  /* 0x00880000ce38783b */ /* 0x000e6a0000004200 */
[----:B------:R-:W5:Y:S05]  /*4420*/  LDSM.16.MT88.4 R60, [R199+0x800] ;  /* 0x00080000c73c783b */ /* 0x000f6a0000004200 */
[----:B------:R-:W5:Y:S05]  /*4430*/  LDSM.16.MT88.4 R64, [R206+0xa800] ;  /* 0x00a80000ce40783b */ /* 0x000f6a0000004200 */
[----:B------:R-:W-:Y:S01]  /*4440*/  LDSM.16.MT88.4 R100, [R206+0x9000] ;  /* 0x00900000ce64783b */ /* 0x000fe20000004200 */
[-C--:B--2---:R-:W-:Y:S04]  /*4450*/  HMMA.16816.F32.BF16 R20, R4, R8.reuse, R20 ;  /* 0x000000080414723c */ /* 0x084fe80000041814 */
[----:B------:R-:W-:Y:S04]  /*4460*/  LDSM.16.MT88.4 R104, [R199+0x1000] ;  /* 0x00100000c768783b */ /* 0x000fe80000004200 */
[C---:B---3--:R-:W-:Y:S08]  /*4470*/  HMMA.16816.F32.BF16 R24, R12.reuse, R8, R24 ;  /* 0x000000080c18723c */ /* 0x048ff00000041818 */
[-C--:B------:R-:W-:Y:S08]  /*4480*/  HMMA.16816.F32.BF16 R28, R12, R10.reuse, R28 ;  /* 0x0000000a0c1c723c */ /* 0x080ff0000004181c */
[C---:B------:R-:W-:Y:S01]  /*4490*/  HMMA.16816.F32.BF16 R32, R4.reuse, R10, R32 ;  /* 0x0000000a0420723c */ /* 0x040fe20000041820 */
[----:B------:R-:W2:Y:S07]  /*44a0*/  LDSM.16.MT88.4 R8, [R200+0x1000] ;  /* 0x00100000c808783b */ /* 0x000eae0000004200 */
[-C--:B----4-:R-:W-:Y:S08]  /*44b0*/  HMMA.16816.F32.BF16 R36, R4, R16.reuse, R36 ;  /* 0x000000100424723c */ /* 0x090ff00000041824 */
[C---:B------:R-:W-:Y:S08]  /*44c0*/  HMMA.16816.F32.BF16 R40, R12.reuse, R16, R40 ;  /* 0x000000100c28723c */ /* 0x040ff00000041828 */
[-C--:B------:R-:W-:Y:S01]  /*44d0*/  HMMA.16816.F32.BF16 R44, R12, R18.reuse, R44 ;  /* 0x000000120c2c723c */ /* 0x080fe2000004182c */
[----:B------:R-:W3:Y:S07]  /*44e0*/  LDSM.16.MT88.4 R12, [R206+0xb000] ;  /* 0x00b00000ce0c783b */ /* 0x000eee0000004200 */
[----:B------:R-:W-:Y:S01]  /*44f0*/  HMMA.16816.F32.BF16 R48, R4, R18, R48 ;  /* 0x000000120430723c */ /* 0x000fe20000041830 */
[----:B------:R-:W-:Y:S05]  /*4500*/  LDSM.16.MT88.4 R4, [R200+0x1800] ;  /* 0x00180000c804783b */ /* 0x000fea0000004200 */
[----:B------:R-:W4:Y:S02]  /*4510*/  LDSM.16.MT88.4 R16, [R206+0x9800] ;  /* 0x00980000ce10783b */ /* 0x000f240000004200 */
[-C--:B-1----:R-:W-:Y:S08]  /*4520*/  HMMA.16816.F32.BF16 R20, R52, R56.reuse, R20 ;  /* 0x000000383414723c */ /* 0x082ff00000041814 */
[C---:B-----5:R-:W-:Y:S08]  /*4530*/  HMMA.16816.F32.BF16 R24, R60.reuse, R56, R24 ;  /* 0x000000383c18723c */ /* 0x060ff00000041818 */
[-C--:B------:R-:W-:Y:S08]  /*4540*/  HMMA.16816.F32.BF16 R28, R60, R58.reuse, R28 ;  /* 0x0000003a3c1c723c */ /* 0x080ff0000004181c */
[C---:B------:R-:W-:Y:S01]  /*4550*/  HMMA.16816.F32.BF16 R32, R52.reuse, R58, R32 ;  /* 0x0000003a3420723c */ /* 0x040fe20000041820 */
[----:B------:R-:W1:Y:S07]  /*4560*/  LDSM.16.MT88.4 R56, [R199+0x1800] ;  /* 0x00180000c738783b */ /* 0x000e6e0000004200 */
[-C--:B------:R-:W-:Y:S08]  /*4570*/  HMMA.16816.F32.BF16 R36, R52, R64.reuse, R36 ;  /* 0x000000403424723c */ /* 0x080ff00000041824 */
[C---:B------:R-:W-:Y:S08]  /*4580*/  HMMA.16816.F32.BF16 R40, R60.reuse, R64, R40 ;  /* 0x000000403c28723c */ /* 0x040ff00000041828 */
[-C--:B------:R-:W-:Y:S01]  /*4590*/  HMMA.16816.F32.BF16 R44, R60, R66.reuse, R44 ;  /* 0x000000423c2c723c */ /* 0x080fe2000004182c */
[----:B------:R-:W5:Y:S01]  /*45a0*/  LDSM.16.MT88.4 R60, [R206+0xb800] ;  /* 0x00b80000ce3c783b */ /* 0x000f620000004200 */
[----:B------:R-:W-:Y:S06]  /*45b0*/  BAR.SYNC.DEFER_BLOCKING 0x0 ;  /* 0x0000000000007b1d */ /* 0x000fec0000010000 */
[----:B------:R-:W-:Y:S08]  /*45c0*/  HMMA.16816.F32.BF16 R48, R52, R66, R48 ;  /* 0x000000423430723c */ /* 0x000ff00000041830 */
[-C--:B--2---:R-:W-:Y:S08]  /*45d0*/  HMMA.16816.F32.BF16 R20, R8, R100.reuse, R20 ;  /* 0x000000640814723c */ /* 0x084ff00000041814 */
[C---:B------:R-:W-:Y:S08]  /*45e0*/  HMMA.16816.F32.BF16 R24, R104.reuse, R100, R24 ;  /* 0x000000646818723c */ /* 0x040ff00000041818 */
[-C--:B------:R-:W-:Y:S08]  /*45f0*/  HMMA.16816.F32.BF16 R28, R104, R102.reuse, R28 ;  /* 0x00000066681c723c */ /* 0x080ff0000004181c */
[C---:B------:R-:W-:Y:S08]  /*4600*/  HMMA.16816.F32.BF16 R32, R8.reuse, R102, R32 ;  /* 0x000000660820723c */ /* 0x040ff00000041820 */
[-C--:B---3--:R-:W-:Y:S08]  /*4610*/  HMMA.16816.F32.BF16 R36, R8, R12.reuse, R36 ;  /* 0x0000000c0824723c */ /* 0x088ff00000041824 */
[C---:B------:R-:W-:Y:S08]  /*4620*/  HMMA.16816.F32.BF16 R40, R104.reuse, R12, R40 ;  /* 0x0000000c6828723c */ /* 0x040ff00000041828 */
[-C--:B------:R-:W-:Y:S08]  /*4630*/  HMMA.16816.F32.BF16 R44, R104, R14.reuse, R44 ;  /* 0x0000000e682c723c */ /* 0x080ff0000004182c */
[----:B------:R-:W-:Y:S08]  /*4640*/  HMMA.16816.F32.BF16 R48, R8, R14, R48 ;  /* 0x0000000e0830723c */ /* 0x000ff00000041830 */
[-C--:B----4-:R-:W-:Y:S08]  /*4650*/  HMMA.16816.F32.BF16 R20, R4, R16.reuse, R20 ;  /* 0x000000100414723c */ /* 0x090ff00000041814 */
[C---:B-1----:R-:W-:Y:S08]  /*4660*/  HMMA.16816.F32.BF16 R24, R56.reuse, R16, R24 ;  /* 0x000000103818723c */ /* 0x042ff00000041818 */
        /* <DEDUP_REMOVED lines=11> */
[----:B------:R-:W-:Y:S04]  /*4720*/  IMAD.U32 R6, RZ, RZ, UR15 ;  /* 0x0000000fff067e24 */ /* 0x000fe8000f8e00ff */
[----:B------:R-:W-:Y:S05]  /*4730*/  IMAD.X R4, RZ, RZ, ~UR7, P1 ;  /* 0x80000007ff047e24 */ /* 0x000fea00088e06ff */
[----:B------:R-:W-:Y:S04]  /*4740*/  SHF.R.S64 R5, R5, 0x1f, R4 ;  /* 0x0000001f05057819 */ /* 0x000fe80000001004 */
[----:B------:R-:W-:Y:S01]  /*4750*/  IADD3 R225, P1, PT, R5, R225, RZ ;  /* 0x000000e105e17210 */ /* 0x000fe20007f3e0ff */
[----:B------:R-:W-:Y:S03]  /*4760*/  IMAD.U32 R5, RZ, RZ, UR15 ;  /* 0x0000000fff057e24 */ /* 0x000fe6000f8e00ff */
        /* <DEDUP_REMOVED lines=14> */
.L_x_815:
        /* <DEDUP_REMOVED lines=11> */
[----:B------:R-:W-:Y:S04]  /*4900*/  LDSM.16.M88.4 R184, [R196+0x1000] ;  /* 0x00100000c4b8783b */ /* 0x000fe80000000200 */
[----:B------:R-:W-:Y:S01]  /*4910*/  LDSM.16.MT88.4 R188, [R206+0xf000] ;  /* 0x00f00000cebc783b */ /* 0x000fe20000004200 */
        /* <DEDUP_REMOVED lines=17> */
[----:B------:R-:W-:Y:S02]  /*4a30*/  LEA R180, P1, R180, R248, 0x2 ;  /* 0x000000f8b4b47211 */ /* 0x000fe400078210ff */
[-C--:B------:R-:W-:Y:S01]  /*4a40*/  HMMA.16816.F32.BF16 R60, R112, R182.reuse, R60 ;  /* 0x000000b6703c723c */ /* 0x080fe2000004183c */
[----:B------:R-:W-:Y:S05]  /*4a50*/  IMAD.U32 R112, RZ, RZ, UR29 ;  /* 0x0000001dff707e24 */ /* 0x000fea000f8e00ff */
[----:B------:R-:W-:Y:S02]  /*4a60*/  LEA.HI.X.SX32 R181, R112, R249, 0x2, P1 ;  /* 0x000000f970b57211 */ /* 0x000fe400008f16ff */
[----:B------:R-:W-:Y:S01]  /*4a70*/  HMMA.16816.F32.BF16 R64, R104, R182, R64 ;  /* 0x000000b66840723c */ /* 0x000fe20000041840 */
[----:B------:R-:W-:Y:S03]  /*4a80*/  LDSM.16.M88.4 R104, [R195] ;  /* 0x00000000c368783b */ /* 0x000fe60000000200 */
[C---:B------:R-:W-:Y:S01]  /*4a90*/  LEA R182, P1, R221.reuse, R180, 0x5 ;  /* 0x000000b4ddb67211 */ /* 0x040fe200078228ff */
[----:B------:R-:W-:Y:S03]  /*4aa0*/  LDSM.16.M88.4 R112, [R195+0x1000] ;  /* 0x00100000c370783b */ /* 0x000fe60000000200 */
[C---:B------:R-:W-:Y:S01]  /*4ab0*/  LEA.HI.X.SX32 R183, R221.reuse, R181, 0x5, P1 ;  /* 0x000000b5ddb77211 */ /* 0x040fe200008f2eff */
[-C--:B-1----:R-:W-:Y:S08]  /*4ac0*/  HMMA.16816.F32.BF16 R4, R100, R108.reuse, R4 ;  /* 0x0000006c6404723c */ /* 0x082ff00000041804 */
[C---:B------:R-:W-:Y:S08]  /*4ad0*/  HMMA.16816.F32.BF16 R8, R184.reuse, R108, R8 ;  /* 0x0000006cb808723c */ /* 0x040ff00000041808 */
[-C--:B------:R-:W-:Y:S08]  /*4ae0*/  HMMA.16816.F32.BF16 R12, R184, R110.reuse, R12 ;  /* 0x0000006eb80c723c */ /* 0x080ff0000004180c */
[C---:B------:R-:W-:Y:S01]  /*4af0*/  HMMA.16816.F32.BF16 R16, R100.reuse, R110, R16 ;  /* 0x0000006e6410723c */ /* 0x040fe20000041810 */
[----:B------:R-:W1:Y:S07]  /*4b00*/  LDSM.16.MT88.4 R108, [R206+0xd800] ;  /* 0x00d80000ce6c783b */ /* 0x000e6e0000004200 */
[-C--:B------:R-:W-:Y:S08]  /*4b10*/  HMMA.16816.F32.BF16 R52, R100, R188.reuse, R52 ;  /* 0x000000bc6434723c */ /* 0x080ff00000041834 */
[C---:B------:R-:W-:Y:S08]  /*4b20*/  HMMA.16816.F32.BF16 R56, R184.reuse, R188, R56 ;  /* 0x000000bcb838723c */ /* 0x040ff00000041838 */
[-C--:B------:R-:W-:Y:S03]  /*4b30*/  HMMA.16816.F32.BF16 R60, R184, R190.reuse, R60 ;  /* 0x000000beb83c723c */ /* 0x080fe6000004183c */
[C---:B------:R-:W-:Y:S04]  /*4b40*/  LEA R184, P1, R221.reuse, R182, 0x5 ;  /* 0x000000b6ddb87211 */ /* 0x040fe800078228ff */
[C---:B------:R-:W-:Y:S01]  /*4b50*/  LEA.HI.X.SX32 R185, R221.reuse, R183, 0x5, P1 ;  /* 0x000000b7ddb97211 */ /* 0x040fe200008f2eff */
[----:B------:R-:W-:Y:S01]  /*4b60*/  HMMA.16816.F32.BF16 R64, R100, R190, R64 ;  /* 0x000000be6440723c */ /* 0x000fe20000041840 */
[----:B------:R-:W2:Y:S03]  /*4b70*/  LDSM.16.MT88.4 R100, [R206+0xf800] ;  /* 0x00f80000ce64783b */ /* 0x000ea60000004200 */
[C---:B------:R-:W-:Y:S04]  /*4b80*/  LEA R188, P1, R221.reuse, R184, 0x5 ;  /* 0x000000b8ddbc7211 */ /* 0x040fe800078228ff */
[C---:B------:R-:W-:Y:S01]  /*4b90*/  LEA.HI.X.SX32 R189, R221.reuse, R185, 0x5, P1 ;  /* 0x000000b9ddbd7211 */ /* 0x040fe200008f2eff */
[-C--:B-1----:R-:W-:Y:S05]  /*4ba0*/  HMMA.16816.F32.BF16 R4, R104, R108.reuse, R4 ;  /* 0x0000006c6804723c */ /* 0x082fea0000041804 */
        /* <DEDUP_REMOVED lines=9> */
[C---:B------:R-:W-:Y:S05]  /*4c40*/  LEA.HI.X.SX32 R111, R221.reuse, R109, 0x5, P1 ;  /* 0x0000006ddd6f7211 */ /* 0x040fea00008f2eff */
[C---:B------:R-:W-:Y:S04]  /*4c50*/  HMMA.16816.F32.BF16 R56, R112.reuse, R100, R56 ;  /* 0x000000647038723c */ /* 0x040fe80000041838 */
[C---:B------:R-:W-:Y:S04]  /*4c60*/  IMAD.WIDE R100, R221.reuse, -0xc0, R110 ;  /* 0xffffff40dd647825 */ /* 0x040fe800078e026e */
[-C--:B------:R-:W-:Y:S03]  /*4c70*/  HMMA.16816.F32.BF16 R60, R112, R102.reuse, R60 ;  /* 0x00000066703c723c */ /* 0x080fe6000004183c */
[C---:B------:R-:W-:Y:S04]  /*4c80*/  LEA R114, P1, R221.reuse, R100, 0x5 ;  /* 0x00000064dd727211 */ /* 0x040fe800078228ff */
[C---:B------:R-:W-:Y:S01]  /*4c90*/  LEA.HI.X.SX32 R115, R221.reuse, R101, 0x5, P1 ;  /* 0x00000065dd737211 */ /* 0x040fe200008f2eff */
        /* <DEDUP_REMOVED lines=22> */
[----:B------:R3:W-:Y:S04]  /*4e00*/  REDG.E.ADD.F32.FTZ.RN.STRONG.GPU desc[UR22][R248.64+0x80], R16 ;  /* 0x00008010f80079a6 */ /* 0x0007e8000c12f316 */
[----:B------:R3:W-:Y:S01]  /*4e10*/  REDG.E.ADD.F32.FTZ.RN.STRONG.GPU desc[UR22][R100.64+0x80], R17 ;  /* 0x00008011640079a6 */ /* 0x0007e2000c12f316 */
[C---:B------:R-:W-:Y:S03]  /*4e20*/  IMAD.WIDE R180, R221.reuse, -0xc0, R4 ;  /* 0xffffff40ddb47825 */ /* 0x040fe600078e0204 */
[----:B------:R-:W-:Y:S01]  /*4e30*/  REDG.E.ADD.F32.FTZ.RN.STRONG.GPU desc[UR22][R114.64+0x80], R18 ;  /* 0x00008012720079a6 */ /* 0x000fe2000c12f316 */
[C---:B----4-:R-:W-:Y:S03]  /*4e40*/  LEA R182, P1, R221.reuse, R180, 0x5 ;  /* 0x000000b4ddb67211 */ /* 0x050fe600078228ff */
        /* <DEDUP_REMOVED lines=21> */
[C---:B-1----:R-:W-:Y:S03]  /*4fa0*/  IMAD.WIDE R108, R221.reuse, -0xc0, R186 ;  /* 0xffffff40dd6c7825 */ /* 0x042fe600078e02ba */
[----:B------:R-:W-:Y:S01]  /*4fb0*/  REDG.E.ADD.F32.FTZ.RN.STRONG.GPU desc[UR22][R188.64+0x100], R57 ;  /* 0x00010039bc0079a6 */ /* 0x000fe2000c12f316 */
[C---:B------:R-:W-:Y:S03]  /*4fc0*/  LEA R10, P1, R221.reuse, R108, 0x5 ;  /* 0x0000006cdd0a7211 */ /* 0x040fe600078228ff */
[----:B------:R-:W-:Y:S01]  /*4fd0*/  REDG.E.ADD.F32.FTZ.RN.STRONG.GPU desc[UR22][R8.64+0x100], R58 ;  /* 0x0001003a080079a6 */ /* 0x000fe2000c12f316 */
[C---:B--2---:R-:W-:Y:S03]  /*4fe0*/  LEA.HI.X.SX32 R11, R221.reuse, R109, 0x5, P1 ;  /* 0x0000006ddd0b7211 */ /* 0x044fe600008f2eff */
        /* <DEDUP_REMOVED lines=18> */
[----:B------:R-:W-:Y:S04]  /*5110*/  LDSM.16.MT88.4 R8, [R192] ;  /* 0x00000000c008783b */ /* 0x000fe80000004200 */
[----:B------:R-:W-:Y:S04]  /*5120*/  REDG.E.ADD.F32.FTZ.RN.STRONG.GPU desc[UR22][R6.64+0x180], R63 ;  /* 0x0001803f060079a6 */ /* 0x000fe8000c12f316 */
[----:B------:R-:W1:Y:S04]  /*5130*/  LDSM.16.MT88.4 R4, [R200+-0x2000] ;  /* 0xffe00000c804783b */ /* 0x000e680000004200 */
[----:B------:R-:W2:Y:S04]  /*5140*/  LDSM.16.MT88.4 R12, [R199+-0x2000] ;  /* 0xffe00000c70c783b */ /* 0x000ea80000004200 */
[----:B------:R-:W3:Y:S04]  /*5150*/  LDSM.16.MT88.4 R16, [R192+0x2000] ;  /* 0x00200000c010783b */ /* 0x000ee80000004200 */
[----:B------:R-:W-:Y:S04]  /*5160*/  LDSM.16.MT88.4 R52, [R200+-0x1800] ;  /* 0xffe80000c834783b */ /* 0x000fe80000004200 */
[----:B------:R-:W4:Y:S04]  /*5170*/  LDSM.16.MT88.4 R56, [R192+0x800] ;  /* 0x00080000c038783b */ /* 0x000f280000004200 */
[----:B------:R-:W4:Y:S04]  /*5180*/  LDSM.16.MT88.4 R64, [R199+-0x1800] ;  /* 0xffe80000c740783b */ /* 0x000f280000004200 */
[----:B------:R-:W4:Y:S04]  /*5190*/  LDSM.16.MT88.4 R100, [R192+0x2800] ;  /* 0x00280000c064783b */ /* 0x000f280000004200 */
[----:B------:R-:W-:Y:S04]  /*51a0*/  LDSM.16.MT88.4 R60, [R192+0x1000] ;  /* 0x00100000c03c783b */ /* 0x000fe80000004200 */
[----:B------:R-:W-:Y:S04]  /*51b0*/  LDSM.16.MT88.4 R104, [R199+-0x1000] ;  /* 0xfff00000c768783b */ /* 0x000fe80000004200 */
[----:B------:R-:W-:Y:S01]  /*51c0*/  LDSM.16.MT88.4 R108, [R192+0x3800] ;  /* 0x00380000c06c783b */ /* 0x000fe20000004200 */
[-C--:B-1----:R-:W-:Y:S08]  /*51d0*/  HMMA.16816.F32.BF16 R68, R4, R8.reuse, R68 ;  /* 0x000000080444723c */ /* 0x082ff00000041844 */
        /* <DEDUP_REMOVED lines=49> */
[----:B------:R-:W-:Y:S01]  /*54f0*/  IADD3 R4, PT, PT, R214, 0xc040, RZ ;  /* 0x0000c040d6047810 */ /* 0x000fe20007ffe0ff */
[----:B------:R-:W3:Y:S01]  /*5500*/  LDCU UR5, c[0x0][0x4fc] ;  /* 0x00009f80ff0577ac */ /* 0x000ee20008000800 */
        /* <DEDUP_REMOVED lines=15> */
[----:B------:R-:W-:Y:S01]  /*5600*/  IADD3 R0, PT, PT, R214, 0xc000, RZ ;  /* 0x0000c000d6007810 */ /* 0x000fe20007ffe0ff */
        /* <DEDUP_REMOVED lines=25> */
[----:B---3--:R-:W-:Y:S01]  /*57a0*/  FMUL.FTZ R20, R20, UR5 ;  /* 0x0000000514147c20 */ /* 0x008fe20008410000 */
        /* <DEDUP_REMOVED lines=74> */
[----:B------:R-:W-:Y:S01]  /*5c50*/  ISETP.NE.AND P0, PT, R244, -0x1, PT ;  /* 0xfffffffff400780c */ /* 0x000fe20003f05270 */
        /* <DEDUP_REMOVED lines=26> */
[----:B------:R-:W-:Y:S01]  /*5e00*/  MOV R29, R4 ;  /* 0x00000004001d7202 */ /* 0x000fe20000000f00 */
[----:B------:R-:W-:Y:S05]  /*5e10*/  BRA `(.L_x_818) ;  /* 0x0000000000187947 */ /* 0x000fea0003800000 */
.L_x_817:
[----:B------:R-:W2:Y:S01]  /*5e20*/  LDCU.64 UR10, c[0x0][0x5c0] ;  /* 0x0000b800ff0a77ac */ /* 0x000ea20008000a00 */
[----:B-1----:R-:W-:-:S05]  /*5e30*/  IADD3 R4, PT, PT, R243, R244, RZ ;  /* 0x000000f4f3047210 */ /* 0x002fca0007ffe0ff */
[C---:B--2---:R-:W-:Y:S02]  /*5e40*/  IMAD R28, R4.reuse, UR11, RZ ;  /* 0x0000000b041c7c24 */ /* 0x044fe4000f8e02ff */
[----:B------:R-:W-:-:S05]  /*5e50*/  IMAD.WIDE.U32 R4, R4, UR10, RZ ;  /* 0x0000000a04047c25 */ /* 0x000fca000f8e00ff */
[----:B------:R-:W-:Y:S02]  /*5e60*/  IADD3 R28, PT, PT, R5, R28, RZ ;  /* 0x0000001c051c7210 */ /* 0x000fe40007ffe0ff */
[----:B------:R-:W-:Y:S02]  /*5e70*/  MOV R29, R4 ;  /* 0x00000004001d7202 */ /* 0x000fe40000000f00 */
.L_x_818:
        /* <DEDUP_REMOVED lines=11> */
.L_x_819:
[----:B------:R-:W1:Y:S01]  /*5f30*/  LDCU.64 UR6, c[0x0][0x5c8] ;  /* 0x0000b900ff0677ac */ /* 0x000e620008000a00 */
[----:B------:R-:W-:-:S05]  /*5f40*/  IADD3 R36, PT, PT, R243, R244, RZ ;  /* 0x000000f4f3247210 */ /* 0x000fca0007ffe0ff */
[C---:B-1----:R-:W-:Y:S02]  /*5f50*/  IMAD R0, R36.reuse, UR7, RZ ;  /* 0x0000000724007c24 */ /* 0x042fe4000f8e02ff */
[----:B------:R-:W-:-:S05]  /*5f60*/  IMAD.WIDE.U32 R36, R36, UR6, RZ ;  /* 0x0000000624247c25 */ /* 0x000fca000f8e00ff */
[----:B------:R-:W-:-:S07]  /*5f70*/  IADD3 R0, PT, PT, R37, R0, RZ ;  /* 0x0000000025007210 */ /* 0x000fce0007ffe0ff */
.L_x_820:
[----:B------:R-:W-:Y:S01]  /*5f80*/  BAR.SYNC.DEFER_BLOCKING 0x0 ;  /* 0x0000000000007b1d */ /* 0x000fe20000010000 */
[----:B------:R-:W-:Y:S01]  /*5f90*/  USHF.L.U32 UR12, UR21, 0x6, URZ ;  /* 0x00000006150c7899 */ /* 0x000fe200080006ff */
[----:B------:R-:W-:Y:S01]  /*5fa0*/  LOP3.LUT R38, R212, 0x38, RZ, 0xc0, !PT ;  /* 0x00000038d4267812 */ /* 0x000fe200078ec0ff */
[----:B------:R-:W-:Y:S01]  /*5fb0*/  USHF.L.U32 UR14, UR21, 0x6, URZ ;  /* 0x00000006150e7899 */ /* 0x000fe200080006ff */
[----:B------:R-:W-:Y:S01]  /*5fc0*/  IMAD.U32 R37, RZ, RZ, UR6 ;  /* 0x00000006ff257e24 */ /* 0x000fe2000f8e00ff */
[----:B------:R-:W-:Y:S01]  /*5fd0*/  UIMAD.WIDE.U32 UR16, UR12, UR10, URZ ;  /* 0x0000000a0c1072a5 */ /* 0x000fe2000f8e00ff */
[----:B------:R-:W-:Y:S01]  /*5fe0*/  BSSY.RECONVERGENT B0, `(.L_x_821) ;  /* 0x0000025000007945 */ /* 0x000fe20003800200 */
[----:B------:R-:W-:Y:S01]  /*5ff0*/  USHF.R.S32.HI UR13, URZ, 0x1f, UR12 ;  /* 0x0000001fff0d7899 */ /* 0x000fe2000801140c */
[----:B------:R-:W1:Y:S01]  /*6000*/  LDCU.64 UR4, c[0x0][0x5d8] ;  /* 0x0000bb00ff0477ac */ /* 0x000e620008000a00 */
[----:B------:R-:W-:Y:S02]  /*6010*/  IADD3 R242, PT, PT, R242, -UR14, RZ ;  /* 0x8000000ef2f27c10 */ /* 0x000fe4000fffe0ff */
[----:B------:R-:W-:Y:S01]  /*6020*/  IMAD.U32 R30, RZ, RZ, UR16 ;  /* 0x00000010ff1e7e24 */ /* 0x000fe2000f8e00ff */
[----:B------:R-:W-:Y:S01]  /*6030*/  UIMAD UR15, UR13, UR10, URZ ;  /* 0x0000000a0d0f72a4 */ /* 0x000fe2000f8e02ff */
[----:B------:R-:W-:Y:S01]  /*6040*/  ISETP.GE.AND P1, PT, R213, R242, PT ;  /* 0x000000f2d500720c */ /* 0x000fe20003f26270 */
[----:B------:R-:W-:-:S02]  /*6050*/  IMAD.U32 R31, RZ, RZ, UR17 ;  /* 0x00000011ff1f7e24 */ /* 0x000fc4000f8e00ff */
[----:B------:R-:W-:Y:S01]  /*6060*/  LOP3.LUT R30, R30, 0x38, R212, 0xf8, !PT ;  /* 0x000000381e1e7812 */ /* 0x000fe200078ef8d4 */
[----:B------:R-:W-:-:S03]  /*6070*/  UIMAD UR15, UR12, UR11, UR15 ;  /* 0x0000000b0c0f72a4 */ /* 0x000fc6000f8e020f */
[----:B------:R-:W-:Y:S01]  /*6080*/  IADD3 R44, P0, PT, R29, R30, RZ ;  /* 0x0000001e1d2c7210 */ /* 0x000fe20007f1e0ff */
[C---:B------:R-:W-:Y:S02]  /*6090*/  VIADD R30, R213.reuse, 0x20 ;  /* 0x00000020d51e7836 */ /* 0x040fe40000000000 */
[----:B------:R-:W-:Y:S01]  /*60a0*/  IMAD.U32 R29, RZ, RZ, UR15 ;  /* 0x0000000fff1d7e24 */ /* 0x000fe2000f8e00ff */
[----:B------:R2:W3:Y:S02]  /*60b0*/  LDS.128 R24, [R216+0xd000] ;  /* 0x00d00000d8187984 */ /* 0x0004e40000000c00 */
[----:B------:R-:W-:Y:S02]  /*60c0*/  ISETP.GE.AND P2, PT, R30, R242, PT ;  /* 0x000000f21e00720c */ /* 0x000fe40003f46270 */
[----:B------:R2:W4:Y:S01]  /*60d0*/  LDS.128 R20, [R216+0xf000] ;  /* 0x00f00000d8147984 */ /* 0x0005220000000c00 */
[----:B------:R-:W-:Y:S02]  /*60e0*/  IADD3.X R45, PT, PT, R28, UR17, R29, P0, !PT ;  /* 0x000000111c2d7c10 */ /* 0x000fe400087fe41d */
[----:B------:R-:W-:Y:S01]  /*60f0*/  IADD3 R40, P0, PT, R213, 0x20, RZ ;  /* 0x00000020d5287810 */ /* 0x000fe20007f1e0ff */
[----:B------:R2:W2:Y:S01]  /*6100*/  LDS.128 R16, [R216+0x10000] ;  /* 0x01000000d8107984 */ /* 0x0004a20000000c00 */
[----:B-1----:R-:W-:-:S02]  /*6110*/  IMAD.WIDE.U32 R44, R208, UR4, R44 ;  /* 0x00000004d02c7c25 */ /* 0x002fc4000f8e002c */
[----:B------:R-:W-:Y:S01]  /*6120*/  IADD3.X R39, PT, PT, RZ, RZ, RZ, P0, !PT ;  /* 0x000000ffff277210 */ /* 0x000fe200007fe4ff */
[----:B------:R1:W1:Y:S01]  /*6130*/  LDS.128 R12, [R216+0x11000] ;  /* 0x01100000d80c7984 */ /* 0x0002620000000c00 */
[----:B------:R-:W-:-:S03]  /*6140*/  IMAD R41, R208, UR5, R45 ;  /* 0x00000005d0297c24 */ /* 0x000fc6000f8e022d */
[----:B------:R1:W1:Y:S04]  /*6150*/  LDS.128 R8, [R216+0x12000] ;  /* 0x01200000d8087984 */ /* 0x0002680000000c00 */
[----:B------:R1:W1:Y:S01]  /*6160*/  LDS.128 R4, [R216+0x13000] ;  /* 0x01300000d8047984 */ /* 0x0002620000000c00 */
[----:B------:R-:W-:Y:S05]  /*6170*/  @P1 BRA `(.L_x_822) ;  /* 0x00000000002c1947 */ /* 0x000fea0003800000 */
[----:B------:R-:W3:Y:S01]  /*6180*/  LDS.128 R28, [R216+0xc000] ;  /* 0x00c00000d81c7984 */ /* 0x000ee20000000c00 */
[----:B------:R-:W4:Y:S01]  /*6190*/  LDCU.64 UR4, c[0x0][0x560] ;  /* 0x0000ac00ff0477ac */ /* 0x000f220008000a00 */
[----:B------:R-:W-:Y:S02]  /*61a0*/  MOV R42, R44 ;  /* 0x0000002c002a7202 */ /* 0x000fe40000000f00 */
[----:B------:R-:W2:Y:S01]  /*61b0*/  LDS.128 R32, [R216+0xe000] ;  /* 0x00e00000d8207984 */ /* 0x000ea20000000c00 */
[----:B------:R-:W-:-:S03]  /*61c0*/  MOV R43, R41 ;  /* 0x00000029002b7202 */ /* 0x000fc60000000f00 */
[----:B------:R-:W-:-:S04]  /*61d0*/  IMAD.WIDE.U32 R46, R213, UR10, R42 ;  /* 0x0000000ad52e7c25 */ /* 0x000fc8000f8e002a */
[----:B------:R-:W-:Y:S01]  /*61e0*/  IMAD R42, R213, UR11, R47 ;  /* 0x0000000bd52a7c24 */ /* 0x000fe2000f8e022f */
[----:B----4-:R-:W-:-:S04]  /*61f0*/  LEA R48, P0, R46, UR4, 0x1 ;  /* 0x000000042e307c11 */ /* 0x010fc8000f8008ff */
[----:B------:R-:W-:-:S05]  /*6200*/  LEA.HI.X R49, R46, UR5, R42, 0x1, P0 ;  /* 0x000000052e317c11 */ /* 0x000fca00080f0c2a */
[----:B---3--:R3:W-:Y:S04]  /*6210*/  STG.E.128 desc[UR22][R48.64], R28 ;  /* 0x0000001c30007986 */ /* 0x0087e8000c101d16 */
[----:B--2---:R3:W-:Y:S02]  /*6220*/  STG.E.128 desc[UR22][R48.64+0x80], R32 ;  /* 0x0000802030007986 */ /* 0x0047e4000c101d16 */
.L_x_822:
[----:B------:R-:W-:Y:S05]  /*6230*/  BSYNC.RECONVERGENT B0 ;  /* 0x0000000000007941 */ /* 0x000fea0003800200 */
.L_x_821:
[----:B------:R-:W-:Y:S04]  /*6240*/  BSSY.RECONVERGENT B0, `(.L_x_823) ;  /* 0x000000d000007945 */ /* 0x000fe80003800200 */
[----:B------:R-:W-:Y:S05]  /*6250*/  @P2 BRA `(.L_x_824) ;  /* 0x00000000002c2947 */ /* 0x000fea0003800000 */
[----:B------:R-:W4:Y:S01]  /*6260*/  LDCU.64 UR4, c[0x0][0x560] ;  /* 0x0000ac00ff0477ac */ /* 0x000f220008000a00 */
[----:B---3--:R-:W-:Y:S01]  /*6270*/  MOV R30, R44 ;  /* 0x0000002c001e7202 */ /* 0x008fe20000000f00 */
[----:B------:R-:W-:Y:S01]  /*6280*/  IMAD R28, R39, UR10, RZ ;  /* 0x0000000a271c7c24 */ /* 0x000fe2000f8e02ff */
[----:B------:R-:W-:-:S03]  /*6290*/  MOV R31, R41 ;  /* 0x00000029001f7202 */ /* 0x000fc60000000f00 */
[C---:B------:R-:W-:Y:S02]  /*62a0*/  IMAD R28, R40.reuse, UR11, R28 ;  /* 0x0000000b281c7c24 */ /* 0x040fe4000f8e021c */
[----:B------:R-:W-:-:S05]  /*62b0*/  IMAD.WIDE.U32 R30, R40, UR10, R30 ;  /* 0x0000000a281e7c25 */ /* 0x000fca000f8e001e */
[----:B------:R-:W-:Y:S02]  /*62c0*/  IADD3 R28, PT, PT, R28, R31, RZ ;  /* 0x0000001f1c1c7210 */ /* 0x000fe40007ffe0ff */
[----:B----4-:R-:W-:-:S04]  /*62d0*/  LEA R32, P0, R30, UR4, 0x1 ;  /* 0x000000041e207c11 */ /* 0x010fc8000f8008ff */
[----:B------:R-:W-:-:S05]  /*62e0*/  LEA.HI.X R33, R30, UR5, R28, 0x1, P0 ;  /* 0x000000051e217c11 */ /* 0x000fca00080f0c1c */
[----:B------:R3:W-:Y:S04]  /*62f0*/  STG.E.128 desc[UR22][R32.64], R24 ;  /* 0x0000001820007986 */ /* 0x0007e8000c101d16 */
[----:B------:R3:W-:Y:S02]  /*6300*/  STG.E.128 desc[UR22][R32.64+0x80], R20 ;  /* 0x0000801420007986 */ /* 0x0007e4000c101d16 */
.L_x_824:
[----:B------:R-:W-:Y:S05]  /*6310*/  BSYNC.RECONVERGENT B0 ;  /* 0x0000000000007941 */ /* 0x000fea0003800200 */
.L_x_823:
        /* <DEDUP_REMOVED lines=12> */
[----:B------:R-:W3:Y:S01]  /*63e0*/  LDCU.64 UR4, c[0x0][0x568] ;  /* 0x0000ad00ff0477ac */ /* 0x000ee20008000a00 */
[----:B------:R-:W-:Y:S02]  /*63f0*/  MOV R20, R22 ;  /* 0x0000001600147202 */ /* 0x000fe40000000f00 */
[----:B------:R-:W-:-:S03]  /*6400*/  MOV R21, R0 ;  /* 0x0000000000157202 */ /* 0x000fc60000000f00 */
[----:B------:R-:W-:-:S04]  /*6410*/  IMAD.WIDE.U32 R24, R213, UR6, R20 ;  /* 0x00000006d5187c25 */ /* 0x000fc8000f8e0014 */
[----:B------:R-:W-:Y:S01]  /*6420*/  IMAD R20, R213, UR7, R25 ;  /* 0x00000007d5147c24 */ /* 0x000fe2000f8e0219 */
[----:B---3--:R-:W-:-:S04]  /*6430*/  LEA R26, P0, R24, UR4, 0x1 ;  /* 0x00000004181a7c11 */ /* 0x008fc8000f8008ff */
[----:B------:R-:W-:-:S05]  /*6440*/  LEA.HI.X R27, R24, UR5, R20, 0x1, P0 ;  /* 0x00000005181b7c11 */ /* 0x000fca00080f0c14 */
[----:B--2---:R3:W-:Y:S04]  /*6450*/  STG.E.128 desc[UR22][R26.64], R16 ;  /* 0x000000101a007986 */ /* 0x0047e8000c101d16 */
[----:B-1----:R3:W-:Y:S02]  /*6460*/  STG.E.128 desc[UR22][R26.64+0x80], R8 ;  /* 0x000080081a007986 */ /* 0x0027e4000c101d16 */
.L_x_826:
[----:B------:R-:W-:Y:S05]  /*6470*/  BSYNC.RECONVERGENT B0 ;  /* 0x0000000000007941 */ /* 0x000fea0003800200 */
.L_x_825:
[----:B------:R-:W-:Y:S05]  /*6480*/  @P2 BRA `(.L_x_813) ;  /* 0x00000000002c2947 */ /* 0x000fea0003800000 */
[----:B------:R-:W4:Y:S01]  /*6490*/  LDCU.64 UR4, c[0x0][0x568] ;  /* 0x0000ad00ff0477ac */ /* 0x000f220008000a00 */
[----:B-1-3--:R-:W-:Y:S01]  /*64a0*/  MOV R8, R22 ;  /* 0x0000001600087202 */ /* 0x00afe20000000f00 */
        /* <DEDUP_REMOVED lines=9> */
.L_x_813:
[----:B------:R-:W-:Y:S05]  /*6540*/  BSYNC.RECONVERGENT B1 ;  /* 0x0000000000017941 */ /* 0x000fea0003800200 */
.L_x_791:
[----:B------:R-:W2:Y:S01]  /*6550*/  LDCU UR5, c[0x0][0x438] ;  /* 0x00008700ff0577ac */ /* 0x000ea20008000800 */
[----:B-1-3--:R-:W1:Y:S01]  /*6560*/  LDC R9, c[0x0][0x438] ;  /* 0x00010e00ff097b82 */ /* 0x00ae620000000800 */
        /* <DEDUP_REMOVED lines=9> */
.L_x_828:
        /* <DEDUP_REMOVED lines=16> */
.L_x_2426:


//--------------------- .text._ZN5flash44flash_bwd_dq_dk_dv_loop_seqk_parallel_kernelI23Flash_bwd_kernel_traitsILi128ELi64ELi64ELi8ELi4ELi2ELi2ELb1ELb0EN7cutlass10bfloat16_tE19Flash_kernel_traitsILi128ELi64ELi64ELi8ES3_EELb0ELb0ELb0ELb0ELb0ELb1ELb1EEEvNS_16Flash_bwd_paramsE --------------------------
	.section	.text._ZN5flash44flash_bwd_dq_dk_dv_loop_seqk_parallel_kernelI23Flash_bwd_kernel_traitsILi128ELi64ELi64ELi8ELi4ELi2ELi2ELb1ELb0EN7cutlass10bfloat16_tE19Flash_kernel_traitsILi128ELi64ELi64ELi8ES3_EELb0ELb0ELb0ELb0ELb0ELb1ELb1EEEvNS_16Flash_bwd_paramsE,"ax",@progbits
	.align	128
        .global         _ZN5flash44flash_bwd_dq_dk_dv_loop_seqk_parallel_kernelI23Flash_bwd_kernel_traitsILi128ELi64ELi64ELi8ELi4ELi2ELi2ELb1ELb0EN7cutlass10bfloat16_tE19Flash_kernel_traitsILi128ELi64ELi64ELi8ES3_EELb0ELb0ELb0ELb0ELb0ELb1ELb1EEEvNS_16Flash_bwd_paramsE
        .type           _ZN5flash44flash_bwd_dq_dk_dv_loop_seqk_parallel_kernelI23Flash_bwd_kernel_traitsILi128ELi64ELi64ELi8ELi4ELi2ELi2ELb1ELb0EN7cutlass10bfloat16_tE19Flash_kernel_traitsILi128ELi64ELi64ELi8ES3_EELb0ELb0ELb0ELb0ELb0ELb1ELb1EEEvNS_16Flash_bwd_paramsE,@function
        .size           _ZN5flash44flash_bwd_dq_dk_dv_loop_seqk_parallel_kernelI23Flash_bwd_kernel_traitsILi128ELi64ELi64ELi8ELi4ELi2ELi2ELb1ELb0EN7cutlass10bfloat16_tE19Flash_kernel_traitsILi128ELi64ELi64ELi8ES3_EELb0ELb0ELb0ELb0ELb0ELb1ELb1EEEvNS_16Flash_bwd_paramsE,(.L_x_2427 - _ZN5flash44flash_bwd_dq_dk_dv_loop_seqk_parallel_kernelI23Flash_bwd_kernel_traitsILi128ELi64ELi64ELi8ELi4ELi2ELi2ELb1ELb0EN7cutlass10bfloat16_tE19Flash_kernel_traitsILi128ELi64ELi64ELi8ES3_EELb0ELb0ELb0ELb0ELb0ELb1ELb1EEEvNS_16Flash_bwd_paramsE)
        .other          _ZN5flash44flash_bwd_dq_dk_dv_loop_seqk_parallel_kernelI23Flash_bwd_kernel_traitsILi128ELi64ELi64ELi8ELi4ELi2ELi2ELb1ELb0EN7cutlass10bfloat16_tE19Flash_kernel_traitsILi128ELi64ELi64ELi8ES3_EELb0ELb0ELb0ELb0ELb0ELb1ELb1EEEvNS_16Flash_bwd_paramsE,@"STO_CUDA_ENTRY STV_DEFAULT"
_ZN5flash44flash_bwd_dq_dk_dv_loop_seqk_parallel_kernelI23Flash_bwd_kernel_traitsILi128ELi64ELi64ELi8ELi4ELi2ELi2ELb1ELb0EN7cutlass10bfloat16_tE19Flash_kernel_traitsILi128ELi64ELi64ELi8ES3_EELb0ELb0ELb0ELb0ELb0ELb1ELb1EEEvNS_16Flash_bwd_paramsE:
.text._ZN5flash44flash_bwd_dq_dk_dv_loop_seqk_parallel_kernelI23Flash_bwd_kernel_traitsILi128ELi64ELi64ELi8ELi4ELi2ELi2ELb1ELb0EN7cutlass10bfloat16_tE19Flash_kernel_traitsILi128ELi64ELi64ELi8ES3_EELb0ELb0ELb0ELb0ELb0ELb1ELb1EEEvNS_16Flash_bwd_paramsE:
        /* <DEDUP_REMOVED lines=45> */
[----:B------:R-:W-:Y:S01]  /*02d0*/  LOP3.LUT R201, R0, 0x1c0, RZ, 0xc0, !PT ;  /* 0x000001c000c97812 */ /* 0x000fe200078ec0ff */
[----:B------:R-:W-:Y:S01]  /*02e0*/  VIADD R210, R209, 0x20 ;  /* 0x00000020d1d27836 */ /* 0x000fe20000000000 */
        /* <DEDUP_REMOVED lines=10> */
[----:B------:R-:W-:Y:S02]  /*0390*/  LOP3.LUT R195, R195, R201, RZ, 0x3c, !PT ;  /* 0x000000c9c3c37212 */ /* 0x000fe400078e3cff */
[----:B------:R-:W-:Y:S02]  /*03a0*/  LOP3.LUT R203, R193, 0xc00, R3, 0xf8, !PT ;  /* 0x00000c00c1cb7812 */ /* 0x000fe400078ef803 */
[----:B------:R-:W-:-:S02]  /*03b0*/  LOP3.LUT R201, R201, 0x8, R207, 0x78, !PT ;  /* 0x00000008c9c97812 */ /* 0x000fc400078e78cf */
[----:B------:R-:W-:Y:S02]  /*03c0*/  LOP3.LUT R193, R193, 0x400, R3, 0xf8, !PT ;  /* 0x00000400c1c17812 */ /* 0x000fe400078ef803 */
[----:B------:R-:W-:Y:S02]  /*03d0*/  LOP3.LUT R202, R202, 0x18, R209, 0xf8, !PT ;  /* 0x00000018caca7812 */ /* 0x000fe400078ef8d1 */
[----:B------:R-:W-:Y:S02]  /*03e0*/  R2P PR, R207, 0xe ;  /* 0x0000000ecf007804 */ /* 0x000fe40000000000 */
        /* <DEDUP_REMOVED lines=10> */
[----:B------:R-:W-:Y:S01]  /*0490*/  IMAD.IADD R2, R203, 0x1, R198 ;  /* 0x00000001cb027824 */ /* 0x000fe200078e02c6 */
        /* <DEDUP_REMOVED lines=8> */
[----:B------:R-:W-:Y:S01]  /*0520*/  LOP3.LUT R211, R5, R211, RZ, 0xfc, !PT ;  /* 0x000000d305d37212 */ /* 0x000fe200078efcff */
[----:B------:R-:W-:Y:S01]  /*0530*/  IMAD.IADD R199, R201, 0x1, R200 ;  /* 0x00000001c9c77824 */ /* 0x000fe200078e02c8 */
        /* <DEDUP_REMOVED lines=14> */
.L_x_866:
        /* <DEDUP_REMOVED lines=16> */
[----:B------:R-:W2:Y:S01]  /*0720*/  @P5 LDG.E R243, desc[UR16][R18.64] ;  /* 0x0000001012f35981 */ /* 0x000ea2000c1e1900 */
[C---:B------:R-:W-:Y:S02]  /*0730*/  ISETP.NE.AND.EX P3, PT, R5.reuse, RZ, PT, P3 ;  /* 0x000000ff0500720c */ /* 0x040fe40003f65330 */
[----:B------:R-:W-:-:S03]  /*0740*/  ISETP.NE.AND.EX P2, PT, R5, RZ, PT, P2 ;  /* 0x000000ff0500720c */ /* 0x000fc60003f45320 */
[----:B------:R-:W-:Y:S01]  /*0750*/  @P4 IADD3 R12, P0, PT, R14, UR4, RZ ;  /* 0x000000040e0c4c10 */ /* 0x000fe2000ff1e0ff */
[----:B---3--:R-:W-:Y:S01]  /*0760*/  IMAD.WIDE.U32 R16, R205, 0x4, R16 ;  /* 0x00000004cd107825 */ /* 0x008fe200078e0010 */
[----:B------:R-:W3:Y:S02]  /*0770*/  @!P4 LDC.64 R4, c[0x0][0x488] ;  /* 0x00012200ff04cb82 */ /* 0x000ee40000000a00 */
[----:B------:R-:W-:-:S05]  /*0780*/  @P4 IADD3.X R13, PT, PT, R10, UR5, RZ, P0, !PT ;  /* 0x000000050a0d4c10 */ /* 0x000fca00087fe4ff */
[----:B------:R4:W2:Y:S04]  /*0790*/  @P4 LDG.E R242, desc[UR16][R12.64] ;  /* 0x000000100cf24981 */ /* 0x0008a8000c1e1900 */
[----:B-----5:R1:W5:Y:S01]  /*07a0*/  @P2 LDG.E R9, desc[UR16][R16.64+0x4] ;  /* 0x0000041010092981 */ /* 0x020362000c1e1900 */
[----:B----4-:R-:W-:-:S06]  /*07b0*/  IMAD.MOV.U32 R12, RZ, RZ, -0x1 ;  /* 0xffffffffff0c7424 */ /* 0x010fcc00078e00ff */
[----:B------:R4:W5:Y:S01]  /*07c0*/  @P3 LDG.E R12, desc[UR16][R16.64] ;  /* 0x00000010100c3981 */ /* 0x000962000c1e1900 */
[----:B------:R-:W-:Y:S02]  /*07d0*/  ISETP.NE.AND P5, PT, R11, RZ, PT ;  /* 0x000000ff0b00720c */ /* 0x000fe40003fa5270 */
        /* <DEDUP_REMOVED lines=19> */
.L_x_829:
        /* <DEDUP_REMOVED lines=13> */
[----:B--2---:R-:W-:-:S04]  /*09e0*/  @!P4 IMAD.WIDE.U32 R26, R205, R6, RZ ;  /* 0x00000006cd1ac225 */ /* 0x004fc800078e00ff */
[----:B------:R-:W-:Y:S01]  /*09f0*/  @!P4 IMAD R18, R205, R7, R27 ;  /* 0x00000007cd12c224 */ /* 0x000fe200078e021b */
[----:B------:R-:W-:Y:S01]  /*0a00*/  SHF.R.S32.HI R27, RZ, 0x1f, R25 ;  /* 0x0000001fff1b7819 */ /* 0x000fe20000011419 */
[----:B---3--:R-:W-:-:S04]  /*0a10*/  @P4 IMAD.WIDE.U32 R6, R12, R4, RZ ;  /* 0x000000040c064225 */ /* 0x008fc800078e00ff */
        /* <DEDUP_REMOVED lines=11> */
[----:B------:R-:W-:Y:S02]  /*0ad0*/  IADD3 R7, PT, PT, R9, R6, RZ ;  /* 0x0000000609077210 */ /* 0x000fe40007ffe0ff */
[----:B------:R-:W-:-:S05]  /*0ae0*/  MOV R6, R8 ;  /* 0x0000000800067202 */ /* 0x000fca0000000f00 */
[----:B---3--:R-:W-:-:S04]  /*0af0*/  IMAD.WIDE.U32 R6, R205, UR6, R6 ;  /* 0x00000006cd067c25 */ /* 0x008fc8000f8e0006 */
[----:B------:R-:W-:Y:S01]  /*0b00*/  IMAD R16, R205, UR7, R7 ;  /* 0x00000007cd107c24 */ /* 0x000fe2000f8e0207 */
[----:B------:R-:W-:Y:S01]  /*0b10*/  MOV R17, R6 ;  /* 0x0000000600117202 */ /* 0x000fe20000000f00 */
[----:B------:R-:W-:Y:S06]  /*0b20*/  BRA `(.L_x_832) ;  /* 0x0000000000187947 */ /* 0x000fec0003800000 */
.L_x_831:
[----:B------:R-:W2:Y:S01]  /*0b30*/  LDC.64 R4, c[0x0][0x3b8] ;  /* 0x0000ee00ff047b82 */ /* 0x000ea20000000a00 */
[----:B------:R-:W-:-:S05]  /*0b40*/  IADD3 R6, PT, PT, R243, R244, RZ ;  /* 0x000000f4f3067210 */ /* 0x000fca0007ffe0ff */
[C---:B--2---:R-:W-:Y:S02]  /*0b50*/  IMAD R16, R6.reuse, R5, RZ ;  /* 0x0000000506107224 */ /* 0x044fe400078e02ff */
[----:B------:R-:W-:-:S05]  /*0b60*/  IMAD.WIDE.U32 R6, R6, R4, RZ ;  /* 0x0000000406067225 */ /* 0x000fca00078e00ff */
[----:B------:R-:W-:Y:S02]  /*0b70*/  IADD3 R16, PT, PT, R7, R16, RZ ;  /* 0x0000001007107210 */ /* 0x000fe40007ffe0ff */
[----:B------:R-:W-:-:S07]  /*0b80*/  MOV R17, R6 ;  /* 0x0000000600117202 */ /* 0x000fce0000000f00 */
.L_x_832:
        /* <DEDUP_REMOVED lines=13> */
[----:B-1----:R-:W-:-:S04]  /*0c60*/  IMAD.HI.U32 R15, R10, R8, RZ ;  /* 0x000000080a0f7227 */ /* 0x002fc800078e00ff */
        /* <DEDUP_REMOVED lines=22> */
[----:B------:R-:W-:Y:S02]  /*0dd0*/  IADD3 R7, PT, PT, R9, R6, RZ ;  /* 0x0000000609077210 */ /* 0x000fe40007ffe0ff */
[----:B------:R-:W-:-:S05]  /*0de0*/  MOV R6, R8 ;  /* 0x0000000800067202 */ /* 0x000fca0000000f00 */
[----:B--2---:R-:W-:-:S04]  /*0df0*/  IMAD.WIDE.U32 R6, R205, UR6, R6 ;  /* 0x00000006cd067c25 */ /* 0x004fc8000f8e0006 */
[----:B------:R-:W-:Y:S01]  /*0e00*/  IMAD R19, R205, UR7, R7 ;  /* 0x00000007cd137c24 */ /* 0x000fe2000f8e0207 */
[----:B------:R-:W-:Y:S01]  /*0e10*/  MOV R20, R6 ;  /* 0x0000000600147202 */ /* 0x000fe20000000f00 */
[----:B------:R-:W-:Y:S06]  /*0e20*/  BRA `(.L_x_834) ;  /* 0x0000000000187947 */ /* 0x000fec0003800000 */
.L_x_833:
[----:B------:R-:W1:Y:S01]  /*0e30*/  LDC.64 R10, c[0x0][0x3c0] ;  /* 0x0000f000ff0a7b82 */ /* 0x000e620000000a00 */
[----:B------:R-:W-:-:S05]  /*0e40*/  IADD3 R6, PT, PT, R243, R244, RZ ;  /* 0x000000f4f3067210 */ /* 0x000fca0007ffe0ff */
[C---:B-1----:R-:W-:Y:S02]  /*0e50*/  IMAD R19, R6.reuse, R11, RZ ;  /* 0x0000000b06137224 */ /* 0x042fe400078e02ff */
[----:B------:R-:W-:-:S05]  /*0e60*/  IMAD.WIDE.U32 R6, R6, R10, RZ ;  /* 0x0000000a06067225 */ /* 0x000fca00078e00ff */
[----:B------:R-:W-:Y:S02]  /*0e70*/  IADD3 R19, PT, PT, R7, R19, RZ ;  /* 0x0000001307137210 */ /* 0x000fe40007ffe0ff */
[----:B------:R-:W-:-:S07]  /*0e80*/  MOV R20, R6 ;  /* 0x0000000600147202 */ /* 0x000fce0000000f00 */
.L_x_834:
        /* <DEDUP_REMOVED lines=18> */
[----:B------:R-:W-:Y:S02]  /*0fb0*/  IMAD R22, R6, UR6, RZ ;  /* 0x0000000606167c24 */ /* 0x000fe4000f8e02ff */
[----:B------:R-:W-:-:S04]  /*0fc0*/  IMAD.WIDE.U32 R6, R32, R228, RZ ;  /* 0x000000e420067225 */ /* 0x000fc800078e00ff */
[----:B------:R-:W-:Y:S01]  /*0fd0*/  IMAD R22, R8, UR4, R22 ;  /* 0x0000000408167c24 */ /* 0x000fe2000f8e0216 */
[----:B------:R-:W-:-:S04]  /*0fe0*/  SHF.R.S32.HI R8, RZ, 0x1f, R228 ;  /* 0x0000001fff087819 */ /* 0x000fc800000114e4 */
[----:B------:R-:W-:Y:S02]  /*0ff0*/  IADD3 R22, PT, PT, R33, R22, RZ ;  /* 0x0000001621167210 */ /* 0x000fe40007ffe0ff */
[----:B------:R-:W-:-:S03]  /*1000*/  MOV R33, R6 ;  /* 0x0000000600217202 */ /* 0x000fc60000000f00 */
[----:B------:R-:W-:-:S04]  /*1010*/  IMAD R22, R22, R228, RZ ;  /* 0x000000e416167224 */ /* 0x000fc800078e02ff */
[----:B------:R-:W-:-:S05]  /*1020*/  IMAD R22, R8, R32, R22 ;  /* 0x0000002008167224 */ /* 0x000fca00078e0216 */
[----:B------:R-:W-:Y:S01]  /*1030*/  IADD3 R22, PT, PT, R7, R22, RZ ;  /* 0x0000001607167210 */ /* 0x000fe20007ffe0ff */
[----:B------:R-:W-:Y:S06]  /*1040*/  BRA `(.L_x_836) ;  /* 0x0000000000107947 */ /* 0x000fec0003800000 */
.L_x_835:
[-C--:B------:R-:W-:Y:S02]  /*1050*/  IMAD R22, R31, R12.reuse, RZ ;  /* 0x0000000c1f167224 */ /* 0x080fe400078e02ff */
[----:B------:R-:W-:-:S05]  /*1060*/  IMAD.WIDE.U32 R6, R30, R12, RZ ;  /* 0x0000000c1e067225 */ /* 0x000fca00078e00ff */
[----:B------:R-:W-:Y:S02]  /*1070*/  IADD3 R22, PT, PT, R7, R22, RZ ;  /* 0x0000001607167210 */ /* 0x000fe40007ffe0ff */
[----:B------:R-:W-:-:S07]  /*1080*/  MOV R33, R6 ;  /* 0x0000000600217202 */ /* 0x000fce0000000f00 */
.L_x_836:
        /* <DEDUP_REMOVED lines=20> */
.L_x_837:
[----:B------:R-:W1:Y:S01]  /*11d0*/  LDC R24, c[0x0][0x434] ;  /* 0x00010d00ff187b82 */ /* 0x000e620000000800 */
[----:B------:R-:W-:-:S04]  /*11e0*/  IMAD R7, R205, UR6, R204 ;  /* 0x00000006cd077c24 */ /* 0x000fc8000f8e02cc */
[----:B-1----:R-:W-:-:S03]  /*11f0*/  IMAD R24, R7, R24, RZ ;  /* 0x0000001807187224 */ /* 0x002fc600078e02ff */
.L_x_838:
        /* <DEDUP_REMOVED lines=12> */
.L_x_839:
[----:B------:R-:W1:Y:S01]  /*12c0*/  LDC R29, c[0x0][0x444] ;  /* 0x00011100ff1d7b82 */ /* 0x000e620000000800 */
[----:B------:R-:W-:-:S04]  /*12d0*/  IMAD R6, R205, UR6, R204 ;  /* 0x00000006cd067c24 */ /* 0x000fc8000f8e02cc */
[----:B-1----:R-:W-:-:S07]  /*12e0*/  IMAD R29, R6, R29, RZ ;  /* 0x0000001d061d7224 */ /* 0x002fce00078e02ff */
.L_x_840:
[----:B------:R-:W1:Y:S01]  /*12f0*/  S2R R12, SR_TID.X ;  /* 0x00000000000c7919 */ /* 0x000e620000002100 */
[----:B------:R-:W2:Y:S01]  /*1300*/  LDC.64 R8, c[0x0][0x5f8] ;  /* 0x00017e00ff087b82 */ /* 0x000ea20000000a00 */
[--C-:B------:R-:W-:Y:S01]  /*1310*/  IADD3 R33, P2, P1, R36, R33, R23.reuse ;  /* 0x0000002124217210 */ /* 0x100fe2000795e017 */
[----:B------:R-:W-:Y:S01]  /*1320*/  IMAD R228, R228, UR6, RZ ;  /* 0x00000006e4e47c24 */ /* 0x000fe2000f8e02ff */
[----:B------:R-:W-:Y:S01]  /*1330*/  ISETP.NE.AND P4, PT, RZ, UR5, PT ;  /* 0x00000005ff007c0c */ /* 0x000fe2000bf85270 */
[----:B------:R-:W3:Y:S01]  /*1340*/  LDCU.64 UR12, c[0x0][0x3c8] ;  /* 0x00007900ff0c77ac */ /* 0x000ee20008000a00 */
[----:B------:R-:W-:Y:S01]  /*1350*/  SHF.R.S32.HI R23, RZ, 0x1f, R23 ;  /* 0x0000001fff177819 */ /* 0x000fe20000011417 */
[C---:B------:R-:W-:Y:S01]  /*1360*/  IMAD R29, R21.reuse, 0x40, R29 ;  /* 0x00000040151d7824 */ /* 0x040fe200078e021d */
[----:B------:R-:W-:Y:S01]  /*1370*/  IADD3 R34, P3, PT, R214, R34, RZ ;  /* 0x00000022d6227210 */ /* 0x000fe20007f7e0ff */
[----:B------:R-:W4:Y:S01]  /*1380*/  LDC.64 R6, c[0x0][0x3b0] ;  /* 0x0000ec00ff067b82 */ /* 0x000f220000000a00 */
[----:B------:R-:W-:Y:S01]  /*1390*/  IADD3.X R30, PT, PT, R30, R22, R23, P2, P1 ;  /* 0x000000161e1e7210 */ /* 0x000fe200017e2417 */
[----:B------:R-:W-:Y:S01]  /*13a0*/  IMAD.MOV.U32 R22, RZ, RZ, R214 ;  /* 0x000000ffff167224 */ /* 0x000fe200078e00d6 */
[----:B------:R-:W-:Y:S01]  /*13b0*/  IADD3.X R35, PT, PT, RZ, R28, RZ, P3, !PT ;  /* 0x0000001cff237210 */ /* 0x000fe20001ffe4ff */
[----:B------:R-:W-:Y:S01]  /*13c0*/  IMAD.MOV.U32 R23, RZ, RZ, RZ ;  /* 0x000000ffff177224 */ /* 0x000fe200078e00ff */
[----:B------:R-:W5:Y:S01]  /*13d0*/  LDCU.64 UR6, c[0x0][0x550] ;  /* 0x0000aa00ff0677ac */ /* 0x000f620008000a00 */
[----:B------:R-:W-:Y:S01]  /*13e0*/  IMAD R24, R21, 0x40, R24 ;  /* 0x0000004015187824 */ /* 0x000fe200078e0218 */
[----:B------:R-:W-:Y:S01]  /*13f0*/  BSSY.RECONVERGENT B1, `(.L_x_830) ;  /* 0x00004c4000017945 */ /* 0x000fe20003800200 */
[----:B------:R-:W3:Y:S01]  /*1400*/  LDC.64 R218, c[0x0][0x590] ;  /* 0x00016400ffda7b82 */ /* 0x000ee20000000a00 */
[----:B------:R-:W5:Y:S01]  /*1410*/  LDCU.64 UR4, c[0x0][0x570] ;  /* 0x0000ae00ff0477ac */ /* 0x000f620008000a00 */
[----:B------:R-:W5:Y:S01]  /*1420*/  LDCU.64 UR10, c[0x0][0x380] ;  /* 0x00007000ff0a77ac */ /* 0x000f620008000a00 */
[----:B--2---:R-:W-:-:S05]  /*1430*/  IMAD.WIDE.U32 R36, R8, UR14, RZ ;  /* 0x0000000e08247c25 */ /* 0x004fca000f8e00ff */
[----:B------:R-:W2:Y:S01]  /*1440*/  LDC.64 R248, c[0x0][0x420] ;  /* 0x00010800fff87b82 */ /* 0x000ea20000000a00 */
[----:B------:R-:W-:Y:S01]  /*1450*/  IMAD R32, R9, UR14, R37 ;  /* 0x0000000e09207c24 */ /* 0x000fe2000f8e0225 */
[----:B------:R-:W-:Y:S02]  /*1460*/  SEL R8, R36, RZ, P4 ;  /* 0x000000ff24087207 */ /* 0x000fe40002000000 */
[----:B-1----:R-:W-:Y:S01]  /*1470*/  LOP3.LUT R31, R12, 0x1f, RZ, 0xc0, !PT ;  /* 0x0000001f0c1f7812 */ /* 0x002fe200078ec0ff */
[-C--:B----4-:R-:W-:Y:S01]  /*1480*/  IMAD R28, R27, R6.reuse, RZ ;  /* 0x000000061b1c7224 */ /* 0x090fe200078e02ff */
[----:B------:R-:W-:Y:S01]  /*1490*/  SEL R32, R32, RZ, P4 ;  /* 0x000000ff20207207 */ /* 0x000fe20002000000 */
[----:B------:R-:W-:-:S04]  /*14a0*/  IMAD.WIDE.U32 R36, R25, R6, R22 ;  /* 0x0000000619247225 */ /* 0x000fc800078e0016 */
[----:B------:R-:W-:Y:S01]  /*14b0*/  IMAD R31, R207, R228, R31 ;  /* 0x000000e4cf1f7224 */ /* 0x000fe200078e021f */
[----:B------:R-:W-:Y:S01]  /*14c0*/  IADD3 R26, P3, PT, R26, R36, RZ ;  /* 0x000000241a1a7210 */ /* 0x000fe20007f7e0ff */
[-C--:B---3--:R-:W-:Y:S02]  /*14d0*/  IMAD R27, R27, R218.reuse, RZ ;  /* 0x000000da1b1b7224 */ /* 0x088fe400078e02ff */
[----:B------:R-:W-:Y:S01]  /*14e0*/  IMAD.WIDE.U32 R34, R25, R218, R34 ;  /* 0x000000da19227225 */ /* 0x000fe200078e0022 */
[----:B------:R-:W-:Y:S02]  /*14f0*/  IADD3 R33, P2, P1, R31, R33, R8 ;  /* 0x000000211f217210 */ /* 0x000fe4000795e008 */
[----:B------:R-:W1:Y:S01]  /*1500*/  LDC.64 R8, c[0x0][0x598] ;  /* 0x00016600ff087b82 */ /* 0x000e620000000a00 */
[C---:B------:R-:W-:Y:S01]  /*1510*/  IMAD R27, R25.reuse, R219, R27 ;  /* 0x000000db191b7224 */ /* 0x040fe200078e021b */
[----:B------:R-:W-:Y:S01]  /*1520*/  SHF.R.S32.HI R31, RZ, 0x1f, R31 ;  /* 0x0000001fff1f7819 */ /* 0x000fe2000001141f */
[----:B------:R-:W-:Y:S01]  /*1530*/  IMAD R28, R25, R7, R28 ;  /* 0x00000007191c7224 */ /* 0x000fe200078e021c */
[----:B------:R-:W-:Y:S01]  /*1540*/  SHF.L.U64.HI R25, R6, 0x5, R7 ;  /* 0x0000000506197819 */ /* 0x000fe20000010207 */
[----:B------:R-:W-:Y:S01]  /*1550*/  IMAD.IADD R35, R35, 0x1, R27 ;  /* 0x0000000123237824 */ /* 0x000fe200078e021b */
[----:B------:R-:W-:Y:S01]  /*1560*/  IADD3.X R30, PT, PT, R31, R30, R32, P2, P1 ;  /* 0x0000001e1f1e7210 */ /* 0x000fe200017e2420 */
[----:B--2---:R-:W-:Y:S01]  /*1570*/  IMAD.WIDE R248, R24, 0x4, R248 ;  /* 0x0000000418f87825 */ /* 0x004fe200078e02f8 */
[----:B------:R-:W-:-:S02]  /*1580*/  IADD3.X R27, PT, PT, R18, R37, R28, P3, !PT ;  /* 0x00000025121b7210 */ /* 0x000fc40001ffe41c */
[----:B------:R-:W2:Y:S01]  /*1590*/  LDC.64 R36, c[0x0][0x5e8] ;  /* 0x00017a00ff247b82 */ /* 0x000ea20000000a00 */
[----:B------:R-:W-:Y:S02]  /*15a0*/  IMAD.SHL.U32 R18, R228, 0x40, RZ ;  /* 0x00000040e4127824 */ /* 0x000fe400078e00ff */
[----:B------:R-:W-:-:S03]  /*15b0*/  IMAD.WIDE.U32 R26, R204, UR12, R26 ;  /* 0x0000000ccc1a7c25 */ /* 0x000fc6000f8e001a */
[----:B------:R-:W-:Y:S01]  /*15c0*/  IADD3 R33, P1, PT, R18, R33, RZ ;  /* 0x0000002112217210 */ /* 0x000fe20007f3e0ff */
[----:B------:R-:W-:Y:S02]  /*15d0*/  IMAD R27, R204, UR13, R27 ;  /* 0x0000000dcc1b7c24 */ /* 0x000fe4000f8e021b */
[----:B------:R-:W-:Y:S01]  /*15e0*/  IMAD.SHL.U32 R220, R218, 0x20, RZ ;  /* 0x00000020dadc7824 */ /* 0x000fe200078e00ff */
[----:B------:R-:W-:Y:S01]  /*15f0*/  LEA.HI.X.SX32 R30, R18, R30, 0x1, P1 ;  /* 0x0000001e121e7211 */ /* 0x000fe200008f0eff */
[----:B------:R-:W-:Y:S01]  /*1600*/  IMAD.WIDE.U32 R26, R209, R6, R26 ;  /* 0x00000006d11a7225 */ /* 0x000fe200078e001a */
[----:B-----5:R-:W-:-:S03]  /*1610*/  LEA R246, P1, R33, UR4, 0x2 ;  /* 0x0000000421f67c11 */ /* 0x020fc6000f8210ff */
[----:B-1----:R-:W-:Y:S01]  /*1620*/  IMAD.WIDE.U32 R34, R204, R8, R34 ;  /* 0x00000008cc227225 */ /* 0x002fe200078e0022 */
[----:B------:R-:W-:Y:S02]  /*1630*/  LEA R225, P3, R26, UR10, 0x1 ;  /* 0x0000000a1ae17c11 */ /* 0x000fe4000f8608ff */
[----:B------:R-:W-:Y:S01]  /*1640*/  LEA.HI.X R247, R33, UR5, R30, 0x2, P1 ;  /* 0x0000000521f77c11 */ /* 0x000fe200088f141e */
[----:B------:R-:W-:Y:S01]  /*1650*/  IMAD R9, R204, R9, R35 ;  /* 0x00000009cc097224 */ /* 0x000fe200078e0223 */
[----:B------:R-:W-:Y:S01]  /*1660*/  MOV R8, R34 ;  /* 0x0000002200087202 */ /* 0x000fe20000000f00 */
[C---:B------:R-:W-:Y:S01]  /*1670*/  IMAD R224, R209.reuse, R7, R27 ;  /* 0x00000007d1e07224 */ /* 0x040fe200078e021b */
[----:B------:R-:W-:Y:S01]  /*1680*/  IADD3 R18, P1, PT, R209, 0x20, RZ ;  /* 0x00000020d1127810 */ /* 0x000fe20007f3e0ff */
[----:B--2---:R-:W-:-:S03]  /*1690*/  IMAD.WIDE R36, R29, 0x4, R36 ;  /* 0x000000041d247825 */ /* 0x004fc600078e0224 */
[----:B------:R-:W-:Y:S01]  /*16a0*/  LEA.HI.X R224, R26, UR11, R224, 0x1, P3 ;  /* 0x0000000b1ae07c11 */ /* 0x000fe200098f0ce0 */
[C---:B------:R-:W-:Y:S01]  /*16b0*/  IMAD.WIDE.U32 R8, R209.reuse, R218, R8 ;  /* 0x000000dad1087225 */ /* 0x040fe200078e0008 */
[----:B------:R-:W-:Y:S02]  /*16c0*/  MOV R222, R36 ;  /* 0x0000002400de7202 */ /* 0x000fe40000000f00 */
[----:B------:R-:W-:Y:S01]  /*16d0*/  SHF.L.U32 R26, R6, 0x5, RZ ;  /* 0x00000005061a7819 */ /* 0x000fe200000006ff */
[----:B------:R-:W-:Y:S01]  /*16e0*/  IMAD R226, R209, R219, R9 ;  /* 0x000000dbd1e27224 */ /* 0x000fe200078e0209 */
[----:B------:R-:W-:Y:S01]  /*16f0*/  LEA R227, P2, R8, UR6, 0x1 ;  /* 0x0000000608e37c11 */ /* 0x000fe2000f8408ff */
[----:B------:R-:W-:Y:S01]  /*1700*/  IMAD.MOV.U32 R221, RZ, RZ, R37 ;  /* 0x000000ffffdd7224 */ /* 0x000fe200078e0025 */
[----:B------:R-:W-:Y:S02]  /*1710*/  SHF.L.U64.HI R219, R218, 0x5, R219 ;  /* 0x00000005dadb7819 */ /* 0x000fe400000102db */
[----:B------:R-:W-:-:S02]  /*1720*/  LEA.HI.X R226, R8, UR7, R226, 0x1, P2 ;  /* 0x0000000708e27c11 */ /* 0x000fc400090f0ce2 */
[----:B------:R-:W-:Y:S02]  /*1730*/  ISETP.GT.AND P2, PT, R13, RZ, PT ;  /* 0x000000ff0d00720c */ /* 0x000fe40003f44270 */
[----:B------:R-:W-:-:S11]  /*1740*/  IADD3.X R24, PT, PT, RZ, RZ, RZ, P1, !PT ;  /* 0x000000ffff187210 */ /* 0x000fd60000ffe4ff */
        /* <DEDUP_REMOVED lines=15> */
[----:B------:R-:W-:Y:S05]  /*1840*/  BRA `(.L_x_843) ;  /* 0x0000000000187947 */ /* 0x000fea0003800000 */
.L_x_842:
[----:B------:R-:W1:Y:S01]  /*1850*/  LDC.64 R6, c[0x0][0x5c0] ;  /* 0x00017000ff067b82 */ /* 0x000e620000000a00 */
[----:B------:R-:W-:-:S05]  /*1860*/  IADD3 R4, PT, PT, R243, R244, RZ ;  /* 0x000000f4f3047210 */ /* 0x000fca0007ffe0ff */
[C---:B-1----:R-:W-:Y:S02]  /*1870*/  IMAD R8, R4.reuse, R7, RZ ;  /* 0x0000000704087224 */ /* 0x042fe400078e02ff */
[----:B------:R-:W-:-:S05]  /*1880*/  IMAD.WIDE.U32 R4, R4, R6, RZ ;  /* 0x0000000604047225 */ /* 0x000fca00078e00ff */
[----:B------:R-:W-:Y:S02]  /*1890*/  IADD3 R8, PT, PT, R5, R8, RZ ;  /* 0x0000000805087210 */ /* 0x000fe40007ffe0ff */
[----:B------:R-:W-:Y:S02]  /*18a0*/  MOV R9, R4 ;  /* 0x0000000400097202 */ /* 0x000fe40000000f00 */
.L_x_843:
        /* <DEDUP_REMOVED lines=13> */
.L_x_844:
[----:B------:R-:W1:Y:S01]  /*1980*/  LDC.64 R4, c[0x0][0x5c8] ;  /* 0x00017200ff047b82 */ /* 0x000e620000000a00 */
[----:B------:R-:W-:-:S05]  /*1990*/  IADD3 R243, PT, PT, R243, R244, RZ ;  /* 0x000000f4f3f37210 */ /* 0x000fca0007ffe0ff */
[C---:B-1----:R-:W-:Y:S02]  /*19a0*/  IMAD R11, R243.reuse, R5, RZ ;  /* 0x00000005f30b7224 */ /* 0x042fe400078e02ff */
[----:B------:R-:W-:-:S05]  /*19b0*/  IMAD.WIDE.U32 R12, R243, R4, RZ ;  /* 0x00000004f30c7225 */ /* 0x000fca00078e00ff */
[----:B------:R-:W-:Y:S02]  /*19c0*/  IADD3 R11, PT, PT, R13, R11, RZ ;  /* 0x0000000b0d0b7210 */ /* 0x000fe40007ffe0ff */
.L_x_845:
        /* <DEDUP_REMOVED lines=14> */
[----:B------:R-:W-:Y:S02]  /*1ab0*/  MOV R16, R14 ;  /* 0x0000000e00107202 */ /* 0x000fe40000000f00 */
[----:B------:R-:W-:-:S03]  /*1ac0*/  MOV R17, R8 ;  /* 0x0000000800117202 */ /* 0x000fc60000000f00 */
[----:B------:R-:W-:-:S04]  /*1ad0*/  IMAD.WIDE.U32 R16, R209, R6, R16 ;  /* 0x00000006d1107225 */ /* 0x000fc800078e0010 */
[----:B------:R-:W-:Y:S01]  /*1ae0*/  IMAD R9, R209, R7, R17 ;  /* 0x00000007d1097224 */ /* 0x000fe200078e0211 */
[----:B-1----:R-:W-:-:S04]  /*1af0*/  LEA R20, P0, R16, UR4, 0x1 ;  /* 0x0000000410147c11 */ /* 0x002fc8000f8008ff */
[----:B------:R-:W-:-:S05]  /*1b00*/  LEA.HI.X R21, R16, UR5, R9, 0x1, P0 ;  /* 0x0000000510157c11 */ /* 0x000fca00080f0c09 */
[----:B------:R1:W-:Y:S04]  /*1b10*/  STG.E.128 desc[UR16][R20.64], RZ ;  /* 0x000000ff14007986 */ /* 0x0003e8000c101d10 */
[----:B------:R1:W-:Y:S02]  /*1b20*/  STG.E.128 desc[UR16][R20.64+0x80], RZ ;  /* 0x000080ff14007986 */ /* 0x0003e4000c101d10 */
.L_x_847:
[----:B------:R-:W-:Y:S05]  /*1b30*/  BSYNC.RECONVERGENT B0 ;  /* 0x0000000000007941 */ /* 0x000fea0003800200 */
.L_x_846:
        /* <DEDUP_REMOVED lines=12> */
.L_x_849:
[----:B------:R-:W-:Y:S05]  /*1c00*/  BSYNC.RECONVERGENT B0 ;  /* 0x0000000000007941 */ /* 0x000fea0003800200 */
.L_x_848:
        /* <DEDUP_REMOVED lines=11> */
[----:B------:R-:W-:Y:S02]  /*1cc0*/  MOV R10, R8 ;  /* 0x00000008000a7202 */ /* 0x000fe40000000f00 */
[----:B------:R-:W-:-:S03]  /*1cd0*/  MOV R11, R6 ;  /* 0x00000006000b7202 */ /* 0x000fc60000000f00 */
[----:B------:R-:W-:-:S04]  /*1ce0*/  IMAD.WIDE.U32 R10, R209, R4, R10 ;  /* 0x00000004d10a7225 */ /* 0x000fc800078e000a */
[----:B------:R-:W-:Y:S01]  /*1cf0*/  IMAD R7, R209, R5, R11 ;  /* 0x00000005d1077224 */ /* 0x000fe200078e020b */
[----:B--2---:R-:W-:-:S04]  /*1d00*/  LEA R12, P0, R10, UR4, 0x1 ;  /* 0x000000040a0c7c11 */ /* 0x004fc8000f8008ff */
[----:B------:R-:W-:-:S05]  /*1d10*/  LEA.HI.X R13, R10, UR5, R7, 0x1, P0 ;  /* 0x000000050a0d7c11 */ /* 0x000fca00080f0c07 */
[----:B------:R2:W-:Y:S04]  /*1d20*/  STG.E.128 desc[UR16][R12.64], RZ ;  /* 0x000000ff0c007986 */ /* 0x0005e8000c101d10 */
[----:B------:R2:W-:Y:S02]  /*1d30*/  STG.E.128 desc[UR16][R12.64+0x80], RZ ;  /* 0x000080ff0c007986 */ /* 0x0005e4000c101d10 */
.L_x_851:
[----:B------:R-:W-:Y:S05]  /*1d40*/  BSYNC.RECONVERGENT B0 ;  /* 0x0000000000007941 */ /* 0x000fea0003800200 */
.L_x_850:
[----:B------:R-:W-:Y:S05]  /*1d50*/  @P1 BRA `(.L_x_852) ;  /* 0x0000004000b41947 */ /* 0x000fea0003800000 */
[----:B------:R-:W3:Y:S01]  /*1d60*/  LDCU.64 UR4, c[0x0][0x568] ;  /* 0x0000ad00ff0477ac */ /* 0x000ee20008000a00 */
[----:B------:R-:W-:Y:S01]  /*1d70*/  MOV R7, R6 ;  /* 0x0000000600077202 */ /* 0x000fe20000000f00 */
[----:B------:R-:W-:Y:S01]  /*1d80*/  IMAD R24, R24, R4, RZ ;  /* 0x0000000418187224 */ /* 0x000fe200078e02ff */
[----:B------:R-:W-:-:S03]  /*1d90*/  MOV R6, R8 ;  /* 0x0000000800067202 */ /* 0x000fc60000000f00 */
[C---:B------:R-:W-:Y:S02]  /*1da0*/  IMAD R24, R18.reuse, R5, R24 ;  /* 0x0000000512187224 */ /* 0x040fe400078e0218 */
[----:B------:R-:W-:-:S05]  /*1db0*/  IMAD.WIDE.U32 R6, R18, R4, R6 ;  /* 0x0000000412067225 */ /* 0x000fca00078e0006 */
[----:B------:R-:W-:Y:S02]  /*1dc0*/  IADD3 R24, PT, PT, R7, R24, RZ ;  /* 0x0000001807187210 */ /* 0x000fe40007ffe0ff */
[----:B---3--:R-:W-:-:S04]  /*1dd0*/  LEA R4, P0, R6, UR4, 0x1 ;  /* 0x0000000406047c11 */ /* 0x008fc8000f8008ff */
[----:B------:R-:W-:-:S05]  /*1de0*/  LEA.HI.X R5, R6, UR5, R24, 0x1, P0 ;  /* 0x0000000506057c11 */ /* 0x000fca00080f0c18 */
[----:B------:R3:W-:Y:S04]  /*1df0*/  STG.E.128 desc[UR16][R4.64], RZ ;  /* 0x000000ff04007986 */ /* 0x0007e8000c101d10 */
[----:B------:R3:W-:Y:S01]  /*1e00*/  STG.E.128 desc[UR16][R4.64+0x80], RZ ;  /* 0x000080ff04007986 */ /* 0x0007e2000c101d10 */
[----:B------:R-:W-:Y:S05]  /*1e10*/  BRA `(.L_x_852) ;  /* 0x0000004000847947 */ /* 0x000fea0003800000 */
.L_x_841:
[----:B------:R-:W1:Y:S01]  /*1e20*/  LDCU.64 UR4, c[0x0][0x3d8] ;  /* 0x00007b00ff0477ac */ /* 0x000e620008000a00 */
[----:B------:R-:W-:Y:S02]  /*1e30*/  VIADD R217, R242, -UR19 ;  /* 0x80000013f2d97c36 */ /* 0x000fe40008000000 */
[C---:B------:R-:W-:Y:S02]  /*1e40*/  IMAD R6, R10.reuse, UR18, RZ ;  /* 0x000000120a067c24 */ /* 0x040fe4000f8e02ff */
[----:B------:R-:W-:Y:S01]  /*1e50*/  IMAD.WIDE.U32 R8, R10, UR19, R22 ;  /* 0x000000130a087c25 */ /* 0x000fe2000f8e0016 */
[----:B------:R-:W-:-:S03]  /*1e60*/  ISETP.GE.AND P6, PT, R209, R217, PT ;  /* 0x000000d9d100720c */ /* 0x000fc60003fc6270 */
[----:B------:R-:W-:Y:S01]  /*1e70*/  IMAD R13, R21, -0x40, R13 ;  /* 0xffffffc0150d7824 */ /* 0x000fe200078e020d */
[----:B------:R-:W-:Y:S01]  /*1e80*/  IADD3 R28, P0, PT, R20, R8, RZ ;  /* 0x00000008141c7210 */ /* 0x000fe20007f1e0ff */
[----:B------:R-:W-:Y:S01]  /*1e90*/  IMAD R6, R11, UR19, R6 ;  /* 0x000000130b067c24 */ /* 0x000fe2000f8e0206 */
[----:B------:R-:W-:Y:S01]  /*1ea0*/  ISETP.GE.AND P5, PT, R210, R217, PT ;  /* 0x000000d9d200720c */ /* 0x000fe20003fa6270 */
[----:B------:R-:W-:Y:S01]  /*1eb0*/  IMAD.WIDE.U32 R30, R4, UR19, R22 ;  /* 0x00000013041e7c25 */ /* 0x000fe2000f8e0016 */
[----:B------:R-:W-:-:S03]  /*1ec0*/  ISETP.GE.AND P3, PT, R210, R13, PT ;  /* 0x0000000dd200720c */ /* 0x000fc60003f66270 */
[----:B------:R-:W-:Y:S01]  /*1ed0*/  IMAD.MOV.U32 R239, RZ, RZ, 0x7f800000 ;  /* 0x7f800000ffef7424 */ /* 0x000fe200078e00ff */
[----:B------:R-:W-:Y:S01]  /*1ee0*/  IADD3.X R29, PT, PT, R19, R9, R6, P0, !PT ;  /* 0x00000009131d7210 */ /* 0x000fe200007fe406 */
[----:B-1----:R-:W-:Y:S01]  /*1ef0*/  IMAD R6, R14, UR4, RZ ;  /* 0x000000040e067c24 */ /* 0x002fe2000f8e02ff */
[----:B------:R-:W1:Y:S01]  /*1f00*/  @!P6 LDC.64 R8, c[0x0][0x390] ;  /* 0x0000e400ff08eb82 */ /* 0x000e620000000a00 */
[----:B------:R-:W-:Y:S01]  /*1f10*/  LOP3.LUT R19, R241, 0x80000001, RZ, 0xc0, !PT ;  /* 0x80000001f1137812 */ /* 0x000fe200078ec0ff */
[----:B------:R-:W-:Y:S01]  /*1f20*/  IMAD.MOV.U32 R238, RZ, RZ, 0x7f800000 ;  /* 0x7f800000ffee7424 */ /* 0x000fe200078e00ff */
[----:B------:R-:W-:Y:S01]  /*1f30*/  IADD3 R30, P0, PT, R17, R30, RZ ;  /* 0x0000001e111e7210 */ /* 0x000fe20007f1e0ff */
[----:B------:R-:W-:Y:S01]  /*1f40*/  IMAD R6, R15, UR5, R6 ;  /* 0x000000050f067c24 */ /* 0x000fe2000f8e0206 */
[----:B------:R-:W-:Y:S01]  /*1f50*/  ISETP.NE.AND P2, PT, R19, 0x1, PT ;  /* 0x000000011300780c */ /* 0x000fe20003f45270 */
[----:B------:R-:W-:Y:S01]  /*1f60*/  IMAD.WIDE.U32 R28, R15, UR4, R28 ;  /* 0x000000040f1c7c25 */ /* 0x000fe2000f8e001c */
[----:B------:R-:W2:Y:S01]  /*1f70*/  LDCU.64 UR4, c[0x0][0x3d0] ;  /* 0x00007a00ff0477ac */ /* 0x000ea20008000a00 */
[----:B------:R-:W3:Y:S01]  /*1f80*/  S2R R216, SR_TID.X ;  /* 0x0000000000d87919 */ /* 0x000ee20000002100 */
[----:B------:R-:W-:Y:S01]  /*1f90*/  SEL R188, RZ, 0x4000, P2 ;  /* 0x00004000ffbc7807 */ /* 0x000fe20001000000 */
[----:B------:R-:W-:Y:S01]  /*1fa0*/  IMAD.IADD R29, R29, 0x1, R6 ;  /* 0x000000011d1d7824 */ /* 0x000fe200078e0206 */
[----:B------:R-:W-:Y:S01]  /*1fb0*/  ISETP.GE.AND P2, PT, R206, R13, PT ;  /* 0x0000000dce00720c */ /* 0x000fe20003f46270 */
[----:B------:R-:W4:Y:S01]  /*1fc0*/  @!P5 LDC.64 R6, c[0x0][0x390] ;  /* 0x0000e400ff06db82 */ /* 0x000f220000000a00 */
[-C--:B------:R-:W-:Y:S01]  /*1fd0*/  @!P5 IMAD R19, R24, R10.reuse, RZ ;  /* 0x0000000a1813d224 */ /* 0x080fe200078e02ff */
[----:B------:R-:W-:Y:S01]  /*1fe0*/  SHF.R.U32.HI R218, RZ, 0x2, R12 ;  /* 0x00000002ffda7819 */ /* 0x000fe2000001160c */
[-CC-:B------:R-:W-:Y:S01]  /*1ff0*/  @!P6 IMAD.WIDE.U32 R20, R209, R10.reuse, R28.reuse ;  /* 0x0000000ad114e225 */ /* 0x180fe200078e001c */
[----:B------:R-:W1:Y:S03]  /*2000*/  LDCU UR7, c[0x0][0x50c] ;  /* 0x0000a180ff0777ac */ /* 0x000e660008000800 */
[----:B------:R-:W-:Y:S01]  /*2010*/  @!P5 IMAD.WIDE.U32 R28, R18, R10, R28 ;  /* 0x0000000a121cd225 */ /* 0x000fe200078e001c */
[----:B------:R-:W3:Y:S01]  /*2020*/  LDC R215, c[0x0][0x44c] ;  /* 0x00011300ffd77b82 */ /* 0x000ee20000000800 */
[----:B------:R-:W1:Y:S02]  /*2030*/  LDCU UR6, c[0x0][0x45c] ;  /* 0x00008b80ff0677ac */ /* 0x000e640008000800 */
[----:B------:R-:W-:Y:S01]  /*2040*/  IMAD R10, R4, UR18, RZ ;  /* 0x00000012040a7c24 */ /* 0x000fe2000f8e02ff */
[----:B-1----:R-:W-:Y:S01]  /*2050*/  @!P6 LEA R22, P1, R20, R8, 0x1 ;  /* 0x000000081416e211 */ /* 0x002fe200078208ff */
[----:B------:R-:W-:-:S02]  /*2060*/  @!P5 IMAD R19, R18, R11, R19 ;  /* 0x0000000b1213d224 */ /* 0x000fc400078e0213 */
[----:B------:R-:W-:Y:S02]  /*2070*/  IMAD R10, R5, UR19, R10 ;  /* 0x00000013050a7c24 */ /* 0x000fe4000f8e020a */
[----:B------:R-:W-:Y:S02]  /*2080*/  @!P6 IMAD R11, R209, R11, R21 ;  /* 0x0000000bd10be224 */ /* 0x000fe400078e0215 */
[----:B------:R-:W-:Y:S01]  /*2090*/  VIADD R8, R206, 0x8 ;  /* 0x00000008ce087836 */ /* 0x000fe20000000000 */
[----:B------:R-:W-:Y:S01]  /*20a0*/  IADD3.X R31, PT, PT, R16, R31, R10, P0, !PT ;  /* 0x0000001f101f7210 */ /* 0x000fe200007fe40a */
[----:B------:R-:W-:Y:S01]  /*20b0*/  @P4 BAR.SYNC.DEFER_BLOCKING 0x0 ;  /* 0x0000000000004b1d */ /* 0x000fe20000010000 */
[----:B------:R-:W-:Y:S01]  /*20c0*/  @!P5 IMAD.IADD R19, R29, 0x1, R19 ;  /* 0x000000011d13d824 */ /* 0x000fe200078e0213 */
[----:B------:R-:W-:Y:S01]  /*20d0*/  @!P6 LEA.HI.X R23, R20, R9, R11, 0x1, P1 ;  /* 0x000000091417e211 */ /* 0x000fe200008f0c0b */
[----:B--2---:R-:W-:Y:S01]  /*20e0*/  IMAD R14, R14, UR4, RZ ;  /* 0x000000040e0e7c24 */ /* 0x004fe2000f8e02ff */
[----:B----4-:R-:W-:Y:S01]  /*20f0*/  @!P5 LEA R16, P4, R28, R6, 0x1 ;  /* 0x000000061c10d211 */ /* 0x010fe200078808ff */
[C---:B------:R-:W-:Y:S01]  /*2100*/  IMAD.WIDE.U32 R30, R15.reuse, UR4, R30 ;  /* 0x000000040f1e7c25 */ /* 0x040fe2000f8e001e */
[----:B------:R-:W-:Y:S01]  /*2110*/  ISETP.GE.AND P1, PT, R8, R13, PT ;  /* 0x0000000d0800720c */ /* 0x000fe20003f26270 */
[----:B------:R-:W-:Y:S01]  /*2120*/  UIADD3 UR10, UPT, UPT, UR19, 0x40, URZ ;  /* 0x00000040130a7890 */ /* 0x000fe2000fffe0ff */
[----:B------:R-:W1:Y:S01]  /*2130*/  @!P6 LDC.64 R8, c[0x0][0x388] ;  /* 0x0000e200ff08eb82 */ /* 0x000e620000000a00 */
[----:B------:R-:W-:Y:S01]  /*2140*/  @!P5 LEA.HI.X R17, R28, R7, R19, 0x1, P4 ;  /* 0x000000071c11d211 */ /* 0x000fe200020f0c13 */
[----:B------:R-:W-:Y:S01]  /*2150*/  IMAD R14, R15, UR5, R14 ;  /* 0x000000050f0e7c24 */ /* 0x000fe2000f8e020e */
[----:B------:R-:W-:Y:S01]  /*2160*/  ISETP.GE.AND P4, PT, R209, R13, PT ;  /* 0x0000000dd100720c */ /* 0x000fe20003f86270 */
[----:B------:R-:W-:Y:S01]  /*2170*/  @!P5 IMAD R13, R24, R4, RZ ;  /* 0x00000004180dd224 */ /* 0x000fe200078e02ff */
[C---:B------:R-:W-:Y:S01]  /*2180*/  @!P3 LEA R10, P0, R220.reuse, R227, 0x1 ;  /* 0x000000e3dc0ab211 */ /* 0x040fe200078008ff */
[----:B------:R-:W-:Y:S01]  /*2190*/  IMAD.IADD R15, R31, 0x1, R14 ;  /* 0x000000011f0f7824 */ /* 0x000fe200078e020e */
[----:B------:R-:W2:Y:S01]  /*21a0*/  LDCU UR4, c[0x0][0x590] ;  /* 0x0000b200ff0477ac */ /* 0x000ea20008000800 */
[----:B------:R-:W4:Y:S01]  /*21b0*/  @!P5 LDC.64 R6, c[0x0][0x388] ;  /* 0x0000e200ff06db82 */ /* 0x000f220000000a00 */
[----:B------:R-:W-:Y:S01]  /*21c0*/  @!P6 IMAD.MOV.U32 R14, RZ, RZ, R30 ;  /* 0x000000ffff0ee224 */ /* 0x000fe200078e001e */
[----:B------:R-:W-:Y:S01]  /*21d0*/  @!P3 LEA.HI.X R11, R220, R226, R219, 0x1, P0 ;  /* 0x000000e2dc0bb211 */ /* 0x000fe200000f0cdb */
[--C-:B------:R-:W-:Y:S01]  /*21e0*/  @!P5 IMAD.MOV.U32 R31, RZ, RZ, R15.reuse ;  /* 0x000000ffff1fd224 */ /* 0x100fe200078e000f */
[----:B------:R-:W-:Y:S01]  /*21f0*/  @!P3 LEA R20, P0, R26, R225, 0x1 ;  /* 0x000000e11a14b211 */ /* 0x000fe200078008ff */
[C---:B------:R-:W-:Y:S01]  /*2200*/  @!P6 IMAD.WIDE.U32 R14, R209.reuse, R4, R14 ;  /* 0x00000004d10ee225 */ /* 0x040fe200078e000e */
[----:B------:R-:W-:Y:S01]  /*2210*/  @!PT LDS RZ, [RZ] ;  /* 0x00000000fffff984 */ /* 0x000fe20000000800 */
[----:B------:R-:W-:Y:S01]  /*2220*/  @!PT LDS RZ, [RZ] ;  /* 0x00000000fffff984 */ /* 0x000fe20000000800 */
[----:B------:R-:W-:Y:S01]  /*2230*/  @!PT LDS RZ, [RZ] ;  /* 0x00000000fffff984 */ /* 0x000fe20000000800 */
[----:B------:R-:W-:Y:S03]  /*2240*/  @!P6 LDGSTS.E.BYPASS.LTC128B.128 [R213+0x10000], desc[UR16][R22.64] ;  /* 0x1000000016d5efae */ /* 0x000fe6000b981a10 */
[-C--:B------:R-:W-:Y:S01]  /*2250*/  @!P5 IMAD R13, R18, R5.reuse, R13 ;  /* 0x00000005120dd224 */ /* 0x080fe200078e020d */
[----:B------:R-:W-:Y:S01]  /*2260*/  @!P3 LEA.HI.X R21, R26, R224, R25, 0x1, P0 ;  /* 0x000000e01a15b211 */ /* 0x000fe200000f0c19 */
[----:B------:R-:W-:Y:S01]  /*2270*/  @!P6 IMAD R5, R209, R5, R15 ;  /* 0x00000005d105e224 */ /* 0x000fe200078e020f */
[----:B------:R-:W-:Y:S01]  /*2280*/  @!P6 LDGSTS.E.BYPASS.LTC128B.128 [R213+0x12000], desc[UR16][R22.64+0x80] ;  /* 0x1200008016d5efae */ /* 0x000fe2000b981a10 */
[----:B------:R-:W-:-:S04]  /*2290*/  @!P5 IMAD.WIDE.U32 R18, R18, R4, R30 ;  /* 0x000000041212d225 */ /* 0x000fc800078e001e */
[----:B------:R-:W-:Y:S01]  /*22a0*/  IMAD.IADD R240, R213, 0x1, R188 ;  /* 0x00000001d5f07824 */ /* 0x000fe200078e02bc */
[----:B------:R2:W-:Y:S01]  /*22b0*/  @P6 STS.128 [R213+0x10000], RZ ;  /* 0x010000ffd5006388 */ /* 0x0005e20000000c00 */
[C---:B-1----:R-:W-:Y:S01]  /*22c0*/  @!P6 LEA R8, P0, R14.reuse, R8, 0x1 ;  /* 0x000000080e08e211 */ /* 0x042fe200078008ff */
[----:B------:R-:W-:Y:S02]  /*22d0*/  @!P5 IMAD.IADD R13, R19, 0x1, R13 ;  /* 0x00000001130dd824 */ /* 0x000fe400078e020d */
[----:B------:R-:W-:Y:S01]  /*22e0*/  IMAD.MOV.U32 R230, RZ, RZ, 0x10 ;  /* 0x00000010ffe67424 */ /* 0x000fe200078e00ff */
[----:B------:R1:W-:Y:S01]  /*22f0*/  @P6 STS.128 [R213+0x12000], RZ ;  /* 0x012000ffd5006388 */ /* 0x0003e20000000c00 */
[----:B------:R-:W-:Y:S01]  /*2300*/  @!P6 LEA.HI.X R9, R14, R9, R5, 0x1, P0 ;  /* 0x000000090e09e211 */ /* 0x000fe200000f0c05 */
[----:B------:R-:W-:Y:S01]  /*2310*/  IMAD.WIDE.U32 R4, R206, 0x4, R248 ;  /* 0x00000004ce047825 */ /* 0x000fe200078e00f8 */
[C---:B----4-:R-:W-:Y:S01]  /*2320*/  @!P5 LEA R6, P0, R18.reuse, R6, 0x1 ;  /* 0x000000061206d211 */ /* 0x050fe200078008ff */
[----:B------:R1:W-:Y:S01]  /*2330*/  @P5 STS.128 [R213+0x11000], RZ ;  /* 0x011000ffd5005388 */ /* 0x0003e20000000c00 */
[----:B------:R-:W-:Y:S01]  /*2340*/  CS2R R94, SRZ ;  /* 0x00000000005e7805 */ /* 0x000fe2000001ff00 */
[----:B------:R-:W-:Y:S01]  /*2350*/  IMAD.IADD R189, R203, 0x1, R188 ;  /* 0x00000001cbbd7824 */ /* 0x000fe200078e02bc */
[----:B------:R-:W-:Y:S01]  /*2360*/  @!P5 LEA.HI.X R7, R18, R7, R13, 0x1, P0 ;  /* 0x000000071207d211 */ /* 0x000fe200000f0c0d */
[----:B------:R1:W-:Y:S01]  /*2370*/  @P5 STS.128 [R213+0x13000], RZ ;  /* 0x013000ffd5005388 */ /* 0x0003e20000000c00 */
[----:B------:R-:W-:Y:S01]  /*2380*/  IMAD.SHL.U32 R228, R228, 0x8, RZ ;  /* 0x00000008e4e47824 */ /* 0x000fe200078e00ff */
[----:B------:R-:W-:-:S02]  /*2390*/  CS2R R92, SRZ ;  /* 0x00000000005c7805 */ /* 0x000fc4000001ff00 */
[----:B------:R-:W-:Y:S01]  /*23a0*/  CS2R R98, SRZ ;  /* 0x0000000000627805 */ /* 0x000fe2000001ff00 */
[----:B------:R-:W-:Y:S01]  /*23b0*/  @!PT LDS RZ, [RZ] ;  /* 0x00000000fffff984 */ /* 0x000fe20000000800 */
[----:B------:R-:W-:Y:S01]  /*23c0*/  @!PT LDS RZ, [RZ] ;  /* 0x00000000fffff984 */ /* 0x000fe20000000800 */
[----:B------:R-:W-:Y:S01]  /*23d0*/  @!PT LDS RZ, [RZ] ;  /* 0x00000000fffff984 */ /* 0x000fe20000000800 */
[----:B------:R-:W-:Y:S01]  /*23e0*/  @!P5 LDGSTS.E.BYPASS.LTC128B.128 [R213+0x11000], desc[UR16][R16.64] ;  /* 0x1100000010d5dfae */ /* 0x000fe2000b981a10 */
[----:B------:R-:W-:Y:S02]  /*23f0*/  CS2R R96, SRZ ;  /* 0x0000000000607805 */ /* 0x000fe4000001ff00 */
[----:B------:R-:W-:Y:S02]  /*2400*/  CS2R R90, SRZ ;  /* 0x00000000005a7805 */ /* 0x000fe4000001ff00 */
[----:B------:R-:W-:Y:S01]  /*2410*/  CS2R R88, SRZ ;  /* 0x0000000000587805 */ /* 0x000fe2000001ff00 */
[----:B------:R4:W-:Y:S01]  /*2420*/  @!P5 LDGSTS.E.BYPASS.LTC128B.128 [R213+0x13000], desc[UR16][R16.64+0x80] ;  /* 0x1300008010d5dfae */ /* 0x0009e2000b981a10 */
[----:B------:R-:W-:Y:S02]  /*2430*/  CS2R R86, SRZ ;  /* 0x0000000000567805 */ /* 0x000fe4000001ff00 */
[----:B------:R-:W-:-:S02]  /*2440*/  CS2R R84, SRZ ;  /* 0x0000000000547805 */ /* 0x000fc4000001ff00 */
[----:B------:R-:W-:Y:S01]  /*2450*/  CS2R R78, SRZ ;  /* 0x00000000004e7805 */ /* 0x000fe2000001ff00 */
[----:B------:R-:W0:Y:S01]  /*2460*/  LDGDEPBAR ;  /* 0x00000000000079af */ /* 0x000e220000000000 */
[----:B------:R-:W-:Y:S02]  /*2470*/  CS2R R76, SRZ ;  /* 0x00000000004c7805 */ /* 0x000fe4000001ff00 */
[----:B------:R-:W-:Y:S02]  /*2480*/  CS2R R82, SRZ ;  /* 0x0000000000527805 */ /* 0x000fe4000001ff00 */
[----:B------:R-:W-:Y:S01]  /*2490*/  CS2R R80, SRZ ;  /* 0x0000000000507805 */ /* 0x000fe2000001ff00 */
[----:B------:R-:W5:Y:S01]  /*24a0*/  @!P2 LDG.E R239, desc[UR16][R4.64] ;  /* 0x0000001004efa981 */ /* 0x000f62000c1e1900 */
[----:B------:R-:W-:Y:S02]  /*24b0*/  CS2R R74, SRZ ;  /* 0x00000000004a7805 */ /* 0x000fe4000001ff00 */
[----:B------:R-:W-:-:S02]  /*24c0*/  CS2R R72, SRZ ;  /* 0x0000000000487805 */ /* 0x000fc4000001ff00 */
[----:B------:R-:W-:Y:S01]  /*24d0*/  CS2R R70, SRZ ;  /* 0x0000000000467805 */ /* 0x000fe2000001ff00 */
[----:B------:R-:W5:Y:S01]  /*24e0*/  @!P1 LDG.E R238, desc[UR16][R4.64+0x20] ;  /* 0x0000201004ee9981 */ /* 0x000f62000c1e1900 */
        /* <DEDUP_REMOVED lines=13> */
[----:B----4-:R-:W-:Y:S02]  /*25c0*/  @!P4 IMAD.MOV.U32 R16, RZ, RZ, R227 ;  /* 0x000000ffff10c224 */ /* 0x010fe400078e00e3 */
[----:B------:R-:W-:-:S05]  /*25d0*/  @!P4 IMAD.MOV.U32 R17, RZ, RZ, R226 ;  /* 0x000000ffff11c224 */ /* 0x000fca00078e00e2 */
[----:B------:R-:W-:Y:S04]  /*25e0*/  @!P4 LDGSTS.E.BYPASS.LTC128B.128 [R213+0x8000], desc[UR16][R16.64] ;  /* 0x0800000010d5cfae */ /* 0x000fe8000b981a10 */
[----:B------:R-:W-:Y:S04]  /*25f0*/  @!P4 LDGSTS.E.BYPASS.LTC128B.128 [R213+0xa000], desc[UR16][R16.64+0x80] ;  /* 0x0a00008010d5cfae */ /* 0x000fe8000b981a10 */
        /* <DEDUP_REMOVED lines=8> */
[----:B------:R3:W-:Y:S02]  /*2680*/  @!P3 LDGSTS.E.BYPASS.LTC128B.128 [R213+0xb000], desc[UR16][R10.64+0x80] ;  /* 0x0b0000800ad5bfae */ /* 0x0007e4000b981a10 */
[----:B---3--:R-:W-:-:S02]  /*2690*/  @!P4 IMAD.MOV.U32 R10, RZ, RZ, R225 ;  /* 0x000000ffff0ac224 */ /* 0x008fc400078e00e1 */
        /* <DEDUP_REMOVED lines=23> */
[----:B------:R-:W0:Y:S01]  /*2810*/  LDGDEPBAR ;  /* 0x00000000000079af */ /* 0x000e220000000000 */
[----:B------:R-:W-:-:S04]  /*2820*/  DEPBAR.LE SB0, 0x1 ;  /* 0x000080400000791a */ /* 0x000fc80000000000 */
[----:B------:R-:W-:Y:S01]  /*2830*/  BAR.SYNC.DEFER_BLOCKING 0x0 ;  /* 0x0000000000007b1d */ /* 0x000fe20000010000 */
[----:B------:R-:W-:-:S05]  /*2840*/  IMAD.SHL.U32 R4, R12, 0x2, RZ ;  /* 0x000000020c047824 */ /* 0x000fca00078e00ff */
[----:B------:R4:W1:Y:S04]  /*2850*/  LDSM.16.M88.4 R116, [R201] ;  /* 0x00000000c974783b */ /* 0x0008680000000200 */
        /* <DEDUP_REMOVED lines=15> */
[----:B------:R-:W-:-:S02]  /*2950*/  LOP3.LUT R4, R4, 0x6, RZ, 0xc0, !PT ;  /* 0x0000000604047812 */ /* 0x000fc400078ec0ff */
[----:B------:R-:W-:Y:S02]  /*2960*/  ISETP.LE.AND P0, PT, R242, UR10, PT ;  /* 0x0000000af2007c0c */ /* 0x000fe4000bf03270 */
[----:B------:R-:W-:Y:S02]  /*2970*/  LOP3.LUT R218, R4, 0xe0, R218, 0xf8, !PT ;  /* 0x000000e004da7812 */ /* 0x000fe400078ef8da */
[----:B------:R-:W-:-:S03]  /*2980*/  LOP3.LUT P1, RZ, R216, 0x4, RZ, 0xc0, !PT ;  /* 0x00000004d8ff7812 */ /* 0x000fc6000782c0ff */
[----:B------:R-:W-:Y:S01]  /*2990*/  VIADD R218, R218, UR19 ;  /* 0x00000013dada7c36 */ /* 0x000fe20008000000 */
[----:B------:R-:W-:Y:S02]  /*29a0*/  SEL R230, R230, 0xfffffff0, !P1 ;  /* 0xfffffff0e6e67807 */ /* 0x000fe40004800000 */
[----:B------:R-:W-:Y:S02]  /*29b0*/  CS2R R30, SRZ ;  /* 0x00000000001e7805 */ /* 0x000fe4000001ff00 */
[----:B------:R-:W-:Y:S02]  /*29c0*/  CS2R R26, SRZ ;  /* 0x00000000001a7805 */ /* 0x000fe4000001ff00 */
[----:B------:R-:W-:Y:S02]  /*29d0*/  CS2R R24, SRZ ;  /* 0x0000000000187805 */ /* 0x000fe4000001ff00 */
[----:B------:R-:W-:Y:S02]  /*29e0*/  CS2R R22, SRZ ;  /* 0x0000000000167805 */ /* 0x000fe4000001ff00 */
[----:B---3--:R-:W-:Y:S01]  /*29f0*/  CS2R R20, SRZ ;  /* 0x0000000000147805 */ /* 0x008fe2000001ff00 */
[----:B------:R-:W-:-:S02]  /*2a00*/  IMAD.IADD R188, R202, 0x1, R188 ;  /* 0x00000001cabc7824 */ /* 0x000fc400078e02bc */
[----:B------:R-:W-:Y:S02]  /*2a10*/  IMAD.IADD R229, R212, 0x1, R230 ;  /* 0x00000001d4e57824 */ /* 0x000fe400078e02e6 */
[C---:B------:R-:W-:Y:S02]  /*2a20*/  @P0 VIADD R237, R218.reuse, 0x19 ;  /* 0x00000019daed0836 */ /* 0x040fe40000000000 */
[C---:B------:R-:W-:Y:S02]  /*2a30*/  @P0 VIADD R236, R218.reuse, 0x18 ;  /* 0x00000018daec0836 */ /* 0x040fe40000000000 */
[C---:B------:R-:W-:Y:S02]  /*2a40*/  @P0 VIADD R235, R218.reuse, 0x11 ;  /* 0x00000011daeb0836 */ /* 0x040fe40000000000 */
[C---:B------:R-:W-:Y:S02]  /*2a50*/  @P0 VIADD R234, R218.reuse, 0x10 ;  /* 0x00000010daea0836 */ /* 0x040fe40000000000 */
[----:B------:R-:W-:-:S02]  /*2a60*/  @P0 VIADD R233, R218, 0x9 ;  /* 0x00000009dae90836 */ /* 0x000fc40000000000 */
[C---:B------:R-:W-:Y:S02]  /*2a70*/  @P0 VIADD R232, R218.reuse, 0x8 ;  /* 0x00000008dae80836 */ /* 0x040fe40000000000 */
[----:B------:R-:W-:Y:S01]  /*2a80*/  @P0 VIADD R231, R218, 0x1 ;  /* 0x00000001dae70836 */ /* 0x000fe20000000000 */
[----:B--2-4-:R-:W-:-:S12]  /*2a90*/  USHF.L.U32 UR4, UR4, 0x6, URZ ;  /* 0x0000000604047899 */ /* 0x014fd800080006ff */
.L_x_855:
[----:B------:R-:W0:Y:S01]  /*2aa0*/  LDGDEPBAR ;  /* 0x00000000000079af */ /* 0x000e220000000000 */
[-C--:B------:R-:W-:Y:S02]  /*2ab0*/  IADD3 R182, PT, PT, R200, R189.reuse, RZ ;  /* 0x000000bdc8b67210 */ /* 0x080fe40007ffe0ff */
[----:B------:R-:W-:Y:S02]  /*2ac0*/  IADD3 R181, PT, PT, R198, R189, RZ ;  /* 0x000000bdc6b57210 */ /* 0x000fe40007ffe0ff */
[----:B-----5:R-:W-:Y:S02]  /*2ad0*/  FSETP.NEU.FTZ.AND P2, PT, R239, -INF , PT ;  /* 0xff800000ef00780b */ /* 0x020fe40003f5d000 */
[----:B------:R-:W-:Y:S02]  /*2ae0*/  IADD3 R180, PT, PT, R200, R181, RZ ;  /* 0x000000b5c8b47210 */ /* 0x000fe40007ffe0ff */
[-C--:B------:R-:W-:Y:S02]  /*2af0*/  @P0 ISETP.GE.AND P3, PT, R218, R242.reuse, PT ;  /* 0x000000f2da00020c */ /* 0x080fe40003f66270 */
[-C--:B------:R-:W-:Y:S02]  /*2b00*/  @P0 ISETP.GE.AND P4, PT, R231, R242.reuse, PT ;  /* 0x000000f2e700020c */ /* 0x080fe40003f86270 */
[-C--:B------:R-:W-:Y:S02]  /*2b10*/  @P0 ISETP.GE.AND P6, PT, R233, R242.reuse, PT ;  /* 0x000000f2e900020c */ /* 0x080fe40003fc6270 */
[----:B------:R-:W-:Y:S02]  /*2b20*/  FSETP.NEU.FTZ.AND P1, PT, R238, -INF , PT ;  /* 0xff800000ee00780b */ /* 0x000fe40003f3d000 */
[----:B------:R-:W-:Y:S02]  /*2b30*/  @P0 ISETP.GE.AND P5, PT, R232, R242, PT ;  /* 0x000000f2e800020c */ /* 0x000fe40003fa6270 */
[----:B------:R-:W-:Y:S01]  /*2b40*/  MOV R223, R221 ;  /* 0x000000dd00df7202 */ /* 0x000fe20000000f00 */
[----:B------:R-:W-:Y:S04]  /*2b50*/  DEPBAR.LE SB0, 0x0 ;  /* 0x000080000000791a */ /* 0x000fe80000000000 */
[----:B------:R-:W-:Y:S06]  /*2b60*/  BAR.SYNC.DEFER_BLOCKING 0x0 ;  /* 0x0000000000007b1d */ /* 0x000fec0000010000 */
[----:B------:R-:W-:Y:S08]  /*2b70*/  LDSM.16.M88.4 R16, [R189] ;  /* 0x00000000bd10783b */ /* 0x000ff00000000200 */
[----:B------:R-:W2:Y:S08]  /*2b80*/  LDSM.16.M88.4 R8, [R201+-0x4000] ;  /* 0xffc00000c908783b */ /* 0x000eb00000000200 */
[----:B------:R-:W3:Y:S08]  /*2b90*/  LDSM.16.M88.4 R52, [R201+-0x3800] ;  /* 0xffc80000c934783b */ /* 0x000ef00000000200 */
[----:B------:R-:W-:Y:S08]  /*2ba0*/  LDSM.16.M88.4 R56, [R182] ;  /* 0x00000000b638783b */ /* 0x000ff00000000200 */
[----:B------:R-:W4:Y:S08]  /*2bb0*/  LDSM.16.M88.4 R60, [R199+-0x4000] ;  /* 0xffc00000c73c783b */ /* 0x000f300000000200 */
[----:B------:R-:W1:Y:S01]  /*2bc0*/  LDSM.16.M88.4 R64, [R199+-0x3800] ;  /* 0xffc80000c740783b */ /* 0x000e620000000200 */
[C---:B--2---:R-:W-:Y:S07]  /*2bd0*/  HMMA.16816.F32.BF16 R4, R16.reuse, R8, RZ ;  /* 0x000000081004723c */ /* 0x044fee00000418ff */
[----:B------:R-:W-:Y:S01]  /*2be0*/  LDSM.16.M88.4 R100, [R181] ;  /* 0x00000000b564783b */ /* 0x000fe20000000200 */
[C---:B------:R-:W-:Y:S07]  /*2bf0*/  HMMA.16816.F32.BF16 R8, R16.reuse, R10, RZ ;  /* 0x0000000a1008723c */ /* 0x040fee00000418ff */
[----:B------:R-:W2:Y:S01]  /*2c00*/  LDSM.16.M88.4 R104, [R197+-0x4000] ;  /* 0xffc00000c568783b */ /* 0x000ea20000000200 */
[C---:B---3--:R-:W-:Y:S07]  /*2c10*/  HMMA.16816.F32.BF16 R12, R16.reuse, R52, RZ ;  /* 0x00000034100c723c */ /* 0x048fee00000418ff */
[----:B------:R-:W-:Y:S01]  /*2c20*/  LDSM.16.M88.4 R108, [R180] ;  /* 0x00000000b46c783b */ /* 0x000fe20000000200 */
[----:B------:R-:W-:Y:S07]  /*2c30*/  HMMA.16816.F32.BF16 R16, R16, R54, RZ ;  /* 0x000000361010723c */ /* 0x000fee00000418ff */
[----:B------:R-:W3:Y:S01]  /*2c40*/  LDSM.16.M88.4 R52, [R197+-0x3800] ;  /* 0xffc80000c534783b */ /* 0x000ee20000000200 */
[C---:B----4-:R-:W-:Y:S07]  /*2c50*/  HMMA.16816.F32.BF16 R4, R56.reuse, R60, R4 ;  /* 0x0000003c3804723c */ /* 0x050fee0000041804 */
[----:B------:R-:W4:Y:S01]  /*2c60*/  LDSM.16.M88.4 R112, [R196+-0x4000] ;  /* 0xffc00000c470783b */ /* 0x000f220000000200 */
[C---:B------:R-:W-:Y:S07]  /*2c70*/  HMMA.16816.F32.BF16 R8, R56.reuse, R62, R8 ;  /* 0x0000003e3808723c */ /* 0x040fee0000041808 */
[----:B------:R-:W-:Y:S01]  /*2c80*/  LDSM.16.M88.4 R60, [R189+0x2000] ;  /* 0x00200000bd3c783b */ /* 0x000fe20000000200 */
[C---:B-1----:R-:W-:Y:S08]  /*2c90*/  HMMA.16816.F32.BF16 R12, R56.reuse, R64, R12 ;  /* 0x00000040380c723c */ /* 0x042ff0000004180c */
[----:B------:R-:W-:Y:S01]  /*2ca0*/  HMMA.16816.F32.BF16 R16, R56, R66, R16 ;  /* 0x000000423810723c */ /* 0x000fe20000041810 */
[----:B------:R-:W1:Y:S07]  /*2cb0*/  LDSM.16.M88.4 R56, [R196+-0x3800] ;  /* 0xffc80000c438783b */ /* 0x000e6e0000000200 */
[C---:B--2---:R-:W-:Y:S01]  /*2cc0*/  HMMA.16816.F32.BF16 R4, R100.reuse, R104, R4 ;  /* 0x000000686404723c */ /* 0x044fe20000041804 */
[----:B------:R-:W2:Y:S07]  /*2cd0*/  LDSM.16.M88.4 R64, [R201+-0x2000] ;  /* 0xffe00000c940783b */ /* 0x000eae0000000200 */
[C---:B------:R-:W-:Y:S01]  /*2ce0*/  HMMA.16816.F32.BF16 R8, R100.reuse, R106, R8 ;  /* 0x0000006a6408723c */ /* 0x040fe20000041808 */
[----:B------:R-:W-:Y:S07]  /*2cf0*/  LDSM.16.M88.4 R104, [R199+-0x2000] ;  /* 0xffe00000c768783b */ /* 0x000fee0000000200 */
[C---:B---3--:R-:W-:Y:S08]  /*2d00*/  HMMA.16816.F32.BF16 R12, R100.reuse, R52, R12 ;  /* 0x00000034640c723c */ /* 0x048ff0000004180c */
[----:B------:R-:W-:Y:S01]  /*2d10*/  HMMA.16816.F32.BF16 R16, R100, R54, R16 ;  /* 0x000000366410723c */ /* 0x000fe20000041810 */
[----:B------:R-:W3:Y:S07]  /*2d20*/  LDSM.16.M88.4 R52, [R201+-0x1800] ;  /* 0xffe80000c934783b */ /* 0x000eee0000000200 */
[C---:B----4-:R-:W-:Y:S01]  /*2d30*/  HMMA.16816.F32.BF16 R4, R108.reuse, R112, R4 ;  /* 0x000000706c04723c */ /* 0x050fe20000041804 */
[----:B------:R-:W4:Y:S07]  /*2d40*/  LDSM.16.M88.4 R100, [R182+0x2000] ;  /* 0x00200000b664783b */ /* 0x000f2e0000000200 */
[C---:B------:R-:W-:Y:S01]  /*2d50*/  HMMA.16816.F32.BF16 R8, R108.reuse, R114, R8 ;  /* 0x000000726c08723c */ /* 0x040fe20000041808 */
[----:B------:R-:W-:Y:S07]  /*2d60*/  LDSM.16.M88.4 R112, [R197+-0x2000] ;  /* 0xffe00000c570783b */ /* 0x000fee0000000200 */
[C---:B-1----:R-:W-:Y:S08]  /*2d70*/  HMMA.16816.F32.BF16 R12, R108.reuse, R56, R12 ;  /* 0x000000386c0c723c */ /* 0x042ff0000004180c */
[----:B------:R-:W-:Y:S01]  /*2d80*/  HMMA.16816.F32.BF16 R16, R108, R58, R16 ;  /* 0x0000003a6c10723c */ /* 0x000fe20000041810 */
[----:B------:R-:W1:Y:S07]  /*2d90*/  LDSM.16.M88.4 R56, [R199+-0x1800] ;  /* 0xffe80000c738783b */ /* 0x000e6e0000000200 */
[C---:B--2---:R-:W-:Y:S01]  /*2da0*/  HMMA.16816.F32.BF16 R4, R60.reuse, R64, R4 ;  /* 0x000000403c04723c */ /* 0x044fe20000041804 */
[----:B------:R-:W2:Y:S07]  /*2db0*/  LDSM.16.M88.4 R108, [R181+0x2000] ;  /* 0x00200000b56c783b */ /* 0x000eae0000000200 */
[C---:B------:R-:W-:Y:S01]  /*2dc0*/  HMMA.16816.F32.BF16 R8, R60.reuse, R66, R8 ;  /* 0x000000423c08723c */ /* 0x040fe20000041808 */
[----:B------:R-:W-:Y:S07]  /*2dd0*/  LDSM.16.M88.4 R64, [R196+-0x2000] ;  /* 0xffe00000c440783b */ /* 0x000fee0000000200 */
[C---:B---3--:R-:W-:Y:S08]  /*2de0*/  HMMA.16816.F32.BF16 R12, R60.reuse, R52, R12 ;  /* 0x000000343c0c723c */ /* 0x048ff0000004180c */
[----:B------:R-:W-:Y:S01]  /*2df0*/  HMMA.16816.F32.BF16 R16, R60, R54, R16 ;  /* 0x000000363c10723c */ /* 0x000fe20000041810 */
[----:B------:R-:W3:Y:S07]  /*2e00*/  LDSM.16.M88.4 R52, [R197+-0x1800] ;  /* 0xffe80000c534783b */ /* 0x000eee0000000200 */
[C---:B----4-:R-:W-:Y:S01]  /*2e10*/  HMMA.16816.F32.BF16 R4, R100.reuse, R104, R4 ;  /* 0x000000686404723c */ /* 0x050fe20000041804 */
[----:B------:R-:W4:Y:S04]  /*2e20*/  LDSM.16.M88.4 R60, [R180+0x2000] ;  /* 0x00200000b43c783b */ /* 0x000f280000000200 */
[----:B------:R-:W-:Y:S03]  /*2e30*/  IADD3 R105, PT, PT, R245, R230, RZ ;  /* 0x000000e6f5697210 */ /* 0x000fe60007ffe0ff */
[C---:B------:R-:W-:Y:S08]  /*2e40*/  HMMA.16816.F32.BF16 R8, R100.reuse, R106, R8 ;  /* 0x0000006a6408723c */ /* 0x040ff00000041808 */
[C---:B-1----:R-:W-:Y:S08]  /*2e50*/  HMMA.16816.F32.BF16 R12, R100.reuse, R56, R12 ;  /* 0x00000038640c723c */ /* 0x042ff0000004180c */
[----:B------:R-:W-:Y:S08]  /*2e60*/  HMMA.16816.F32.BF16 R16, R100, R58, R16 ;  /* 0x0000003a6410723c */ /* 0x000ff00000041810 */
[C---:B--2---:R-:W-:Y:S08]  /*2e70*/  HMMA.16816.F32.BF16 R4, R108.reuse, R112, R4 ;  /* 0x000000706c04723c */ /* 0x044ff00000041804 */
[C---:B------:R-:W-:Y:S03]  /*2e80*/  HMMA.16816.F32.BF16 R8, R108.reuse, R114, R8 ;  /* 0x000000726c08723c */ /* 0x040fe60000041808 */
[----:B------:R-:W-:Y:S05]  /*2e90*/  FMUL.FTZ R114, R239, 1.4426950216293334961 ;  /* 0x3fb8aa3bef727820 */ /* 0x000fea0000410000 */
[C---:B---3--:R-:W-:Y:S03]  /*2ea0*/  HMMA.16816.F32.BF16 R12, R108.reuse, R52, R12 ;  /* 0x000000346c0c723c */ /* 0x048fe6000004180c */
[----:B------:R-:W-:Y:S02]  /*2eb0*/  FSEL R114, R114, RZ, P2 ;  /* 0x000000ff72727208 */ /* 0x000fe40001000000 */
[-C--:B------:R-:W-:Y:S03]  /*2ec0*/  @P0 ISETP.GE.AND P2, PT, R234, R242.reuse, PT ;  /* 0x000000f2ea00020c */ /* 0x080fe60003f46270 */
[----:B------:R-:W-:Y:S01]  /*2ed0*/  HMMA.16816.F32.BF16 R16, R108, R54, R16 ;  /* 0x000000366c10723c */ /* 0x000fe20000041810 */
[----:B------:R-:W1:Y:S07]  /*2ee0*/  LDSM.16.M88.4 R52, [R196+-0x1800] ;  /* 0xffe80000c434783b */ /* 0x000e6e0000000200 */
[C---:B----4-:R-:W-:Y:S08]  /*2ef0*/  HMMA.16816.F32.BF16 R4, R60.reuse, R64, R4 ;  /* 0x000000403c04723c */ /* 0x050ff00000041804 */
[C---:B------:R-:W-:Y:S11]  /*2f00*/  HMMA.16816.F32.BF16 R8, R60.reuse, R66, R8 ;  /* 0x000000423c08723c */ /* 0x040ff60000041808 */
[----:B------:R-:W-:Y:S01]  /*2f10*/  FMUL.FTZ R4, R4, UR7 ;  /* 0x0000000704047c20 */ /* 0x000fe20008410000 */
[----:B------:R-:W-:Y:S01]  /*2f20*/  FMUL.FTZ R6, R6, UR7 ;  /* 0x0000000706067c20 */ /* 0x000fe20008410000 */
[----:B------:R-:W-:Y:S01]  /*2f30*/  FMUL.FTZ R5, R5, UR7 ;  /* 0x0000000705057c20 */ /* 0x000fe20008410000 */
[----:B------:R-:W-:Y:S01]  /*2f40*/  FMUL.FTZ R7, R7, UR7 ;  /* 0x0000000707077c20 */ /* 0x000fe20008410000 */
[----:B------:R2:W3:Y:S04]  /*2f50*/  MUFU.TANH R56, R4 ;  /* 0x0000000400387308 */ /* 0x0004e80000002400 */
[----:B------:R-:W-:Y:S01]  /*2f60*/  FMUL.FTZ R10, R10, UR7 ;  /* 0x000000070a0a7c20 */ /* 0x000fe20008410000 */
[----:B------:R-:W-:Y:S01]  /*2f70*/  FMUL.FTZ R11, R11, UR7 ;  /* 0x000000070b0b7c20 */ /* 0x000fe20008410000 */
[----:B------:R-:W-:Y:S01]  /*2f80*/  FMUL.FTZ R9, R9, UR7 ;  /* 0x0000000709097c20 */ /* 0x000fe20008410000 */
[----:B------:R-:W-:Y:S03]  /*2f90*/  FMUL.FTZ R8, R8, UR7 ;  /* 0x0000000708087c20 */ /* 0x000fe60008410000 */
[----:B------:R-:W-:Y:S01]  /*2fa0*/  MUFU.TANH R66, R10 ;  /* 0x0000000a00427308 */ /* 0x000fe20000002400 */
[C---:B-1----:R-:W-:Y:S09]  /*2fb0*/  HMMA.16816.F32.BF16 R12, R60.reuse, R52, R12 ;  /* 0x000000343c0c723c */ /* 0x042ff2000004180c */
[----:B------:R-:W-:Y:S01]  /*2fc0*/  MUFU.TANH R67, R11 ;  /* 0x0000000b00437308 */ /* 0x000fe20000002400 */
[----:B------:R-:W-:Y:S03]  /*2fd0*/  HMMA.16816.F32.BF16 R16, R60, R54, R16 ;  /* 0x000000363c10723c */ /* 0x000fe60000041810 */
[----:B--2---:R-:W-:Y:S06]  /*2fe0*/  FMUL.FTZ R4, R238, 1.4426950216293334961 ;  /* 0x3fb8aa3bee047820 */ /* 0x004fec0000410000 */
[----:B------:R3:W-:Y:S01]  /*2ff0*/  MUFU.TANH R57, R6 ;  /* 0x0000000600397308 */ /* 0x0007e20000002400 */
[----:B------:R-:W-:Y:S02]  /*3000*/  FSEL R4, R4, RZ, P1 ;  /* 0x000000ff04047208 */ /* 0x000fe40000800000 */
[----:B------:R-:W-:Y:S01]  /*3010*/  @P0 ISETP.GE.AND P1, PT, R235, R242, PT ;  /* 0x000000f2eb00020c */ /* 0x000fe20003f26270 */
[----:B------:R-:W-:Y:S01]  /*3020*/  FMUL.FTZ R13, R13, UR7 ;  /* 0x000000070d0d7c20 */ /* 0x000fe20008410000 */
[----:B------:R-:W-:Y:S01]  /*3030*/  FMUL.FTZ R15, R15, UR7 ;  /* 0x000000070f0f7c20 */ /* 0x000fe20008410000 */
[----:B------:R-:W-:Y:S04]  /*3040*/  FMUL.FTZ R14, R14, UR7 ;  /* 0x000000070e0e7c20 */ /* 0x000fe80008410000 */
[----:B------:R-:W1:Y:S01]  /*3050*/  MUFU.TANH R58, R5 ;  /* 0x00000005003a7308 */ /* 0x000e620000002400 */
[----:B------:R-:W-:Y:S01]  /*3060*/  FMUL.FTZ R12, R12, UR7 ;  /* 0x000000070c0c7c20 */ /* 0x000fe20008410000 */
[----:B------:R-:W-:Y:S01]  /*3070*/  FMUL.FTZ R18, R18, UR7 ;  /* 0x0000000712127c20 */ /* 0x000fe20008410000 */
[----:B------:R-:W-:Y:S01]  /*3080*/  FMUL.FTZ R19, R19, UR7 ;  /* 0x0000000713137c20 */ /* 0x000fe20008410000 */
[----:B------:R-:W-:Y:S06]  /*3090*/  FMUL.FTZ R16, R16, UR7 ;  /* 0x0000000710107c20 */ /* 0x000fec0008410000 */
[----:B------:R-:W2:Y:S01]  /*30a0*/  MUFU.TANH R65, R9 ;  /* 0x0000000900417308 */ /* 0x000ea20000002400 */
[----:B------:R-:W-:Y:S01]  /*30b0*/  FMUL.FTZ R17, R17, UR7 ;  /* 0x0000000711117c20 */ /* 0x000fe20008410000 */
[-C--:B---3--:R-:W-:Y:S02]  /*30c0*/  MOV R6, R56.reuse ;  /* 0x0000003800067202 */ /* 0x088fe40000000f00 */
[C---:B------:R-:W-:Y:S01]  /*30d0*/  @P0 FSEL R6, R56.reuse, -INF , !P3 ;  /* 0xff80000038060808 */ /* 0x040fe20005800000 */
[----:B------:R-:W-:Y:S05]  /*30e0*/  FFMA.FTZ R56, -R56, R56, 1 ;  /* 0x3f80000038387423 */ /* 0x000fea0000010138 */
[----:B------:R-:W3:Y:S01]  /*30f0*/  MUFU.TANH R61, R13 ;  /* 0x0000000d003d7308 */ /* 0x000ee20000002400 */
[--C-:B------:R-:W-:Y:S01]  /*3100*/  FFMA.FTZ R185, R6, UR6, -R114.reuse ;  /* 0x0000000606b97c23 */ /* 0x100fe20008010872 */
[-C--:B-1----:R-:W-:Y:S01]  /*3110*/  MOV R5, R58.reuse ;  /* 0x0000003a00057202 */ /* 0x082fe20000000f00 */
[----:B------:R-:W-:Y:S01]  /*3120*/  FMUL.FTZ R56, R56, UR7 ;  /* 0x0000000738387c20 */ /* 0x000fe20008410000 */
[C---:B------:R-:W-:Y:S01]  /*3130*/  @P0 FSEL R5, R58.reuse, -INF , !P4 ;  /* 0xff8000003a050808 */ /* 0x040fe20006000000 */
[----:B------:R-:W-:Y:S05]  /*3140*/  FFMA.FTZ R58, -R58, R58, 1 ;  /* 0x3f8000003a3a7423 */ /* 0x000fea000001013a */
[----:B------:R-:W1:Y:S01]  /*3150*/  MUFU.TANH R59, R7 ;  /* 0x00000007003b7308 */ /* 0x000e620000002400 */
[--C-:B------:R-:W-:Y:S01]  /*3160*/  FFMA.FTZ R184, R5, UR6, -R114.reuse ;  /* 0x0000000605b87c23 */ /* 0x100fe20008010872 */
[-C--:B--2---:R-:W-:Y:S01]  /*3170*/  MOV R6, R65.reuse ;  /* 0x0000004100067202 */ /* 0x084fe20000000f00 */
[----:B------:R-:W-:Y:S01]  /*3180*/  FMUL.FTZ R58, R58, UR7 ;  /* 0x000000073a3a7c20 */ /* 0x000fe20008410000 */
[C---:B------:R-:W-:Y:S01]  /*3190*/  @P0 FSEL R6, R65.reuse, -INF , !P6 ;  /* 0xff80000041060808 */ /* 0x040fe20007000000 */
[----:B------:R-:W-:Y:S01]  /*31a0*/  FFMA.FTZ R65, -R65, R65, 1 ;  /* 0x3f80000041417423 */ /* 0x000fe20000010141 */
[-C--:B------:R-:W-:Y:S04]  /*31b0*/  MOV R5, R66.reuse ;  /* 0x0000004200057202 */ /* 0x080fe80000000f00 */
[----:B------:R2:W-:Y:S01]  /*31c0*/  MUFU.TANH R64, R8 ;  /* 0x0000000800407308 */ /* 0x0005e20000002400 */
[----:B------:R-:W-:Y:S01]  /*31d0*/  @P0 FSEL R5, R66, -INF , !P5 ;  /* 0xff80000042050808 */ /* 0x000fe20006800000 */
[----:B------:R-:W-:Y:S01]  /*31e0*/  FFMA.FTZ R182, R6, UR6, -R114 ;  /* 0x0000000606b67c23 */ /* 0x000fe20008010872 */
[-C--:B---3--:R-:W-:Y:S01]  /*31f0*/  MOV R6, R61.reuse ;  /* 0x0000003d00067202 */ /* 0x088fe20000000f00 */
[----:B------:R-:W-:Y:S01]  /*3200*/  FMUL.FTZ R65, R65, UR7 ;  /* 0x0000000741417c20 */ /* 0x000fe20008410000 */
[----:B------:R-:W-:Y:S01]  /*3210*/  @P0 FSEL R6, R61, -INF , !P1 ;  /* 0xff8000003d060808 */ /* 0x000fe20004800000 */
[----:B------:R-:W-:Y:S01]  /*3220*/  FFMA.FTZ R111, R5, UR6, -R4 ;  /* 0x00000006056f7c23 */ /* 0x000fe20008010804 */
[----:B------:R-:W-:Y:S03]  /*3230*/  FFMA.FTZ R61, -R61, R61, 1 ;  /* 0x3f8000003d3d7423 */ /* 0x000fe6000001013d */
[----:B------:R-:W3:Y:S01]  /*3240*/  MUFU.TANH R63, R15 ;  /* 0x0000000f003f7308 */ /* 0x000ee20000002400 */
[----:B------:R-:W-:Y:S01]  /*3250*/  FFMA.FTZ R66, -R66, R66, 1 ;  /* 0x3f80000042427423 */ /* 0x000fe20000010142 */
[-C--:B-1----:R-:W-:Y:S01]  /*3260*/  MOV R9, R59.reuse ;  /* 0x0000003b00097202 */ /* 0x082fe20000000f00 */
[----:B------:R-:W-:Y:S01]  /*3270*/  FFMA.FTZ R180, R6, UR6, -R114 ;  /* 0x0000000606b47c23 */ /* 0x000fe20008010872 */
[C---:B------:R-:W-:Y:S01]  /*3280*/  @P0 FSEL R9, R59.reuse, -INF , !P4 ;  /* 0xff8000003b090808 */ /* 0x040fe20006000000 */
[----:B------:R-:W-:Y:S01]  /*3290*/  FFMA.FTZ R59, -R59, R59, 1 ;  /* 0x3f8000003b3b7423 */ /* 0x000fe2000001013b */
[-C--:B------:R-:W-:Y:S01]  /*32a0*/  @P0 ISETP.GE.AND P4, PT, R237, R242.reuse, PT ;  /* 0x000000f2ed00020c */ /* 0x080fe20003f86270 */
[----:B------:R-:W-:Y:S03]  /*32b0*/  FMUL.FTZ R61, R61, UR7 ;  /* 0x000000073d3d7c20 */ /* 0x000fe60008410000 */
[----:B------:R-:W1:Y:S01]  /*32c0*/  MUFU.TANH R101, R18 ;  /* 0x0000001200657308 */ /* 0x000e620000002400 */
[--C-:B------:R-:W-:Y:S01]  /*32d0*/  FFMA.FTZ R112, R9, UR6, -R4.reuse ;  /* 0x0000000609707c23 */ /* 0x100fe20008010804 */
[-C--:B--2---:R-:W-:Y:S01]  /*32e0*/  MOV R8, R57.reuse ;  /* 0x0000003900087202 */ /* 0x084fe20000000f00 */
[----:B------:R-:W-:Y:S01]  /*32f0*/  FMUL.FTZ R59, R59, UR7 ;  /* 0x000000073b3b7c20 */ /* 0x000fe20008410000 */
[C---:B------:R-:W-:Y:S01]  /*3300*/  @P0 FSEL R8, R57.reuse, -INF , !P3 ;  /* 0xff80000039080808 */ /* 0x040fe20005800000 */
[----:B------:R-:W-:Y:S01]  /*3310*/  FFMA.FTZ R57, -R57, R57, 1 ;  /* 0x3f80000039397423 */ /* 0x000fe20000010139 */
[----:B------:R-:W-:Y:S01]  /*3320*/  @P0 ISETP.GE.AND P3, PT, R236, R242, PT ;  /* 0x000000f2ec00020c */ /* 0x000fe20003f66270 */
[----:B------:R-:W-:Y:S03]  /*3330*/  FMUL.FTZ R66, R66, UR7 ;  /* 0x0000000742427c20 */ /* 0x000fe60008410000 */
[----:B------:R-:W2:Y:S01]  /*3340*/  MUFU.TANH R62, R14 ;  /* 0x0000000e003e7308 */ /* 0x000ea20000002400 */
[--C-:B------:R-:W-:Y:S01]  /*3350*/  FFMA.FTZ R113, R8, UR6, -R4.reuse ;  /* 0x0000000608717c23 */ /* 0x100fe20008010804 */
[-C--:B---3--:R-:W-:Y:S01]  /*3360*/  MOV R5, R63.reuse ;  /* 0x0000003f00057202 */ /* 0x088fe20000000f00 */
[----:B------:R-:W-:Y:S01]  /*3370*/  FMUL.FTZ R57, R57, UR7 ;  /* 0x0000000739397c20 */ /* 0x000fe20008410000 */
[C---:B------:R-:W-:Y:S01]  /*3380*/  @P0 FSEL R5, R63.reuse, -INF , !P1 ;  /* 0xff8000003f050808 */ /* 0x040fe20004800000 */
[----:B------:R-:W-:Y:S01]  /*3390*/  FFMA.FTZ R63, -R63, R63, 1 ;  /* 0x3f8000003f3f7423 */ /* 0x000fe2000001013f */
[-C--:B------:R-:W-:Y:S04]  /*33a0*/  MOV R7, R64.reuse ;  /* 0x0000004000077202 */ /* 0x080fe80000000f00 */
[----:B------:R-:W3:Y:S01]  /*33b0*/  MUFU.TANH R100, R19 ;  /* 0x0000001300647308 */ /* 0x000ee20000002400 */
[----:B------:R-:W-:Y:S01]  /*33c0*/  FFMA.FTZ R108, R5, UR6, -R4 ;  /* 0x00000006056c7c23 */ /* 0x000fe20008010804 */
[----:B-1----:R-:W-:Y:S01]  /*33d0*/  MOV R6, R101 ;  /* 0x0000006500067202 */ /* 0x002fe20000000f00 */
[----:B------:R-:W-:Y:S01]  /*33e0*/  FMUL.FTZ R63, R63, UR7 ;  /* 0x000000073f3f7c20 */ /* 0x000fe20008410000 */
[C---:B------:R-:W-:Y:S01]  /*33f0*/  @P0 FSEL R7, R64.reuse, -INF , !P5 ;  /* 0xff80000040070808 */ /* 0x040fe20006800000 */
[----:B------:R-:W-:Y:S01]  /*3400*/  FFMA.FTZ R64, -R64, R64, 1 ;  /* 0x3f80000040407423 */ /* 0x000fe20000010140 */
[----:B------:R-:W-:Y:S02]  /*3410*/  MOV R8, R67 ;  /* 0x0000004300087202 */ /* 0x000fe40000000f00 */
[----:B------:R-:W-:Y:S02]  /*3420*/  @P0 FSEL R6, R101, -INF , !P3 ;  /* 0xff80000065060808 */ /* 0x000fe40005800000 */
[----:B------:R-:W1:Y:S01]  /*3430*/  MUFU.TANH R60, R12 ;  /* 0x0000000c003c7308 */ /* 0x000e620000002400 */
[----:B--2---:R-:W-:Y:S01]  /*3440*/  MOV R9, R62 ;  /* 0x0000003e00097202 */ /* 0x004fe20000000f00 */
[----:B------:R-:W-:Y:S01]  /*3450*/  FFMA.FTZ R183, R7, UR6, -R114 ;  /* 0x0000000607b77c23 */ /* 0x000fe20008010872 */
[----:B------:R-:W-:Y:S01]  /*3460*/  @P0 FSEL R9, R62, -INF , !P2 ;  /* 0xff8000003e090808 */ /* 0x000fe20005000000 */
[--C-:B------:R-:W-:Y:S01]  /*3470*/  FFMA.FTZ R107, R6, UR6, -R4.reuse ;  /* 0x00000006066b7c23 */ /* 0x100fe20008010804 */
[----:B------:R-:W-:Y:S01]  /*3480*/  @P0 FSEL R8, R67, -INF , !P6 ;  /* 0xff80000043080808 */ /* 0x000fe20007000000 */
[----:B------:R-:W-:Y:S01]  /*3490*/  FMUL.FTZ R64, R64, UR7 ;  /* 0x0000000740407c20 */ /* 0x000fe20008410000 */
[----:B------:R-:W-:Y:S01]  /*34a0*/  LEA R186, P1, R206, R222, 0x2 ;  /* 0x000000deceba7211 */ /* 0x000fe200078210ff */
[--C-:B------:R-:W-:Y:S01]  /*34b0*/  FFMA.FTZ R109, R9, UR6, -R4.reuse ;  /* 0x00000006096d7c23 */ /* 0x100fe20008010804 */
[----:B---3--:R-:W-:Y:S01]  /*34c0*/  MOV R5, R100 ;  /* 0x0000006400057202 */ /* 0x008fe20000000f00 */
[--C-:B------:R-:W-:Y:S01]  /*34d0*/  FFMA.FTZ R110, R8, UR6, -R4.reuse ;  /* 0x00000006086e7c23 */ /* 0x100fe20008010804 */
[----:B------:R-:W-:Y:S01]  /*34e0*/  @P0 FSEL R5, R100, -INF , !P4 ;  /* 0xff80000064050808 */ /* 0x000fe20006000000 */
[----:B------:R-:W-:Y:S01]  /*34f0*/  MUFU.EX2 R185, R185 ;  /* 0x000000b900b97308 */ /* 0x000fe20000000800 */
[----:B------:R-:W-:Y:S01]  /*3500*/  LEA.HI.X R187, R206, R223, RZ, 0x2, P1 ;  /* 0x000000dfcebb7211 */ /* 0x000fe200008f14ff */
[----:B------:R-:W-:Y:S01]  /*3510*/  FFMA.FTZ R67, -R67, R67, 1 ;  /* 0x3f80000043437423 */ /* 0x000fe20000010143 */
[----:B------:R-:W-:Y:S01]  /*3520*/  FFMA.FTZ R62, -R62, R62, 1 ;  /* 0x3f8000003e3e7423 */ /* 0x000fe2000001013e */
[----:B------:R-:W-:Y:S06]  /*3530*/  FFMA.FTZ R4, R5, UR6, -R4 ;  /* 0x0000000605047c23 */ /* 0x000fec0008010804 */
[----:B------:R-:W2:Y:S01]  /*3540*/  MUFU.EX2 R184, R184 ;  /* 0x000000b800b87308 */ /* 0x000ea20000000800 */
[-C--:B-1----:R-:W-:Y:S01]  /*3550*/  MOV R7, R60.reuse ;  /* 0x0000003c00077202 */ /* 0x082fe20000000f00 */
[----:B------:R-:W3:Y:S01]  /*3560*/  LDG.E R104, desc[UR16][R186.64] ;  /* 0x00000010ba687981 */ /* 0x000ee2000c1e1900 */
[C---:B------:R-:W-:Y:S07]  /*3570*/  @P0 FSEL R7, R60.reuse, -INF , !P2 ;  /* 0xff8000003c070808 */ /* 0x040fee0005000000 */
[----:B------:R-:W-:Y:S01]  /*3580*/  MUFU.EX2 R113, R113 ;  /* 0x0000007100717308 */ /* 0x000fe20000000800 */
[----:B------:R-:W-:Y:S01]  /*3590*/  ISETP.NE.AND P2, PT, R241, RZ, PT ;  /* 0x000000fff100720c */ /* 0x000fe20003f45270 */
[----:B------:R-:W-:Y:S01]  /*35a0*/  FFMA.FTZ R60, -R60, R60, 1 ;  /* 0x3f8000003c3c7423 */ /* 0x000fe2000001013c */
[----:B------:R-:W-:Y:S07]  /*35b0*/  FFMA.FTZ R101, -R101, R101, 1 ;  /* 0x3f80000065657423 */ /* 0x000fee0000010165 */
[----:B------:R-:W1:Y:S01]  /*35c0*/  MUFU.EX2 R112, R112 ;  /* 0x0000007000707308 */ /* 0x000e620000000800 */
[--C-:B------:R-:W-:Y:S01]  /*35d0*/  FFMA.FTZ R181, R7, UR6, -R114.reuse ;  /* 0x0000000607b57c23 */ /* 0x100fe20008010872 */
[----:B------:R-:W-:Y:S01]  /*35e0*/  FMUL.FTZ R60, R60, UR7 ;  /* 0x000000073c3c7c20 */ /* 0x000fe20008410000 */
[----:B------:R-:W-:Y:S07]  /*35f0*/  FFMA.FTZ R100, -R100, R100, 1 ;  /* 0x3f80000064647423 */ /* 0x000fee0000010164 */
[----:B------:R-:W4:Y:S01]  /*3600*/  MUFU.TANH R103, R16 ;  /* 0x0000001000677308 */ /* 0x000f220000002400 */
[----:B------:R-:W-:Y:S01]  /*3610*/  FMUL.FTZ R67, R67, UR7 ;  /* 0x0000000743437c20 */ /* 0x000fe20008410000 */
[----:B--2---:R-:W-:Y:S01]  /*3620*/  F2FP.BF16.F32.PACK_AB R6, R184, R185 ;  /* 0x000000b9b806723e */ /* 0x004fe200000010ff */
[----:B------:R-:W-:Y:S01]  /*3630*/  FMUL.FTZ R62, R62, UR7 ;  /* 0x000000073e3e7c20 */ /* 0x000fe20008410000 */
[----:B------:R-:W-:Y:S01]  /*3640*/  FMUL.FTZ R101, R101, UR7 ;  /* 0x0000000765657c20 */ /* 0x000fe20008410000 */
[----:B------:R-:W-:Y:S02]  /*3650*/  FMUL.FTZ R100, R100, UR7 ;  /* 0x0000000764647c20 */ /* 0x000fe40008410000 */
[----:B------:R2:W-:Y:S03]  /*3660*/  STS [R212], R6 ;  /* 0x00000006d4007388 */ /* 0x0005e60000000800 */
[----:B------:R-:W2:Y:S01]  /*3670*/  MUFU.TANH R102, R17 ;  /* 0x0000001100667308 */ /* 0x000ea20000002400 */
[----:B-1----:R-:W-:Y:S05]  /*3680*/  F2FP.BF16.F32.PACK_AB R5, R112, R113 ;  /* 0x000000717005723e */ /* 0x002fea00000010ff */
[----:B------:R1:W-:Y:S04]  /*3690*/  STS [R212+0x400], R5 ;  /* 0x00040005d4007388 */ /* 0x0003e80000000800 */
[----:B------:R-:W-:Y:S01]  /*36a0*/  MUFU.EX2 R183, R183 ;  /* 0x000000b700b77308 */ /* 0x000fe20000000800 */
[-C--:B----4-:R-:W-:Y:S01]  /*36b0*/  MOV R8, R103.reuse ;  /* 0x0000006700087202 */ /* 0x090fe20000000f00 */
[----:B------:R-:W4:Y:S08]  /*36c0*/  LDG.E R186, desc[UR16][R186.64+0x20] ;  /* 0x00002010baba7981 */ /* 0x000f30000c1e1900 */
[----:B------:R-:W1:Y:S01]  /*36d0*/  MUFU.EX2 R182, R182 ;  /* 0x000000b600b67308 */ /* 0x000e620000000800 */
[C---:B------:R-:W-:Y:S01]  /*36e0*/  @P0 FSEL R8, R103.reuse, -INF , !P3 ;  /* 0xff80000067080808 */ /* 0x040fe20005800000 */
[----:B------:R-:W-:Y:S08]  /*36f0*/  FFMA.FTZ R103, -R103, R103, 1 ;  /* 0x3f80000067677423 */ /* 0x000ff00000010167 */
[----:B------:R1:W-:Y:S01]  /*3700*/  MUFU.EX2 R106, R4 ;  /* 0x00000004006a7308 */ /* 0x0003e20000000800 */
[-C--:B--2---:R-:W-:Y:S01]  /*3710*/  MOV R7, R102.reuse ;  /* 0x0000006600077202 */ /* 0x084fe20000000f00 */
[--C-:B------:R-:W-:Y:S01]  /*3720*/  FFMA.FTZ R115, R8, UR6, -R114.reuse ;  /* 0x0000000608737c23 */ /* 0x100fe20008010872 */
[C---:B------:R-:W-:Y:S07]  /*3730*/  @P0 FSEL R7, R102.reuse, -INF , !P4 ;  /* 0xff80000066070808 */ /* 0x040fee0006000000 */
[----:B------:R-:W-:Y:S01]  /*3740*/  MUFU.EX2 R111, R111 ;  /* 0x0000006f006f7308 */ /* 0x000fe20000000800 */
[----:B------:R-:W-:Y:S01]  /*3750*/  FFMA.FTZ R102, -R102, R102, 1 ;  /* 0x3f80000066667423 */ /* 0x000fe20000010166 */
[----:B------:R-:W-:Y:S08]  /*3760*/  FMUL.FTZ R103, R103, UR7 ;  /* 0x0000000767677c20 */ /* 0x000ff00008410000 */
[----:B------:R-:W2:Y:S01]  /*3770*/  MUFU.EX2 R110, R110 ;  /* 0x0000006e006e7308 */ /* 0x000ea20000000800 */
[----:B------:R-:W-:Y:S01]  /*3780*/  FFMA.FTZ R114, R7, UR6, -R114 ;  /* 0x0000000607727c23 */ /* 0x000fe20008010872 */
[----:B------:R-:W-:Y:S08]  /*3790*/  FMUL.FTZ R102, R102, UR7 ;  /* 0x0000000766667c20 */ /* 0x000ff00008410000 */
[----:B------:R-:W-:Y:S01]  /*37a0*/  MUFU.EX2 R181, R181 ;  /* 0x000000b500b57308 */ /* 0x000fe20000000800 */
[----:B-1----:R-:W-:Y:S09]  /*37b0*/  F2FP.BF16.F32.PACK_AB R4, R182, R183 ;  /* 0x000000b7b604723e */ /* 0x002ff200000010ff */
[----:B------:R-:W1:Y:S01]  /*37c0*/  MUFU.EX2 R180, R180 ;  /* 0x000000b400b47308 */ /* 0x000e620000000800 */
[----:B------:R1:W-:Y:S09]  /*37d0*/  STS [R229], R4 ;  /* 0x00000004e5007388 */ /* 0x0003f20000000800 */
[----:B------:R-:W-:Y:S01]  /*37e0*/  MUFU.EX2 R109, R109 ;  /* 0x0000006d006d7308 */ /* 0x000fe20000000800 */
[----:B--2---:R-:W-:Y:S09]  /*37f0*/  F2FP.BF16.F32.PACK_AB R8, R110, R111 ;  /* 0x0000006f6e08723e */ /* 0x004ff200000010ff */
[----:B------:R-:W2:Y:S01]  /*3800*/  MUFU.EX2 R108, R108 ;  /* 0x0000006c006c7308 */ /* 0x000ea20000000800 */
[----:B------:R-:W-:Y:S09]  /*3810*/  STS [R229+0x400], R8 ;  /* 0x00040008e5007388 */ /* 0x000ff20000000800 */
[----:B------:R-:W-:Y:S01]  /*3820*/  MUFU.EX2 R115, R115 ;  /* 0x0000007300737308 */ /* 0x000fe20000000800 */
[----:B-1----:R-:W-:Y:S09]  /*3830*/  F2FP.BF16.F32.PACK_AB R7, R180, R181 ;  /* 0x000000b5b407723e */ /* 0x002ff200000010ff */
[----:B------:R-:W1:Y:S01]  /*3840*/  MUFU.EX2 R114, R114 ;  /* 0x0000007200727308 */ /* 0x000e620000000800 */
[----:B------:R-:W-:Y:S09]  /*3850*/  STS [R245], R7 ;  /* 0x00000007f5007388 */ /* 0x000ff20000000800 */
[----:B------:R-:W1:Y:S01]  /*3860*/  MUFU.EX2 R107, R107 ;  /* 0x0000006b006b7308 */ /* 0x000e620000000800 */
[----:B--2---:R-:W-:Y:S05]  /*3870*/  F2FP.BF16.F32.PACK_AB R6, R108, R109 ;  /* 0x0000006d6c06723e */ /* 0x004fea00000010ff */
[----:B------:R-:W-:Y:S01]  /*3880*/  STS [R245+0x400], R6 ;  /* 0x00040006f5007388 */ /* 0x000fe20000000800 */
[----:B-1----:R-:W-:Y:S02]  /*3890*/  F2FP.BF16.F32.PACK_AB R5, R114, R115 ;  /* 0x000000737205723e */ /* 0x002fe400000010ff */
[----:B------:R-:W-:Y:S03]  /*38a0*/  F2FP.BF16.F32.PACK_AB R4, R106, R107 ;  /* 0x0000006b6a04723e */ /* 0x000fe600000010ff */
[----:B------:R-:W-:Y:S04]  /*38b0*/  STS [R105], R5 ;  /* 0x0000000569007388 */ /* 0x000fe80000000800 */
[----:B------:R-:W-:Y:S04]  /*38c0*/  STS [R105+0x400], R4 ;  /* 0x0004000469007388 */ /* 0x000fe80000000800 */
[----:B------:R-:W1:Y:S08]  /*38d0*/  LDSM.16.M88.4 R16, [R203+0x8000] ;  /* 0x00800000cb10783b */ /* 0x000e700000000200 */
[----:B------:R-:W2:Y:S01]  /*38e0*/  LDSM.16.M88.4 R52, [R3+0x8000] ;  /* 0x008000000334783b */ /* 0x000ea20000000200 */
[C---:B-1----:R-:W-:Y:S08]  /*38f0*/  HMMA.16816.F32.BF16 R4, R16.reuse, R116, RZ ;  /* 0x000000741004723c */ /* 0x042ff000000418ff */
[C---:B------:R-:W-:Y:S08]  /*3900*/  HMMA.16816.F32.BF16 R8, R16.reuse, R118, RZ ;  /* 0x000000761008723c */ /* 0x040ff000000418ff */
[C---:B------:R-:W-:Y:S08]  /*3910*/  HMMA.16816.F32.BF16 R12, R16.reuse, R120, RZ ;  /* 0x00000078100c723c */ /* 0x040ff000000418ff */
[----:B------:R-:W-:Y:S08]  /*3920*/  HMMA.16816.F32.BF16 R16, R16, R122, RZ ;  /* 0x0000007a1010723c */ /* 0x000ff000000418ff */
[C---:B--2---:R-:W-:Y:S08]  /*3930*/  HMMA.16816.F32.BF16 R4, R52.reuse, R124, R4 ;  /* 0x0000007c3404723c */ /* 0x044ff00000041804 */
[C---:B------:R-:W-:Y:S08]  /*3940*/  HMMA.16816.F32.BF16 R8, R52.reuse, R126, R8 ;  /* 0x0000007e3408723c */ /* 0x040ff00000041808 */
[C---:B------:R-:W-:Y:S08]  /*3950*/  HMMA.16816.F32.BF16 R12, R52.reuse, R128, R12 ;  /* 0x00000080340c723c */ /* 0x040ff0000004180c */
[----:B------:R-:W-:Y:S01]  /*3960*/  HMMA.16816.F32.BF16 R16, R52, R130, R16 ;  /* 0x000000823410723c */ /* 0x000fe20000041810 */
[----:B------:R-:W1:Y:S07]  /*3970*/  LDSM.16.M88.4 R52, [R2+0x8000] ;  /* 0x008000000234783b */ /* 0x000e6e0000000200 */
[C---:B-1----:R-:W-:Y:S08]  /*3980*/  HMMA.16816.F32.BF16 R4, R52.reuse, R132, R4 ;  /* 0x000000843404723c */ /* 0x042ff00000041804 */
        /* <DEDUP_REMOVED lines=26> */
[C---:B------:R-:W-:Y:S03]  /*3b30*/  HMMA.16816.F32.BF16 R12, R52.reuse, R176, R12 ;  /* 0x000000b0340c723c */ /* 0x040fe6000004180c */
[C---:B---3--:R-:W-:Y:S01]  /*3b40*/  FADD.FTZ R4, -R104.reuse, R4 ;  /* 0x0000000468047221 */ /* 0x048fe20000010100 */
[----:B------:R-:W-:Y:S01]  /*3b50*/  FADD.FTZ R5, -R104, R5 ;  /* 0x0000000568057221 */ /* 0x000fe20000010100 */
[C---:B----4-:R-:W-:Y:S01]  /*3b60*/  FADD.FTZ R6, -R186.reuse, R6 ;  /* 0x00000006ba067221 */ /* 0x050fe20000010100 */
[----:B------:R-:W-:Y:S01]  /*3b70*/  FADD.FTZ R7, -R186, R7 ;  /* 0x00000007ba077221 */ /* 0x000fe20000010100 */
[----:B------:R-:W-:Y:S01]  /*3b80*/  FMUL.FTZ R4, R185, R4 ;  /* 0x00000004b9047220 */ /* 0x000fe20000410000 */
[----:B------:R-:W-:Y:S03]  /*3b90*/  HMMA.16816.F32.BF16 R16, R52, R178, R16 ;  /* 0x000000b23410723c */ /* 0x000fe60000041810 */
[C---:B------:R-:W-:Y:S01]  /*3ba0*/  FADD.FTZ R8, -R104.reuse, R8 ;  /* 0x0000000868087221 */ /* 0x040fe20000010100 */
[----:B------:R-:W-:Y:S01]  /*3bb0*/  FADD.FTZ R9, -R104, R9 ;  /* 0x0000000968097221 */ /* 0x000fe20000010100 */
[----:B------:R-:W-:Y:S01]  /*3bc0*/  FMUL.FTZ R5, R184, R5 ;  /* 0x00000005b8057220 */ /* 0x000fe20000410000 */
[----:B------:R-:W-:Y:S01]  /*3bd0*/  FMUL.FTZ R6, R113, R6 ;  /* 0x0000000671067220 */ /* 0x000fe20000410000 */
[----:B------:R-:W-:Y:S01]  /*3be0*/  FMUL.FTZ R8, R183, R8 ;  /* 0x00000008b7087220 */ /* 0x000fe20000410000 */
[----:B------:R-:W-:Y:S01]  /*3bf0*/  FMUL.FTZ R9, R182, R9 ;  /* 0x00000009b6097220 */ /* 0x000fe20000410000 */
[----:B------:R-:W-:Y:S01]  /*3c00*/  FMUL.FTZ R7, R112, R7 ;  /* 0x0000000770077220 */ /* 0x000fe20000410000 */
[----:B------:R-:W-:Y:S01]  /*3c10*/  FADD.FTZ R10, -R186, R10 ;  /* 0x0000000aba0a7221 */ /* 0x000fe20000010100 */
[C---:B------:R-:W-:Y:S01]  /*3c20*/  FADD.FTZ R12, -R104.reuse, R12 ;  /* 0x0000000c680c7221 */ /* 0x040fe20000010100 */
[----:B------:R-:W-:Y:S01]  /*3c30*/  FADD.FTZ R13, -R104, R13 ;  /* 0x0000000d680d7221 */ /* 0x000fe20000010100 */
[C---:B------:R-:W-:Y:S01]  /*3c40*/  FADD.FTZ R11, -R186.reuse, R11 ;  /* 0x0000000bba0b7221 */ /* 0x040fe20000010100 */
[----:B------:R-:W-:Y:S01]  /*3c50*/  FADD.FTZ R14, -R186, R14 ;  /* 0x0000000eba0e7221 */ /* 0x000fe20000010100 */
[----:B------:R-:W-:Y:S01]  /*3c60*/  FMUL.FTZ R12, R181, R12 ;  /* 0x0000000cb50c7220 */ /* 0x000fe20000410000 */
[----:B------:R-:W-:Y:S01]  /*3c70*/  FMUL.FTZ R13, R180, R13 ;  /* 0x0000000db40d7220 */ /* 0x000fe20000410000 */
[----:B------:R-:W-:Y:S01]  /*3c80*/  FADD.FTZ R15, -R186, R15 ;  /* 0x0000000fba0f7221 */ /* 0x000fe20000010100 */
        /* <DEDUP_REMOVED lines=60> */
.L_x_853:
        /* <DEDUP_REMOVED lines=14> */
[----:B------:R-:W2:Y:S04]  /*4130*/  LDSM.16.MT88.4 R8, [R202+0x8000] ;  /* 0x00800000ca08783b */ /* 0x000ea80000004200 */
[----:B------:R-:W3:Y:S04]  /*4140*/  LDSM.16.MT88.4 R12, [R194] ;  /* 0x00000000c20c783b */ /* 0x000ee80000004200 */
[----:B------:R-:W4:Y:S04]  /*4150*/  LDSM.16.MT88.4 R16, [R202+0xa000] ;  /* 0x00a00000ca10783b */ /* 0x000f280000004200 */
[----:B-1----:R-:W-:Y:S04]  /*4160*/  LDSM.16.MT88.4 R52, [R195+0x800] ;  /* 0x00080000c334783b */ /* 0x002fe80000004200 */
[----:B------:R-:W1:Y:S04]  /*4170*/  LDSM.16.MT88.4 R56, [R202+0x8800] ;  /* 0x00880000ca38783b */ /* 0x000e680000004200 */
[----:B------:R-:W5:Y:S04]  /*4180*/  LDSM.16.MT88.4 R60, [R194+0x800] ;  /* 0x00080000c23c783b */ /* 0x000f680000004200 */
[----:B------:R-:W5:Y:S04]  /*4190*/  LDSM.16.MT88.4 R64, [R202+0xa800] ;  /* 0x00a80000ca40783b */ /* 0x000f680000004200 */
[----:B------:R-:W-:Y:S04]  /*41a0*/  LDSM.16.MT88.4 R100, [R202+0x9000] ;  /* 0x00900000ca64783b */ /* 0x000fe80000004200 */
[----:B------:R-:W-:Y:S01]  /*41b0*/  LDSM.16.MT88.4 R104, [R194+0x1000] ;  /* 0x00100000c268783b */ /* 0x000fe20000004200 */
[-C--:B--2---:R-:W-:Y:S08]  /*41c0*/  HMMA.16816.F32.BF16 R20, R4, R8.reuse, R20 ;  /* 0x000000080414723c */ /* 0x084ff00000041814 */
        /* <DEDUP_REMOVED lines=9> */
[----:B------:R-:W-:Y:S04]  /*4260*/  LDSM.16.MT88.4 R4, [R195+0x1800] ;  /* 0x00180000c304783b */ /* 0x000fe80000004200 */
[----:B------:R-:W4:Y:S03]  /*4270*/  LDSM.16.MT88.4 R16, [R202+0x9800] ;  /* 0x00980000ca10783b */ /* 0x000f260000004200 */
        /* <DEDUP_REMOVED lines=35> */
[----:B------:R-:W-:Y:S01]  /*44b0*/  LEA.HI.X.SX32 R226, R4, R226, 0x1, P1 ;  /* 0x000000e204e27211 */ /* 0x000fe200008f0eff */
[----:B------:R-:W-:Y:S01]  /*44c0*/  IMAD.MOV.U32 R4, RZ, RZ, R227 ;  /* 0x000000ffff047224 */ /* 0x000fe200078e00e3 */
[C---:B------:R-:W-:Y:S03]  /*44d0*/  LEA R6, P1, R220.reuse, R227, 0x1 ;  /* 0x000000e3dc067211 */ /* 0x040fe600078208ff */
[----:B------:R-:W-:Y:S01]  /*44e0*/  IMAD.MOV.U32 R5, RZ, RZ, R226 ;  /* 0x000000ffff057224 */ /* 0x000fe200078e00e2 */
[----:B------:R-:W-:Y:S04]  /*44f0*/  LEA.HI.X R7, R220, R226, R219, 0x1, P1 ;  /* 0x000000e2dc077211 */ /* 0x000fe800008f0cdb */
        /* <DEDUP_REMOVED lines=8> */
.L_x_854:
        /* <DEDUP_REMOVED lines=61> */
[C---:B------:R-:W-:Y:S04]  /*4950*/  LEA R100, P1, R223.reuse, R110, 0x5 ;  /* 0x0000006edf647211 */ /* 0x040fe800078228ff */
[-C--:B------:R-:W-:Y:S03]  /*4960*/  HMMA.16816.F32.BF16 R60, R180, R102.reuse, R60 ;  /* 0x00000066b43c723c */ /* 0x080fe6000004183c */
[C---:B------:R-:W-:Y:S05]  /*4970*/  LEA.HI.X.SX32 R101, R223.reuse, R111, 0x5, P1 ;  /* 0x0000006fdf657211 */ /* 0x040fea00008f2eff */
[----:B------:R-:W-:Y:S04]  /*4980*/  HMMA.16816.F32.BF16 R64, R104, R102, R64 ;  /* 0x000000666840723c */ /* 0x000fe80000041840 */
[----:B------:R-:W-:Y:S04]  /*4990*/  @P2 IMAD.WIDE.U32 R102, R206, 0x4, R248 ;  /* 0x00000004ce662825 */ /* 0x000fe800078e00f8 */
[C---:B------:R-:W-:Y:S01]  /*49a0*/  IMAD.WIDE R182, R223.reuse, -0xc0, R100 ;  /* 0xffffff40dfb67825 */ /* 0x040fe200078e0264 */
[----:B------:R-:W5:Y:S04]  /*49b0*/  @P2 LDG.E R239, desc[UR16][R102.64+-0x100] ;  /* 0xffff001066ef2981 */ /* 0x000f68000c1e1900 */
[----:B------:R1:W5:Y:S01]  /*49c0*/  @P2 LDG.E R238, desc[UR16][R102.64+-0xe0] ;  /* 0xffff201066ee2981 */ /* 0x000362000c1e1900 */
[C---:B------:R-:W-:Y:S03]  /*49d0*/  LEA R180, P1, R223.reuse, R182, 0x5 ;  /* 0x000000b6dfb47211 */ /* 0x040fe600078228ff */
[----:B------:R2:W-:Y:S01]  /*49e0*/  REDG.E.ADD.F32.FTZ.RN.STRONG.GPU desc[UR16][R246.64], R4 ;  /* 0x00000004f60079a6 */ /* 0x0005e2000c12f310 */
[C---:B------:R-:W-:Y:S02]  /*49f0*/  LEA.HI.X.SX32 R181, R223.reuse, R183, 0x5, P1 ;  /* 0x000000b7dfb57211 */ /* 0x040fe400008f2eff */
[C---:B------:R-:W-:Y:S01]  /*4a00*/  LEA R106, P1, R223.reuse, R180, 0x5 ;  /* 0x000000b4df6a7211 */ /* 0x040fe200078228ff */
[----:B------:R3:W-:Y:S03]  /*4a10*/  REDG.E.ADD.F32.FTZ.RN.STRONG.GPU desc[UR16][R112.64], R5 ;  /* 0x00000005700079a6 */ /* 0x0007e6000c12f310 */
[C---:B------:R-:W-:Y:S01]  /*4a20*/  LEA.HI.X.SX32 R107, R223.reuse, R181, 0x5, P1 ;  /* 0x000000b5df6b7211 */ /* 0x040fe200008f2eff */
[----:B------:R4:W-:Y:S01]  /*4a30*/  REDG.E.ADD.F32.FTZ.RN.STRONG.GPU desc[UR16][R184.64], R6 ;  /* 0x00000006b80079a6 */ /* 0x0009e2000c12f310 */
[C---:B------:R-:W-:Y:S03]  /*4a40*/  LEA R104, P1, R223.reuse, R106, 0x5 ;  /* 0x0000006adf687211 */ /* 0x040fe600078228ff */
[----:B------:R4:W-:Y:S01]  /*4a50*/  REDG.E.ADD.F32.FTZ.RN.STRONG.GPU desc[UR16][R186.64], R7 ;  /* 0x00000007ba0079a6 */ /* 0x0009e2000c12f310 */
[C---:B------:R-:W-:Y:S03]  /*4a60*/  LEA.HI.X.SX32 R105, R223.reuse, R107, 0x5, P1 ;  /* 0x0000006bdf697211 */ /* 0x040fe600008f2eff */
        /* <DEDUP_REMOVED lines=8> */
[----:B------:R3:W-:Y:S01]  /*4af0*/  REDG.E.ADD.F32.FTZ.RN.STRONG.GPU desc[UR16][R246.64+0x80], R16 ;  /* 0x00008010f60079a6 */ /* 0x0007e2000c12f310 */
[C---:B------:R-:W-:Y:S03]  /*4b00*/  LEA R112, P1, R223.reuse, R4, 0x5 ;  /* 0x00000004df707211 */ /* 0x040fe600078228ff */
[----:B------:R3:W-:Y:S01]  /*4b10*/  REDG.E.ADD.F32.FTZ.RN.STRONG.GPU desc[UR16][R182.64+0x80], R17 ;  /* 0x00008011b60079a6 */ /* 0x0007e2000c12f310 */
[C---:B------:R-:W-:Y:S03]  /*4b20*/  LEA.HI.X.SX32 R113, R223.reuse, R5, 0x5, P1 ;  /* 0x00000005df717211 */ /* 0x040fe600008f2eff */
[----:B------:R3:W-:Y:S01]  /*4b30*/  REDG.E.ADD.F32.FTZ.RN.STRONG.GPU desc[UR16][R180.64+0x80], R18 ;  /* 0x00008012b40079a6 */ /* 0x0007e2000c12f310 */
[C---:B----4-:R-:W-:Y:S03]  /*4b40*/  IMAD.WIDE R184, R223.reuse, -0xc0, R112 ;  /* 0xffffff40dfb87825 */ /* 0x050fe600078e0270 */
[----:B------:R4:W-:Y:S01]  /*4b50*/  REDG.E.ADD.F32.FTZ.RN.STRONG.GPU desc[UR16][R106.64+0x80], R19 ;  /* 0x000080136a0079a6 */ /* 0x0009e2000c12f310 */
[C---:B------:R-:W-:Y:S03]  /*4b60*/  LEA R6, P1, R223.reuse, R184, 0x5 ;  /* 0x000000b8df067211 */ /* 0x040fe600078228ff */
[----:B------:R-:W-:Y:S01]  /*4b70*/  REDG.E.ADD.F32.FTZ.RN.STRONG.GPU desc[UR16][R104.64+0x80], R12 ;  /* 0x0000800c680079a6 */ /* 0x000fe2000c12f310 */
[C---:B------:R-:W-:Y:S03]  /*4b80*/  LEA.HI.X.SX32 R7, R223.reuse, R185, 0x5, P1 ;  /* 0x000000b9df077211 */ /* 0x040fe600008f2eff */
        /* <DEDUP_REMOVED lines=12> */
[----:B------:R4:W-:Y:S03]  /*4c50*/  REDG.E.ADD.F32.FTZ.RN.STRONG.GPU desc[UR16][R6.64+0x100], R54 ;  /* 0x00010036060079a6 */ /* 0x0009e6000c12f310 */
[C---:B------:R-:W-:Y:S01]  /*4c60*/  LEA.HI.X.SX32 R109, R223.reuse, R9, 0x5, P1 ;  /* 0x00000009df6d7211 */ /* 0x040fe200008f2eff */
[----:B------:R-:W-:Y:S01]  /*4c70*/  REDG.E.ADD.F32.FTZ.RN.STRONG.GPU desc[UR16][R186.64+0x100], R55 ;  /* 0x00010037ba0079a6 */ /* 0x000fe2000c12f310 */
[C---:B-1----:R-:W-:Y:S03]  /*4c80*/  LEA R110, P1, R223.reuse, R108, 0x5 ;  /* 0x0000006cdf6e7211 */ /* 0x042fe600078228ff */
[----:B------:R-:W-:Y:S01]  /*4c90*/  REDG.E.ADD.F32.FTZ.RN.STRONG.GPU desc[UR16][R114.64+0x100], R56 ;  /* 0x00010038720079a6 */ /* 0x000fe2000c12f310 */
[C---:B------:R-:W-:Y:S03]  /*4ca0*/  LEA.HI.X.SX32 R111, R223.reuse, R109, 0x5, P1 ;  /* 0x0000006ddf6f7211 */ /* 0x040fe600008f2eff */
[----:B------:R-:W-:Y:S01]  /*4cb0*/  REDG.E.ADD.F32.FTZ.RN.STRONG.GPU desc[UR16][R8.64+0x100], R57 ;  /* 0x00010039080079a6 */ /* 0x000fe2000c12f310 */
[C---:B--2---:R-:W-:Y:S03]  /*4cc0*/  IMAD.WIDE R100, R223.reuse, -0xc0, R110 ;  /* 0xffffff40df647825 */ /* 0x044fe600078e026e */
[----:B------:R-:W-:Y:S01]  /*4cd0*/  REDG.E.ADD.F32.FTZ.RN.STRONG.GPU desc[UR16][R108.64+0x100], R58 ;  /* 0x0001003a6c0079a6 */ /* 0x000fe2000c12f310 */
[C---:B------:R-:W-:Y:S03]  /*4ce0*/  LEA R10, P1, R223.reuse, R100, 0x5 ;  /* 0x00000064df0a7211 */ /* 0x040fe600078228ff */
[----:B------:R-:W-:Y:S01]  /*4cf0*/  REDG.E.ADD.F32.FTZ.RN.STRONG.GPU desc[UR16][R110.64+0x100], R59 ;  /* 0x0001003b6e0079a6 */ /* 0x000fe2000c12f310 */
[C---:B------:R-:W-:Y:S03]  /*4d00*/  LEA.HI.X.SX32 R11, R223.reuse, R101, 0x5, P1 ;  /* 0x00000065df0b7211 */ /* 0x040fe600008f2eff */
[----:B------:R-:W-:Y:S01]  /*4d10*/  REDG.E.ADD.F32.FTZ.RN.STRONG.GPU desc[UR16][R246.64+0x180], R64 ;  /* 0x00018040f60079a6 */ /* 0x000fe2000c12f310 */
[C---:B---3--:R-:W-:Y:S03]  /*4d20*/  LEA R16, P1, R223.reuse, R10, 0x5 ;  /* 0x0000000adf107211 */ /* 0x048fe600078228ff */
        /* <DEDUP_REMOVED lines=8> */
[C---:B----4-:R-:W-:Y:S02]  /*4db0*/  LEA.HI.X.SX32 R19, R223.reuse, R183, 0x5, P1 ;  /* 0x000000b7df137211 */ /* 0x050fe400008f2eff */
[C---:B------:R-:W-:Y:S01]  /*4dc0*/  LEA R4, P1, R223.reuse, R18, 0x5 ;  /* 0x00000012df047211 */ /* 0x040fe200078228ff */
[----:B------:R-:W-:Y:S03]  /*4dd0*/  LDSM.16.MT88.4 R8, [R188] ;  /* 0x00000000bc08783b */ /* 0x000fe60000004200 */
[C---:B------:R-:W-:Y:S01]  /*4de0*/  LEA.HI.X.SX32 R5, R223.reuse, R19, 0x5, P1 ;  /* 0x00000013df057211 */ /* 0x040fe200008f2eff */
[----:B------:R-:W-:Y:S01]  /*4df0*/  REDG.E.ADD.F32.FTZ.RN.STRONG.GPU desc[UR16][R18.64+0x180], R61 ;  /* 0x0001803d120079a6 */ /* 0x000fe2000c12f310 */
[C---:B------:R-:W-:Y:S03]  /*4e00*/  LEA R6, P1, R223.reuse, R4, 0x5 ;  /* 0x00000004df067211 */ /* 0x040fe600078228ff */
[----:B------:R-:W-:Y:S01]  /*4e10*/  REDG.E.ADD.F32.FTZ.RN.STRONG.GPU desc[UR16][R4.64+0x180], R62 ;  /* 0x0001803e040079a6 */ /* 0x000fe2000c12f310 */
[----:B------:R-:W-:Y:S03]  /*4e20*/  LEA.HI.X.SX32 R7, R223, R5, 0x5, P1 ;  /* 0x00000005df077211 */ /* 0x000fe600008f2eff */
[----:B------:R-:W-:Y:S04]  /*4e30*/  LDSM.16.MT88.4 R12, [R194+-0x2000] ;  /* 0xffe00000c20c783b */ /* 0x000fe80000004200 */
[----:B------:R-:W-:Y:S04]  /*4e40*/  REDG.E.ADD.F32.FTZ.RN.STRONG.GPU desc[UR16][R6.64+0x180], R63 ;  /* 0x0001803f060079a6 */ /* 0x000fe8000c12f310 */
[----:B------:R-:W1:Y:S04]  /*4e50*/  LDSM.16.MT88.4 R4, [R195+-0x2000] ;  /* 0xffe00000c304783b */ /* 0x000e680000004200 */
[----:B------:R-:W2:Y:S04]  /*4e60*/  LDSM.16.MT88.4 R16, [R188+0x2000] ;  /* 0x00200000bc10783b */ /* 0x000ea80000004200 */
[----:B------:R-:W-:Y:S04]  /*4e70*/  LDSM.16.MT88.4 R52, [R195+-0x1800] ;  /* 0xffe80000c334783b */ /* 0x000fe80000004200 */
[----:B------:R-:W3:Y:S04]  /*4e80*/  LDSM.16.MT88.4 R56, [R188+0x800] ;  /* 0x00080000bc38783b */ /* 0x000ee80000004200 */
[----:B------:R-:W4:Y:S04]  /*4e90*/  LDSM.16.MT88.4 R64, [R194+-0x1800] ;  /* 0xffe80000c240783b */ /* 0x000f280000004200 */
[----:B------:R-:W4:Y:S04]  /*4ea0*/  LDSM.16.MT88.4 R100, [R188+0x2800] ;  /* 0x00280000bc64783b */ /* 0x000f280000004200 */
[----:B------:R-:W-:Y:S04]  /*4eb0*/  LDSM.16.MT88.4 R60, [R188+0x1000] ;  /* 0x00100000bc3c783b */ /* 0x000fe80000004200 */
[----:B------:R-:W-:Y:S04]  /*4ec0*/  LDSM.16.MT88.4 R104, [R194+-0x1000] ;  /* 0xfff00000c268783b */ /* 0x000fe80000004200 */
[----:B------:R-:W-:Y:S01]  /*4ed0*/  LDSM.16.MT88.4 R108, [R188+0x3800] ;  /* 0x00380000bc6c783b */ /* 0x000fe20000004200 */
[-C--:B-1----:R-:W-:Y:S08]  /*4ee0*/  HMMA.16816.F32.BF16 R68, R4, R8.reuse, R68 ;  /* 0x000000080444723c */ /* 0x082ff00000041844 */
[C---:B------:R-:W-:Y:S08]  /*4ef0*/  HMMA.16816.F32.BF16 R72, R12.reuse, R8, R72 ;  /* 0x000000080c48723c */ /* 0x040ff00000041848 */
[-C--:B------:R-:W-:Y:S08]  /*4f00*/  HMMA.16816.F32.BF16 R76, R12, R10.reuse, R76 ;  /* 0x0000000a0c4c723c */ /* 0x080ff0000004184c */
[C---:B------:R-:W-:Y:S01]  /*4f10*/  HMMA.16816.F32.BF16 R80, R4.reuse, R10, R80 ;  /* 0x0000000a0450723c */ /* 0x040fe20000041850 */
[----:B------:R-:W1:Y:S07]  /*4f20*/  LDSM.16.MT88.4 R8, [R195+-0x1000] ;  /* 0xfff00000c308783b */ /* 0x000e6e0000004200 */
[-C--:B--2---:R-:W-:Y:S08]  /*4f30*/  HMMA.16816.F32.BF16 R84, R4, R16.reuse, R84 ;  /* 0x000000100454723c */ /* 0x084ff00000041854 */
[C---:B------:R-:W-:Y:S08]  /*4f40*/  HMMA.16816.F32.BF16 R88, R12.reuse, R16, R88 ;  /* 0x000000100c58723c */ /* 0x040ff00000041858 */
[-C--:B------:R-:W-:Y:S01]  /*4f50*/  HMMA.16816.F32.BF16 R92, R12, R18.reuse, R92 ;  /* 0x000000120c5c723c */ /* 0x080fe2000004185c */
[----:B------:R-:W2:Y:S07]  /*4f60*/  LDSM.16.MT88.4 R12, [R188+0x3000] ;  /* 0x00300000bc0c783b */ /* 0x000eae0000004200 */
[----:B------:R-:W-:Y:S01]  /*4f70*/  HMMA.16816.F32.BF16 R96, R4, R18, R96 ;  /* 0x000000120460723c */ /* 0x000fe20000041860 */
[----:B------:R-:W-:Y:S04]  /*4f80*/  LDSM.16.MT88.4 R4, [R195+-0x800] ;  /* 0xfff80000c304783b */ /* 0x000fe80000004200 */
[----:B------:R-:W2:Y:S03]  /*4f90*/  LDSM.16.MT88.4 R16, [R188+0x1800] ;  /* 0x00180000bc10783b */ /* 0x000ea60000004200 */
[-C--:B---3--:R-:W-:Y:S08]  /*4fa0*/  HMMA.16816.F32.BF16 R68, R52, R56.reuse, R68 ;  /* 0x000000383444723c */ /* 0x088ff00000041844 */
[C---:B----4-:R-:W-:Y:S08]  /*4fb0*/  HMMA.16816.F32.BF16 R72, R64.reuse, R56, R72 ;  /* 0x000000384048723c */ /* 0x050ff00000041848 */
[-C--:B------:R-:W-:Y:S08]  /*4fc0*/  HMMA.16816.F32.BF16 R76, R64, R58.reuse, R76 ;  /* 0x0000003a404c723c */ /* 0x080ff0000004184c */
[C---:B------:R-:W-:Y:S01]  /*4fd0*/  HMMA.16816.F32.BF16 R80, R52.reuse, R58, R80 ;  /* 0x0000003a3450723c */ /* 0x040fe20000041850 */
[----:B------:R-:W3:Y:S07]  /*4fe0*/  LDSM.16.MT88.4 R56, [R194+-0x800] ;  /* 0xfff80000c238783b */ /* 0x000eee0000004200 */
        /* <DEDUP_REMOVED lines=14> */
[-C--:B------:R-:W-:Y:S05]  /*50d0*/  HMMA.16816.F32.BF16 R68, R4, R16.reuse, R68 ;  /* 0x000000100444723c */ /* 0x080fea0000041844 */
[----:B------:R-:W-:Y:S03]  /*50e0*/  ISETP.NE.U32.AND P1, PT, R8, 0x1, PT ;  /* 0x000000010800780c */ /* 0x000fe60003f25070 */
[C---:B---3--:R-:W-:Y:S08]  /*50f0*/  HMMA.16816.F32.BF16 R72, R56.reuse, R16, R72 ;  /* 0x000000103848723c */ /* 0x048ff00000041848 */
        /* <DEDUP_REMOVED lines=126> */
[----:B-1----:R-:W-:Y:S02]  /*58e0*/  IADD3 R5, PT, PT, R9, R4, RZ ;  /* 0x0000000409057210 */ /* 0x002fe40007ffe0ff */
[----:B------:R-:W-:-:S05]  /*58f0*/  MOV R4, R8 ;  /* 0x0000000800047202 */ /* 0x000fca0000000f00 */
[----:B---3--:R-:W-:-:S04]  /*5900*/  IMAD.WIDE.U32 R4, R205, UR6, R4 ;  /* 0x00000006cd047c25 */ /* 0x008fc8000f8e0004 */
[----:B------:R-:W-:Y:S01]  /*5910*/  IMAD R32, R205, UR7, R5 ;  /* 0x00000007cd207c24 */ /* 0x000fe2000f8e0205 */
[----:B------:R-:W-:Y:S01]  /*5920*/  MOV R33, R4 ;  /* 0x0000000400217202 */ /* 0x000fe20000000f00 */
[----:B------:R-:W-:Y:S05]  /*5930*/  BRA `(.L_x_857) ;  /* 0x0000000000187947 */ /* 0x000fea0003800000 */
.L_x_856:
[----:B------:R-:W1:Y:S01]  /*5940*/  LDC.64 R6, c[0x0][0x5c0] ;  /* 0x00017000ff067b82 */ /* 0x000e620000000a00 */
[----:B------:R-:W-:-:S05]  /*5950*/  IADD3 R4, PT, PT, R243, R244, RZ ;  /* 0x000000f4f3047210 */ /* 0x000fca0007ffe0ff */
[C---:B-1----:R-:W-:Y:S02]  /*5960*/  IMAD R32, R4.reuse, R7, RZ ;  /* 0x0000000704207224 */ /* 0x042fe400078e02ff */
[----:B------:R-:W-:-:S05]  /*5970*/  IMAD.WIDE.U32 R4, R4, R6, RZ ;  /* 0x0000000604047225 */ /* 0x000fca00078e00ff */
[----:B------:R-:W-:Y:S02]  /*5980*/  IADD3 R32, PT, PT, R5, R32, RZ ;  /* 0x0000002005207210 */ /* 0x000fe40007ffe0ff */
[----:B------:R-:W-:Y:S02]  /*5990*/  MOV R33, R4 ;  /* 0x0000000400217202 */ /* 0x000fe40000000f00 */
.L_x_857:
        /* <DEDUP_REMOVED lines=15> */
.L_x_858:
[----:B------:R-:W1:Y:S01]  /*5a90*/  LDC.64 R4, c[0x0][0x5c8] ;  /* 0x00017200ff047b82 */ /* 0x000e620000000a00 */
[----:B------:R-:W-:-:S05]  /*5aa0*/  IADD3 R8, PT, PT, R243, R244, RZ ;  /* 0x000000f4f3087210 */ /* 0x000fca0007ffe0ff */
[C---:B-1----:R-:W-:Y:S02]  /*5ab0*/  IMAD R40, R8.reuse, R5, RZ ;  /* 0x0000000508287224 */ /* 0x042fe400078e02ff */
[----:B------:R-:W-:-:S05]  /*5ac0*/  IMAD.WIDE.U32 R8, R8, R4, RZ ;  /* 0x0000000408087225 */ /* 0x000fca00078e00ff */
[----:B------:R-:W-:Y:S02]  /*5ad0*/  IADD3 R40, PT, PT, R9, R40, RZ ;  /* 0x0000002809287210 */ /* 0x000fe40007ffe0ff */
[----:B------:R-:W-:-:S07]  /*5ae0*/  MOV R41, R8 ;  /* 0x0000000800297202 */ /* 0x000fce0000000f00 */
.L_x_859:
        /* <DEDUP_REMOVED lines=29> */
[----:B------:R-:W-:-:S04]  /*5cc0*/  IMAD.WIDE.U32 R48, R209, R6, R48 ;  /* 0x00000006d1307225 */ /* 0x000fc800078e0030 */
[----:B------:R-:W-:Y:S01]  /*5cd0*/  IMAD R45, R209, R7, R49 ;  /* 0x00000007d12d7224 */ /* 0x000fe200078e0231 */
[----:B--2---:R-:W-:-:S04]  /*5ce0*/  LEA R50, P0, R48, UR4, 0x1 ;  /* 0x0000000430327c11 */ /* 0x004fc8000f8008ff */
[----:B------:R-:W-:-:S05]  /*5cf0*/  LEA.HI.X R51, R48, UR5, R45, 0x1, P0 ;  /* 0x0000000530337c11 */ /* 0x000fca00080f0c2d */
[----:B---3--:R2:W-:Y:S04]  /*5d00*/  STG.E.128 desc[UR16][R50.64], R32 ;  /* 0x0000002032007986 */ /* 0x0085e8000c101d10 */
[----:B----4-:R2:W-:Y:S02]  /*5d10*/  STG.E.128 desc[UR16][R50.64+0x80], R36 ;  /* 0x0000802432007986 */ /* 0x0105e4000c101d10 */
.L_x_861:
[----:B------:R-:W-:Y:S05]  /*5d20*/  BSYNC.RECONVERGENT B0 ;  /* 0x0000000000007941 */ /* 0x000fea0003800200 */
.L_x_860:
[----:B------:R-:W-:Y:S04]  /*5d30*/  BSSY.RECONVERGENT B0, `(.L_x_862) ;  /* 0x000000d000007945 */ /* 0x000fe80003800200 */
[----:B------:R-:W-:Y:S05]  /*5d40*/  @P2 BRA `(.L_x_863) ;  /* 0x00000000002c2947 */ /* 0x000fea0003800000 */
[----:B------:R-:W3:Y:S01]  /*5d50*/  LDCU.64 UR4, c[0x0][0x560] ;  /* 0x0000ac00ff0477ac */ /* 0x000ee20008000a00 */
[----:B--2---:R-:W-:Y:S01]  /*5d60*/  MOV R34, R46 ;  /* 0x0000002e00227202 */ /* 0x004fe20000000f00 */
[----:B------:R-:W-:Y:S01]  /*5d70*/  IMAD R32, R42, R6, RZ ;  /* 0x000000062a207224 */ /* 0x000fe200078e02ff */
[----:B------:R-:W-:-:S03]  /*5d80*/  MOV R35, R44 ;  /* 0x0000002c00237202 */ /* 0x000fc60000000f00 */
[C---:B------:R-:W-:Y:S02]  /*5d90*/  IMAD R32, R43.reuse, R7, R32 ;  /* 0x000000072b207224 */ /* 0x040fe400078e0220 */
[----:B------:R-:W-:-:S05]  /*5da0*/  IMAD.WIDE.U32 R34, R43, R6, R34 ;  /* 0x000000062b227225 */ /* 0x000fca00078e0022 */
[----:B------:R-:W-:Y:S02]  /*5db0*/  IADD3 R32, PT, PT, R32, R35, RZ ;  /* 0x0000002320207210 */ /* 0x000fe40007ffe0ff */
[----:B---3--:R-:W-:-:S04]  /*5dc0*/  LEA R6, P0, R34, UR4, 0x1 ;  /* 0x0000000422067c11 */ /* 0x008fc8000f8008ff */
[----:B------:R-:W-:-:S05]  /*5dd0*/  LEA.HI.X R7, R34, UR5, R32, 0x1, P0 ;  /* 0x0000000522077c11 */ /* 0x000fca00080f0c20 */
[----:B------:R2:W-:Y:S04]  /*5de0*/  STG.E.128 desc[UR16][R6.64], R28 ;  /* 0x0000001c06007986 */ /* 0x0005e8000c101d10 */
[----:B-1----:R2:W-:Y:S02]  /*5df0*/  STG.E.128 desc[UR16][R6.64+0x80], R24 ;  /* 0x0000801806007986 */ /* 0x0025e4000c101d10 */
.L_x_863:
[----:B------:R-:W-:Y:S05]  /*5e00*/  BSYNC.RECONVERGENT B0 ;  /* 0x0000000000007941 */ /* 0x000fea0003800200 */
.L_x_862:
        /* <DEDUP_REMOVED lines=12> */
[----:B------:R-:W3:Y:S01]  /*5ed0*/  LDCU.64 UR4, c[0x0][0x568] ;  /* 0x0000ad00ff0477ac */ /* 0x000ee20008000a00 */
[----:B------:R-:W-:Y:S02]  /*5ee0*/  MOV R26, R24 ;  /* 0x00000018001a7202 */ /* 0x000fe40000000f00 */
[----:B------:R-:W-:-:S03]  /*5ef0*/  MOV R27, R6 ;  /* 0x00000006001b7202 */ /* 0x000fc60000000f00 */
[----:B------:R-:W-:-:S04]  /*5f00*/  IMAD.WIDE.U32 R26, R209, R4, R26 ;  /* 0x00000004d11a7225 */ /* 0x000fc800078e001a */
[----:B------:R-:W-:Y:S01]  /*5f10*/  IMAD R7, R209, R5, R27 ;  /* 0x00000005d1077224 */ /* 0x000fe200078e021b */
[----:B---3--:R-:W-:-:S04]  /*5f20*/  LEA R28, P0, R26, UR4, 0x1 ;  /* 0x000000041a1c7c11 */ /* 0x008fc8000f8008ff */
[----:B------:R-:W-:-:S05]  /*5f30*/  LEA.HI.X R29, R26, UR5, R7, 0x1, P0 ;  /* 0x000000051a1d7c11 */ /* 0x000fca00080f0c07 */
[----:B----4-:R1:W-:Y:S04]  /*5f40*/  STG.E.128 desc[UR16][R28.64], R20 ;  /* 0x000000141c007986 */ /* 0x0103e8000c101d10 */
[----:B------:R1:W-:Y:S02]  /*5f50*/  STG.E.128 desc[UR16][R28.64+0x80], R12 ;  /* 0x0000800c1c007986 */ /* 0x0003e4000c101d10 */
.L_x_865:
[----:B------:R-:W-:Y:S05]  /*5f60*/  BSYNC.RECONVERGENT B0 ;  /* 0x0000000000007941 */ /* 0x000fea0003800200 */
.L_x_864:
[----:B------:R-:W-:Y:S05]  /*5f70*/  @P2 BRA `(.L_x_852) ;  /* 0x00000000002c2947 */ /* 0x000fea0003800000 */
[----:B------:R-:W2:Y:S01]  /*5f80*/  LDCU.64 UR4, c[0x0][0x568] ;  /* 0x0000ad00ff0477ac */ /* 0x000ea20008000a00 */
[----:B------:R-:W-:Y:S01]  /*5f90*/  MOV R7, R6 ;  /* 0x0000000600077202 */ /* 0x000fe20000000f00 */
        /* <DEDUP_REMOVED lines=9> */
.L_x_852:
[----:B------:R-:W-:Y:S05]  /*6030*/  BSYNC.RECONVERGENT B1 ;  /* 0x0000000000017941 */ /* 0x000fea0003800200 */
.L_x_830:
        /* <DEDUP_REMOVED lines=11> */
.L_x_867:
        /* <DEDUP_REMOVED lines=9> */
.L_x_2427:


//--------------------- .text._ZN5flash44flash_bwd_dq_dk_dv_loop_seqk_parallel_kernelI23Flash_bwd_kernel_traitsILi128ELi64ELi64ELi8ELi4ELi2ELi2ELb1ELb0EN7cutlass10bfloat16_tE19Flash_kernel_traitsILi128ELi64ELi64ELi8ES3_EELb1ELb0ELb0ELb0ELb0ELb0ELb0EEEvNS_16Flash_bwd_paramsE --------------------------
	.section	.text._ZN5flash44flash_bwd_dq_dk_dv_loop_seqk_parallel_kernelI23Flash_bwd_kernel_traitsILi128ELi64ELi64ELi8ELi4ELi2ELi2ELb1ELb0EN7cutlass10bfloat16_tE19Flash_kernel_traitsILi128ELi64ELi64ELi8ES3_EELb1ELb0ELb0ELb0ELb0ELb0ELb0EEEvNS_16Flash_bwd_paramsE,"ax",@progbits
	.align	128
        .global         _ZN5flash44flash_bwd_dq_dk_dv_loop_seqk_parallel_kernelI23Flash_bwd_kernel_traitsILi128ELi64ELi64ELi8ELi4ELi2ELi2ELb1ELb0EN7cutlass10bfloat16_tE19Flash_kernel_traitsILi128ELi64ELi64ELi8ES3_EELb1ELb0ELb0ELb0ELb0ELb0ELb0EEEvNS_16Flash_bwd_paramsE
        .type           _ZN5flash44flash_bwd_dq_dk_dv_loop_seqk_parallel_kernelI23Flash_bwd_kernel_traitsILi128ELi64ELi64ELi8ELi4ELi2ELi2ELb1ELb0EN7cutlass10bfloat16_tE19Flash_kernel_traitsILi128ELi64ELi64ELi8ES3_EELb1ELb0ELb0ELb0ELb0ELb0ELb0EEEvNS_16Flash_bwd_paramsE,@function
        .size           _ZN5flash44flash_bwd_dq_dk_dv_loop_seqk_parallel_kernelI23Flash_bwd_kernel_traitsILi128ELi64ELi64ELi8ELi4ELi2ELi2ELb1ELb0EN7cutlass10bfloat16_tE19Flash_kernel_traitsILi128ELi64ELi64ELi8ES3_EELb1ELb0ELb0ELb0ELb0ELb0ELb0EEEvNS_16Flash_bwd_paramsE,(.L_x_2428 - _ZN5flash44flash_bwd_dq_dk_dv_loop_seqk_parallel_kernelI23Flash_bwd_kernel_traitsILi128ELi64ELi64ELi8ELi4ELi2ELi2ELb1ELb0EN7cutlass10bfloat16_tE19Flash_kernel_traitsILi128ELi64ELi64ELi8ES3_EELb1ELb0ELb0ELb0ELb0ELb0ELb0EEEvNS_16Flash_bwd_paramsE)
        .other          _ZN5flash44flash_bwd_dq_dk_dv_loop_seqk_parallel_kernelI23Flash_bwd_kernel_traitsILi128ELi64ELi64ELi8ELi4ELi2ELi2ELb1ELb0EN7cutlass10bfloat16_tE19Flash_kernel_traitsILi128ELi64ELi64ELi8ES3_EELb1ELb0ELb0ELb0ELb0ELb0ELb0EEEvNS_16Flash_bwd_paramsE,@"STO_CUDA_ENTRY STV_DEFAULT"
_ZN5flash44flash_bwd_dq_dk_dv_loop_seqk_parallel_kernelI23Flash_bwd_kernel_traitsILi128ELi64ELi64ELi8ELi4ELi2ELi2ELb1ELb0EN7cutlass10bfloat16_tE19Flash_kernel_traitsILi128ELi64ELi64ELi8ES3_EELb1ELb0ELb0ELb0ELb0ELb0ELb0EEEvNS_16Flash_bwd_paramsE:
.text._ZN5flash44flash_bwd_dq_dk_dv_loop_seqk_parallel_kernelI23Flash_bwd_kernel_traitsILi128ELi64ELi64ELi8ELi4ELi2ELi2ELb1ELb0EN7cutlass10bfloat16_tE19Flash_kernel_traitsILi128ELi64ELi64ELi8ES3_EELb1ELb0ELb0ELb0ELb0ELb0ELb0EEEvNS_16Flash_bwd_paramsE:
        /* <DEDUP_REMOVED lines=34> */
[--C-:B------:R-:W-:Y:S02]  /*0220*/  LOP3.LUT R6, R9, 0x3800, R8.reuse, 0xf8, !PT ;  /* 0x0000380009067812 */ /* 0x100fe400078ef808 */
[----:B------:R-:W-:Y:S02]  /*0230*/  LOP3.LUT R218, R7, 0x1c0, R8, 0xf8, !PT ;  /* 0x000001c007da7812 */ /* 0x000fe400078ef808 */
[----:B------:R-:W-:Y:S02]  /*0240*/  SHF.R.U32.HI R213, RZ, 0x3, R205 ;  /* 0x00000003ffd57819 */ /* 0x000fe400000116cd */
[----:B------:R-:W-:Y:S02]  /*0250*/  LOP3.LUT R8, R8, 0x1c0, RZ, 0xc0, !PT ;  /* 0x000001c008087812 */ /* 0x000fe400078ec0ff */
[----:B------:R-:W-:Y:S02]  /*0260*/  LOP3.LUT R210, R5, 0x30, RZ, 0xc0, !PT ;  /* 0x0000003005d27812 */ /* 0x000fe400078ec0ff */
[----:B------:R-:W-:-:S02]  /*0270*/  LOP3.LUT R7, R4, 0xc00, RZ, 0xc0, !PT ;  /* 0x00000c0004077812 */ /* 0x000fc400078ec0ff */
[----:B------:R-:W-:Y:S02]  /*0280*/  LOP3.LUT R9, R4, 0x400, RZ, 0xc0, !PT ;  /* 0x0000040004097812 */ /* 0x000fe400078ec0ff */
[----:B------:R-:W-:Y:S02]  /*0290*/  LOP3.LUT R217, R8, 0x18, R213, 0xf8, !PT ;  /* 0x0000001808d97812 */ /* 0x000fe400078ef8d5 */
[----:B------:R-:W-:Y:S01]  /*02a0*/  LOP3.LUT R210, R210, 0x7, R3, 0xf8, !PT ;  /* 0x00000007d2d27812 */ /* 0x000fe200078ef803 */
[----:B------:R-:W-:Y:S01]  /*02b0*/  IMAD.SHL.U32 R3, R205, 0x40, RZ ;  /* 0x00000040cd037824 */ /* 0x000fe200078e00ff */
[--C-:B------:R-:W-:Y:S02]  /*02c0*/  LOP3.LUT R7, R7, 0x6, R2.reuse, 0xf8, !PT ;  /* 0x0000000607077812 */ /* 0x100fe400078ef802 */
[--C-:B------:R-:W-:Y:S02]  /*02d0*/  LOP3.LUT R8, R9, 0x6, R2.reuse, 0xf8, !PT ;  /* 0x0000000609087812 */ /* 0x100fe400078ef802 */
[----:B------:R-:W-:-:S02]  /*02e0*/  LOP3.LUT R217, R217, 0x38, R2, 0x78, !PT ;  /* 0x00000038d9d97812 */ /* 0x000fc400078e7802 */
[----:B------:R-:W-:Y:S02]  /*02f0*/  LOP3.LUT R2, R2, 0x20, RZ, 0xc0, !PT ;  /* 0x0000002002027812 */ /* 0x000fe400078ec0ff */
[----:B------:R-:W-:Y:S02]  /*0300*/  LOP3.LUT R10, R3, 0x1c0, RZ, 0xc0, !PT ;  /* 0x000001c0030a7812 */ /* 0x000fe400078ec0ff */
[----:B------:R-:W-:Y:S02]  /*0310*/  LOP3.LUT R2, R2, 0x18, R213, 0xf8, !PT ;  /* 0x0000001802027812 */ /* 0x000fe400078ef8d5 */
[----:B------:R-:W-:Y:S02]  /*0320*/  LOP3.LUT R12, R5, 0x10, RZ, 0xc0, !PT ;  /* 0x00000010050c7812 */ /* 0x000fe400078ec0ff */
[----:B------:R-:W-:Y:S02]  /*0330*/  LOP3.LUT R0, R211, 0x1f8, RZ, 0xc0, !PT ;  /* 0x000001f8d3007812 */ /* 0x000fe400078ec0ff */
[----:B------:R-:W-:-:S02]  /*0340*/  LOP3.LUT R10, R10, 0x38, R211, 0xf8, !PT ;  /* 0x000000380a0a7812 */ /* 0x000fc400078ef8d3 */
[----:B------:R-:W-:Y:S02]  /*0350*/  LOP3.LUT R2, R2, 0x1c0, R3, 0xf8, !PT ;  /* 0x000001c002027812 */ /* 0x000fe400078ef803 */
[----:B------:R-:W-:Y:S02]  /*0360*/  R2P PR, R205, 0xe ;  /* 0x0000000ecd007804 */ /* 0x000fe40000000000 */
[--C-:B------:R-:W-:Y:S02]  /*0370*/  LOP3.LUT R201, R12, 0x8, R205.reuse, 0xf8, !PT ;  /* 0x000000080cc97812 */ /* 0x100fe400078ef8cd */
[--C-:B------:R-:W-:Y:S02]  /*0380*/  LOP3.LUT R0, R0, 0x38, R205.reuse, 0x78, !PT ;  /* 0x0000003800007812 */ /* 0x100fe400078e78cd */
[----:B------:R-:W-:Y:S02]  /*0390*/  LOP3.LUT R218, R7, R218, RZ, 0xfc, !PT ;  /* 0x000000da07da7212 */ /* 0x000fe400078efcff */
[----:B------:R-:W-:-:S02]  /*03a0*/  LOP3.LUT R205, R10, 0x8, R205, 0x78, !PT ;  /* 0x000000080acd7812 */ /* 0x000fc400078e78cd */
[----:B------:R-:W-:Y:S02]  /*03b0*/  LOP3.LUT R7, R3, 0x200, RZ, 0xc0, !PT ;  /* 0x0000020003077812 */ /* 0x000fe400078ec0ff */
[----:B------:R-:W-:Y:S02]  /*03c0*/  LOP3.LUT R204, R2, 0x38, R211, 0x78, !PT ;  /* 0x0000003802cc7812 */ /* 0x000fe400078e78d3 */
[----:B------:R-:W-:Y:S02]  /*03d0*/  LOP3.LUT R5, R10, 0x8, R5, 0x78, !PT ;  /* 0x000000080a057812 */ /* 0x000fe400078e7805 */
[----:B------:R-:W-:Y:S01]  /*03e0*/  LOP3.LUT R205, R6, R205, RZ, 0xfc, !PT ;  /* 0x000000cd06cd7212 */ /* 0x000fe200078efcff */
[----:B---3--:R-:W-:Y:S01]  /*03f0*/  IMAD.U32 R6, RZ, RZ, UR4 ;  /* 0x00000004ff067e24 */ /* 0x008fe2000f8e00ff */
[----:B------:R-:W-:Y:S01]  /*0400*/  LOP3.LUT R200, R7, 0x400, R4, 0xf8, !PT ;  /* 0x0000040007c87812 */ /* 0x000fe200078ef804 */
[----:B------:R-:W-:Y:S01]  /*0410*/  UIADD3 UR4, UPT, UPT, UR6, 0x10000, URZ ;  /* 0x0001000006047890 */ /* 0x000fe2000fffe0ff */
[----:B------:R-:W-:Y:S01]  /*0420*/  LOP3.LUT R204, R204, 0x200, R3, 0xf8, !PT ;  /* 0x00000200cccc7812 */ /* 0x000fe200078ef803 */
[----:B------:R-:W-:Y:S01]  /*0430*/  IMAD.MOV.U32 R3, RZ, RZ, 0x10 ;  /* 0x00000010ff037424 */ /* 0x000fe200078e00ff */
[----:B------:R-:W-:-:S02]  /*0440*/  LEA R218, R218, UR5, 0x1 ;  /* 0x00000005dada7c11 */ /* 0x000fc4000f8e08ff */
[----:B------:R-:W-:Y:S02]  /*0450*/  LOP3.LUT R200, R200, R5, RZ, 0xfc, !PT ;  /* 0x00000005c8c87212 */ /* 0x000fe400078efcff */
[----:B------:R-:W-:Y:S01]  /*0460*/  LOP3.LUT R201, R201, R10, RZ, 0x3c, !PT ;  /* 0x0000000ac9c97212 */ /* 0x000fe200078e3cff */
[C---:B------:R-:W-:Y:S01]  /*0470*/  VIADD R220, R218.reuse, 0x20 ;  /* 0x00000020dadc7836 */ /* 0x040fe20000000000 */
[----:B------:R-:W-:Y:S01]  /*0480*/  LOP3.LUT R206, R7, 0xc00, R4, 0xf8, !PT ;  /* 0x00000c0007ce7812 */ /* 0x000fe200078ef804 */
[----:B------:R-:W-:Y:S01]  /*0490*/  @P3 VIADD R220, R218, 0xffffffe0 ;  /* 0xffffffe0dadc3836 */ /* 0x000fe20000000000 */
[----:B------:R-:W-:Y:S02]  /*04a0*/  SEL R3, R3, 0xfffffff0, !P2 ;  /* 0xfffffff003037807 */ /* 0x000fe40005000000 */
[----:B------:R-:W-:Y:S02]  /*04b0*/  SEL R202, R202, 0xffffffc0, !P2 ;  /* 0xffffffc0caca7807 */ /* 0x000fe40005000000 */
[----:B------:R-:W-:Y:S01]  /*04c0*/  LEA R200, R200, UR4, 0x1 ;  /* 0x00000004c8c87c11 */ /* 0x000fe2000f8e08ff */
[----:B------:R-:W-:Y:S01]  /*04d0*/  IMAD.IADD R241, R218, 0x1, R3 ;  /* 0x00000001daf17824 */ /* 0x000fe200078e0203 */
[----:B------:R-:W-:Y:S01]  /*04e0*/  LOP3.LUT R217, R8, R217, RZ, 0xfc, !PT ;  /* 0x000000d908d97212 */ /* 0x000fe200078efcff */
[----:B------:R-:W-:Y:S01]  /*04f0*/  IMAD.IADD R222, R3, 0x1, R220 ;  /* 0x0000000103de7824 */ /* 0x000fe200078e02dc */
[----:B------:R-:W-:Y:S01]  /*0500*/  LOP3.LUT R201, R201, 0x200, R4, 0xf8, !PT ;  /* 0x00000200c9c97812 */ /* 0x000fe200078ef804 */
[----:B------:R-:W-:Y:S01]  /*0510*/  IMAD.IADD R199, R202, 0x1, R200 ;  /* 0x00000001cac77824 */ /* 0x000fe200078e02c8 */
[----:B----4-:R-:W-:-:S02]  /*0520*/  LEA R214, P0, R209, R214, 0x2 ;  /* 0x000000d6d1d67211 */ /* 0x010fc400078010ff */
[----:B------:R-:W-:Y:S02]  /*0530*/  LOP3.LUT R206, R206, R5, RZ, 0xfc, !PT ;  /* 0x00000005cece7212 */ /* 0x000fe400078efcff */
        /* <DEDUP_REMOVED lines=9> */
[----:B------:R-:W-:Y:S02]  /*05d0*/  LEA R205, R205, UR4, 0x1 ;  /* 0x00000004cdcd7c11 */ /* 0x000fe4000f8e08ff */
[----:B------:R-:W-:-:S07]  /*05e0*/  LEA R204, R204, UR6, 0x1 ;  /* 0x00000006cccc7c11 */ /* 0x000fce000f8e08ff */
.L_x_925:
        /* <DEDUP_REMOVED lines=45> */
.L_x_868:
        /* <DEDUP_REMOVED lines=15> */
[----:B------:R-:W-:Y:S02]  /*09b0*/  @!P3 IMAD R13, R209, R5, R19 ;  /* 0x00000005d10db224 */ /* 0x000fe400078e0213 */
[----:B---3--:R-:W-:-:S04]  /*09c0*/  @P3 IMAD.WIDE.U32 R4, R16, R2, RZ ;  /* 0x0000000210043225 */ /* 0x008fc800078e00ff */
[----:B------:R-:W-:Y:S02]  /*09d0*/  @P3 IMAD R13, R16, R3, R5 ;  /* 0x00000003100d3224 */ /* 0x000fe400078e0205 */
[----:B------:R-:W-:Y:S01]  /*09e0*/  @P3 IMAD.MOV.U32 R18, RZ, RZ, R4 ;  /* 0x000000ffff123224 */ /* 0x000fe200078e0004 */
[----:B------:R-:W-:Y:S06]  /*09f0*/  @P2 BRA `(.L_x_870) ;  /* 0x0000000000282947 */ /* 0x000fec0003800000 */
        /* <DEDUP_REMOVED lines=10> */
.L_x_870:
[----:B------:R-:W2:Y:S01]  /*0aa0*/  LDCU.64 UR12, c[0x0][0x3b8] ;  /* 0x00007700ff0c77ac */ /* 0x000ea20008000a00 */
[----:B-1----:R-:W-:-:S05]  /*0ab0*/  IADD3 R10, PT, PT, R239, R240, RZ ;  /* 0x000000f0ef0a7210 */ /* 0x002fca0007ffe0ff */
[C---:B--2---:R-:W-:Y:S02]  /*0ac0*/  IMAD R8, R10.reuse, UR13, RZ ;  /* 0x0000000d0a087c24 */ /* 0x044fe4000f8e02ff */
[----:B------:R-:W-:-:S05]  /*0ad0*/  IMAD.WIDE.U32 R10, R10, UR12, RZ ;  /* 0x0000000c0a0a7c25 */ /* 0x000fca000f8e00ff */
[----:B------:R-:W-:-:S07]  /*0ae0*/  IADD3 R8, PT, PT, R11, R8, RZ ;  /* 0x000000080b087210 */ /* 0x000fce0007ffe0ff */
.L_x_871:
        /* <DEDUP_REMOVED lines=39> */
.L_x_872:
[----:B------:R-:W1:Y:S01]  /*0d60*/  LDCU.64 UR10, c[0x0][0x3c0] ;  /* 0x00007800ff0a77ac */ /* 0x000e620008000a00 */
[----:B------:R-:W-:-:S05]  /*0d70*/  IADD3 R2, PT, PT, R239, R240, RZ ;  /* 0x000000f0ef027210 */ /* 0x000fca0007ffe0ff */
[C---:B-1----:R-:W-:Y:S02]  /*0d80*/  IMAD R11, R2.reuse, UR11, RZ ;  /* 0x0000000b020b7c24 */ /* 0x042fe4000f8e02ff */
[----:B------:R-:W-:-:S05]  /*0d90*/  IMAD.WIDE.U32 R2, R2, UR10, RZ ;  /* 0x0000000a02027c25 */ /* 0x000fca000f8e00ff */
[----:B------:R-:W-:Y:S02]  /*0da0*/  IADD3 R11, PT, PT, R3, R11, RZ ;  /* 0x0000000b030b7210 */ /* 0x000fe40007ffe0ff */
[----:B------:R-:W-:-:S07]  /*0db0*/  MOV R12, R2 ;  /* 0x00000002000c7202 */ /* 0x000fce0000000f00 */
.L_x_873:
[----:B------:R-:W1:Y:S01]  /*0dc0*/  @!P3 LDC.64 R4, c[0x0][0x588] ;  /* 0x00016200ff04bb82 */ /* 0x000e620000000a00 */
[----:B------:R-:W2:Y:S01]  /*0dd0*/  LDCU UR26, c[0x0][0x3e0] ;  /* 0x00007c00ff1a77ac */ /* 0x000ea20008000800 */
[----:B------:R-:W2:Y:S06]  /*0de0*/  LDCU UR29, c[0x0][0x44c] ;  /* 0x00008980ff1d77ac */ /* 0x000eac0008000800 */
[----:B------:R-:W3:Y:S01]  /*0df0*/  @P3 LDC.64 R2, c[0x0][0x590] ;  /* 0x00016400ff023b82 */ /* 0x000ee20000000a00 */
[----:B--2---:R-:W-:Y:S01]  /*0e00*/  UIMAD.WIDE UR6, UR26, UR29, URZ ;  /* 0x0000001d1a0672a5 */ /* 0x004fe2000f8e02ff */
[----:B-1----:R-:W-:-:S04]  /*0e10*/  @!P3 IMAD.WIDE.U32 R22, R209, R4, RZ ;  /* 0x00000004d116b225 */ /* 0x002fc800078e00ff */
[----:B------:R-:W-:Y:S01]  /*0e20*/  @!P3 IMAD R5, R209, R5, R23 ;  /* 0x00000005d105b224 */ /* 0x000fe200078e0217 */
[----:B------:R-:W-:Y:S01]  /*0e30*/  @!P3 MOV R4, R22 ;  /* 0x000000160004b202 */ /* 0x000fe20000000f00 */
        /* <DEDUP_REMOVED lines=20> */
.L_x_874:
[C---:B------:R-:W-:Y:S02]  /*0f80*/  IMAD R22, R16.reuse, UR7, RZ ;  /* 0x0000000710167c24 */ /* 0x040fe4000f8e02ff */
[----:B------:R-:W-:-:S05]  /*0f90*/  IMAD.WIDE.U32 R26, R16, UR6, RZ ;  /* 0x00000006101a7c25 */ /* 0x000fca000f8e00ff */
[----:B------:R-:W-:Y:S02]  /*0fa0*/  IADD3 R22, PT, PT, R27, R22, RZ ;  /* 0x000000161b167210 */ /* 0x000fe40007ffe0ff */
.L_x_875:
        /* <DEDUP_REMOVED lines=20> */
.L_x_876:
[----:B------:R-:W1:Y:S01]  /*10f0*/  LDC R14, c[0x0][0x434] ;  /* 0x00010d00ff0e7b82 */ /* 0x000e620000000800 */
[----:B------:R-:W-:-:S04]  /*1100*/  IMAD R3, R209, UR26, R208 ;  /* 0x0000001ad1037c24 */ /* 0x000fc8000f8e02d0 */
[----:B-1----:R-:W-:-:S03]  /*1110*/  IMAD R14, R3, R14, RZ ;  /* 0x0000000e030e7224 */ /* 0x002fc600078e02ff */
.L_x_877:
        /* <DEDUP_REMOVED lines=11> */
.L_x_878:
[----:B------:R-:W1:Y:S01]  /*11d0*/  LDC R24, c[0x0][0x444] ;  /* 0x00011100ff187b82 */ /* 0x000e620000000800 */
[----:B------:R-:W-:-:S04]  /*11e0*/  IMAD R3, R209, UR26, R208 ;  /* 0x0000001ad1037c24 */ /* 0x000fc8000f8e02d0 */
[----:B-1----:R-:W-:-:S07]  /*11f0*/  IMAD R24, R3, R24, RZ ;  /* 0x0000001803187224 */ /* 0x002fce00078e02ff */
.L_x_879:
[----:B------:R-:W1:Y:S01]  /*1200*/  LDCU.128 UR4, c[0x0][0x590] ;  /* 0x0000b200ff0477ac */ /* 0x000e620008000c00 */
[----:B------:R-:W-:Y:S01]  /*1210*/  IADD3 R4, P0, PT, R212, R4, RZ ;  /* 0x00000004d4047210 */ /* 0x000fe20007f1e0ff */
[----:B------:R-:W2:Y:S01]  /*1220*/  S2R R20, SR_TID.X ;  /* 0x0000000000147919 */ /* 0x000ea20000002100 */
[----:B------:R-:W3:Y:S01]  /*1230*/  LDC.64 R2, c[0x0][0x3b0] ;  /* 0x0000ec00ff027b82 */ /* 0x000ee20000000a00 */
[----:B------:R-:W-:Y:S01]  /*1240*/  MOV R17, RZ ;  /* 0x000000ff00117202 */ /* 0x000fe20000000f00 */
[----:B------:R-:W4:Y:S01]  /*1250*/  LDCU.64 UR18, c[0x0][0x3c8] ;  /* 0x00007900ff1277ac */ /* 0x000f220008000a00 */
[----:B------:R-:W5:Y:S01]  /*1260*/  S2R R248, SR_TID.X ;  /* 0x0000000000f87919 */ /* 0x000f620000002100 */
[----:B------:R-:W-:Y:S01]  /*1270*/  IMAD.X R5, RZ, RZ, R5, P0 ;  /* 0x000000ffff057224 */ /* 0x000fe200000e0605 */
[--C-:B------:R-:W-:Y:S01]  /*1280*/  IADD3 R19, P1, P0, R28, R26, R25.reuse ;  /* 0x0000001a1c137210 */ /* 0x100fe2000783e019 */
[----:B------:R-:W-:Y:S01]  /*1290*/  UIMAD UR29, UR26, UR29, URZ ;  /* 0x0000001d1a1d72a4 */ /* 0x000fe2000f8e02ff */
[----:B------:R-:W-:Y:S01]  /*12a0*/  SHF.R.S32.HI R25, RZ, 0x1f, R25 ;  /* 0x0000001fff197819 */ /* 0x000fe20000011419 */
[----:B------:R-:W4:Y:S01]  /*12b0*/  LDCU.64 UR16, c[0x0][0x380] ;  /* 0x00007000ff1077ac */ /* 0x000f220008000a00 */
[----:B------:R-:W-:Y:S01]  /*12c0*/  ISETP.NE.AND P4, PT, RZ, UR14, PT ;  /* 0x0000000eff007c0c */ /* 0x000fe2000bf85270 */
[----:B------:R-:W4:Y:S01]  /*12d0*/  LDC.64 R246, c[0x0][0x420] ;  /* 0x00010800fff67b82 */ /* 0x000f220000000a00 */
[----:B------:R-:W-:Y:S01]  /*12e0*/  BSSY.RECONVERGENT B1, `(.L_x_869) ;  /* 0x00005c4000017945 */ /* 0x000fe20003800200 */
[----:B------:R-:W4:Y:S01]  /*12f0*/  LDCU.64 UR14, c[0x0][0x550] ;  /* 0x0000aa00ff0e77ac */ /* 0x000f220008000a00 */
[----:B-1----:R-:W-:-:S05]  /*1300*/  IMAD.WIDE.U32 R30, R9, UR4, R4 ;  /* 0x00000004091e7c25 */ /* 0x002fca000f8e0004 */
[----:B------:R-:W1:Y:S01]  /*1310*/  LDC.64 R4, c[0x0][0x5f8] ;  /* 0x00017e00ff047b82 */ /* 0x000e620000000a00 */
[----:B------:R-:W-:-:S04]  /*1320*/  IMAD R16, R15, UR4, RZ ;  /* 0x000000040f107c24 */ /* 0x000fc8000f8e02ff */
[----:B------:R-:W-:Y:S02]  /*1330*/  IMAD R16, R9, UR5, R16 ;  /* 0x0000000509107c24 */ /* 0x000fe4000f8e0210 */
[----:B---3--:R-:W-:Y:S01]  /*1340*/  IMAD R26, R15, R2, RZ ;  /* 0x000000020f1a7224 */ /* 0x008fe200078e02ff */
[----:B------:R-:W-:Y:S01]  /*1350*/  IADD3.X R15, PT, PT, R21, R22, R25, P1, P0 ;  /* 0x00000016150f7210 */ /* 0x000fe20000fe0419 */
[----:B------:R-:W-:Y:S02]  /*1360*/  IMAD.IADD R31, R31, 0x1, R16 ;  /* 0x000000011f1f7824 */ /* 0x000fe400078e0210 */
[----:B------:R-:W-:Y:S02]  /*1370*/  IMAD.MOV.U32 R16, RZ, RZ, R212 ;  /* 0x000000ffff107224 */ /* 0x000fe400078e00d4 */
[----:B------:R-:W-:-:S04]  /*1380*/  IMAD.WIDE.U32 R30, R208, UR6, R30 ;  /* 0x00000006d01e7c25 */ /* 0x000fc8000f8e001e */
[----:B------:R-:W-:Y:S01]  /*1390*/  IMAD.WIDE.U32 R28, R9, R2, R16 ;  /* 0x00000002091c7225 */ /* 0x000fe200078e0010 */
[----:B-----5:R-:W-:-:S03]  /*13a0*/  LOP3.LUT R248, R248, 0x1f, RZ, 0xc0, !PT ;  /* 0x0000001ff8f87812 */ /* 0x020fc600078ec0ff */
[----:B------:R-:W-:Y:S01]  /*13b0*/  IMAD R26, R9, R3, R26 ;  /* 0x00000003091a7224 */ /* 0x000fe200078e021a */
[----:B--2---:R-:W-:Y:S01]  /*13c0*/  SHF.R.U32.HI R9, RZ, 0x5, R20 ;  /* 0x00000005ff097819 */ /* 0x004fe20000011614 */
[----:B------:R-:W-:Y:S01]  /*13d0*/  IMAD R23, R208, UR7, R31 ;  /* 0x00000007d0177c24 */ /* 0x000fe2000f8e021f */
[----:B------:R-:W-:Y:S01]  /*13e0*/  IADD3 R28, P0, PT, R18, R28, RZ ;  /* 0x0000001c121c7210 */ /* 0x000fe20007f1e0ff */
[----:B------:R-:W-:Y:S01]  /*13f0*/  IMAD.MOV.U32 R22, RZ, RZ, R30 ;  /* 0x000000ffff167224 */ /* 0x000fe200078e001e */
[----:B------:R-:W2:Y:S01]  /*1400*/  LDCU.64 UR6, c[0x0][0x570] ;  /* 0x0000ae00ff0677ac */ /* 0x000ea20008000a00 */
[----:B-1----:R-:W-:Y:S01]  /*1410*/  IMAD.WIDE.U32 R30, R4, UR20, RZ ;  /* 0x00000014041e7c25 */ /* 0x002fe2000f8e00ff */
[----:B------:R-:W-:-:S03]  /*1420*/  IADD3.X R29, PT, PT, R13, R29, R26, P0, !PT ;  /* 0x0000001d0d1d7210 */ /* 0x000fc600007fe41a */
[----:B------:R-:W-:Y:S01]  /*1430*/  IMAD R4, R5, UR20, R31 ;  /* 0x0000001405047c24 */ /* 0x000fe2000f8e021f */
[----:B------:R-:W-:Y:S01]  /*1440*/  SEL R5, R30, RZ, P4 ;  /* 0x000000ff1e057207 */ /* 0x000fe20002000000 */
[----:B------:R-:W-:Y:S02]  /*1450*/  IMAD R20, R9, UR29, R248 ;  /* 0x0000001d09147c24 */ /* 0x000fe4000f8e02f8 */
[----:B----4-:R-:W-:Y:S01]  /*1460*/  IMAD.WIDE.U32 R26, R208, UR18, R28 ;  /* 0x00000012d01a7c25 */ /* 0x010fe2000f8e001c */
[----:B------:R-:W-:Y:S01]  /*1470*/  SEL R4, R4, RZ, P4 ;  /* 0x000000ff04047207 */ /* 0x000fe20002000000 */
[----:B------:R-:W-:Y:S01]  /*1480*/  USHF.L.U64.HI UR18, UR4, 0x5, UR5 ;  /* 0x0000000504127899 */ /* 0x000fe20008010205 */
[----:B------:R-:W-:Y:S01]  /*1490*/  IADD3 R5, P1, P0, R20, R19, R5 ;  /* 0x0000001314057210 */ /* 0x000fe2000783e005 */
[----:B------:R-:W-:Y:S01]  /*14a0*/  IMAD.WIDE.U32 R22, R213, UR4, R22 ;  /* 0x00000004d5167c25 */ /* 0x000fe2000f8e0016 */
[----:B------:R-:W1:Y:S01]  /*14b0*/  LDC.64 R18, c[0x0][0x5e8] ;  /* 0x00017a00ff127b82 */ /* 0x000e620000000a00 */
[----:B------:R-:W-:-:S02]  /*14c0*/  SHF.R.S32.HI R20, RZ, 0x1f, R20 ;  /* 0x0000001fff147819 */ /* 0x000fc40000011414 */
[----:B------:R-:W-:Y:S01]  /*14d0*/  IMAD R27, R208, UR19, R27 ;  /* 0x00000013d01b7c24 */ /* 0x000fe2000f8e021b */
[----:B------:R-:W-:Y:S01]  /*14e0*/  USHF.L.U32 UR19, UR4, 0x5, URZ ;  /* 0x0000000504137899 */ /* 0x000fe200080006ff */
[C---:B------:R-:W-:Y:S01]  /*14f0*/  IMAD R229, R213.reuse, UR5, R23 ;  /* 0x00000005d5e57c24 */ /* 0x040fe2000f8e0217 */
[----:B------:R-:W-:Y:S01]  /*1500*/  IADD3.X R15, PT, PT, R20, R15, R4, P1, P0 ;  /* 0x0000000f140f7210 */ /* 0x000fe20000fe0404 */
[----:B------:R-:W-:Y:S01]  /*1510*/  USHF.L.U32 UR4, UR29, 0x6, URZ ;  /* 0x000000061d047899 */ /* 0x000fe200080006ff */
[----:B------:R-:W-:Y:S01]  /*1520*/  LEA R228, P1, R22, UR14, 0x1 ;  /* 0x0000000e16e47c11 */ /* 0x000fe2000f8208ff */
[----:B------:R-:W-:-:S03]  /*1530*/  IMAD.WIDE.U32 R20, R213, R2, R26 ;  /* 0x00000002d5147225 */ /* 0x000fc600078e001a */
[----:B------:R-:W-:Y:S01]  /*1540*/  LEA.HI.X R229, R22, UR15, R229, 0x1, P1 ;  /* 0x0000000f16e57c11 */ /* 0x000fe200088f0ce5 */
[----:B------:R-:W-:Y:S01]  /*1550*/  IMAD R13, R237, 0x40, R24 ;  /* 0x00000040ed0d7824 */ /* 0x000fe200078e0218 */
[----:B------:R-:W-:Y:S01]  /*1560*/  ISETP.GT.AND P1, PT, R0, RZ, PT ;  /* 0x000000ff0000720c */ /* 0x000fe20003f24270 */
[----:B------:R-:W-:Y:S01]  /*1570*/  IMAD R227, R213, R3, R21 ;  /* 0x00000003d5e37224 */ /* 0x000fe200078e0215 */
[----:B------:R-:W-:Y:S02]  /*1580*/  MOV R4, UR4 ;  /* 0x0000000400047c02 */ /* 0x000fe40008000f00 */
[----:B------:R-:W-:Y:S02]  /*1590*/  IADD3 R5, P0, PT, R5, UR4, RZ ;  /* 0x0000000405057c10 */ /* 0x000fe4000ff1e0ff */
[----:B------:R-:W-:Y:S02]  /*15a0*/  LEA R226, P3, R20, UR16, 0x1 ;  /* 0x0000001014e27c11 */ /* 0x000fe4000f8608ff */
[----:B------:R-:W-:-:S02]  /*15b0*/  LEA.HI.X.SX32 R4, R4, R15, 0x1, P0 ;  /* 0x0000000f04047211 */ /* 0x000fc400000f0eff */
[----:B--2---:R-:W-:Y:S01]  /*15c0*/  LEA R244, P0, R5, UR6, 0x2 ;  /* 0x0000000605f47c11 */ /* 0x004fe2000f8010ff */
[----:B-1----:R-:W-:Y:S01]  /*15d0*/  IMAD.WIDE R224, R13, 0x4, R18 ;  /* 0x000000040de07825 */ /* 0x002fe200078e0212 */
[----:B------:R-:W-:Y:S02]  /*15e0*/  LEA.HI.X R227, R20, UR17, R227, 0x1, P3 ;  /* 0x0000001114e37c11 */ /* 0x000fe400098f0ce3 */
[----:B------:R-:W-:Y:S01]  /*15f0*/  LEA.HI.X R245, R5, UR7, R4, 0x2, P0 ;  /* 0x0000000705f57c11 */ /* 0x000fe200080f1404 */
[----:B------:R-:W-:Y:S01]  /*1600*/  IMAD R5, R237, 0x40, R14 ;  /* 0x00000040ed057824 */ /* 0x000fe200078e020e */
[----:B------:R-:W-:Y:S01]  /*1610*/  IADD3 R4, P0, PT, R213, 0x20, RZ ;  /* 0x00000020d5047810 */ /* 0x000fe20007f1e0ff */
[----:B------:R-:W-:Y:S01]  /*1620*/  IMAD.MOV.U32 R223, RZ, RZ, R225 ;  /* 0x000000ffffdf7224 */ /* 0x000fe200078e00e1 */
[C---:B------:R-:W-:Y:S01]  /*1630*/  SHF.L.U64.HI R14, R2.reuse, 0x5, R3 ;  /* 0x00000005020e7819 */ /* 0x040fe20000010203 */
[----:B------:R-:W-:Y:S01]  /*1640*/  IMAD.WIDE R246, R5, 0x4, R246 ;  /* 0x0000000405f67825 */ /* 0x000fe200078e02f6 */
[----:B------:R-:W-:-:S02]  /*1650*/  SHF.L.U32 R3, R2, 0x5, RZ ;  /* 0x0000000502037819 */ /* 0x000fc400000006ff */
[----:B------:R-:W-:Y:S01]  /*1660*/  IADD3.X R2, PT, PT, RZ, RZ, RZ, P0, !PT ;  /* 0x000000ffff027210 */ /* 0x000fe200007fe4ff */
[----:B------:R-:W-:Y:S01]  /*1670*/  VIADD R13, R213, 0x20 ;  /* 0x00000020d50d7836 */ /* 0x000fe20000000000 */
        /* <DEDUP_REMOVED lines=12> */
.L_x_881:
[----:B------:R-:W1:Y:S01]  /*1740*/  LDCU.64 UR10, c[0x0][0x5c0] ;  /* 0x0000b800ff0a77ac */ /* 0x000e620008000a00 */
[----:B------:R-:W-:-:S05]  /*1750*/  IADD3 R0, PT, PT, R239, R240, RZ ;  /* 0x000000f0ef007210 */ /* 0x000fca0007ffe0ff */
[C---:B-1----:R-:W-:Y:S02]  /*1760*/  IMAD R3, R0.reuse, UR11, RZ ;  /* 0x0000000b00037c24 */ /* 0x042fe4000f8e02ff */
[----:B------:R-:W-:-:S05]  /*1770*/  IMAD.WIDE.U32 R6, R0, UR10, RZ ;  /* 0x0000000a00067c25 */ /* 0x000fca000f8e00ff */
[----:B------:R-:W-:Y:S02]  /*1780*/  IADD3 R0, PT, PT, R7, R3, RZ ;  /* 0x0000000307007210 */ /* 0x000fe40007ffe0ff */
.L_x_882:
        /* <DEDUP_REMOVED lines=11> */
.L_x_883:
[----:B------:R-:W1:Y:S01]  /*1840*/  LDCU.64 UR6, c[0x0][0x5c8] ;  /* 0x0000b900ff0677ac */ /* 0x000e620008000a00 */
[----:B------:R-:W-:-:S05]  /*1850*/  IADD3 R239, PT, PT, R239, R240, RZ ;  /* 0x000000f0efef7210 */ /* 0x000fca0007ffe0ff */
[C---:B-1----:R-:W-:Y:S02]  /*1860*/  IMAD R5, R239.reuse, UR7, RZ ;  /* 0x00000007ef057c24 */ /* 0x042fe4000f8e02ff */
[----:B------:R-:W-:-:S05]  /*1870*/  IMAD.WIDE.U32 R8, R239, UR6, RZ ;  /* 0x00000006ef087c25 */ /* 0x000fca000f8e00ff */
[----:B------:R-:W-:Y:S02]  /*1880*/  IADD3 R5, PT, PT, R9, R5, RZ ;  /* 0x0000000509057210 */ /* 0x000fe40007ffe0ff */
.L_x_884:
        /* <DEDUP_REMOVED lines=9> */
[----:B------:R-:W-:Y:S01]  /*1920*/  IADD3 R10, P0, PT, R6, R10, RZ ;  /* 0x0000000a060a7210 */ /* 0x000fe20007f1e0ff */
[----:B------:R-:W-:-:S04]  /*1930*/  IMAD.U32 R3, RZ, RZ, UR6 ;  /* 0x00000006ff037e24 */ /* 0x000fc8000f8e00ff */
[----:B------:R-:W-:-:S03]  /*1940*/  IADD3.X R11, PT, PT, R0, UR12, R11, P0, !PT ;  /* 0x0000000c000b7c10 */ /* 0x000fc600087fe40b */
[----:B-1----:R-:W-:-:S04]  /*1950*/  IMAD.WIDE.U32 R10, R208, UR4, R10 ;  /* 0x00000004d00a7c25 */ /* 0x002fc8000f8e000a */
[----:B------:R-:W-:Y:S01]  /*1960*/  IMAD R7, R208, UR5, R11 ;  /* 0x00000005d0077c24 */ /* 0x000fe2000f8e020b */
[----:B------:R-:W-:Y:S06]  /*1970*/  @P4 BRA `(.L_x_886) ;  /* 0x00000000002c4947 */ /* 0x000fec0003800000 */
        /* <DEDUP_REMOVED lines=11> */
.L_x_886:
[----:B------:R-:W-:Y:S05]  /*1a30*/  BSYNC.RECONVERGENT B0 ;  /* 0x0000000000007941 */ /* 0x000fea0003800200 */
.L_x_885:
[----:B------:R-:W-:Y:S04]  /*1a40*/  BSSY.RECONVERGENT B0, `(.L_x_887) ;  /* 0x000000f000007945 */ /* 0x000fe80003800200 */
[----:B------:R-:W-:Y:S05]  /*1a50*/  @P3 BRA `(.L_x_888) ;  /* 0x0000000000343947 */ /* 0x000fea0003800000 */
[----:B------:R-:W2:Y:S01]  /*1a60*/  LDCU UR12, c[0x0][0x440] ;  /* 0x00008800ff0c77ac */ /* 0x000ea20008000800 */
[----:B------:R-:W-:Y:S02]  /*1a70*/  IMAD R9, R2, UR10, RZ ;  /* 0x0000000a02097c24 */ /* 0x000fe4000f8e02ff */
[----:B------:R-:W-:Y:S01]  /*1a80*/  IMAD.MOV.U32 R6, RZ, RZ, R10 ;  /* 0x000000ffff067224 */ /* 0x000fe200078e000a */
[----:B------:R-:W3:Y:S01]  /*1a90*/  LDCU.64 UR4, c[0x0][0x560] ;  /* 0x0000ac00ff0477ac */ /* 0x000ee20008000a00 */
[C---:B------:R-:W-:Y:S02]  /*1aa0*/  IMAD R9, R4.reuse, UR11, R9 ;  /* 0x0000000b04097c24 */ /* 0x040fe4000f8e0209 */
[----:B------:R-:W-:-:S05]  /*1ab0*/  IMAD.WIDE.U32 R6, R4, UR10, R6 ;  /* 0x0000000a04067c25 */ /* 0x000fca000f8e0006 */
[----:B------:R-:W-:Y:S02]  /*1ac0*/  IADD3 R9, PT, PT, R7, R9, RZ ;  /* 0x0000000907097210 */ /* 0x000fe40007ffe0ff */
[----:B--2---:R-:W-:Y:S02]  /*1ad0*/  ISETP.GE.AND P1, PT, R212, UR12, PT ;  /* 0x0000000cd4007c0c */ /* 0x004fe4000bf26270 */
[----:B------:R-:W-:Y:S02]  /*1ae0*/  ISETP.GE.AND P0, PT, R216, UR12, PT ;  /* 0x0000000cd8007c0c */ /* 0x000fe4000bf06270 */
[----:B---3--:R-:W-:-:S04]  /*1af0*/  LEA R10, P2, R6, UR4, 0x1 ;  /* 0x00000004060a7c11 */ /* 0x008fc8000f8408ff */
[----:B------:R-:W-:-:S05]  /*1b00*/  LEA.HI.X R11, R6, UR5, R9, 0x1, P2 ;  /* 0x00000005060b7c11 */ /* 0x000fca00090f0c09 */
[----:B------:R2:W-:Y:S04]  /*1b10*/  @!P1 STG.E.128 desc[UR22][R10.64], RZ ;  /* 0x000000ff0a009986 */ /* 0x0005e8000c101d16 */
[----:B------:R2:W-:Y:S02]  /*1b20*/  @!P0 STG.E.128 desc[UR22][R10.64+0x80], RZ ;  /* 0x000080ff0a008986 */ /* 0x0005e4000c101d16 */
.L_x_888:
[----:B------:R-:W-:Y:S05]  /*1b30*/  BSYNC.RECONVERGENT B0 ;  /* 0x0000000000007941 */ /* 0x000fea0003800200 */
.L_x_887:
        /* <DEDUP_REMOVED lines=14> */
[----:B--2---:R-:W-:-:S04]  /*1c20*/  IMAD.WIDE.U32 R10, R213, UR6, R6 ;  /* 0x00000006d50a7c25 */ /* 0x004fc8000f8e0006 */
[----:B------:R-:W-:Y:S01]  /*1c30*/  IMAD R0, R213, UR7, R11 ;  /* 0x00000007d5007c24 */ /* 0x000fe2000f8e020b */
[----:B---3--:R-:W-:Y:S02]  /*1c40*/  ISETP.GE.AND P1, PT, R212, UR10, PT ;  /* 0x0000000ad4007c0c */ /* 0x008fe4000bf26270 */
[----:B------:R-:W-:Y:S02]  /*1c50*/  ISETP.GE.AND P0, PT, R216, UR10, PT ;  /* 0x0000000ad8007c0c */ /* 0x000fe4000bf06270 */
[----:B----4-:R-:W-:-:S04]  /*1c60*/  LEA R6, P2, R10, UR4, 0x1 ;  /* 0x000000040a067c11 */ /* 0x010fc8000f8408ff */
[----:B------:R-:W-:-:S05]  /*1c70*/  LEA.HI.X R7, R10, UR5, R0, 0x1, P2 ;  /* 0x000000050a077c11 */ /* 0x000fca00090f0c00 */
[----:B------:R3:W-:Y:S04]  /*1c80*/  @!P1 STG.E.128 desc[UR22][R6.64], RZ ;  /* 0x000000ff06009986 */ /* 0x0007e8000c101d16 */
[----:B------:R3:W-:Y:S02]  /*1c90*/  @!P0 STG.E.128 desc[UR22][R6.64+0x80], RZ ;  /* 0x000080ff06008986 */ /* 0x0007e4000c101d16 */
.L_x_890:
[----:B------:R-:W-:Y:S05]  /*1ca0*/  BSYNC.RECONVERGENT B0 ;  /* 0x0000000000007941 */ /* 0x000fea0003800200 */
.L_x_889:
        /* <DEDUP_REMOVED lines=9> */
[----:B-----5:R-:W-:-:S04]  /*1d40*/  LEA R4, P1, R2, UR4, 0x1 ;  /* 0x0000000402047c11 */ /* 0x020fc8000f8208ff */
[----:B------:R-:W-:-:S07]  /*1d50*/  LEA.HI.X R5, R2, UR5, R5, 0x1, P1 ;  /* 0x0000000502057c11 */ /* 0x000fce00088f0c05 */
[----:B------:R4:W-:Y:S01]  /*1d60*/  @!P0 STG.E.128 desc[UR22][R4.64], RZ ;  /* 0x000000ff04008986 */ /* 0x0009e2000c101d16 */
[----:B------:R-:W-:-:S13]  /*1d70*/  ISETP.GE.AND P0, PT, R216, UR10, PT ;  /* 0x0000000ad8007c0c */ /* 0x000fda000bf06270 */
[----:B------:R-:W-:Y:S05]  /*1d80*/  @P0 BRA `(.L_x_891) ;  /* 0x0000005000640947 */ /* 0x000fea0003800000 */
[----:B------:R1:W-:Y:S01]  /*1d90*/  STG.E.128 desc[UR22][R4.64+0x80], RZ ;  /* 0x000080ff04007986 */ /* 0x0003e2000c101d16 */
[----:B------:R-:W-:Y:S05]  /*1da0*/  BRA `(.L_x_891) ;  /* 0x00000050005c7947 */ /* 0x000fea0003800000 */
.L_x_880:
[----:B------:R-:W-:Y:S01]  /*1db0*/  IMAD.U32 R5, RZ, RZ, UR10 ;  /* 0x0000000aff057e24 */ /* 0x000fe2000f8e00ff */
[----:B------:R-:W1:Y:S01]  /*1dc0*/  LDCU.64 UR4, c[0x0][0x3d8] ;  /* 0x00007b00ff0477ac */ /* 0x000e620008000a00 */
[----:B------:R-:W-:Y:S02]  /*1dd0*/  BSSY.RECONVERGENT B0, `(.L_x_892) ;  /* 0x0000028000007945 */ /* 0x000fe40003800200 */
[----:B------:R-:W-:Y:S01]  /*1de0*/  IMAD.WIDE.U32 R18, R5, UR25, R16 ;  /* 0x0000001905127c25 */ /* 0x000fe2000f8e0010 */
[----:B------:R-:W-:Y:S01]  /*1df0*/  UIMAD UR6, UR24, UR10, URZ ;  /* 0x0000000a180672a4 */ /* 0x000fe2000f8e02ff */
[----:B------:R-:W-:Y:S01]  /*1e00*/  LOP3.LUT R5, R237, 0x80000001, RZ, 0xc0, !PT ;  /* 0x80000001ed057812 */ /* 0x000fe200078ec0ff */
[----:B------:R-:W-:Y:S01]  /*1e10*/  @P4 BAR.SYNC.DEFER_BLOCKING 0x0 ;  /* 0x0000000000004b1d */ /* 0x000fe20000010000 */
[----:B------:R-:W-:Y:S01]  /*1e20*/  IADD3 R20, P0, PT, R12, R18, RZ ;  /* 0x000000120c147210 */ /* 0x000fe20007f1e0ff */
[----:B------:R-:W-:Y:S01]  /*1e30*/  UIMAD UR6, UR25, UR11, UR6 ;  /* 0x0000000b190672a4 */ /* 0x000fe2000f8e0206 */
[----:B------:R-:W-:-:S04]  /*1e40*/  IADD3 R12, PT, PT, R238, -UR25, RZ ;  /* 0x80000019ee0c7c10 */ /* 0x000fc8000fffe0ff */
[----:B------:R-:W-:Y:S02]  /*1e50*/  ISETP.GE.AND P6, PT, R213, R12, PT ;  /* 0x0000000cd500720c */ /* 0x000fe40003fc6270 */
[----:B------:R-:W-:Y:S01]  /*1e60*/  IADD3.X R21, PT, PT, R11, UR6, R19, P0, !PT ;  /* 0x000000060b157c10 */ /* 0x000fe200087fe413 */
[----:B-1----:R-:W-:Y:S01]  /*1e70*/  IMAD R18, R6, UR4, RZ ;  /* 0x0000000406127c24 */ /* 0x002fe2000f8e02ff */
[----:B------:R-:W-:-:S03]  /*1e80*/  ISETP.NE.AND P0, PT, R5, 0x1, PT ;  /* 0x000000010500780c */ /* 0x000fc60003f05270 */
[C---:B------:R-:W-:Y:S01]  /*1e90*/  IMAD R11, R7.reuse, UR5, R18 ;  /* 0x00000005070b7c24 */ /* 0x040fe2000f8e0212 */
[----:B------:R-:W-:Y:S01]  /*1ea0*/  SEL R5, RZ, 0x4000, P0 ;  /* 0x00004000ff057807 */ /* 0x000fe20000000000 */
[----:B------:R-:W-:-:S04]  /*1eb0*/  IMAD.WIDE.U32 R18, R7, UR4, R20 ;  /* 0x0000000407127c25 */ /* 0x000fc8000f8e0014 */
[----:B------:R-:W-:Y:S01]  /*1ec0*/  IMAD.IADD R11, R19, 0x1, R11 ;  /* 0x00000001130b7824 */ /* 0x000fe200078e020b */
        /* <DEDUP_REMOVED lines=22> */
.L_x_893:
[----:B------:R2:W-:Y:S04]  /*2030*/  STS.128 [R219+0x10000], RZ ;  /* 0x010000ffdb007388 */ /* 0x0005e80000000c00 */
[----:B------:R2:W-:Y:S02]  /*2040*/  STS.128 [R219+0x12000], RZ ;  /* 0x012000ffdb007388 */ /* 0x0005e40000000c00 */
.L_x_894:
[----:B------:R-:W-:Y:S05]  /*2050*/  BSYNC.RECONVERGENT B0 ;  /* 0x0000000000007941 */ /* 0x000fea0003800200 */
.L_x_892:
        /* <DEDUP_REMOVED lines=26> */
.L_x_896:
[----:B------:R-:W-:Y:S05]  /*2200*/  BSYNC.RECONVERGENT B0 ;  /* 0x0000000000007941 */ /* 0x000fea0003800200 */
.L_x_895:
        /* <DEDUP_REMOVED lines=21> */
.L_x_898:
[----:B------:R1:W-:Y:S04]  /*2360*/  STS.128 [R219+0x8000], RZ ;  /* 0x008000ffdb007388 */ /* 0x0003e80000000c00 */
[----:B------:R1:W-:Y:S02]  /*2370*/  STS.128 [R219+0xa000], RZ ;  /* 0x00a000ffdb007388 */ /* 0x0003e40000000c00 */
.L_x_899:
[----:B------:R-:W-:Y:S05]  /*2380*/  BSYNC.RECONVERGENT B0 ;  /* 0x0000000000007941 */ /* 0x000fea0003800200 */
.L_x_897:
[----:B------:R-:W-:Y:S01]  /*2390*/  ISETP.GE.AND P3, PT, R13, R0, PT ;  /* 0x000000000d00720c */ /* 0x000fe20003f66270 */
[----:B------:R-:W-:-:S12]  /*23a0*/  BSSY.RECONVERGENT B0, `(.L_x_900) ;  /* 0x0000016000007945 */ /* 0x000fd80003800200 */
[----:B------:R1:W-:Y:S04]  /*23b0*/  @P3 STS.128 [R219+0x9000], RZ ;  /* 0x009000ffdb003388 */ /* 0x0003e80000000c00 */
[----:B------:R1:W-:Y:S01]  /*23c0*/  @P3 STS.128 [R219+0xb000], RZ ;  /* 0x00b000ffdb003388 */ /* 0x0003e20000000c00 */
[----:B------:R-:W-:Y:S05]  /*23d0*/  @P3 BRA `(.L_x_901) ;  /* 0x0000000000483947 */ /* 0x000fea0003800000 */
[----:B------:R-:W5:Y:S01]  /*23e0*/  LDCU UR4, c[0x0][0x440] ;  /* 0x00008800ff0477ac */ /* 0x000f620008000800 */
[----:B------:R-:W-:Y:S02]  /*23f0*/  IMAD.U32 R13, RZ, RZ, UR19 ;  /* 0x00000013ff0d7e24 */ /* 0x000fe4000f8e00ff */
[----:B------:R-:W-:Y:S02]  /*2400*/  IMAD.U32 R11, RZ, RZ, UR19 ;  /* 0x00000013ff0b7e24 */ /* 0x000fe4000f8e00ff */
[----:B------:R-:W-:Y:S01]  /*2410*/  IMAD.U32 R12, RZ, RZ, UR18 ;  /* 0x00000012ff0c7e24 */ /* 0x000fe2000f8e00ff */
        /* <DEDUP_REMOVED lines=14> */
.L_x_901:
[----:B------:R-:W-:Y:S05]  /*2500*/  BSYNC.RECONVERGENT B0 ;  /* 0x0000000000007941 */ /* 0x000fea0003800200 */
.L_x_900:
[----:B------:R-:W-:Y:S01]  /*2510*/  BSSY.RECONVERGENT B0, `(.L_x_902) ;  /* 0x0000015000007945 */ /* 0x000fe20003800200 */
[----:B------:R-:W-:-:S03]  /*2520*/  IADD3 R236, PT, PT, R219, R5, RZ ;  /* 0x00000005dbec7210 */ /* 0x000fc60007ffe0ff */
        /* <DEDUP_REMOVED lines=17> */
.L_x_903:
[----:B------:R1:W-:Y:S04]  /*2640*/  STS.128 [R236], RZ ;  /* 0x000000ffec007388 */ /* 0x0003e80000000c00 */
[----:B------:R1:W-:Y:S02]  /*2650*/  STS.128 [R236+0x2000], RZ ;  /* 0x002000ffec007388 */ /* 0x0003e40000000c00 */
.L_x_904:
[----:B------:R-:W-:Y:S05]  /*2660*/  BSYNC.RECONVERGENT B0 ;  /* 0x0000000000007941 */ /* 0x000fea0003800200 */
.L_x_902:
        /* <DEDUP_REMOVED lines=27> */
.L_x_906:
[----:B------:R-:W-:Y:S05]  /*2820*/  BSYNC.RECONVERGENT B0 ;  /* 0x0000000000007941 */ /* 0x000fea0003800200 */
.L_x_905:
        /* <DEDUP_REMOVED lines=34> */
.L_x_908:
[----:B------:R1:W-:Y:S04]  /*2a50*/  STS.128 [R219+0xc000], RZ ;  /* 0x00c000ffdb007388 */ /* 0x0003e80000000c00 */
[----:B------:R1:W-:Y:S02]  /*2a60*/  STS.128 [R219+0xe000], RZ ;  /* 0x00e000ffdb007388 */ /* 0x0003e40000000c00 */
.L_x_909:
[----:B------:R-:W-:Y:S05]  /*2a70*/  BSYNC.RECONVERGENT B0 ;  /* 0x0000000000007941 */ /* 0x000fea0003800200 */
.L_x_907:
[----:B------:R1:W-:Y:S01]  /*2a80*/  @P5 STS.128 [R219+0xd000], RZ ;  /* 0x00d000ffdb005388 */ /* 0x0003e20000000c00 */
[----:B------:R-:W-:Y:S03]  /*2a90*/  BSSY.RECONVERGENT B0, `(.L_x_910) ;  /* 0x0000018000007945 */ /* 0x000fe60003800200 */
[----:B------:R1:W-:Y:S01]  /*2aa0*/  @P5 STS.128 [R219+0xf000], RZ ;  /* 0x00f000ffdb005388 */ /* 0x0003e20000000c00 */
        /* <DEDUP_REMOVED lines=22> */
.L_x_911:
[----:B------:R-:W-:Y:S05]  /*2c10*/  BSYNC.RECONVERGENT B0 ;  /* 0x0000000000007941 */ /* 0x000fea0003800200 */
.L_x_910:
[----:B------:R-:W0:Y:S01]  /*2c20*/  LDGDEPBAR ;  /* 0x00000000000079af */ /* 0x000e220000000000 */
[----:B------:R-:W3:Y:S01]  /*2c30*/  LDC.64 R12, c[0x0][0x528] ;  /* 0x00014a00ff0c7b82 */ /* 0x000ee20000000a00 */
[C---:B------:R-:W-:Y:S01]  /*2c40*/  IMAD.IADD R4, R205.reuse, 0x1, R202 ;  /* 0x00000001cd047824 */ /* 0x040fe200078e02ca */
[----:B------:R-:W4:Y:S01]  /*2c50*/  S2R R242, SR_TID.X ;  /* 0x0000000000f27919 */ /* 0x000f220000002100 */
[----:B------:R-:W-:Y:S01]  /*2c60*/  IMAD.IADD R198, R205, 0x1, R203 ;  /* 0x00000001cdc67824 */ /* 0x000fe200078e02cb */
[----:B------:R-:W-:Y:S01]  /*2c70*/  UIADD3 UR25, UPT, UPT, UR25, 0x40, URZ ;  /* 0x0000004019197890 */ /* 0x000fe2000fffe0ff */
[----:B--2---:R-:W-:Y:S01]  /*2c80*/  IMAD R7, R209, UR26, R208 ;  /* 0x0000001ad1077c24 */ /* 0x004fe2000f8e02d0 */
[----:B------:R-:W2:Y:S02]  /*2c90*/  LDCU UR10, c[0x0][0x590] ;  /* 0x0000b200ff0a77ac */ /* 0x000ea40008000800 */
[----:B------:R-:W1:Y:S01]  /*2ca0*/  LDC R221, c[0x0][0x44c] ;  /* 0x00011300ffdd7b82 */ /* 0x000e620000000800 */
[----:B------:R-:W-:Y:S01]  /*2cb0*/  LOP3.LUT R9, R9, 0x3, RZ, 0xc0, !PT ;  /* 0x0000000309097812 */ /* 0x000fe200078ec0ff */
[----:B------:R-:W1:Y:S01]  /*2cc0*/  LDCU UR4, c[0x0][0x440] ;  /* 0x00008800ff0477ac */ /* 0x000e620008000800 */
[----:B------:R-:W1:Y:S01]  /*2cd0*/  LDCU UR5, c[0x0][0x3e0] ;  /* 0x00007c00ff0577ac */ /* 0x000e620008000800 */
[----:B------:R-:W1:Y:S01]  /*2ce0*/  LDCU UR7, c[0x0][0x45c] ;  /* 0x00008b80ff0777ac */ /* 0x000e620008000800 */
[----:B------:R-:W-:-:S04]  /*2cf0*/  DEPBAR.LE SB0, 0x1 ;  /* 0x000080400000791a */ /* 0x000fc80000000000 */
[----:B------:R-:W-:Y:S06]  /*2d00*/  BAR.SYNC.DEFER_BLOCKING 0x0 ;  /* 0x0000000000007b1d */ /* 0x000fec0000010000 */
[----:B------:R-:W1:Y:S01]  /*2d10*/  LDCU.U8 UR6, c[0x0][0x4f8] ;  /* 0x00009f00ff0677ac */ /* 0x000e620008000000 */
[----:B---3--:R-:W3:Y:S04]  /*2d20*/  LDG.E.64 R2, desc[UR22][R12.64] ;  /* 0x000000160c027981 */ /* 0x008ee8000c1e1b00 */
[----:B------:R-:W3:Y:S04]  /*2d30*/  LDG.E.64 R10, desc[UR22][R12.64+0x8] ;  /* 0x000008160c0a7981 */ /* 0x000ee8000c1e1b00 */
[----:B------:R-:W1:Y:S04]  /*2d40*/  LDSM.16.M88.4 R132, [R4] ;  /* 0x000000000484783b */ /* 0x000e680000000200 */
[----:B------:R-:W1:Y:S04]  /*2d50*/  LDSM.16.M88.4 R136, [R4+0x800] ;  /* 0x000800000488783b */ /* 0x000e680000000200 */
[----:B------:R-:W1:Y:S04]  /*2d60*/  LDSM.16.M88.4 R164, [R4+0x2000] ;  /* 0x0020000004a4783b */ /* 0x000e680000000200 */
[----:B------:R-:W1:Y:S04]  /*2d70*/  LDSM.16.M88.4 R168, [R4+0x2800] ;  /* 0x0028000004a8783b */ /* 0x000e680000000200 */
[----:B------:R-:W1:Y:S04]  /*2d80*/  LDSM.16.M88.4 R116, [R205] ;  /* 0x00000000cd74783b */ /* 0x000e680000000200 */
[----:B------:R-:W1:Y:S04]  /*2d90*/  LDSM.16.M88.4 R120, [R205+0x800] ;  /* 0x00080000cd78783b */ /* 0x000e680000000200 */
[----:B------:R-:W1:Y:S04]  /*2da0*/  LDSM.16.M88.4 R124, [R198] ;  /* 0x00000000c67c783b */ /* 0x000e680000000200 */
[----:B------:R-:W1:Y:S04]  /*2db0*/  LDSM.16.M88.4 R128, [R198+0x800] ;  /* 0x00080000c680783b */ /* 0x000e680000000200 */
[----:B------:R-:W1:Y:S04]  /*2dc0*/  LDSM.16.M88.4 R148, [R205+0x2000] ;  /* 0x00200000cd94783b */ /* 0x000e680000000200 */
[----:B------:R-:W1:Y:S04]  /*2dd0*/  LDSM.16.M88.4 R152, [R205+0x2800] ;  /* 0x00280000cd98783b */ /* 0x000e680000000200 */
[----:B------:R-:W1:Y:S04]  /*2de0*/  LDSM.16.M88.4 R156, [R198+0x2000] ;  /* 0x00200000c69c783b */ /* 0x000e680000000200 */
[----:B------:R-:W1:Y:S01]  /*2df0*/  LDSM.16.M88.4 R160, [R198+0x2800] ;  /* 0x00280000c6a0783b */ /* 0x000e620000000200 */
[----:B------:R-:W-:Y:S01]  /*2e00*/  ISETP.LE.AND P4, PT, R238, UR25, PT ;  /* 0x00000019ee007c0c */ /* 0x000fe2000bf83270 */
[----:B------:R-:W-:-:S02]  /*2e10*/  IMAD.SHL.U32 R7, R7, 0x20, RZ ;  /* 0x0000002007077824 */ /* 0x000fc400078e00ff */
[----:B------:R-:W-:-:S03]  /*2e20*/  IMAD.IADD R192, R206, 0x1, R202 ;  /* 0x00000001cec07824 */ /* 0x000fc600078e02ca */
[----:B------:R-:W-:-:S07]  /*2e30*/  SHF.R.S32.HI R230, RZ, 0x1f, R7 ;  /* 0x0000001fffe67819 */ /* 0x000fce0000011407 */
[----:B----4-:R-:W-:Y:S01]  /*2e40*/  @P4 IMAD.SHL.U32 R0, R242, 0x2, RZ ;  /* 0x00000002f2004824 */ /* 0x010fe200078e00ff */
[----:B------:R-:W-:-:S04]  /*2e50*/  @P4 SHF.R.U32.HI R231, RZ, 0x2, R242 ;  /* 0x00000002ffe74819 */ /* 0x000fc800000116f2 */
[----:B------:R-:W-:Y:S01]  /*2e60*/  @P4 LOP3.LUT R0, R0, 0x6, RZ, 0xc0, !PT ;  /* 0x0000000600004812 */ /* 0x000fe200078ec0ff */
[----:B------:R-:W-:Y:S01]  /*2e70*/  IMAD R232, R232, 0x4, R9 ;  /* 0x00000004e8e87824 */ /* 0x000fe200078e0209 */
[----:B------:R-:W-:Y:S01]  /*2e80*/  CS2R R94, SRZ ;  /* 0x00000000005e7805 */ /* 0x000fe2000001ff00 */
[----:B------:R-:W-:Y:S01]  /*2e90*/  IMAD.IADD R197, R206, 0x1, R5 ;  /* 0x00000001cec57824 */ /* 0x000fe200078e0205 */
[----:B------:R-:W-:Y:S01]  /*2ea0*/  @P4 LOP3.LUT R231, R0, 0xe0, R231, 0xf8, !PT ;  /* 0x000000e000e74812 */ /* 0x000fe200078ef8e7 */
[----:B------:R-:W-:Y:S01]  /*2eb0*/  IMAD.IADD R196, R204, 0x1, R5 ;  /* 0x00000001ccc47824 */ /* 0x000fe200078e0205 */
[C---:B------:R-:W-:Y:S01]  /*2ec0*/  IADD3 R0, PT, PT, R203.reuse, R205, R202 ;  /* 0x000000cdcb007210 */ /* 0x040fe20007ffe0ca */
[----:B------:R-:W-:Y:S01]  /*2ed0*/  IMAD.MOV.U32 R233, RZ, RZ, R236 ;  /* 0x000000ffffe97224 */ /* 0x000fe200078e00ec */
[----:B------:R-:W-:Y:S01]  /*2ee0*/  CS2R R92, SRZ ;  /* 0x00000000005c7805 */ /* 0x000fe2000001ff00 */
[----:B------:R-:W-:Y:S01]  /*2ef0*/  IMAD.IADD R193, R206, 0x1, R203 ;  /* 0x00000001cec17824 */ /* 0x000fe200078e02cb */
        /* <DEDUP_REMOVED lines=32> */
[----:B------:R-:W-:Y:S01]  /*3100*/  SHF.R.U32.HI R242, RZ, 0x7, R242 ;  /* 0x00000007fff27819 */ /* 0x000fe200000116f2 */
[----:B--2---:R-:W-:Y:S02]  /*3110*/  USHF.L.U32 UR10, UR10, 0x6, URZ ;  /* 0x000000060a0a7899 */ /* 0x004fe400080006ff */
[----:B------:R-:W-:Y:S01]  /*3120*/  USHF.L.U32 UR29, UR29, 0x3, URZ ;  /* 0x000000031d1d7899 */ /* 0x000fe200080006ff */
[----:B---3--:R-:W-:-:S02]  /*3130*/  R2UR UR11, R3 ;  /* 0x00000000030b72ca */ /* 0x008fc400000e0000 */
[----:B------:R-:W-:Y:S01]  /*3140*/  R2UR UR12, R2 ;  /* 0x00000000020c72ca */ /* 0x000fe200000e0000 */
[----:B------:R-:W-:Y:S01]  /*3150*/  IMAD.IADD R3, R203, 0x1, R4 ;  /* 0x00000001cb037824 */ /* 0x000fe200078e0204 */
[----:B------:R-:W-:Y:S01]  /*3160*/  IADD3 R248, P1, P0, R7, R10, R248 ;  /* 0x0000000a07f87210 */ /* 0x000fe2000783e0f8 */
[----:B------:R-:W-:-:S03]  /*3170*/  IMAD.IADD R2, R205, 0x1, R202 ;  /* 0x00000001cd027824 */ /* 0x000fc600078e02ca */
[----:B------:R-:W2:Y:S01]  /*3180*/  LDSM.16.M88.4 R140, [R3] ;  /* 0x00000000038c783b */ /* 0x000ea20000000200 */
[----:B------:R-:W-:Y:S01]  /*3190*/  IADD3.X R230, PT, PT, R230, R11, RZ, P1, P0 ;  /* 0x0000000be6e67210 */ /* 0x000fe20000fe04ff */
[----:B------:R-:W-:Y:S02]  /*31a0*/  IMAD.WIDE.U32 R248, R248, -0x2daee0ad, RZ ;  /* 0xd2511f53f8f87825 */ /* 0x000fe400078e00ff */
[----:B------:R-:W3:Y:S04]  /*31b0*/  LDSM.16.M88.4 R144, [R3+0x800] ;  /* 0x000800000390783b */ /* 0x000ee80000000200 */
[----:B------:R-:W4:Y:S04]  /*31c0*/  LDSM.16.M88.4 R172, [R3+0x2000] ;  /* 0x0020000003ac783b */ /* 0x000f280000000200 */
[----:B------:R1:W2:Y:S01]  /*31d0*/  LDSM.16.M88.4 R176, [R3+0x2800] ;  /* 0x0028000003b0783b */ /* 0x0002a20000000200 */
[----:B------:R-:W-:-:S02]  /*31e0*/  UIADD3 UR33, UPT, UPT, UR12, -0x61c88647, URZ ;  /* 0x9e3779b90c217890 */ /* 0x000fc4000fffe0ff */
[----:B------:R-:W-:Y:S02]  /*31f0*/  UIADD3 UR32, UPT, UPT, UR11, -0x4498517b, URZ ;  /* 0xbb67ae850b207890 */ /* 0x000fe4000fffe0ff */
[----:B------:R-:W-:Y:S02]  /*3200*/  UIADD3 UR31, UPT, UPT, UR12, 0x3c6ef372, URZ ;  /* 0x3c6ef3720c1f7890 */ /* 0x000fe4000fffe0ff */
[----:B------:R-:W-:Y:S02]  /*3210*/  UIADD3 UR30, UPT, UPT, UR11, 0x76cf5d0a, URZ ;  /* 0x76cf5d0a0b1e7890 */ /* 0x000fe4000fffe0ff */
[----:B------:R-:W-:Y:S02]  /*3220*/  UIADD3 UR26, UPT, UPT, UR12, -0x255992d5, URZ ;  /* 0xdaa66d2b0c1a7890 */ /* 0x000fe4000fffe0ff */
[----:B------:R-:W-:Y:S02]  /*3230*/  UIADD3 UR25, UPT, UPT, UR11, 0x32370b8f, URZ ;  /* 0x32370b8f0b197890 */ /* 0x000fe4000fffe0ff */
[----:B------:R-:W-:-:S02]  /*3240*/  UIADD3 UR24, UPT, UPT, UR12, 0x78dde6e4, URZ ;  /* 0x78dde6e40c187890 */ /* 0x000fc4000fffe0ff */
[----:B------:R-:W-:Y:S02]  /*3250*/  UIADD3 UR17, UPT, UPT, UR11, -0x126145ec, URZ ;  /* 0xed9eba140b117890 */ /* 0x000fe4000fffe0ff */
[----:B------:R-:W-:Y:S02]  /*3260*/  UIADD3 UR16, UPT, UPT, UR12, 0x1715609d, URZ ;  /* 0x1715609d0c107890 */ /* 0x000fe4000fffe0ff */
[----:B------:R-:W-:Y:S01]  /*3270*/  UIADD3 UR15, UPT, UPT, UR11, -0x56f99767, URZ ;  /* 0xa90668990b0f7890 */ /* 0x000fe2000fffe0ff */
[----:B-1----:R-:W-:Y:S01]  /*3280*/  IMAD.IADD R3, R203, 0x1, R192 ;  /* 0x00000001cb037824 */ /* 0x002fe200078e02c0 */
[----:B------:R-:W-:Y:S02]  /*3290*/  UIADD3 UR14, UPT, UPT, UR12, -0x4ab325aa, URZ ;  /* 0xb54cda560c0e7890 */ /* 0x000fe4000fffe0ff */
[----:B------:R-:W-:-:S12]  /*32a0*/  UIADD3 UR13, UPT, UPT, UR11, 0x646e171e, URZ ;  /* 0x646e171e0b0d7890 */ /* 0x000fd8000fffe0ff */
.L_x_914:
[----:B------:R-:W0:Y:S01]  /*32b0*/  LDGDEPBAR ;  /* 0x00000000000079af */ /* 0x000e220000000000 */
[--C-:B------:R-:W-:Y:S01]  /*32c0*/  IMAD.IADD R181, R203, 0x1, R197.reuse ;  /* 0x00000001cbb57824 */ /* 0x100fe200078e02c5 */
[----:B------:R-:W-:Y:S01]  /*32d0*/  LEA R186, P0, R210, R224, 0x2 ;  /* 0x000000e0d2ba7211 */ /* 0x000fe200078010ff */
[----:B------:R-:W-:Y:S01]  /*32e0*/  IMAD.IADD R182, R202, 0x1, R197 ;  /* 0x00000001cab67824 */ /* 0x000fe200078e02c5 */
[----:B-----5:R-:W-:Y:S01]  /*32f0*/  FSETP.NEU.FTZ.AND P2, PT, R235, -INF , PT ;  /* 0xff800000eb00780b */ /* 0x020fe20003f5d000 */
[----:B------:R-:W-:Y:S02]  /*3300*/  VIADD R232, R232, 0xfffffffc ;  /* 0xfffffffce8e87836 */ /* 0x000fe40000000000 */
[----:B------:R-:W-:Y:S02]  /*3310*/  IMAD.IADD R180, R203, 0x1, R182 ;  /* 0x00000001cbb47824 */ /* 0x000fe400078e02b6 */
[----:B------:R-:W-:Y:S04]  /*3320*/  IMAD.WIDE.U32 R190, R232, -0x326172a9, RZ ;  /* 0xcd9e8d57e8be7825 */ /* 0x000fe800078e00ff */
[----:B------:R-:W-:Y:S01]  /*3330*/  IMAD.U32 R183, RZ, RZ, UR21 ;  /* 0x00000015ffb77e24 */ /* 0x000fe2000f8e00ff */
[----:B------:R-:W-:Y:S01]  /*3340*/  LOP3.LUT R250, R230, UR12, R191, 0x96, !PT ;  /* 0x0000000ce6fa7c12 */ /* 0x000fe2000f8e96bf */
[----:B------:R-:W-:Y:S02]  /*3350*/  IMAD.MOV.U32 R225, RZ, RZ, R223 ;  /* 0x000000ffffe17224 */ /* 0x000fe400078e00df */
[----:B------:R-:W-:Y:S02]  /*3360*/  IMAD R183, R183, 0x2, R242 ;  /* 0x00000002b7b77824 */ /* 0x000fe400078e02f2 */
[----:B------:R-:W-:Y:S01]  /*3370*/  IMAD.U32 R184, RZ, RZ, UR21 ;  /* 0x00000015ffb87e24 */ /* 0x000fe2000f8e00ff */
[----:B------:R-:W-:Y:S01]  /*3380*/  LEA.HI.X R187, R210, R225, RZ, 0x2, P0 ;  /* 0x000000e1d2bb7211 */ /* 0x000fe200000f14ff */
[----:B------:R-:W-:Y:S01]  /*3390*/  IMAD.WIDE.U32 R250, R250, -0x2daee0ad, RZ ;  /* 0xd2511f53fafa7825 */ /* 0x000fe200078e00ff */
[----:B------:R-:W-:Y:S01]  /*33a0*/  LOP3.LUT R183, R183, UR11, R249, 0x96, !PT ;  /* 0x0000000bb7b77c12 */ /* 0x000fe2000f8e96f9 */
[----:B------:R-:W-:Y:S04]  /*33b0*/  DEPBAR.LE SB0, 0x0 ;  /* 0x000080000000791a */ /* 0x000fe80000000000 */
[----:B------:R-:W-:Y:S01]  /*33c0*/  BAR.SYNC.DEFER_BLOCKING 0x0 ;  /* 0x0000000000007b1d */ /* 0x000fe20000010000 */
[----:B------:R-:W-:Y:S02]  /*33d0*/  FSETP.NEU.FTZ.AND P0, PT, R234, -INF , PT ;  /* 0xff800000ea00780b */ /* 0x000fe40003f1d000 */
[----:B------:R-:W-:Y:S05]  /*33e0*/  LOP3.LUT R188, R248, UR32, R251, 0x96, !PT ;  /* 0x00000020f8bc7c12 */ /* 0x000fea000f8e96fb */
[----:B------:R-:W-:Y:S01]  /*33f0*/  IMAD.WIDE.U32 R188, R188, -0x326172a9, RZ ;  /* 0xcd9e8d57bcbc7825 */ /* 0x000fe200078e00ff */
[----:B------:R-:W-:Y:S08]  /*3400*/  LDSM.16.M88.4 R52, [R197] ;  /* 0x00000000c534783b */ /* 0x000ff00000000200 */
[----:B------:R-:W1:Y:S08]  /*3410*/  LDSM.16.M88.4 R56, [R205+-0x4000] ;  /* 0xffc00000cd38783b */ /* 0x000e700000000200 */
[----:B------:R-:W3:Y:S08]  /*3420*/  LDSM.16.M88.4 R60, [R205+-0x3800] ;  /* 0xffc80000cd3c783b */ /* 0x000ef00000000200 */
[----:B------:R-:W-:Y:S08]  /*3430*/  LDSM.16.M88.4 R64, [R181] ;  /* 0x00000000b540783b */ /* 0x000ff00000000200 */
[----:B------:R-:W4:Y:S08]  /*3440*/  LDSM.16.M88.4 R100, [R198+-0x4000] ;  /* 0xffc00000c664783b */ /* 0x000f300000000200 */
[----:B------:R-:W2:Y:S01]  /*3450*/  LDSM.16.M88.4 R104, [R198+-0x3800] ;  /* 0xffc80000c668783b */ /* 0x000ea20000000200 */
[C---:B-1----:R-:W-:Y:S07]  /*3460*/  HMMA.16816.F32.BF16 R4, R52.reuse, R56, RZ ;  /* 0x000000383404723c */ /* 0x042fee00000418ff */
[----:B------:R-:W-:Y:S01]  /*3470*/  LDSM.16.M88.4 R108, [R182] ;  /* 0x00000000b66c783b */ /* 0x000fe20000000200 */
[C---:B------:R-:W-:Y:S07]  /*3480*/  HMMA.16816.F32.BF16 R8, R52.reuse, R58, RZ ;  /* 0x0000003a3408723c */ /* 0x040fee00000418ff */
[----:B------:R-:W1:Y:S01]  /*3490*/  LDSM.16.M88.4 R112, [R2+-0x4000] ;  /* 0xffc000000270783b */ /* 0x000e620000000200 */
        /* <DEDUP_REMOVED lines=8> */
[C---:B--2---:R-:W-:Y:S08]  /*3520*/  HMMA.16816.F32.BF16 R12, R64.reuse, R104, R12 ;  /* 0x00000068400c723c */ /* 0x044ff0000004180c */
[----:B------:R-:W-:Y:S01]  /*3530*/  HMMA.16816.F32.BF16 R16, R64, R106, R16 ;  /* 0x0000006a4010723c */ /* 0x000fe20000041810 */
[----:B------:R-:W2:Y:S07]  /*3540*/  LDSM.16.M88.4 R64, [R0+-0x3800] ;  /* 0xffc800000040783b */ /* 0x000eae0000000200 */
[C---:B-1----:R-:W-:Y:S01]  /*3550*/  HMMA.16816.F32.BF16 R4, R108.reuse, R112, R4 ;  /* 0x000000706c04723c */ /* 0x042fe20000041804 */
[----:B------:R-:W1:Y:S07]  /*3560*/  LDSM.16.M88.4 R104, [R205+-0x2000] ;  /* 0xffe00000cd68783b */ /* 0x000e6e0000000200 */
        /* <DEDUP_REMOVED lines=8> */
[----:B------:R3:W-:Y:S07]  /*35f0*/  LDSM.16.M88.4 R60, [R182+0x2000] ;  /* 0x00200000b63c783b */ /* 0x0007ee0000000200 */
[C---:B--2---:R-:W-:Y:S08]  /*3600*/  HMMA.16816.F32.BF16 R12, R56.reuse, R64, R12 ;  /* 0x00000040380c723c */ /* 0x044ff0000004180c */
[----:B------:R-:W-:Y:S01]  /*3610*/  HMMA.16816.F32.BF16 R16, R56, R66, R16 ;  /* 0x000000423810723c */ /* 0x000fe20000041810 */
[----:B------:R-:W2:Y:S07]  /*3620*/  LDSM.16.M88.4 R56, [R198+-0x1800] ;  /* 0xffe80000c638783b */ /* 0x000eae0000000200 */
[C---:B-1----:R-:W-:Y:S01]  /*3630*/  HMMA.16816.F32.BF16 R4, R100.reuse, R104, R4 ;  /* 0x000000686404723c */ /* 0x042fe20000041804 */
[----:B------:R-:W1:Y:S04]  /*3640*/  LDSM.16.M88.4 R64, [R2+-0x2000] ;  /* 0xffe000000240783b */ /* 0x000e680000000200 */
[----:B---3--:R-:W-:Y:S03]  /*3650*/  IMAD.WIDE.U32 R182, R183, -0x326172a9, RZ ;  /* 0xcd9e8d57b7b67825 */ /* 0x008fe600078e00ff */
[C---:B------:R-:W-:Y:S03]  /*3660*/  HMMA.16816.F32.BF16 R8, R100.reuse, R106, R8 ;  /* 0x0000006a6408723c */ /* 0x040fe60000041808 */
[----:B------:R-:W-:Y:S01]  /*3670*/  LOP3.LUT R190, R190, UR33, R183, 0x96, !PT ;  /* 0x00000021bebe7c12 */ /* 0x000fe2000f8e96b7 */
[----:B------:R-:W-:Y:S01]  /*3680*/  @P4 IMAD R183, R184, 0x40, R231 ;  /* 0x00000040b8b74824 */ /* 0x000fe200078e02e7 */
[----:B------:R-:W-:Y:S03]  /*3690*/  LOP3.LUT R184, R182, UR31, R189, 0x96, !PT ;  /* 0x0000001fb6b87c12 */ /* 0x000fe6000f8e96bd */
[C---:B------:R-:W-:Y:S03]  /*36a0*/  HMMA.16816.F32.BF16 R12, R100.reuse, R52, R12 ;  /* 0x00000034640c723c */ /* 0x040fe6000004180c */
[C---:B------:R-:W-:Y:S02]  /*36b0*/  @P4 VIADD R189, R183.reuse, 0x9 ;  /* 0x00000009b7bd4836 */ /* 0x040fe40000000000 */
[C---:B------:R-:W-:Y:S02]  /*36c0*/  @P4 VIADD R185, R183.reuse, 0x1 ;  /* 0x00000001b7b94836 */ /* 0x040fe40000000000 */
[----:B------:R-:W-:Y:S01]  /*36d0*/  @P4 VIADD R207, R183, 0x8 ;  /* 0x00000008b7cf4836 */ /* 0x000fe20000000000 */
[----:B------:R-:W-:Y:S01]  /*36e0*/  HMMA.16816.F32.BF16 R16, R100, R54, R16 ;  /* 0x000000366410723c */ /* 0x000fe20000041810 */
[----:B------:R-:W3:Y:S02]  /*36f0*/  LDSM.16.M88.4 R52, [R2+-0x1800] ;  /* 0xffe800000234783b */ /* 0x000ee40000000200 */
[-C--:B------:R-:W-:Y:S01]  /*3700*/  @P4 ISETP.GE.AND P6, PT, R185, R238.reuse, PT ;  /* 0x000000eeb900420c */ /* 0x080fe20003fc6270 */
[----:B------:R-:W-:Y:S01]  /*3710*/  @P4 VIADD R185, R183, 0x10 ;  /* 0x00000010b7b94836 */ /* 0x000fe20000000000 */
[-C--:B------:R-:W-:Y:S01]  /*3720*/  @P4 ISETP.GE.AND P1, PT, R189, R238.reuse, PT ;  /* 0x000000eebd00420c */ /* 0x080fe20003f26270 */
[----:B------:R-:W-:Y:S01]  /*3730*/  IMAD.WIDE.U32 R190, R190, -0x2daee0ad, RZ ;  /* 0xd2511f53bebe7825 */ /* 0x000fe200078e00ff */
[-C--:B------:R-:W-:Y:S01]  /*3740*/  @P4 ISETP.GE.AND P5, PT, R207, R238.reuse, PT ;  /* 0x000000eecf00420c */ /* 0x080fe20003fa6270 */
[C---:B----4-:R-:W-:Y:S01]  /*3750*/  HMMA.16816.F32.BF16 R4, R108.reuse, R112, R4 ;  /* 0x000000706c04723c */ /* 0x050fe20000041804 */
[----:B------:R-:W-:Y:S04]  /*3760*/  LDSM.16.M88.4 R100, [R0+-0x2000] ;  /* 0xffe000000064783b */ /* 0x000fe80000000200 */
[----:B------:R-:W-:Y:S01]  /*3770*/  LOP3.LUT R250, R250, UR30, R191, 0x96, !PT ;  /* 0x0000001efafa7c12 */ /* 0x000fe2000f8e96bf */
[----:B------:R-:W-:Y:S01]  /*3780*/  @P4 VIADD R191, R183, 0x11 ;  /* 0x00000011b7bf4836 */ /* 0x000fe20000000000 */
[-C--:B------:R-:W-:Y:S01]  /*3790*/  @P4 ISETP.GE.AND P3, PT, R185, R238.reuse, PT ;  /* 0x000000eeb900420c */ /* 0x080fe20003f66270 */
[C---:B------:R-:W-:Y:S03]  /*37a0*/  HMMA.16816.F32.BF16 R8, R108.reuse, R114, R8 ;  /* 0x000000726c08723c */ /* 0x040fe60000041808 */
[----:B------:R-:W-:Y:S04]  /*37b0*/  IMAD.WIDE.U32 R106, R184, -0x2daee0ad, RZ ;  /* 0xd2511f53b86a7825 */ /* 0x000fe800078e00ff */
[----:B------:R-:W-:Y:S01]  /*37c0*/  FMUL.FTZ R185, R234, 1.4426950216293334961 ;  /* 0x3fb8aa3beab97820 */ /* 0x000fe20000410000 */
[----:B------:R-:W-:Y:S01]  /*37d0*/  IMAD.WIDE.U32 R250, R250, -0x326172a9, RZ ;  /* 0xcd9e8d57fafa7825 */ /* 0x000fe200078e00ff */
[C---:B--2---:R-:W-:Y:S03]  /*37e0*/  HMMA.16816.F32.BF16 R12, R108.reuse, R56, R12 ;  /* 0x000000386c0c723c */ /* 0x044fe6000004180c */
[----:B------:R-:W-:Y:S02]  /*37f0*/  LOP3.LUT R189, R190, UR25, R107, 0x96, !PT ;  /* 0x00000019bebd7c12 */ /* 0x000fe4000f8e966b */
[----:B------:R-:W-:Y:S01]  /*3800*/  LOP3.LUT R184, R188, UR26, R251, 0x96, !PT ;  /* 0x0000001abcb87c12 */ /* 0x000fe2000f8e96fb */
[----:B------:R-:W-:Y:S02]  /*3810*/  FMUL.FTZ R251, R235, 1.4426950216293334961 ;  /* 0x3fb8aa3bebfb7820 */ /* 0x000fe40000410000 */
[----:B------:R-:W-:Y:S01]  /*3820*/  HMMA.16816.F32.BF16 R16, R108, R58, R16 ;  /* 0x0000003a6c10723c */ /* 0x000fe20000041810 */
[----:B------:R2:W4:Y:S02]  /*3830*/  LDSM.16.M88.4 R56, [R180+0x2000] ;  /* 0x00200000b438783b */ /* 0x0005240000000200 */
[----:B------:R-:W-:Y:S01]  /*3840*/  FSEL R251, R251, RZ, P2 ;  /* 0x000000fffbfb7208 */ /* 0x000fe20001000000 */
[----:B------:R-:W-:Y:S01]  /*3850*/  IMAD.WIDE.U32 R188, R189, -0x326172a9, RZ ;  /* 0xcd9e8d57bdbc7825 */ /* 0x000fe200078e00ff */
[-C--:B------:R-:W-:Y:S03]  /*3860*/  @P4 ISETP.GE.AND P2, PT, R191, R238.reuse, PT ;  /* 0x000000eebf00420c */ /* 0x080fe60003f46270 */
[C---:B-1----:R-:W-:Y:S05]  /*3870*/  HMMA.16816.F32.BF16 R4, R60.reuse, R64, R4 ;  /* 0x000000403c04723c */ /* 0x042fea0000041804 */
[----:B------:R-:W-:Y:S01]  /*3880*/  IMAD.WIDE.U32 R190, R184, -0x2daee0ad, RZ ;  /* 0xd2511f53b8be7825 */ /* 0x000fe200078e00ff */
[----:B------:R-:W-:Y:S02]  /*3890*/  LOP3.LUT R250, R250, UR24, R189, 0x96, !PT ;  /* 0x00000018fafa7c12 */ /* 0x000fe4000f8e96bd */
[C---:B------:R-:W-:Y:S03]  /*38a0*/  HMMA.16816.F32.BF16 R8, R60.reuse, R66, R8 ;  /* 0x000000423c08723c */ /* 0x040fe60000041808 */
[----:B------:R-:W-:Y:S05]  /*38b0*/  @P4 VIADD R189, R183, 0x18 ;  /* 0x00000018b7bd4836 */ /* 0x000fea0000000000 */
[C---:B---3--:R-:W-:Y:S03]  /*38c0*/  HMMA.16816.F32.BF16 R12, R60.reuse, R52, R12 ;  /* 0x000000343c0c723c */ /* 0x048fe6000004180c */
[----:B--2---:R-:W-:Y:S05]  /*38d0*/  IMAD.WIDE.U32 R180, R250, -0x2daee0ad, RZ ;  /* 0xd2511f53fab47825 */ /* 0x004fea00078e00ff */
[----:B------:R-:W-:Y:S01]  /*38e0*/  HMMA.16816.F32.BF16 R16, R60, R54, R16 ;  /* 0x000000363c10723c */ /* 0x000fe20000041810 */
[----:B------:R-:W1:Y:S02]  /*38f0*/  LDSM.16.M88.4 R52, [R0+-0x1800] ;  /* 0xffe800000034783b */ /* 0x000e640000000200 */
[----:B------:R-:W-:Y:S05]  /*3900*/  LOP3.LUT R184, R190, UR15, R181, 0x96, !PT ;  /* 0x0000000fbeb87c12 */ /* 0x000fea000f8e96b5 */
[C---:B----4-:R-:W-:Y:S05]  /*3910*/  HMMA.16816.F32.BF16 R4, R56.reuse, R100, R4 ;  /* 0x000000643804723c */ /* 0x050fea0000041804 */
[----:B------:R-:W-:Y:S02]  /*3920*/  FSEL R101, R185, RZ, P0 ;  /* 0x000000ffb9657208 */ /* 0x000fe40000000000 */
[CC--:B------:R-:W-:Y:S01]  /*3930*/  @P4 ISETP.GE.AND P0, PT, R183.reuse, R238.reuse, PT ;  /* 0x000000eeb700420c */ /* 0x0c0fe20003f06270 */
[C---:B------:R-:W-:Y:S03]  /*3940*/  HMMA.16816.F32.BF16 R8, R56.reuse, R102, R8 ;  /* 0x000000663808723c */ /* 0x040fe60000041808 */
[----:B------:R-:W-:Y:S01]  /*3950*/  @P4 VIADD R183, R183, 0x19 ;  /* 0x00000019b7b74836 */ /* 0x000fe20000000000 */
[----:B------:R-:W-:Y:S01]  /*3960*/  LOP3.LUT R185, R106, UR17, R191, 0x96, !PT ;  /* 0x000000116ab97c12 */ /* 0x000fe2000f8e96bf */
[----:B------:R-:W-:Y:S02]  /*3970*/  IMAD.WIDE.U32 R190, R184, -0x326172a9, RZ ;  /* 0xcd9e8d57b8be7825 */ /* 0x000fe400078e00ff */
[----:B------:R-:W2:Y:S02]  /*3980*/  LDG.E R184, desc[UR22][R186.64] ;  /* 0x00000016bab87981 */ /* 0x000ea4000c1e1900 */
[----:B------:R-:W-:Y:S01]  /*3990*/  IMAD.WIDE.U32 R102, R185, -0x326172a9, RZ ;  /* 0xcd9e8d57b9667825 */ /* 0x000fe200078e00ff */
[----:B------:R-:W-:Y:S02]  /*39a0*/  PRMT R185, R190, 0x7771, RZ ;  /* 0x00007771beb97816 */ /* 0x000fe400000000ff */
[----:B------:R-:W-:Y:S02]  /*39b0*/  @P4 FSEL R5, R5, -INF , !P6 ;  /* 0xff80000005054808 */ /* 0x000fe40007000000 */
[----:B------:R-:W-:Y:S02]  /*39c0*/  @P4 FSEL R7, R7, -INF , !P6 ;  /* 0xff80000007074808 */ /* 0x000fe40007000000 */
[-C--:B------:R-:W-:Y:S02]  /*39d0*/  @P4 ISETP.GE.AND P6, PT, R183, R238.reuse, PT ;  /* 0x000000eeb700420c */ /* 0x080fe40003fc6270 */
[----:B------:R3:W4:Y:S01]  /*39e0*/  LDG.E R183, desc[UR22][R186.64+0x20] ;  /* 0x00002016bab77981 */ /* 0x000722000c1e1900 */
[----:B------:R-:W-:Y:S01]  /*39f0*/  @P4 FSEL R4, R4, -INF , !P0 ;  /* 0xff80000004044808 */ /* 0x000fe20004000000 */
[----:B------:R-:W-:Y:S01]  /*3a00*/  FFMA.FTZ R252, R7, UR7, -R101 ;  /* 0x0000000707fc7c23 */ /* 0x000fe20008010865 */
[----:B------:R-:W-:Y:S02]  /*3a10*/  @P4 FSEL R6, R6, -INF , !P0 ;  /* 0xff80000006064808 */ /* 0x000fe40004000000 */
[----:B------:R-:W-:Y:S01]  /*3a20*/  @P4 ISETP.GE.AND P0, PT, R189, R238, PT ;  /* 0x000000eebd00420c */ /* 0x000fe20003f06270 */
[C---:B-1----:R-:W-:Y:S03]  /*3a30*/  HMMA.16816.F32.BF16 R12, R56.reuse, R52, R12 ;  /* 0x00000034380c723c */ /* 0x042fe6000004180c */
[----:B------:R-:W-:Y:S01]  /*3a40*/  LOP3.LUT R189, R188, UR16, R103, 0x96, !PT ;  /* 0x00000010bcbd7c12 */ /* 0x000fe2000f8e9667 */
[----:B------:R-:W-:Y:S01]  /*3a50*/  FFMA.FTZ R250, R6, UR7, -R101 ;  /* 0x0000000706fa7c23 */ /* 0x000fe20008010865 */
[----:B------:R-:W-:Y:S02]  /*3a60*/  LOP3.LUT R188, R102, UR14, R191, 0x96, !PT ;  /* 0x0000000e66bc7c12 */ /* 0x000fe4000f8e96bf */
[----:B------:R-:W-:Y:S01]  /*3a70*/  @P4 FSEL R9, R9, -INF , !P1 ;  /* 0xff80000009094808 */ /* 0x000fe20004800000 */
[----:B------:R-:W-:Y:S03]  /*3a80*/  HMMA.16816.F32.BF16 R16, R56, R54, R16 ;  /* 0x000000363810723c */ /* 0x000fe60000041810 */
[----:B------:R-:W-:Y:S02]  /*3a90*/  PRMT R243, R190, 0x7770, RZ ;  /* 0x00007770bef37816 */ /* 0x000fe400000000ff */
[----:B------:R-:W-:Y:S02]  /*3aa0*/  @P4 FSEL R11, R11, -INF , !P1 ;  /* 0xff8000000b0b4808 */ /* 0x000fe40004800000 */
[----:B------:R-:W-:Y:S02]  /*3ab0*/  @P4 FSEL R8, R8, -INF , !P5 ;  /* 0xff80000008084808 */ /* 0x000fe40006800000 */
[----:B------:R-:W-:Y:S01]  /*3ac0*/  @P4 FSEL R10, R10, -INF , !P5 ;  /* 0xff8000000a0a4808 */ /* 0x000fe20006800000 */
[----:B---3--:R-:W-:Y:S01]  /*3ad0*/  IMAD.WIDE.U32 R186, R189, -0x2daee0ad, RZ ;  /* 0xd2511f53bdba7825 */ /* 0x008fe200078e00ff */
[----:B------:R-:W-:Y:S03]  /*3ae0*/  ISETP.GT.U32.AND P1, PT, R185, UR6, PT ;  /* 0x00000006b9007c0c */ /* 0x000fe6000bf24070 */
[----:B------:R-:W-:Y:S01]  /*3af0*/  FFMA.FTZ R185, R4, UR7, -R251 ;  /* 0x0000000704b97c23 */ /* 0x000fe200080108fb */
[----:B------:R-:W-:Y:S02]  /*3b00*/  @P4 FSEL R12, R12, -INF , !P3 ;  /* 0xff8000000c0c4808 */ /* 0x000fe40005800000 */
[----:B------:R-:W-:Y:S02]  /*3b10*/  LOP3.LUT R103, R180, UR13, R187, 0x96, !PT ;  /* 0x0000000db4677c12 */ /* 0x000fe4000f8e96bb */
[----:B------:R-:W-:Y:S01]  /*3b20*/  LOP3.LUT R187, R188, 0xffff, RZ, 0xc0, !PT ;  /* 0x0000ffffbcbb7812 */ /* 0x000fe200078ec0ff */
[----:B------:R-:W1:Y:S01]  /*3b30*/  MUFU.EX2 R185, R185 ;  /* 0x000000b900b97308 */ /* 0x000e620000000800 */
[C---:B------:R-:W-:Y:S02]  /*3b40*/  PRMT R225, R186.reuse, 0x7771, RZ ;  /* 0x00007771bae17816 */ /* 0x040fe400000000ff */
[----:B------:R-:W-:Y:S02]  /*3b50*/  SHF.R.U32.HI R187, RZ, 0x8, R187 ;  /* 0x00000008ffbb7819 */ /* 0x000fe400000116bb */
[C---:B------:R-:W-:Y:S02]  /*3b60*/  PRMT R102, R186.reuse, 0x7773, RZ ;  /* 0x00007773ba667816 */ /* 0x040fe400000000ff */
[C---:B------:R-:W-:Y:S02]  /*3b70*/  PRMT R191, R186.reuse, 0x7770, RZ ;  /* 0x00007770babf7816 */ /* 0x040fe400000000ff */
[----:B------:R-:W-:Y:S02]  /*3b80*/  PRMT R207, R186, 0x7772, RZ ;  /* 0x00007772bacf7816 */ /* 0x000fe400000000ff */
[----:B------:R-:W-:Y:S02]  /*3b90*/  LOP3.LUT R186, R188, 0xff, RZ, 0xc0, !PT ;  /* 0x000000ffbcba7812 */ /* 0x000fe400078ec0ff */
[----:B------:R-:W-:Y:S02]  /*3ba0*/  LOP3.LUT R187, R187, 0xffff, RZ, 0xc0, !PT ;  /* 0x0000ffffbbbb7812 */ /* 0x000fe400078ec0ff */
[----:B------:R-:W-:Y:S02]  /*3bb0*/  @P4 FSEL R14, R14, -INF , !P3 ;  /* 0xff8000000e0e4808 */ /* 0x000fe40005800000 */
[----:B------:R-:W-:Y:S02]  /*3bc0*/  ISETP.LE.U32.AND P5, PT, R243, UR6, PT ;  /* 0x00000006f3007c0c */ /* 0x000fe4000bfa3070 */
[----:B------:R-:W-:Y:S01]  /*3bd0*/  ISETP.LE.U32.AND P3, PT, R186, UR6, PT ;  /* 0x00000006ba007c0c */ /* 0x000fe2000bf63070 */
[----:B------:R-:W-:Y:S01]  /*3be0*/  FFMA.FTZ R186, R5, UR7, -R251 ;  /* 0x0000000705ba7c23 */ /* 0x000fe200080108fb */
[----:B------:R-:W-:Y:S02]  /*3bf0*/  PRMT R243, R188, 0x7632, R243 ;  /* 0x00007632bcf37816 */ /* 0x000fe400000000f3 */
[----:B------:R-:W-:Y:S02]  /*3c00*/  @P4 FSEL R13, R13, -INF , !P2 ;  /* 0xff8000000d0d4808 */ /* 0x000fe40005000000 */
[----:B------:R-:W-:Y:S01]  /*3c10*/  @P4 FSEL R15, R15, -INF , !P2 ;  /* 0xff8000000f0f4808 */ /* 0x000fe20005000000 */
[----:B------:R-:W3:Y:S01]  /*3c20*/  MUFU.EX2 R186, R186 ;  /* 0x000000ba00ba7308 */ /* 0x000ee20000000800 */
[----:B------:R-:W-:Y:S02]  /*3c30*/  ISETP.LE.U32.AND P2, PT, R187, UR6, PT ;  /* 0x00000006bb007c0c */ /* 0x000fe4000bf43070 */
[----:B------:R-:W-:Y:S07]  /*3c40*/  LOP3.LUT R243, R243, 0xff, RZ, 0xc0, !PT ;  /* 0x000000fff3f37812 */ /* 0x000fee00078ec0ff */
[----:B------:R3:W3:Y:S01]  /*3c50*/  MUFU.EX2 R187, R250 ;  /* 0x000000fa00bb7308 */ /* 0x0006e20000000800 */
[----:B------:R-:W-:Y:S01]  /*3c60*/  @P4 FSEL R16, R16, -INF , !P0 ;  /* 0xff80000010104808 */ /* 0x000fe20004000000 */
[----:B-1----:R-:W-:Y:S01]  /*3c70*/  @!P3 FADD.FTZ R185, -R185, -RZ ;  /* 0x800000ffb9b9b221 */ /* 0x002fe20000010100 */
[----:B------:R-:W-:Y:S01]  /*3c80*/  @P4 FSEL R18, R18, -INF , !P0 ;  /* 0xff80000012124808 */ /* 0x000fe20004000000 */
[----:B------:R-:W-:Y:S01]  /*3c90*/  FFMA.FTZ R106, R15, UR7, -R101 ;  /* 0x000000070f6a7c23 */ /* 0x000fe20008010865 */
[----:B------:R-:W-:Y:S01]  /*3ca0*/  ISETP.LE.U32.AND P0, PT, R243, UR6, PT ;  /* 0x00000006f3007c0c */ /* 0x000fe2000bf03070 */
[----:B------:R-:W-:Y:S01]  /*3cb0*/  FFMA.FTZ R107, R16, UR7, -R251 ;  /* 0x00000007106b7c23 */ /* 0x000fe200080108fb */
[----:B------:R-:W-:Y:S01]  /*3cc0*/  SHF.R.U32.HI R243, RZ, 0x18, R188 ;  /* 0x00000018fff37819 */ /* 0x000fe200000116bc */
[----:B------:R-:W-:Y:S02]  /*3cd0*/  FFMA.FTZ R114, R18, UR7, -R101 ;  /* 0x0000000712727c23 */ /* 0x000fe40008010865 */
[----:B------:R1:W1:Y:S01]  /*3ce0*/  MUFU.EX2 R188, R252 ;  /* 0x000000fc00bc7308 */ /* 0x0002620000000800 */
[----:B------:R-:W-:Y:S01]  /*3cf0*/  PRMT R189, R190, 0x7772, RZ ;  /* 0x00007772bebd7816 */ /* 0x000fe200000000ff */
[----:B---3--:R-:W-:Y:S01]  /*3d00*/  @!P2 FADD.FTZ R186, -R186, -RZ ;  /* 0x800000ffbabaa221 */ /* 0x008fe20000010100 */
[----:B------:R-:W-:Y:S01]  /*3d10*/  @P4 FSEL R17, R17, -INF , !P6 ;  /* 0xff80000011114808 */ /* 0x000fe20007000000 */
[--C-:B------:R-:W-:Y:S01]  /*3d20*/  FFMA.FTZ R250, R8, UR7, -R251.reuse ;  /* 0x0000000708fa7c23 */ /* 0x100fe200080108fb */
[----:B------:R-:W-:Y:S02]  /*3d30*/  @P4 FSEL R19, R19, -INF , !P6 ;  /* 0xff80000013134808 */ /* 0x000fe40007000000 */
[----:B------:R-:W-:Y:S01]  /*3d40*/  PRMT R190, R190, 0x7773, RZ ;  /* 0x00007773bebe7816 */ /* 0x000fe200000000ff */
[----:B------:R-:W-:Y:S01]  /*3d50*/  @!P0 FADD.FTZ R187, -R187, -RZ ;  /* 0x800000ffbbbb8221 */ /* 0x000fe20000010100 */
[----:B------:R-:W-:Y:S01]  /*3d60*/  ISETP.LE.U32.AND P6, PT, R243, UR6, PT ;  /* 0x00000006f3007c0c */ /* 0x000fe2000bfc3070 */
[--C-:B------:R-:W-:Y:S01]  /*3d70*/  FFMA.FTZ R243, R9, UR7, -R251.reuse ;  /* 0x0000000709f37c23 */ /* 0x100fe200080108fb */
[----:B------:R-:W-:Y:S01]  /*3d80*/  ISETP.GT.U32.AND P3, PT, R189, UR6, PT ;  /* 0x00000006bd007c0c */ /* 0x000fe2000bf64070 */
[----:B------:R-:W-:Y:S01]  /*3d90*/  FFMA.FTZ R113, R17, UR7, -R251 ;  /* 0x0000000711717c23 */ /* 0x000fe200080108fb */
[----:B------:R3:W3:Y:S01]  /*3da0*/  MUFU.EX2 R189, R250 ;  /* 0x000000fa00bd7308 */ /* 0x0006e20000000800 */
[----:B------:R-:W-:Y:S01]  /*3db0*/  ISETP.GT.U32.AND P2, PT, R190, UR6, PT ;  /* 0x00000006be007c0c */ /* 0x000fe2000bf44070 */
[----:B-1----:R-:W-:Y:S01]  /*3dc0*/  FFMA.FTZ R252, R10, UR7, -R101 ;  /* 0x000000070afc7c23 */ /* 0x002fe20008010865 */
[----:B------:R-:W-:Y:S07]  /*3dd0*/  ISETP.LE.U32.AND P0, PT, R191, UR6, PT ;  /* 0x00000006bf007c0c */ /* 0x000fee000bf03070 */
[----:B------:R1:W1:Y:S01]  /*3de0*/  MUFU.EX2 R190, R243 ;  /* 0x000000f300be7308 */ /* 0x0002620000000800 */
[----:B------:R-:W-:Y:S09]  /*3df0*/  LOP3.LUT R180, R103, 0xff, RZ, 0xc0, !PT ;  /* 0x000000ff67b47812 */ /* 0x000ff200078ec0ff */
[----:B------:R1:W1:Y:S01]  /*3e00*/  MUFU.EX2 R191, R252 ;  /* 0x000000fc00bf7308 */ /* 0x0002620000000800 */
[----:B------:R-:W-:Y:S01]  /*3e10*/  @!P6 FADD.FTZ R188, -R188, -RZ ;  /* 0x800000ffbcbce221 */ /* 0x000fe20000010100 */
[----:B------:R-:W-:Y:S01]  /*3e20*/  ISETP.GT.U32.AND P6, PT, R225, UR6, PT ;  /* 0x00000006e1007c0c */ /* 0x000fe2000bfc4070 */
[----:B------:R-:W-:Y:S01]  /*3e30*/  FFMA.FTZ R225, R12, UR7, -R251 ;  /* 0x000000070ce17c23 */ /* 0x000fe200080108fb */
[----:B---3--:R-:W-:Y:S01]  /*3e40*/  FFMA.FTZ R250, R11, UR7, -R101 ;  /* 0x000000070bfa7c23 */ /* 0x008fe20008010865 */
[----:B------:R-:W-:Y:S01]  /*3e50*/  @!P5 FADD.FTZ R189, -R189, -RZ ;  /* 0x800000ffbdbdd221 */ /* 0x000fe20000010100 */
[----:B------:R-:W-:Y:S02]  /*3e60*/  ISETP.GT.U32.AND P5, PT, R207, UR6, PT ;  /* 0x00000006cf007c0c */ /* 0x000fe4000bfa4070 */
[----:B-1----:R-:W-:Y:S01]  /*3e70*/  LOP3.LUT R243, R103, 0xffff, RZ, 0xc0, !PT ;  /* 0x0000ffff67f37812 */ /* 0x002fe200078ec0ff */
[----:B------:R-:W-:Y:S01]  /*3e80*/  @P1 FADD.FTZ R190, -R190, -RZ ;  /* 0x800000ffbebe1221 */ /* 0x000fe20000010100 */
[----:B------:R-:W1:Y:S01]  /*3e90*/  MUFU.EX2 R207, R225 ;  /* 0x000000e100cf7308 */ /* 0x000e620000000800 */
[----:B------:R-:W-:Y:S01]  /*3ea0*/  ISETP.LE.U32.AND P1, PT, R180, UR6, PT ;  /* 0x00000006b4007c0c */ /* 0x000fe2000bf23070 */
[----:B------:R-:W-:Y:S01]  /*3eb0*/  FFMA.FTZ R252, R13, UR7, -R251 ;  /* 0x000000070dfc7c23 */ /* 0x000fe200080108fb */
[----:B------:R-:W-:Y:S07]  /*3ec0*/  SHF.R.U32.HI R243, RZ, 0x8, R243 ;  /* 0x00000008fff37819 */ /* 0x000fee00000116f3 */
[----:B------:R-:W3:Y:S01]  /*3ed0*/  MUFU.EX2 R250, R250 ;  /* 0x000000fa00fa7308 */ /* 0x000ee20000000800 */
[----:B------:R-:W-:Y:S01]  /*3ee0*/  @P3 FADD.FTZ R191, -R191, -RZ ;  /* 0x800000ffbfbf3221 */ /* 0x000fe20000010100 */
[----:B------:R-:W-:Y:S02]  /*3ef0*/  PRMT R180, R103, 0x7632, R180 ;  /* 0x0000763267b47816 */ /* 0x000fe400000000b4 */
[----:B------:R-:W-:Y:S06]  /*3f00*/  LOP3.LUT R105, R243, 0xffff, RZ, 0xc0, !PT ;  /* 0x0000fffff3697812 */ /* 0x000fec00078ec0ff */
[----:B------:R-:W3:Y:S01]  /*3f10*/  MUFU.EX2 R252, R252 ;  /* 0x000000fc00fc7308 */ /* 0x000ee20000000800 */
[----:B------:R-:W-:Y:S02]  /*3f20*/  SHF.R.U32.HI R103, RZ, 0x18, R103 ;  /* 0x00000018ff677819 */ /* 0x000fe40000011667 */
[----:B------:R-:W-:Y:S07]  /*3f30*/  ISETP.LE.U32.AND P3, PT, R105, UR6, PT ;  /* 0x0000000669007c0c */ /* 0x000fee000bf63070 */
[----:B------:R3:W3:Y:S01]  /*3f40*/  MUFU.EX2 R243, R106 ;  /* 0x0000006a00f37308 */ /* 0x0006e20000000800 */
[----:B------:R-:W-:Y:S01]  /*3f50*/  LOP3.LUT R105, R180, 0xff, RZ, 0xc0, !PT ;  /* 0x000000ffb4697812 */ /* 0x000fe200078ec0ff */
[----:B-1----:R-:W-:Y:S01]  /*3f60*/  @!P1 FADD.FTZ R207, -R207, -RZ ;  /* 0x800000ffcfcf9221 */ /* 0x002fe20000010100 */
[----:B------:R-:W-:Y:S01]  /*3f70*/  ISETP.LE.U32.AND P1, PT, R103, UR6, PT ;  /* 0x0000000667007c0c */ /* 0x000fe2000bf23070 */
[--C-:B------:R-:W-:Y:S01]  /*3f80*/  FFMA.FTZ R225, R14, UR7, -R101.reuse ;  /* 0x000000070ee17c23 */ /* 0x100fe20008010865 */
[----:B---3--:R-:W-:Y:S01]  /*3f90*/  @P2 FADD.FTZ R250, -R250, -RZ ;  /* 0x800000fffafa2221 */ /* 0x008fe20000010100 */
[----:B------:R-:W-:Y:S04]  /*3fa0*/  ISETP.LE.U32.AND P2, PT, R105, UR6, PT ;  /* 0x0000000669007c0c */ /* 0x000fe8000bf43070 */
[----:B------:R-:W1:Y:S01]  /*3fb0*/  MUFU.EX2 R251, R107 ;  /* 0x0000006b00fb7308 */ /* 0x000e620000000800 */
[----:B------:R-:W-:Y:S02]  /*3fc0*/  F2FP.RELU.BF16.F32.PACK_AB R105, R186, R185 ;  /* 0x000000b9ba69723e */ /* 0x000fe400000018ff */
[----:B------:R-:W-:Y:S07]  /*3fd0*/  F2FP.RELU.BF16.F32.PACK_AB R103, R188, R187 ;  /* 0x000000bbbc67723e */ /* 0x000fee00000018ff */
[----:B------:R-:W3:Y:S01]  /*3fe0*/  MUFU.EX2 R225, R225 ;  /* 0x000000e100e17308 */ /* 0x000ee20000000800 */
[----:B------:R-:W-:Y:S01]  /*3ff0*/  @!P3 FADD.FTZ R252, -R252, -RZ ;  /* 0x800000fffcfcb221 */ /* 0x000fe20000010100 */
[----:B------:R3:W-:Y:S01]  /*4000*/  STS [R218], R105 ;  /* 0x00000069da007388 */ /* 0x0007e20000000800 */
[----:B------:R-:W-:Y:S01]  /*4010*/  FFMA.FTZ R106, R19, UR7, -R101 ;  /* 0x00000007136a7c23 */ /* 0x000fe20008010865 */
[----:B------:R-:W-:Y:S06]  /*4020*/  ISETP.GT.U32.AND P3, PT, R102, UR6, PT ;  /* 0x0000000666007c0c */ /* 0x000fec000bf64070 */
[----:B------:R-:W3:Y:S01]  /*4030*/  MUFU.EX2 R180, R113 ;  /* 0x0000007100b47308 */ /* 0x000ee20000000800 */
[----:B------:R3:W-:Y:S01]  /*4040*/  STS [R218+0x400], R103 ;  /* 0x00040067da007388 */ /* 0x0007e20000000800 */
[----:B------:R-:W-:Y:S01]  /*4050*/  @!P1 FADD.FTZ R243, -R243, -RZ ;  /* 0x800000fff3f39221 */ /* 0x000fe20000010100 */
[----:B------:R-:W-:Y:S07]  /*4060*/  F2FP.RELU.BF16.F32.PACK_AB R182, R190, R189 ;  /* 0x000000bdbeb6723e */ /* 0x000fee00000018ff */
[----:B------:R-:W3:Y:S01]  /*4070*/  MUFU.EX2 R102, R106 ;  /* 0x0000006a00667308 */ /* 0x000ee20000000800 */
[----:B-1----:R-:W-:Y:S01]  /*4080*/  @!P0 FADD.FTZ R251, -R251, -RZ ;  /* 0x800000fffbfb8221 */ /* 0x002fe20000010100 */
[----:B------:R-:W-:Y:S08]  /*4090*/  FSETP.GE.FTZ.AND P1, PT, R185, RZ, PT ;  /* 0x000000ffb900720b */ /* 0x000ff00003f36000 */
[----:B------:R-:W1:Y:S01]  /*40a0*/  MUFU.EX2 R101, R114 ;  /* 0x0000007200657308 */ /* 0x000e620000000800 */
[----:B---3--:R-:W-:Y:S01]  /*40b0*/  @!P2 FADD.FTZ R225, -R225, -RZ ;  /* 0x800000ffe1e1a221 */ /* 0x008fe20000010100 */
[----:B------:R-:W-:Y:S01]  /*40c0*/  STS [R241], R182 ;  /* 0x000000b6f1007388 */ /* 0x000fe20000000800 */
[----:B------:R-:W-:Y:S02]  /*40d0*/  FSETP.GE.FTZ.AND P0, PT, R186, RZ, PT ;  /* 0x000000ffba00720b */ /* 0x000fe40003f16000 */
[----:B------:R-:W-:Y:S01]  /*40e0*/  FSETP.GE.FTZ.AND P2, PT, R190, RZ, PT ;  /* 0x000000ffbe00720b */ /* 0x000fe20003f56000 */
[----:B------:R-:W-:Y:S01]  /*40f0*/  @P6 FADD.FTZ R180, -R180, -RZ ;  /* 0x800000ffb4b46221 */ /* 0x000fe20000010100 */
[----:B------:R-:W-:Y:S02]  /*4100*/  F2FP.RELU.BF16.F32.PACK_AB R113, R252, R207 ;  /* 0x000000cffc71723e */ /* 0x000fe400000018ff */
[----:B------:R-:W-:Y:S01]  /*4110*/  F2FP.RELU.BF16.F32.PACK_AB R107, R243, R225 ;  /* 0x000000e1f36b723e */ /* 0x000fe200000018ff */
[----:B------:R-:W-:Y:S01]  /*4120*/  @P3 FADD.FTZ R102, -R102, -RZ ;  /* 0x800000ff66663221 */ /* 0x000fe20000010100 */
[----:B------:R-:W-:Y:S02]  /*4130*/  F2FP.RELU.BF16.F32.PACK_AB R106, R250, R191 ;  /* 0x000000bffa6a723e */ /* 0x000fe400000018ff */
[----:B------:R-:W-:Y:S01]  /*4140*/  FSETP.GE.FTZ.AND P3, PT, R189, RZ, PT ;  /* 0x000000ffbd00720b */ /* 0x000fe20003f76000 */
[----:B-1----:R-:W-:Y:S01]  /*4150*/  @P5 FADD.FTZ R101, -R101, -RZ ;  /* 0x800000ff65655221 */ /* 0x002fe20000010100 */
[----:B------:R-:W-:Y:S01]  /*4160*/  F2FP.RELU.BF16.F32.PACK_AB R105, R180, R251 ;  /* 0x000000fbb469723e */ /* 0x000fe200000018ff */
[----:B------:R-:W-:Y:S01]  /*4170*/  STS [R241+0x400], R106 ;  /* 0x0004006af1007388 */ /* 0x000fe20000000800 */
[----:B------:R-:W-:Y:S02]  /*4180*/  FSETP.GE.FTZ.AND P6, PT, R187, RZ, PT ;  /* 0x000000ffbb00720b */ /* 0x000fe40003fd6000 */
[----:B------:R-:W-:Y:S01]  /*4190*/  F2FP.RELU.BF16.F32.PACK_AB R103, R102, R101 ;  /* 0x000000656667723e */ /* 0x000fe200000018ff */
[----:B------:R-:W-:Y:S01]  /*41a0*/  STS [R220], R113 ;  /* 0x00000071dc007388 */ /* 0x000fe20000000800 */
[----:B------:R-:W-:Y:S03]  /*41b0*/  FSETP.GE.FTZ.AND P5, PT, R188, RZ, PT ;  /* 0x000000ffbc00720b */ /* 0x000fe60003fb6000 */
[----:B------:R-:W-:Y:S04]  /*41c0*/  STS [R220+0x400], R107 ;  /* 0x0004006bdc007388 */ /* 0x000fe80000000800 */
[----:B------:R-:W-:Y:S04]  /*41d0*/  STS [R222], R105 ;  /* 0x00000069de007388 */ /* 0x000fe80000000800 */
[----:B------:R-:W-:Y:S04]  /*41e0*/  STS [R222+0x400], R103 ;  /* 0x00040067de007388 */ /* 0x000fe80000000800 */
[----:B------:R-:W1:Y:S08]  /*41f0*/  LDSM.16.M88.4 R52, [R206+0x8000] ;  /* 0x00800000ce34783b */ /* 0x000e700000000200 */
[----:B------:R-:W3:Y:S08]  /*4200*/  LDSM.16.M88.4 R56, [R193+0x8000] ;  /* 0x00800000c138783b */ /* 0x000ef00000000200 */
[----:B------:R-:W2:Y:S01]  /*4210*/  LDSM.16.M88.4 R60, [R192+0x8000] ;  /* 0x00800000c03c783b */ /* 0x000ea20000000200 */
[C---:B-1----:R-:W-:Y:S08]  /*4220*/  HMMA.16816.F32.BF16 R4, R52.reuse, R116, RZ ;  /* 0x000000743404723c */ /* 0x042ff000000418ff */
[C---:B------:R-:W-:Y:S08]  /*4230*/  HMMA.16816.F32.BF16 R8, R52.reuse, R118, RZ ;  /* 0x000000763408723c */ /* 0x040ff000000418ff */
[C---:B------:R-:W-:Y:S08]  /*4240*/  HMMA.16816.F32.BF16 R12, R52.reuse, R120, RZ ;  /* 0x00000078340c723c */ /* 0x040ff000000418ff */
[----:B------:R-:W-:Y:S01]  /*4250*/  HMMA.16816.F32.BF16 R16, R52, R122, RZ ;  /* 0x0000007a3410723c */ /* 0x000fe200000418ff */
[----:B------:R-:W1:Y:S07]  /*4260*/  LDSM.16.M88.4 R52, [R3+0x8000] ;  /* 0x008000000334783b */ /* 0x000e6e0000000200 */
[C---:B---3--:R-:W-:Y:S08]  /*4270*/  HMMA.16816.F32.BF16 R4, R56.reuse, R124, R4 ;  /* 0x0000007c3804723c */ /* 0x048ff00000041804 */
[C---:B------:R-:W-:Y:S08]  /*4280*/  HMMA.16816.F32.BF16 R8, R56.reuse, R126, R8 ;  /* 0x0000007e3808723c */ /* 0x040ff00000041808 */
[C---:B------:R-:W-:Y:S08]  /*4290*/  HMMA.16816.F32.BF16 R12, R56.reuse, R128, R12 ;  /* 0x00000080380c723c */ /* 0x040ff0000004180c */
[----:B------:R-:W-:Y:S01]  /*42a0*/  HMMA.16816.F32.BF16 R16, R56, R130, R16 ;  /* 0x000000823810723c */ /* 0x000fe20000041810 */
[----:B------:R-:W3:Y:S07]  /*42b0*/  LDSM.16.M88.4 R56, [R206+0xa000] ;  /* 0x00a00000ce38783b */ /* 0x000eee0000000200 */
        /* <DEDUP_REMOVED lines=23> */
[C---:B---3--:R-:W-:Y:S08]  /*4430*/  HMMA.16816.F32.BF16 R4, R56.reuse, R172, R4 ;  /* 0x000000ac3804723c */ /* 0x048ff00000041804 */
[C---:B------:R-:W-:Y:S08]  /*4440*/  HMMA.16816.F32.BF16 R8, R56.reuse, R174, R8 ;  /* 0x000000ae3808723c */ /* 0x040ff00000041808 */
[C---:B------:R-:W-:Y:S03]  /*4450*/  HMMA.16816.F32.BF16 R12, R56.reuse, R176, R12 ;  /* 0x000000b0380c723c */ /* 0x040fe6000004180c */
[C---:B------:R-:W-:Y:S01]  /*4460*/  FADD.FTZ R103, -R184.reuse, R4 ;  /* 0x00000004b8677221 */ /* 0x040fe20000010100 */
[C---:B------:R-:W-:Y:S04]  /*4470*/  FADD.FTZ R105, -R184.reuse, R5 ;  /* 0x00000005b8697221 */ /* 0x040fe80000010100 */
[-C--:B------:R-:W-:Y:S01]  /*4480*/  FSEL R106, R103, R184.reuse, P1 ;  /* 0x000000b8676a7208 */ /* 0x080fe20000800000 */
[----:B------:R-:W-:Y:S03]  /*4490*/  HMMA.16816.F32.BF16 R16, R56, R178, R16 ;  /* 0x000000b23810723c */ /* 0x000fe60000041810 */
[----:B------:R-:W-:Y:S01]  /*44a0*/  FSEL R103, R105, R184, P0 ;  /* 0x000000b869677208 */ /* 0x000fe20000000000 */
[----:B------:R-:W-:Y:S01]  /*44b0*/  FADD.FTZ R105, -R184, R9 ;  /* 0x00000009b8697221 */ /* 0x000fe20000010100 */
[----:B------:R-:W-:Y:S01]  /*44c0*/  FSETP.GE.FTZ.AND P0, PT, R180, RZ, PT ;  /* 0x000000ffb400720b */ /* 0x000fe20003f16000 */
[----:B------:R-:W-:Y:S01]  /*44d0*/  FMUL.FTZ R185, R185, R106 ;  /* 0x0000006ab9b97220 */ /* 0x000fe20000410000 */
[----:B------:R-:W-:Y:S01]  /*44e0*/  FSETP.GE.FTZ.AND P1, PT, R207, RZ, PT ;  /* 0x000000ffcf00720b */ /* 0x000fe20003f36000 */
[----:B------:R-:W-:Y:S01]  /*44f0*/  FMUL.FTZ R186, R186, R103 ;  /* 0x00000067baba7220 */ /* 0x000fe20000410000 */
[-C--:B------:R-:W-:Y:S01]  /*4500*/  FSEL R105, R105, R184.reuse, P2 ;  /* 0x000000b869697208 */ /* 0x080fe20001000000 */
[----:B------:R-:W-:Y:S01]  /*4510*/  FADD.FTZ R103, -R184, R8 ;  /* 0x00000008b8677221 */ /* 0x000fe20000010100 */
[----:B------:R-:W-:Y:S01]  /*4520*/  FSETP.GE.FTZ.AND P2, PT, R252, RZ, PT ;  /* 0x000000fffc00720b */ /* 0x000fe20003f56000 */
[----:B------:R-:W-:Y:S01]  /*4530*/  FADD.FTZ R107, -R184, R13 ;  /* 0x0000000db86b7221 */ /* 0x000fe20000010100 */
[----:B------:R-:W-:Y:S01]  /*4540*/  F2FP.BF16.F32.PACK_AB R185, R186, R185 ;  /* 0x000000b9bab9723e */ /* 0x000fe200000010ff */
[----:B------:R-:W-:Y:S01]  /*4550*/  FMUL.FTZ R190, R190, R105 ;  /* 0x00000069bebe7220 */ /* 0x000fe20000410000 */
[-C--:B------:R-:W-:Y:S01]  /*4560*/  FSEL R106, R103, R184.reuse, P3 ;  /* 0x000000b8676a7208 */ /* 0x080fe20001800000 */
[C---:B------:R-:W-:Y:S01]  /*4570*/  FADD.FTZ R103, -R184.reuse, R12 ;  /* 0x0000000cb8677221 */ /* 0x040fe20000010100 */
[----:B------:R-:W-:Y:S02]  /*4580*/  ISETP.NE.AND P3, PT, R237, RZ, PT ;  /* 0x000000ffed00720c */ /* 0x000fe40003f65270 */
[----:B------:R-:W-:Y:S01]  /*4590*/  FSEL R107, R107, R184, P2 ;  /* 0x000000b86b6b7208 */ /* 0x000fe20001000000 */
[----:B------:R-:W-:Y:S01]  /*45a0*/  FMUL.FTZ R189, R189, R106 ;  /* 0x0000006abdbd7220 */ /* 0x000fe20000410000 */
[----:B------:R-:W-:Y:S01]  /*45b0*/  FSEL R106, R103, R184, P1 ;  /* 0x000000b8676a7208 */ /* 0x000fe20000800000 */
[----:B------:R-:W-:Y:S01]  /*45c0*/  FADD.FTZ R103, -R184, R16 ;  /* 0x00000010b8677221 */ /* 0x000fe20000010100 */
[----:B------:R-:W-:Y:S01]  /*45d0*/  FSETP.GE.FTZ.AND P1, PT, R251, RZ, PT ;  /* 0x000000fffb00720b */ /* 0x000fe20003f36000 */
[----:B------:R-:W-:Y:S01]  /*45e0*/  FMUL.FTZ R252, R252, R107 ;  /* 0x0000006bfcfc7220 */ /* 0x000fe20000410000 */
[----:B------:R-:W-:Y:S01]  /*45f0*/  F2FP.BF16.F32.PACK_AB R190, R190, R189 ;  /* 0x000000bdbebe723e */ /* 0x000fe200000010ff */
[----:B------:R-:W-:Y:S01]  /*4600*/  FMUL.FTZ R207, R207, R106 ;  /* 0x0000006acfcf7220 */ /* 0x000fe20000410000 */
[----:B------:R-:W-:Y:S01]  /*4610*/  FSEL R186, R103, R184, P1 ;  /* 0x000000b867ba7208 */ /* 0x000fe20000800000 */
[----:B------:R-:W-:Y:S03]  /*4620*/  @P0 FADD.FTZ R184, -R184, R17 ;  /* 0x00000011b8b80221 */ /* 0x000fe60000010100 */
[----:B------:R-:W-:Y:S01]  /*4630*/  F2FP.BF16.F32.PACK_AB R189, R252, R207 ;  /* 0x000000cffcbd723e */ /* 0x000fe200000010ff */
[----:B------:R-:W-:Y:S01]  /*4640*/  FMUL.FTZ R207, R180, R184 ;  /* 0x000000b8b4cf7220 */ /* 0x000fe20000410000 */
[----:B------:R-:W-:Y:S01]  /*4650*/  FMUL.FTZ R186, R251, R186 ;  /* 0x000000bafbba7220 */ /* 0x000fe20000410000 */
[C---:B----4-:R-:W-:Y:S01]  /*4660*/  FADD.FTZ R184, -R183.reuse, R6 ;  /* 0x00000006b7b87221 */ /* 0x050fe20000010100 */
[----:B------:R-:W-:Y:S01]  /*4670*/  FADD.FTZ R252, -R183, R7 ;  /* 0x00000007b7fc7221 */ /* 0x000fe20000010100 */
[----:B------:R-:W-:Y:S06]  /*4680*/  @!P3 BRA `(.L_x_912) ;  /* 0x0000000000c0b947 */ /* 0x000fec0003800000 */
[----:B------:R-:W1:Y:S01]  /*4690*/  LDC R6, c[0x0][0x3b0] ;  /* 0x0000ec00ff067b82 */ /* 0x000e620000000800 */
[----:B------:R-:W-:Y:S02]  /*46a0*/  IADD3 R7, P0, PT, RZ, -UR27, RZ ;  /* 0x8000001bff077c10 */ /* 0x000fe4000ff1e0ff */
[----:B------:R-:W-:Y:S02]  /*46b0*/  ISETP.GE.AND P2, PT, R212, UR4, PT ;  /* 0x00000004d4007c0c */ /* 0x000fe4000bf46270 */
[----:B------:R-:W-:Y:S03]  /*46c0*/  ISETP.GE.AND P1, PT, R216, UR4, PT ;  /* 0x00000004d8007c0c */ /* 0x000fe6000bf26270 */
[----:B------:R-:W1:Y:S02]  /*46d0*/  LDC R5, c[0x0][0x3b4] ;  /* 0x0000ed00ff057b82 */ /* 0x000e640000000800 */
[C---:B-1----:R-:W-:Y:S01]  /*46e0*/  SHF.L.U64.HI R5, R6.reuse, 0x5, R5 ;  /* 0x0000000506057819 */ /* 0x042fe20000010205 */
[----:B------:R-:W-:Y:S04]  /*46f0*/  IMAD.SHL.U32 R4, R6, 0x40, RZ ;  /* 0x0000004006047824 */ /* 0x000fe800078e00ff */
[----:B------:R-:W-:Y:S05]  /*4700*/  IMAD.X R4, RZ, RZ, ~R4, P0 ;  /* 0x000000ffff047224 */ /* 0x000fea00000e0e04 */
[----:B------:R-:W-:Y:S04]  /*4710*/  SHF.R.S64 R7, R7, 0x1f, R4 ;  /* 0x0000001f07077819 */ /* 0x000fe80000001004 */
[----:B------:R-:W-:Y:S02]  /*4720*/  IADD3 R226, P0, PT, R7, R226, RZ ;  /* 0x000000e207e27210 */ /* 0x000fe40007f1e0ff */
[----:B------:R-:W-:Y:S02]  /*4730*/  LOP3.LUT R7, R237, 0x1, RZ, 0xc0, !PT ;  /* 0x00000001ed077812 */ /* 0x000fe400078ec0ff */
[----:B------:R-:W-:Y:S01]  /*4740*/  LEA.HI.X.SX32 R227, R4, R227, 0x1, P0 ;  /* 0x000000e304e37211 */ /* 0x000fe200000f0eff */
[----:B------:R-:W-:Y:S01]  /*4750*/  IMAD.SHL.U32 R4, R6, 0x20, RZ ;  /* 0x0000002006047824 */ /* 0x000fe200078e00ff */
[----:B------:R-:W-:Y:S01]  /*4760*/  ISETP.NE.U32.AND P0, PT, R7, 0x1, PT ;  /* 0x000000010700780c */ /* 0x000fe20003f05070 */
[----:B------:R-:W-:Y:S05]  /*4770*/  IMAD.MOV.U32 R7, RZ, RZ, -0x4000 ;  /* 0xffffc000ff077424 */ /* 0x000fea00078e00ff */
[----:B------:R-:W-:Y:S02]  /*4780*/  SEL R6, R7, 0x4000, !P0 ;  /* 0x0000400007067807 */ /* 0x000fe40004000000 */
[CC--:B------:R-:W-:Y:S03]  /*4790*/  @!P2 LEA R12, P0, R4.reuse, R226.reuse, 0x1 ;  /* 0x000000e2040ca211 */ /* 0x0c0fe600078008ff */
[--C-:B------:R-:W-:Y:S01]  /*47a0*/  IMAD.IADD R233, R233, 0x1, R6.reuse ;  /* 0x00000001e9e97824 */ /* 0x100fe200078e0206 */
[-CC-:B------:R-:W-:Y:S01]  /*47b0*/  @!P2 LEA.HI.X R13, R4, R227.reuse, R5.reuse, 0x1, P0 ;  /* 0x000000e3040da211 */ /* 0x180fe200000f0c05 */
[--C-:B------:R-:W-:Y:S01]  /*47c0*/  IMAD.IADD R236, R236, 0x1, R6.reuse ;  /* 0x00000001ecec7824 */ /* 0x100fe200078e0206 */
[C---:B------:R-:W-:Y:S01]  /*47d0*/  @!P1 LEA R8, P0, R4.reuse, R226, 0x1 ;  /* 0x000000e204089211 */ /* 0x040fe200078008ff */
[----:B------:R-:W-:Y:S01]  /*47e0*/  IMAD.IADD R197, R197, 0x1, R6 ;  /* 0x00000001c5c57824 */ /* 0x000fe200078e0206 */
[----:B------:R-:W-:Y:S01]  /*47f0*/  @!PT LDS RZ, [RZ] ;  /* 0x00000000fffff984 */ /* 0x000fe20000000800 */
[----:B------:R-:W-:Y:S01]  /*4800*/  @!PT LDS RZ, [RZ] ;  /* 0x00000000fffff984 */ /* 0x000fe20000000800 */
[----:B------:R-:W-:Y:S01]  /*4810*/  @!PT LDS RZ, [RZ] ;  /* 0x00000000fffff984 */ /* 0x000fe20000000800 */
[----:B------:R1:W-:Y:S02]  /*4820*/  @!P2 LDGSTS.E.BYPASS.LTC128B.128 [R233], desc[UR22][R226.64] ;  /* 0x00000000e2e9afae */ /* 0x0003e4000b981a16 */
[----:B------:R-:W-:Y:S02]  /*4830*/  @!P1 LEA.HI.X R9, R4, R227, R5, 0x1, P0 ;  /* 0x000000e304099211 */ /* 0x000fe400000f0c05 */
        /* <DEDUP_REMOVED lines=21> */
.L_x_912:
[----:B------:R-:W-:Y:S01]  /*4990*/  FADD.FTZ R10, -R183, R10 ;  /* 0x0000000ab70a7221 */ /* 0x000fe20000010100 */
[----:B------:R-:W-:Y:S01]  /*49a0*/  FSETP.GE.FTZ.AND P0, PT, R191, RZ, PT ;  /* 0x000000ffbf00720b */ /* 0x000fe20003f16000 */
[C---:B------:R-:W-:Y:S01]  /*49b0*/  FADD.FTZ R4, -R183.reuse, R11 ;  /* 0x0000000bb7047221 */ /* 0x040fe20000010100 */
[-C--:B------:R-:W-:Y:S01]  /*49c0*/  FSEL R184, R184, R183.reuse, P6 ;  /* 0x000000b7b8b87208 */ /* 0x080fe20003000000 */
[C---:B------:R-:W-:Y:S01]  /*49d0*/  FADD.FTZ R6, -R183.reuse, R15 ;  /* 0x0000000fb7067221 */ /* 0x040fe20000010100 */
[-C--:B------:R-:W-:Y:S01]  /*49e0*/  FSEL R10, R10, R183.reuse, P0 ;  /* 0x000000b70a0a7208 */ /* 0x080fe20000000000 */
[----:B------:R-:W-:Y:S01]  /*49f0*/  FADD.FTZ R14, -R183, R14 ;  /* 0x0000000eb70e7221 */ /* 0x000fe20000010100 */
[----:B------:R-:W-:Y:S01]  /*4a00*/  FSETP.GE.FTZ.AND P0, PT, R102, RZ, PT ;  /* 0x000000ff6600720b */ /* 0x000fe20003f16000 */
[----:B------:R-:W-:Y:S01]  /*4a10*/  FMUL.FTZ R184, R187, R184 ;  /* 0x000000b8bbb87220 */ /* 0x000fe20000410000 */
[----:B------:R-:W-:Y:S01]  /*4a20*/  FSEL R5, R252, R183, P5 ;  /* 0x000000b7fc057208 */ /* 0x000fe20002800000 */
[----:B------:R-:W-:Y:S01]  /*4a30*/  FADD.FTZ R18, -R183, R18 ;  /* 0x00000012b7127221 */ /* 0x000fe20000010100 */
[----:B------:R-:W-:Y:S01]  /*4a40*/  FSETP.GE.FTZ.AND P1, PT, R250, RZ, PT ;  /* 0x000000fffa00720b */ /* 0x000fe20003f36000 */
[----:B------:R-:W-:Y:S01]  /*4a50*/  FMUL.FTZ R10, R191, R10 ;  /* 0x0000000abf0a7220 */ /* 0x000fe20000410000 */
[----:B------:R-:W-:Y:S01]  /*4a60*/  FSETP.GE.FTZ.AND P2, PT, R243, RZ, PT ;  /* 0x000000fff300720b */ /* 0x000fe20003f56000 */
[----:B------:R-:W-:Y:S01]  /*4a70*/  FMUL.FTZ R5, R188, R5 ;  /* 0x00000005bc057220 */ /* 0x000fe20000410000 */
[-C--:B------:R-:W-:Y:S01]  /*4a80*/  FSEL R7, R4, R183.reuse, P1 ;  /* 0x000000b704077208 */ /* 0x080fe20000800000 */
[----:B------:R-:W-:Y:S01]  /*4a90*/  STS [R218+-0x2000], R185 ;  /* 0xffe000b9da007388 */ /* 0x000fe20000000800 */
[----:B------:R-:W-:Y:S02]  /*4aa0*/  FSETP.GE.FTZ.AND P5, PT, R225, RZ, PT ;  /* 0x000000ffe100720b */ /* 0x000fe40003fb6000 */
[----:B------:R-:W-:Y:S01]  /*4ab0*/  FSEL R6, R6, R183, P2 ;  /* 0x000000b706067208 */ /* 0x000fe20001000000 */
[----:B------:R-:W-:Y:S01]  /*4ac0*/  FMUL.FTZ R7, R250, R7 ;  /* 0x00000007fa077220 */ /* 0x000fe20000410000 */
[----:B------:R-:W-:Y:S02]  /*4ad0*/  FSETP.GE.FTZ.AND P1, PT, R101, RZ, PT ;  /* 0x000000ff6500720b */ /* 0x000fe40003f36000 */
[-C--:B------:R-:W-:Y:S01]  /*4ae0*/  FSEL R14, R14, R183.reuse, P5 ;  /* 0x000000b70e0e7208 */ /* 0x080fe20002800000 */
[----:B------:R-:W-:Y:S01]  /*4af0*/  FMUL.FTZ R243, R243, R6 ;  /* 0x00000006f3f37220 */ /* 0x000fe20000410000 */
[----:B-1----:R-:W-:Y:S02]  /*4b00*/  F2FP.BF16.F32.PACK_AB R9, R5, R184 ;  /* 0x000000b80509723e */ /* 0x002fe400000010ff */
[----:B------:R-:W-:Y:S01]  /*4b10*/  FSEL R18, R18, R183, P1 ;  /* 0x000000b712127208 */ /* 0x000fe20000800000 */
[----:B------:R-:W-:Y:S01]  /*4b20*/  @P0 FADD.FTZ R183, -R183, R19 ;  /* 0x00000013b7b70221 */ /* 0x000fe20000010100 */
[----:B------:R-:W-:Y:S01]  /*4b30*/  FMUL.FTZ R14, R225, R14 ;  /* 0x0000000ee10e7220 */ /* 0x000fe20000410000 */
[----:B------:R-:W-:Y:S01]  /*4b40*/  F2FP.BF16.F32.PACK_AB R52, R7, R10 ;  /* 0x0000000a0734723e */ /* 0x000fe200000010ff */
[----:B------:R-:W-:Y:S01]  /*4b50*/  STS [R218+-0x1c00], R9 ;  /* 0xffe40009da007388 */ /* 0x000fe20000000800 */
[----:B------:R-:W-:Y:S01]  /*4b60*/  FMUL.FTZ R18, R101, R18 ;  /* 0x0000001265127220 */ /* 0x000fe20000410000 */
[----:B------:R-:W-:Y:S01]  /*4b70*/  FMUL.FTZ R183, R102, R183 ;  /* 0x000000b766b77220 */ /* 0x000fe20000410000 */
[----:B------:R-:W-:Y:S02]  /*4b80*/  F2FP.BF16.F32.PACK_AB R243, R243, R14 ;  /* 0x0000000ef3f3723e */ /* 0x000fe400000010ff */
[----:B------:R-:W-:Y:S01]  /*4b90*/  STS [R241+-0x2000], R190 ;  /* 0xffe000bef1007388 */ /* 0x000fe20000000800 */
[----:B------:R-:W-:Y:S01]  /*4ba0*/  F2FP.BF16.F32.PACK_AB R101, R207, R186 ;  /* 0x000000bacf65723e */ /* 0x000fe200000010ff */
[----:B------:R-:W-:Y:S01]  /*4bb0*/  IMAD.IADD R207, R202, 0x1, R201 ;  /* 0x00000001cacf7824 */ /* 0x000fe200078e02c9 */
[----:B------:R-:W-:Y:S02]  /*4bc0*/  F2FP.BF16.F32.PACK_AB R183, R183, R18 ;  /* 0x00000012b7b7723e */ /* 0x000fe400000010ff */
[----:B------:R-:W-:Y:S01]  /*4bd0*/  STS [R241+-0x1c00], R52 ;  /* 0xffe40034f1007388 */ /* 0x000fe20000000800 */
[----:B------:R-:W-:Y:S04]  /*4be0*/  IMAD R225, R221, UR5, RZ ;  /* 0x00000005dde17c24 */ /* 0x000fe8000f8e02ff */
[----:B------:R-:W-:Y:S05]  /*4bf0*/  STS [R220+-0x2000], R189 ;  /* 0xffe000bddc007388 */ /* 0x000fea0000000800 */
[----:B------:R-:W-:Y:S05]  /*4c00*/  STS [R220+-0x1c00], R243 ;  /* 0xffe400f3dc007388 */ /* 0x000fea0000000800 */
[----:B------:R-:W-:Y:S05]  /*4c10*/  STS [R222+-0x2000], R101 ;  /* 0xffe00065de007388 */ /* 0x000fea0000000800 */
[----:B------:R-:W-:Y:S01]  /*4c20*/  STS [R222+-0x1c00], R183 ;  /* 0xffe400b7de007388 */ /* 0x000fe20000000800 */
[----:B------:R-:W-:Y:S06]  /*4c30*/  BAR.SYNC.DEFER_BLOCKING 0x0 ;  /* 0x0000000000007b1d */ /* 0x000fec0000010000 */
[----:B------:R-:W-:Y:S05]  /*4c40*/  LDSM.16.MT88.4 R4, [R201] ;  /* 0x00000000c904783b */ /* 0x000fea0000004200 */
[----:B------:R-:W1:Y:S05]  /*4c50*/  LDSM.16.MT88.4 R8, [R204+0x8000] ;  /* 0x00800000cc08783b */ /* 0x000e6a0000004200 */
[----:B------:R-:W2:Y:S05]  /*4c60*/  LDSM.16.MT88.4 R12, [R207] ;  /* 0x00000000cf0c783b */ /* 0x000eaa0000004200 */
[----:B------:R-:W3:Y:S05]  /*4c70*/  LDSM.16.MT88.4 R16, [R204+0xa000] ;  /* 0x00a00000cc10783b */ /* 0x000eea0000004200 */
[----:B------:R-:W-:Y:S05]  /*4c80*/  LDSM.16.MT88.4 R52, [R201+0x800] ;  /* 0x00080000c934783b */ /* 0x000fea0000004200 */
[----:B------:R-:W4:Y:S05]  /*4c90*/  LDSM.16.MT88.4 R56, [R204+0x8800] ;  /* 0x00880000cc38783b */ /* 0x000f2a0000004200 */
[----:B------:R-:W5:Y:S05]  /*4ca0*/  LDSM.16.MT88.4 R60, [R207+0x800] ;  /* 0x00080000cf3c783b */ /* 0x000f6a0000004200 */
[----:B------:R-:W5:Y:S05]  /*4cb0*/  LDSM.16.MT88.4 R64, [R204+0xa800] ;  /* 0x00a80000cc40783b */ /* 0x000f6a0000004200 */
[----:B------:R-:W-:Y:S01]  /*4cc0*/  LDSM.16.MT88.4 R100, [R204+0x9000] ;  /* 0x00900000cc64783b */ /* 0x000fe20000004200 */
[-C--:B-1----:R-:W-:Y:S04]  /*4cd0*/  HMMA.16816.F32.BF16 R20, R4, R8.reuse, R20 ;  /* 0x000000080414723c */ /* 0x082fe80000041814 */
[----:B------:R-:W-:Y:S04]  /*4ce0*/  LDSM.16.MT88.4 R104, [R207+0x1000] ;  /* 0x00100000cf68783b */ /* 0x000fe80000004200 */
        /* <DEDUP_REMOVED lines=9> */
[----:B------:R-:W-:Y:S05]  /*4d80*/  LDSM.16.MT88.4 R4, [R201+0x1800] ;  /* 0x00180000c904783b */ /* 0x000fea0000004200 */
[----:B------:R-:W3:Y:S02]  /*4d90*/  LDSM.16.MT88.4 R16, [R204+0x9800] ;  /* 0x00980000cc10783b */ /* 0x000ee40000004200 */
        /* <DEDUP_REMOVED lines=66> */
.L_x_913:
        /* <DEDUP_REMOVED lines=32> */
[----:B------:R-:W-:Y:S01]  /*53c0*/  LDSM.16.M88.4 R180, [R195+0x1000] ;  /* 0x00100000c3b4783b */ /* 0x000fe20000000200 */
[----:B------:R-:W-:Y:S06]  /*53d0*/  IMAD.U32 R105, RZ, RZ, UR29 ;  /* 0x0000001dff697e24 */ /* 0x000fec000f8e00ff */
[-C--:B-1----:R-:W-:Y:S08]  /*53e0*/  HMMA.16816.F32.BF16 R4, R100, R184.reuse, R4 ;  /* 0x000000b86404723c */ /* 0x082ff00000041804 */
[C---:B------:R-:W-:Y:S01]  /*53f0*/  HMMA.16816.F32.BF16 R8, R188.reuse, R184, R8 ;  /* 0x000000b8bc08723c */ /* 0x040fe20000041808 */
[----:B------:R-:W-:Y:S05]  /*5400*/  IMAD.U32 R185, RZ, RZ, UR29 ;  /* 0x0000001dffb97e24 */ /* 0x000fea000f8e00ff */
[----:B------:R-:W-:Y:S02]  /*5410*/  LEA R184, P0, R185, R244, 0x2 ;  /* 0x000000f4b9b87211 */ /* 0x000fe400078010ff */
[-C--:B------:R-:W-:Y:S03]  /*5420*/  HMMA.16816.F32.BF16 R12, R188, R186.reuse, R12 ;  /* 0x000000babc0c723c */ /* 0x080fe6000004180c */
[----:B------:R-:W-:Y:S02]  /*5430*/  LEA.HI.X.SX32 R185, R105, R245, 0x2, P0 ;  /* 0x000000f569b97211 */ /* 0x000fe400000f16ff */
[----:B------:R-:W1:Y:S03]  /*5440*/  LDSM.16.M88.4 R104, [R195] ;  /* 0x00000000c368783b */ /* 0x000e660000000200 */
        /* <DEDUP_REMOVED lines=23> */
[-C--:B--2---:R-:W-:Y:S03]  /*55c0*/  HMMA.16816.F32.BF16 R52, R104, R100.reuse, R52 ;  /* 0x000000646834723c */ /* 0x084fe60000041834 */
        /* <DEDUP_REMOVED lines=283> */
.L_x_915:
[----:B------:R-:W2:Y:S01]  /*6780*/  LDCU.64 UR10, c[0x0][0x5c0] ;  /* 0x0000b800ff0a77ac */ /* 0x000ea20008000a00 */
[----:B-1----:R-:W-:-:S05]  /*6790*/  IADD3 R28, PT, PT, R239, R240, RZ ;  /* 0x000000f0ef1c7210 */ /* 0x002fca0007ffe0ff */
[C---:B--2---:R-:W-:Y:S02]  /*67a0*/  IMAD R3, R28.reuse, UR11, RZ ;  /* 0x0000000b1c037c24 */ /* 0x044fe4000f8e02ff */
[----:B------:R-:W-:-:S05]  /*67b0*/  IMAD.WIDE.U32 R28, R28, UR10, RZ ;  /* 0x0000000a1c1c7c25 */ /* 0x000fca000f8e00ff */
[----:B------:R-:W-:Y:S02]  /*67c0*/  IADD3 R3, PT, PT, R29, R3, RZ ;  /* 0x000000031d037210 */ /* 0x000fe40007ffe0ff */
.L_x_916:
        /* <DEDUP_REMOVED lines=12> */
.L_x_917:
[----:B------:R-:W1:Y:S01]  /*6890*/  LDCU.64 UR6, c[0x0][0x5c8] ;  /* 0x0000b900ff0677ac */ /* 0x000e620008000a00 */
[----:B------:R-:W-:-:S05]  /*68a0*/  IADD3 R4, PT, PT, R239, R240, RZ ;  /* 0x000000f0ef047210 */ /* 0x000fca0007ffe0ff */
[C---:B-1----:R-:W-:Y:S02]  /*68b0*/  IMAD R0, R4.reuse, UR7, RZ ;  /* 0x0000000704007c24 */ /* 0x042fe4000f8e02ff */
[----:B------:R-:W-:-:S05]  /*68c0*/  IMAD.WIDE.U32 R4, R4, UR6, RZ ;  /* 0x0000000604047c25 */ /* 0x000fca000f8e00ff */
[----:B------:R-:W-:Y:S02]  /*68d0*/  IADD3 R0, PT, PT, R5, R0, RZ ;  /* 0x0000000005007210 */ /* 0x000fe40007ffe0ff */
[----:B------:R-:W-:-:S07]  /*68e0*/  MOV R2, R4 ;  /* 0x0000000400027202 */ /* 0x000fce0000000f00 */
.L_x_918:
[----:B------:R-:W-:Y:S01]  /*68f0*/  BAR.SYNC.DEFER_BLOCKING 0x0 ;  /* 0x0000000000007b1d */ /* 0x000fe20000010000 */
[----:B------:R-:W-:Y:S02]  /*6900*/  USHF.L.U32 UR12, UR21, 0x6, URZ ;  /* 0x00000006150c7899 */ /* 0x000fe400080006ff */
[----:B------:R-:W-:Y:S02]  /*6910*/  USHF.L.U32 UR14, UR21, 0x6, URZ ;  /* 0x00000006150e7899 */ /* 0x000fe400080006ff */
[----:B------:R-:W-:Y:S01]  /*6920*/  UIMAD.WIDE.U32 UR16, UR12, UR10, URZ ;  /* 0x0000000a0c1072a5 */ /* 0x000fe2000f8e00ff */
[----:B------:R-:W-:Y:S01]  /*6930*/  BSSY.RECONVERGENT B0, `(.L_x_919) ;  /* 0x0000028000007945 */ /* 0x000fe20003800200 */
[----:B------:R-:W-:Y:S01]  /*6940*/  USHF.R.S32.HI UR13, URZ, 0x1f, UR12 ;  /* 0x0000001fff0d7899 */ /* 0x000fe2000801140c */
[----:B------:R-:W1:Y:S01]  /*6950*/  LDCU.64 UR4, c[0x0][0x5d8] ;  /* 0x0000bb00ff0477ac */ /* 0x000e620008000a00 */
[----:B------:R-:W-:Y:S02]  /*6960*/  VIADD R238, R238, -UR14 ;  /* 0x8000000eeeee7c36 */ /* 0x000fe40008000000 */
[----:B------:R-:W-:Y:S01]  /*6970*/  IMAD.U32 R30, RZ, RZ, UR16 ;  /* 0x00000010ff1e7e24 */ /* 0x000fe2000f8e00ff */
[----:B------:R-:W-:Y:S01]  /*6980*/  UIMAD UR15, UR13, UR10, URZ ;  /* 0x0000000a0d0f72a4 */ /* 0x000fe2000f8e02ff */
[----:B------:R-:W-:Y:S01]  /*6990*/  IMAD.U32 R31, RZ, RZ, UR17 ;  /* 0x00000011ff1f7e24 */ /* 0x000fe2000f8e00ff */
[----:B------:R-:W-:-:S02]  /*69a0*/  ISETP.GE.AND P2, PT, R213, R238, PT ;  /* 0x000000eed500720c */ /* 0x000fc40003f46270 */
[----:B------:R-:W-:Y:S01]  /*69b0*/  UIMAD UR15, UR12, UR11, UR15 ;  /* 0x0000000b0c0f72a4 */ /* 0x000fe2000f8e020f */
[----:B------:R-:W-:-:S04]  /*69c0*/  LOP3.LUT R29, R30, 0x38, R211, 0xf8, !PT ;  /* 0x000000381e1d7812 */ /* 0x000fc800078ef8d3 */
[----:B------:R-:W-:Y:S01]  /*69d0*/  IADD3 R40, P0, PT, R28, R29, RZ ;  /* 0x0000001d1c287210 */ /* 0x000fe20007f1e0ff */
[----:B------:R2:W3:Y:S01]  /*69e0*/  LDS.128 R24, [R219+0xd000] ;  /* 0x00d00000db187984 */ /* 0x0004e20000000c00 */
[----:B------:R-:W-:Y:S02]  /*69f0*/  MOV R28, UR15 ;  /* 0x0000000f001c7c02 */ /* 0x000fe40008000f00 */
[----:B------:R-:W-:Y:S01]  /*6a00*/  IADD3 R29, PT, PT, R213, 0x20, RZ ;  /* 0x00000020d51d7810 */ /* 0x000fe20007ffe0ff */
        /* <DEDUP_REMOVED lines=26> */
.L_x_920:
[----:B------:R-:W-:Y:S05]  /*6bb0*/  BSYNC.RECONVERGENT B0 ;  /* 0x0000000000007941 */ /* 0x000fea0003800200 */
.L_x_919:
        /* <DEDUP_REMOVED lines=15> */
.L_x_922:
[----:B------:R-:W-:Y:S05]  /*6cb0*/  BSYNC.RECONVERGENT B0 ;  /* 0x0000000000007941 */ /* 0x000fea0003800200 */
.L_x_921:
        /* <DEDUP_REMOVED lines=23> */
.L_x_924:
[----:B------:R-:W-:Y:S05]  /*6e30*/  BSYNC.RECONVERGENT B0 ;  /* 0x0000000000007941 */ /* 0x000fea0003800200 */
.L_x_923:
        /* <DEDUP_REMOVED lines=14> */
.L_x_891:
[----:B------:R-:W-:Y:S05]  /*6f20*/  BSYNC.RECONVERGENT B1 ;  /* 0x0000000000017941 */ /* 0x000fea0003800200 */
.L_x_869:
        /* <DEDUP_REMOVED lines=11> */
.L_x_926:
        /* <DEDUP_REMOVED lines=10> */
.L_x_2428:


//--------------------- .text._ZN5flash44flash_bwd_dq_dk_dv_loop_seqk_parallel_kernelI23Flash_bwd_kernel_traitsILi128ELi64ELi64ELi8ELi4ELi2ELi2ELb1ELb0EN7cutlass10bfloat16_tE19Flash_kernel_traitsILi128ELi64ELi64ELi8ES3_EELb0ELb0ELb0ELb0ELb0ELb0ELb1EEEvNS_16Flash_bwd_paramsE --------------------------
	.section	.text._ZN5flash44flash_bwd_dq_dk_dv_loop_seqk_parallel_kernelI23Flash_bwd_kernel_traitsILi128ELi64ELi64ELi8ELi4ELi2ELi2ELb1ELb0EN7cutlass10bfloat16_tE19Flash_kernel_traitsILi128ELi64ELi64ELi8ES3_EELb0ELb0ELb0ELb0ELb0ELb0ELb1EEEvNS_16Flash_bwd_paramsE,"ax",@progbits
	.align	128
        .global         _ZN5flash44flash_bwd_dq_dk_dv_loop_seqk_parallel_kernelI23Flash_bwd_kernel_traitsILi128ELi64ELi64ELi8ELi4ELi2ELi2ELb1ELb0EN7cutlass10bfloat16_tE19Flash_kernel_traitsILi128ELi64ELi64ELi8ES3_EELb0ELb0ELb0ELb0ELb0ELb0ELb1EEEvNS_16Flash_bwd_paramsE
        .type           _ZN5flash44flash_bwd_dq_dk_dv_loop_seqk_parallel_kernelI23Flash_bwd_kernel_traitsILi128ELi64ELi64ELi8ELi4ELi2ELi2ELb1ELb0EN7cutlass10bfloat16_tE19Flash_kernel_traitsILi128ELi64ELi64ELi8ES3_EELb0ELb0ELb0ELb0ELb0ELb0ELb1EEEvNS_16Flash_bwd_paramsE,@function
        .size           _ZN5flash44flash_bwd_dq_dk_dv_loop_seqk_parallel_kernelI23Flash_bwd_kernel_traitsILi128ELi64ELi64ELi8ELi4ELi2ELi2ELb1ELb0EN7cutlass10bfloat16_tE19Flash_kernel_traitsILi128ELi64ELi64ELi8ES3_EELb0ELb0ELb0ELb0ELb0ELb0ELb1EEEvNS_16Flash_bwd_paramsE,(.L_x_2429 - _ZN5flash44flash_bwd_dq_dk_dv_loop_seqk_parallel_kernelI23Flash_bwd_kernel_traitsILi128ELi64ELi64ELi8ELi4ELi2ELi2ELb1ELb0EN7cutlass10bfloat16_tE19Flash_kernel_traitsILi128ELi64ELi64ELi8ES3_EELb0ELb0ELb0ELb0ELb0ELb0ELb1EEEvNS_16Flash_bwd_paramsE)
        .other          _ZN5flash44flash_bwd_dq_dk_dv_loop_seqk_parallel_kernelI23Flash_bwd_kernel_traitsILi128ELi64ELi64ELi8ELi4ELi2ELi2ELb1ELb0EN7cutlass10bfloat16_tE19Flash_kernel_traitsILi128ELi64ELi64ELi8ES3_EELb0ELb0ELb0ELb0ELb0ELb0ELb1EEEvNS_16Flash_bwd_paramsE,@"STO_CUDA_ENTRY STV_DEFAULT"
_ZN5flash44flash_bwd_dq_dk_dv_loop_seqk_parallel_kernelI23Flash_bwd_kernel_traitsILi128ELi64ELi64ELi8ELi4ELi2ELi2ELb1ELb0EN7cutlass10bfloat16_tE19Flash_kernel_traitsILi128ELi64ELi64ELi8ES3_EELb0ELb0ELb0ELb0ELb0ELb0ELb1EEEvNS_16Flash_bwd_paramsE:
.text._ZN5flash44flash_bwd_dq_dk_dv_loop_seqk_parallel_kernelI23Flash_bwd_kernel_traitsILi128ELi64ELi64ELi8ELi4ELi2ELi2ELb1ELb0EN7cutlass10bfloat16_tE19Flash_kernel_traitsILi128ELi64ELi64ELi8ES3_EELb0ELb0ELb0ELb0ELb0ELb0ELb1EEEvNS_16Flash_bwd_paramsE:
        /* <DEDUP_REMOVED lines=40> */
[----:B------:R-:W-:Y:S02]  /*0280*/  LOP3.LUT R215, R208, 0x1f8, RZ, 0xc0, !PT ;  /* 0x000001f8d0d77812 */ /* 0x000fe400078ec0ff */
[----:B------:R-:W-:-:S02]  /*0290*/  LOP3.LUT R5, R5, 0x3800, R213, 0xf8, !PT ;  /* 0x0000380005057812 */ /* 0x000fc400078ef8d5 */
[----:B------:R-:W-:Y:S02]  /*02a0*/  LOP3.LUT R214, R214, 0x1c0, R213, 0xf8, !PT ;  /* 0x000001c0d6d67812 */ /* 0x000fe400078ef8d5 */
[----:B------:R-:W-:Y:S02]  /*02b0*/  LOP3.LUT R6, R6, 0x38, R208, 0xf8, !PT ;  /* 0x0000003806067812 */ /* 0x000fe400078ef8d0 */
[--C-:B------:R-:W-:Y:S02]  /*02c0*/  LOP3.LUT R198, R198, 0x8, R201.reuse, 0xf8, !PT ;  /* 0x00000008c6c67812 */ /* 0x100fe400078ef8c9 */
[----:B------:R-:W-:Y:S02]  /*02d0*/  SHF.R.U32.HI R209, RZ, 0x3, R201 ;  /* 0x00000003ffd17819 */ /* 0x000fe400000116c9 */
[----:B------:R-:W-:Y:S02]  /*02e0*/  LOP3.LUT R213, R213, 0x1c0, RZ, 0xc0, !PT ;  /* 0x000001c0d5d57812 */ /* 0x000fe400078ec0ff */
[----:B------:R-:W-:-:S02]  /*02f0*/  R2P PR, R201, 0xe ;  /* 0x0000000ec9007804 */ /* 0x000fc40000000000 */
[--C-:B------:R-:W-:Y:S02]  /*0300*/  LOP3.LUT R215, R215, 0x38, R201.reuse, 0x78, !PT ;  /* 0x00000038d7d77812 */ /* 0x100fe400078e78c9 */
[C---:B------:R-:W-:Y:S02]  /*0310*/  LOP3.LUT R201, R6.reuse, 0x8, R201, 0x78, !PT ;  /* 0x0000000806c97812 */ /* 0x040fe400078e78c9 */
[----:B------:R-:W-:Y:S02]  /*0320*/  LOP3.LUT R2, R6, 0x8, R2, 0x78, !PT ;  /* 0x0000000806027812 */ /* 0x000fe400078e7802 */
[----:B------:R-:W-:Y:S02]  /*0330*/  LOP3.LUT R198, R198, R6, RZ, 0x3c, !PT ;  /* 0x00000006c6c67212 */ /* 0x000fe400078e3cff */
[C---:B------:R-:W-:Y:S02]  /*0340*/  LOP3.LUT R7, R4.reuse, 0xc00, RZ, 0xc0, !PT ;  /* 0x00000c0004077812 */ /* 0x040fe400078ec0ff */
[----:B------:R-:W-:-:S02]  /*0350*/  LOP3.LUT R6, R4, 0x400, RZ, 0xc0, !PT ;  /* 0x0000040004067812 */ /* 0x000fc400078ec0ff */
[----:B------:R-:W-:Y:S02]  /*0360*/  LOP3.LUT R213, R213, 0x18, R209, 0xf8, !PT ;  /* 0x00000018d5d57812 */ /* 0x000fe400078ef8d1 */
[----:B------:R-:W-:Y:S02]  /*0370*/  LOP3.LUT R196, R0, 0x200, RZ, 0xc0, !PT ;  /* 0x0000020000c47812 */ /* 0x000fe400078ec0ff */
[--C-:B------:R-:W-:Y:S02]  /*0380*/  LOP3.LUT R7, R7, 0x6, R3.reuse, 0xf8, !PT ;  /* 0x0000000607077812 */ /* 0x100fe400078ef803 */
[--C-:B------:R-:W-:Y:S02]  /*0390*/  LOP3.LUT R6, R6, 0x6, R3.reuse, 0xf8, !PT ;  /* 0x0000000606067812 */ /* 0x100fe400078ef803 */
[----:B------:R-:W-:Y:S02]  /*03a0*/  LOP3.LUT R213, R213, 0x38, R3, 0x78, !PT ;  /* 0x00000038d5d57812 */ /* 0x000fe400078e7803 */
[----:B------:R-:W-:-:S02]  /*03b0*/  LOP3.LUT R3, R3, 0x20, RZ, 0xc0, !PT ;  /* 0x0000002003037812 */ /* 0x000fc400078ec0ff */
[C-C-:B------:R-:W-:Y:S02]  /*03c0*/  LOP3.LUT R203, R196.reuse, 0xc00, R4.reuse, 0xf8, !PT ;  /* 0x00000c00c4cb7812 */ /* 0x140fe400078ef804 */
[----:B------:R-:W-:Y:S02]  /*03d0*/  LOP3.LUT R196, R196, 0x400, R4, 0xf8, !PT ;  /* 0x00000400c4c47812 */ /* 0x000fe400078ef804 */
[----:B------:R-:W-:Y:S02]  /*03e0*/  LOP3.LUT R3, R3, 0x18, R209, 0xf8, !PT ;  /* 0x0000001803037812 */ /* 0x000fe400078ef8d1 */
[----:B------:R-:W-:Y:S02]  /*03f0*/  LOP3.LUT R214, R7, R214, RZ, 0xfc, !PT ;  /* 0x000000d607d67212 */ /* 0x000fe400078efcff */
[-C--:B------:R-:W-:Y:S02]  /*0400*/  LOP3.LUT R203, R203, R2.reuse, RZ, 0xfc, !PT ;  /* 0x00000002cbcb7212 */ /* 0x080fe400078efcff */
[----:B------:R-:W-:Y:S01]  /*0410*/  LOP3.LUT R196, R196, R2, RZ, 0xfc, !PT ;  /* 0x00000002c4c47212 */ /* 0x000fe200078efcff */
[----:B---3--:R-:W-:Y:S01]  /*0420*/  IMAD.U32 R2, RZ, RZ, UR4 ;  /* 0x00000004ff027e24 */ /* 0x008fe2000f8e00ff */
[----:B------:R-:W-:Y:S01]  /*0430*/  LOP3.LUT R3, R3, 0x1c0, R0, 0xf8, !PT ;  /* 0x000001c003037812 */ /* 0x000fe200078ef800 */
[----:B------:R-:W-:Y:S01]  /*0440*/  UIADD3 UR4, UPT, UPT, UR6, 0x10000, URZ ;  /* 0x0001000006047890 */ /* 0x000fe2000fffe0ff */
[----:B------:R-:W-:-:S02]  /*0450*/  LEA R214, R214, UR5, 0x1 ;  /* 0x00000005d6d67c11 */ /* 0x000fc4000f8e08ff */
[----:B------:R-:W-:Y:S02]  /*0460*/  LOP3.LUT R198, R198, 0x200, R4, 0xf8, !PT ;  /* 0x00000200c6c67812 */ /* 0x000fe400078ef804 */
[----:B------:R-:W-:Y:S01]  /*0470*/  LOP3.LUT R202, R3, 0x38, R208, 0x78, !PT ;  /* 0x0000003803ca7812 */ /* 0x000fe200078e78d0 */
[C---:B------:R-:W-:Y:S01]  /*0480*/  VIADD R235, R214.reuse, 0x20 ;  /* 0x00000020d6eb7836 */ /* 0x040fe20000000000 */
[----:B------:R-:W-:Y:S01]  /*0490*/  SEL R217, R217, 0xfffffff0, !P2 ;  /* 0xfffffff0d9d97807 */ /* 0x000fe20005000000 */
[----:B------:R-:W-:Y:S01]  /*04a0*/  @P3 VIADD R235, R214, 0xffffffe0 ;  /* 0xffffffe0d6eb3836 */ /* 0x000fe20000000000 */
[----:B------:R-:W-:Y:S02]  /*04b0*/  SEL R200, R200, 0xffffffe0, !P1 ;  /* 0xffffffe0c8c87807 */ /* 0x000fe40004800000 */
[----:B------:R-:W-:Y:S01]  /*04c0*/  SEL R199, R199, 0xffffffc0, !P2 ;  /* 0xffffffc0c7c77807 */ /* 0x000fe20005000000 */
[----:B------:R-:W-:Y:S01]  /*04d0*/  IMAD.IADD R236, R214, 0x1, R217 ;  /* 0x00000001d6ec7824 */ /* 0x000fe200078e02d9 */
[----:B------:R-:W-:Y:S01]  /*04e0*/  LEA R198, R198, UR5, 0x1 ;  /* 0x00000005c6c67c11 */ /* 0x000fe2000f8e08ff */
[----:B------:R-:W-:Y:S01]  /*04f0*/  IMAD.IADD R217, R217, 0x1, R235 ;  /* 0x00000001d9d97824 */ /* 0x000fe200078e02eb */
[----:B------:R-:W-:-:S02]  /*0500*/  LEA R203, R203, UR6, 0x1 ;  /* 0x00000006cbcb7c11 */ /* 0x000fc4000f8e08ff */
[----:B------:R-:W-:Y:S01]  /*0510*/  LEA R196, R196, UR4, 0x1 ;  /* 0x00000004c4c47c11 */ /* 0x000fe2000f8e08ff */
[----:B------:R-:W-:Y:S01]  /*0520*/  IMAD.IADD R197, R199, 0x1, R198 ;  /* 0x00000001c7c57824 */ /* 0x000fe200078e02c6 */
[----:B------:R-:W-:Y:S01]  /*0530*/  LOP3.LUT R213, R6, R213, RZ, 0xfc, !PT ;  /* 0x000000d506d57212 */ /* 0x000fe200078efcff */
[----:B------:R-:W-:Y:S01]  /*0540*/  IMAD.IADD R188, R203, 0x1, R200 ;  /* 0x00000001cbbc7824 */ /* 0x000fe200078e02c8 */
[----:B------:R-:W-:Y:S01]  /*0550*/  LOP3.LUT R201, R5, R201, RZ, 0xfc, !PT ;  /* 0x000000c905c97212 */ /* 0x000fe200078efcff */
[----:B------:R-:W-:Y:S01]  /*0560*/  IMAD.IADD R3, R203, 0x1, R199 ;  /* 0x00000001cb037824 */ /* 0x000fe200078e02c7 */
[----:B----4-:R-:W-:Y:S01]  /*0570*/  LEA R210, P0, R205, R210, 0x2 ;  /* 0x000000d2cdd27211 */ /* 0x010fe200078010ff */
[----:B------:R-:W-:Y:S01]  /*0580*/  IMAD.IADD R195, R200, 0x1, R196 ;  /* 0x00000001c8c37824 */ /* 0x000fe200078e02c4 */
[----:B------:R-:W-:Y:S01]  /*0590*/  LOP3.LUT R202, R202, 0x200, R0, 0xf8, !PT ;  /* 0x00000200caca7812 */ /* 0x000fe200078ef800 */
[----:B------:R-:W-:Y:S01]  /*05a0*/  IMAD.IADD R194, R199, 0x1, R196 ;  /* 0x00000001c7c27824 */ /* 0x000fe200078e02c4 */
[----:B------:R-:W-:-:S02]  /*05b0*/  LOP3.LUT R207, R208, 0x38, RZ, 0xc0, !PT ;  /* 0x00000038d0cf7812 */ /* 0x000fc400078ec0ff */
[----:B------:R-:W-:Y:S02]  /*05c0*/  LOP3.LUT R215, R215, 0x1e00, R208, 0xf8, !PT ;  /* 0x00001e00d7d77812 */ /* 0x000fe400078ef8d0 */
[----:B------:R-:W-:Y:S02]  /*05d0*/  LEA.HI.X R211, R205, R211, RZ, 0x2, P0 ;  /* 0x000000d3cdd37211 */ /* 0x000fe400000f14ff */
[----:B------:R-:W-:Y:S02]  /*05e0*/  LOP3.LUT R212, R207, 0x40, RZ, 0xfc, !PT ;  /* 0x00000040cfd47812 */ /* 0x000fe400078efcff */
[----:B------:R-:W-:Y:S02]  /*05f0*/  LEA R215, R215, UR6, 0x1 ;  /* 0x00000006d7d77c11 */ /* 0x000fe4000f8e08ff */
[----:B------:R-:W-:Y:S02]  /*0600*/  LEA R213, R213, UR6, 0x1 ;  /* 0x00000006d5d57c11 */ /* 0x000fe4000f8e08ff */
[----:B------:R-:W-:-:S02]  /*0610*/  LEA R201, R201, UR4, 0x1 ;  /* 0x00000004c9c97c11 */ /* 0x000fc4000f8e08ff */
[----:B------:R-:W-:-:S07]  /*0620*/  LEA R202, R202, UR6, 0x1 ;  /* 0x00000006caca7c11 */ /* 0x000fce000f8e08ff */
.L_x_984:
        /* <DEDUP_REMOVED lines=15> */
[----:B------:R1:W2:Y:S01]  /*0720*/  @P4 LDG.E R233, desc[UR16][R12.64] ;  /* 0x000000100ce94981 */ /* 0x0002a2000c1e1900 */
[C---:B------:R-:W-:Y:S02]  /*0730*/  ISETP.NE.AND.EX P5, PT, R5.reuse, RZ, PT, P5 ;  /* 0x000000ff0500720c */ /* 0x040fe40003fa5350 */
[----:B------:R-:W-:-:S03]  /*0740*/  ISETP.NE.AND.EX P2, PT, R5, RZ, PT, P2 ;  /* 0x000000ff0500720c */ /* 0x000fc60003f45320 */
[----:B------:R-:W-:Y:S01]  /*0750*/  @P3 IADD3 R4, P0, PT, R10, UR4, RZ ;  /* 0x000000040a043c10 */ /* 0x000fe2000ff1e0ff */
[----:B------:R-:W-:Y:S01]  /*0760*/  IMAD.MOV.U32 R234, RZ, RZ, -0x1 ;  /* 0xffffffffffea7424 */ /* 0x000fe200078e00ff */
[----:B------:R-:W4:Y:S02]  /*0770*/  @!P3 LDC R9, c[0x0][0x43c] ;  /* 0x00010f00ff09bb82 */ /* 0x000f240000000800 */
[----:B------:R-:W-:Y:S02]  /*0780*/  @P3 IADD3.X R5, PT, PT, R0, UR5, RZ, P0, !PT ;  /* 0x0000000500053c10 */ /* 0x000fe400087fe4ff */
[----:B---3--:R-:W-:-:S03]  /*0790*/  ISETP.NE.AND P4, PT, R8, RZ, PT ;  /* 0x000000ff0800720c */ /* 0x008fc60003f85270 */
[----:B------:R-:W2:Y:S04]  /*07a0*/  @P3 LDG.E R232, desc[UR16][R4.64] ;  /* 0x0000001004e83981 */ /* 0x000ea8000c1e1900 */
[----:B-----5:R3:W5:Y:S01]  /*07b0*/  @P2 LDG.E R8, desc[UR16][R210.64+0x4] ;  /* 0x00000410d2082981 */ /* 0x020762000c1e1900 */
[----:B-1----:R-:W-:-:S06]  /*07c0*/  IMAD.MOV.U32 R12, RZ, RZ, -0x1 ;  /* 0xffffffffff0c7424 */ /* 0x002fcc00078e00ff */
[----:B------:R3:W5:Y:S01]  /*07d0*/  @P5 LDG.E R12, desc[UR16][R210.64] ;  /* 0x00000010d20c5981 */ /* 0x000762000c1e1900 */
[----:B----4-:R-:W-:-:S04]  /*07e0*/  ISETP.EQ.U32.AND P1, PT, R6, RZ, PT ;  /* 0x000000ff0600720c */ /* 0x010fc80003f22070 */
[----:B------:R-:W-:Y:S02]  /*07f0*/  ISETP.EQ.OR.EX P1, PT, R7, RZ, !P4, P1 ;  /* 0x000000ff0700720c */ /* 0x000fe40006722710 */
[----:B------:R-:W-:Y:S01]  /*0800*/  IADD3 R10, P0, PT, R10, R6, RZ ;  /* 0x000000060a0a7210 */ /* 0x000fe20007f1e0ff */
[----:B------:R-:W1:Y:S04]  /*0810*/  @!P3 LDC.64 R4, c[0x0][0x488] ;  /* 0x00012200ff04bb82 */ /* 0x000e680000000a00 */
[----:B------:R-:W-:-:S04]  /*0820*/  IMAD.X R11, R0, 0x1, R7, P0 ;  /* 0x00000001000b7824 */ /* 0x000fc800000e0607 */
[----:B------:R-:W4:Y:S02]  /*0830*/  @!P2 LDC R0, c[0x0][0x434] ;  /* 0x00010d00ff00ab82 */ /* 0x000f240000000800 */
[----:B------:R3:W5:Y:S01]  /*0840*/  @!P1 LDG.E R234, desc[UR16][R10.64] ;  /* 0x000000100aea9981 */ /* 0x000762000c1e1900 */
[----:B------:R-:W-:-:S04]  /*0850*/  ISETP.NE.U32.AND P1, PT, R6, RZ, PT ;  /* 0x000000ff0600720c */ /* 0x000fc80003f25070 */
[----:B------:R-:W-:Y:S01]  /*0860*/  ISETP.NE.AND.EX P1, PT, R7, RZ, PT, P1 ;  /* 0x000000ff0700720c */ /* 0x000fe20003f25310 */
[----:B------:R-:W-:Y:S01]  /*0870*/  USHF.L.U32 UR19, UR15, 0x6, URZ ;  /* 0x000000060f137899 */ /* 0x000fe200080006ff */
[----:B-1----:R-:W-:-:S04]  /*0880*/  @!P3 ISETP.NE.U32.AND P0, PT, R4, RZ, PT ;  /* 0x000000ff0400b20c */ /* 0x002fc80003f05070 */
[----:B------:R-:W-:-:S04]  /*0890*/  @!P3 ISETP.NE.AND.EX P0, PT, R5, RZ, PT, P0 ;  /* 0x000000ff0500b20c */ /* 0x000fc80003f05300 */
[----:B------:R-:W-:Y:S01]  /*08a0*/  @!P3 SEL R9, R9, RZ, P0 ;  /* 0x000000ff0909b207 */ /* 0x000fe20000000000 */
[----:B--2---:R-:W-:Y:S02]  /*08b0*/  @P3 IMAD.IADD R232, R232, 0x1, -R233 ;  /* 0x00000001e8e83824 */ /* 0x004fe400078e0ae9 */
[----:B---34-:R-:W-:Y:S06]  /*08c0*/  @!P1 BRA `(.L_x_927) ;  /* 0x00000000000c9947 */ /* 0x018fec0003800000 */
[----:B------:R-:W2:Y:S02]  /*08d0*/  @P4 LDG.E R2, desc[UR16][R10.64+0x4] ;  /* 0x000004100a024981 */ /* 0x000ea4000c1e1900 */
[----:B--2--5:R-:W-:-:S06]  /*08e0*/  @P4 IADD3 R2, PT, PT, R2, -R234, RZ ;  /* 0x800000ea02024210 */ /* 0x024fcc0007ffe0ff */
[----:B------:R1:W5:Y:S02]  /*08f0*/  @!P4 LDG.E R2, desc[UR16][R10.64] ;  /* 0x000000100a02c981 */ /* 0x000364000c1e1900 */
.L_x_927:
        /* <DEDUP_REMOVED lines=33> */
.L_x_929:
[----:B------:R-:W1:Y:S01]  /*0b10*/  LDC.64 R4, c[0x0][0x3b8] ;  /* 0x0000ee00ff047b82 */ /* 0x000e620000000a00 */
[----:B------:R-:W-:-:S05]  /*0b20*/  IADD3 R18, PT, PT, R233, R234, RZ ;  /* 0x000000eae9127210 */ /* 0x000fca0007ffe0ff */
[C---:B-1----:R-:W-:Y:S02]  /*0b30*/  IMAD R17, R18.reuse, R5, RZ ;  /* 0x0000000512117224 */ /* 0x042fe400078e02ff */
[----:B------:R-:W-:-:S05]  /*0b40*/  IMAD.WIDE.U32 R18, R18, R4, RZ ;  /* 0x0000000412127225 */ /* 0x000fca00078e00ff */
[----:B------:R-:W-:Y:S02]  /*0b50*/  IADD3 R17, PT, PT, R19, R17, RZ ;  /* 0x0000001113117210 */ /* 0x000fe40007ffe0ff */
.L_x_930:
        /* <DEDUP_REMOVED lines=40> */
[----:B------:R-:W-:Y:S06]  /*0de0*/  BRA `(.L_x_932) ;  /* 0x0000000000187947 */ /* 0x000fec0003800000 */
.L_x_931:
[----:B------:R-:W1:Y:S01]  /*0df0*/  LDC.64 R6, c[0x0][0x3c0] ;  /* 0x0000f000ff067b82 */ /* 0x000e620000000a00 */
[----:B------:R-:W-:-:S05]  /*0e00*/  IADD3 R8, PT, PT, R233, R234, RZ ;  /* 0x000000eae9087210 */ /* 0x000fca0007ffe0ff */
[C---:B-1----:R-:W-:Y:S02]  /*0e10*/  IMAD R19, R8.reuse, R7, RZ ;  /* 0x0000000708137224 */ /* 0x042fe400078e02ff */
[----:B------:R-:W-:-:S05]  /*0e20*/  IMAD.WIDE.U32 R8, R8, R6, RZ ;  /* 0x0000000608087225 */ /* 0x000fca00078e00ff */
[----:B------:R-:W-:Y:S02]  /*0e30*/  IADD3 R19, PT, PT, R9, R19, RZ ;  /* 0x0000001309137210 */ /* 0x000fe40007ffe0ff */
[----:B------:R-:W-:-:S07]  /*0e40*/  MOV R20, R8 ;  /* 0x0000000800147202 */ /* 0x000fce0000000f00 */
.L_x_932:
        /* <DEDUP_REMOVED lines=19> */
[----:B------:R-:W-:Y:S02]  /*0f80*/  IMAD R8, R22, UR4, R8 ;  /* 0x0000000416087c24 */ /* 0x000fe4000f8e0208 */
[----:B------:R-:W-:-:S03]  /*0f90*/  IMAD.WIDE.U32 R22, R14, R226, RZ ;  /* 0x000000e20e167225 */ /* 0x000fc600078e00ff */
[----:B------:R-:W-:Y:S02]  /*0fa0*/  IADD3 R15, PT, PT, R15, R8, RZ ;  /* 0x000000080f0f7210 */ /* 0x000fe40007ffe0ff */
[----:B------:R-:W-:Y:S02]  /*0fb0*/  SHF.R.S32.HI R8, RZ, 0x1f, R226 ;  /* 0x0000001fff087819 */ /* 0x000fe400000114e2 */
[----:B------:R-:W-:Y:S01]  /*0fc0*/  MOV R32, R22 ;  /* 0x0000001600207202 */ /* 0x000fe20000000f00 */
[----:B------:R-:W-:-:S04]  /*0fd0*/  IMAD R15, R15, R226, RZ ;  /* 0x000000e20f0f7224 */ /* 0x000fc800078e02ff */
[----:B------:R-:W-:-:S05]  /*0fe0*/  IMAD R15, R8, R14, R15 ;  /* 0x0000000e080f7224 */ /* 0x000fca00078e020f */
[----:B------:R-:W-:Y:S01]  /*0ff0*/  IADD3 R15, PT, PT, R23, R15, RZ ;  /* 0x0000000f170f7210 */ /* 0x000fe20007ffe0ff */
[----:B------:R-:W-:Y:S06]  /*1000*/  BRA `(.L_x_934) ;  /* 0x00000000000c7947 */ /* 0x000fec0003800000 */
.L_x_933:
[-C--:B------:R-:W-:Y:S02]  /*1010*/  IMAD R15, R11, R12.reuse, RZ ;  /* 0x0000000c0b0f7224 */ /* 0x080fe400078e02ff */
[----:B------:R-:W-:-:S05]  /*1020*/  IMAD.WIDE.U32 R32, R10, R12, RZ ;  /* 0x0000000c0a207225 */ /* 0x000fca00078e00ff */
[----:B------:R-:W-:Y:S02]  /*1030*/  IADD3 R15, PT, PT, R33, R15, RZ ;  /* 0x0000000f210f7210 */ /* 0x000fe40007ffe0ff */
.L_x_934:
        /* <DEDUP_REMOVED lines=20> */
.L_x_935:
[----:B------:R-:W1:Y:S01]  /*1180*/  LDC R29, c[0x0][0x434] ;  /* 0x00010d00ff1d7b82 */ /* 0x000e620000000800 */
[----:B------:R-:W-:-:S04]  /*1190*/  IMAD R9, R205, UR6, R204 ;  /* 0x00000006cd097c24 */ /* 0x000fc8000f8e02cc */
[----:B-1----:R-:W-:-:S03]  /*11a0*/  IMAD R29, R9, R29, RZ ;  /* 0x0000001d091d7224 */ /* 0x002fc600078e02ff */
.L_x_936:
        /* <DEDUP_REMOVED lines=12> */
.L_x_937:
[----:B------:R-:W1:Y:S01]  /*1270*/  LDC R34, c[0x0][0x444] ;  /* 0x00011100ff227b82 */ /* 0x000e620000000800 */
[----:B------:R-:W-:-:S04]  /*1280*/  IMAD R8, R205, UR6, R204 ;  /* 0x00000006cd087c24 */ /* 0x000fc8000f8e02cc */
[----:B-1----:R-:W-:-:S07]  /*1290*/  IMAD R34, R8, R34, RZ ;  /* 0x0000002208227224 */ /* 0x002fce00078e02ff */
.L_x_938:
[----:B------:R-:W1:Y:S01]  /*12a0*/  S2R R33, SR_TID.X ;  /* 0x0000000000217919 */ /* 0x000e620000002100 */
[----:B------:R-:W2:Y:S01]  /*12b0*/  LDC.64 R12, c[0x0][0x5f8] ;  /* 0x00017e00ff0c7b82 */ /* 0x000ea20000000a00 */
[--C-:B------:R-:W-:Y:S01]  /*12c0*/  IADD3 R32, P1, P0, R38, R32, R22.reuse ;  /* 0x0000002026207210 */ /* 0x100fe2000783e016 */
[----:B------:R-:W-:Y:S01]  /*12d0*/  IMAD R226, R226, UR6, RZ ;  /* 0x00000006e2e27c24 */ /* 0x000fe2000f8e02ff */
[----:B------:R-:W3:Y:S01]  /*12e0*/  S2R R21, SR_TID.X ;  /* 0x0000000000157919 */ /* 0x000ee20000002100 */
[----:B------:R-:W-:Y:S01]  /*12f0*/  SHF.R.S32.HI R22, RZ, 0x1f, R22 ;  /* 0x0000001fff167819 */ /* 0x000fe20000011416 */
[----:B------:R-:W-:Y:S01]  /*1300*/  IMAD.MOV.U32 R23, RZ, RZ, RZ ;  /* 0x000000ffff177224 */ /* 0x000fe200078e00ff */
[----:B------:R-:W-:Y:S01]  /*1310*/  ISETP.NE.AND P4, PT, RZ, UR5, PT ;  /* 0x00000005ff007c0c */ /* 0x000fe2000bf85270 */
[----:B------:R-:W4:Y:S01]  /*1320*/  LDCU.64 UR12, c[0x0][0x3c8] ;  /* 0x00007900ff0c77ac */ /* 0x000f220008000a00 */
[----:B------:R-:W5:Y:S01]  /*1330*/  LDC.64 R10, c[0x0][0x3b0] ;  /* 0x0000ec00ff0a7b82 */ /* 0x000f620000000a00 */
[----:B------:R-:W-:Y:S01]  /*1340*/  IADD3.X R31, PT, PT, R31, R15, R22, P1, P0 ;  /* 0x0000000f1f1f7210 */ /* 0x000fe20000fe0416 */
[----:B------:R-:W-:Y:S01]  /*1350*/  IMAD.MOV.U32 R22, RZ, RZ, R207 ;  /* 0x000000ffff167224 */ /* 0x000fe200078e00cf */
[----:B------:R-:W-:Y:S01]  /*1360*/  IADD3 R36, P0, PT, R207, R36, RZ ;  /* 0x00000024cf247210 */ /* 0x000fe20007f1e0ff */
[----:B------:R-:W4:Y:S01]  /*1370*/  LDCU.64 UR6, c[0x0][0x550] ;  /* 0x0000aa00ff0677ac */ /* 0x000f220008000a00 */
[C---:B------:R-:W-:Y:S01]  /*1380*/  LEA R34, R24.reuse, R34, 0x6 ;  /* 0x0000002218227211 */ /* 0x040fe200078e30ff */
[----:B------:R-:W-:Y:S01]  /*1390*/  IMAD R29, R24, 0x40, R29 ;  /* 0x00000040181d7824 */ /* 0x000fe200078e021d */
[----:B------:R-:W-:Y:S01]  /*13a0*/  IADD3.X R37, PT, PT, RZ, R30, RZ, P0, !PT ;  /* 0x0000001eff257210 */ /* 0x000fe200007fe4ff */
[----:B------:R-:W4:Y:S01]  /*13b0*/  LDC.64 R8, c[0x0][0x590] ;  /* 0x00016400ff087b82 */ /* 0x000f220000000a00 */
[----:B------:R-:W4:Y:S01]  /*13c0*/  LDCU.64 UR4, c[0x0][0x570] ;  /* 0x0000ae00ff0477ac */ /* 0x000f220008000a00 */
[----:B------:R-:W-:Y:S01]  /*13d0*/  BSSY.RECONVERGENT B1, `(.L_x_928) ;  /* 0x000057c000017945 */ /* 0x000fe20003800200 */
[----:B------:R-:W4:Y:S01]  /*13e0*/  LDCU.64 UR10, c[0x0][0x380] ;  /* 0x00007000ff0a77ac */ /* 0x000f220008000a00 */
[----:B--2---:R-:W-:-:S04]  /*13f0*/  IMAD.WIDE.U32 R38, R12, UR14, RZ ;  /* 0x0000000e0c267c25 */ /* 0x004fc8000f8e00ff */
[----:B------:R-:W2:Y:S01]  /*1400*/  LDC.64 R248, c[0x0][0x420] ;  /* 0x00010800fff87b82 */ /* 0x000ea20000000a00 */
[----:B------:R-:W-:Y:S01]  /*1410*/  IMAD R13, R13, UR14, R39 ;  /* 0x0000000e0d0d7c24 */ /* 0x000fe2000f8e0227 */
[----:B-1----:R-:W-:Y:S01]  /*1420*/  SHF.R.U32.HI R33, RZ, 0x5, R33 ;  /* 0x00000005ff217819 */ /* 0x002fe20000011621 */
[----:B-----5:R-:W-:-:S03]  /*1430*/  IMAD R12, R28, R10, RZ ;  /* 0x0000000a1c0c7224 */ /* 0x020fc600078e02ff */
[----:B------:R-:W-:Y:S01]  /*1440*/  SEL R13, R13, RZ, P4 ;  /* 0x000000ff0d0d7207 */ /* 0x000fe20002000000 */
[----:B------:R-:W-:Y:S01]  /*1450*/  IMAD.WIDE.U32 R40, R26, R10, R22 ;  /* 0x0000000a1a287225 */ /* 0x000fe200078e0016 */
[----:B---3--:R-:W-:-:S03]  /*1460*/  LOP3.LUT R14, R21, 0x1f, RZ, 0xc0, !PT ;  /* 0x0000001f150e7812 */ /* 0x008fc600078ec0ff */
[----:B------:R-:W-:Y:S02]  /*1470*/  IMAD R12, R26, R11, R12 ;  /* 0x0000000b1a0c7224 */ /* 0x000fe400078e020c */
[----:B------:R-:W-:Y:S01]  /*1480*/  IMAD R33, R33, R226, R14 ;  /* 0x000000e221217224 */ /* 0x000fe200078e020e */
[----:B----4-:R-:W-:Y:S01]  /*1490*/  SHF.L.U64.HI R218, R8, 0x5, R9 ;  /* 0x0000000508da7819 */ /* 0x010fe20000010209 */
[----:B------:R-:W1:Y:S01]  /*14a0*/  LDC.64 R14, c[0x0][0x598] ;  /* 0x00016600ff0e7b82 */ /* 0x000e620000000a00 */
[-C--:B------:R-:W-:Y:S01]  /*14b0*/  IMAD R28, R28, R8.reuse, RZ ;  /* 0x000000081c1c7224 */ /* 0x080fe200078e02ff */
[----:B------:R-:W-:Y:S01]  /*14c0*/  SHF.L.U32 R219, R8, 0x5, RZ ;  /* 0x0000000508db7819 */ /* 0x000fe200000006ff */
[----:B------:R-:W-:-:S04]  /*14d0*/  IMAD.WIDE.U32 R42, R26, R8, R36 ;  /* 0x000000081a2a7225 */ /* 0x000fc800078e0024 */
[----:B------:R-:W-:Y:S01]  /*14e0*/  IMAD R28, R26, R9, R28 ;  /* 0x000000091a1c7224 */ /* 0x000fe200078e021c */
[----:B------:R-:W-:Y:S01]  /*14f0*/  SEL R26, R38, RZ, P4 ;  /* 0x000000ff261a7207 */ /* 0x000fe20002000000 */
[----:B------:R-:W3:Y:S01]  /*1500*/  LDC.64 R36, c[0x0][0x5e8] ;  /* 0x00017a00ff247b82 */ /* 0x000ee20000000a00 */
[----:B------:R-:W-:Y:S01]  /*1510*/  IADD3 R38, P3, PT, R27, R40, RZ ;  /* 0x000000281b267210 */ /* 0x000fe20007f7e0ff */
[----:B------:R-:W-:Y:S01]  /*1520*/  IMAD.IADD R43, R43, 0x1, R28 ;  /* 0x000000012b2b7824 */ /* 0x000fe200078e021c */
[----:B------:R-:W-:Y:S01]  /*1530*/  IADD3 R26, P1, P0, R33, R32, R26 ;  /* 0x00000020211a7210 */ /* 0x000fe2000783e01a */
[----:B--2---:R-:W-:Y:S01]  /*1540*/  IMAD.WIDE R248, R29, 0x4, R248 ;  /* 0x000000041df87825 */ /* 0x004fe200078e02f8 */
[----:B------:R-:W-:Y:S02]  /*1550*/  SHF.R.S32.HI R33, RZ, 0x1f, R33 ;  /* 0x0000001fff217819 */ /* 0x000fe40000011421 */
[----:B------:R-:W-:Y:S01]  /*1560*/  IADD3.X R39, PT, PT, R25, R41, R12, P3, !PT ;  /* 0x0000002919277210 */ /* 0x000fe20001ffe40c */
[----:B------:R-:W-:Y:S01]  /*1570*/  IMAD.SHL.U32 R12, R226, 0x40, RZ ;  /* 0x00000040e20c7824 */ /* 0x000fe200078e00ff */
[----:B------:R-:W-:Y:S01]  /*1580*/  IADD3.X R13, PT, PT, R33, R31, R13, P1, P0 ;  /* 0x0000001f210d7210 */ /* 0x000fe20000fe040d */
[----:B------:R-:W-:-:S03]  /*1590*/  IMAD.WIDE.U32 R38, R204, UR12, R38 ;  /* 0x0000000ccc267c25 */ /* 0x000fc6000f8e0026 */
[----:B------:R-:W-:Y:S01]  /*15a0*/  IADD3 R26, P0, PT, R12, R26, RZ ;  /* 0x0000001a0c1a7210 */ /* 0x000fe20007f1e0ff */
[----:B-1----:R-:W-:-:S03]  /*15b0*/  IMAD.WIDE.U32 R42, R204, R14, R42 ;  /* 0x0000000ecc2a7225 */ /* 0x002fc600078e002a */
[----:B------:R-:W-:Y:S02]  /*15c0*/  LEA.HI.X.SX32 R13, R12, R13, 0x1, P0 ;  /* 0x0000000d0c0d7211 */ /* 0x000fe400000f0eff */
[----:B------:R-:W-:Y:S01]  /*15d0*/  LEA R246, P0, R26, UR4, 0x2 ;  /* 0x000000041af67c11 */ /* 0x000fe2000f8010ff */
[----:B------:R-:W-:Y:S02]  /*15e0*/  IMAD R31, R204, R15, R43 ;  /* 0x0000000fcc1f7224 */ /* 0x000fe400078e022b */
[----:B------:R-:W-:Y:S01]  /*15f0*/  IMAD.MOV.U32 R30, RZ, RZ, R42 ;  /* 0x000000ffff1e7224 */ /* 0x000fe200078e002a */
[----:B------:R-:W-:Y:S01]  /*1600*/  LEA.HI.X R247, R26, UR5, R13, 0x2, P0 ;  /* 0x000000051af77c11 */ /* 0x000fe200080f140d */
[----:B------:R-:W-:Y:S01]  /*1610*/  IMAD R39, R204, UR13, R39 ;  /* 0x0000000dcc277c24 */ /* 0x000fe2000f8e0227 */
[C---:B------:R-:W-:Y:S01]  /*1620*/  IADD3 R12, P0, PT, R209.reuse, 0x20, RZ ;  /* 0x00000020d10c7810 */ /* 0x040fe20007f1e0ff */
[----:B------:R-:W-:-:S03]  /*1630*/  IMAD.WIDE.U32 R30, R209, R8, R30 ;  /* 0x00000008d11e7225 */ /* 0x000fc600078e001e */
[----:B------:R-:W-:Y:S01]  /*1640*/  IADD3.X R8, PT, PT, RZ, RZ, RZ, P0, !PT ;  /* 0x000000ffff087210 */ /* 0x000fe200007fe4ff */
[C---:B------:R-:W-:Y:S01]  /*1650*/  IMAD R224, R209.reuse, R9, R31 ;  /* 0x00000009d1e07224 */ /* 0x040fe200078e021f */
[----:B------:R-:W-:Y:S01]  /*1660*/  LEA R225, P1, R30, UR6, 0x1 ;  /* 0x000000061ee17c11 */ /* 0x000fe2000f8208ff */
[----:B------:R-:W-:-:S03]  /*1670*/  IMAD.WIDE.U32 R14, R209, R10, R38 ;  /* 0x0000000ad10e7225 */ /* 0x000fc600078e0026 */
[----:B------:R-:W-:Y:S01]  /*1680*/  LEA.HI.X R224, R30, UR7, R224, 0x1, P1 ;  /* 0x000000071ee07c11 */ /* 0x000fe200088f0ce0 */
[C---:B------:R-:W-:Y:S01]  /*1690*/  IMAD R222, R209.reuse, R11, R15 ;  /* 0x0000000bd1de7224 */ /* 0x040fe200078e020f */
[----:B------:R-:W-:Y:S01]  /*16a0*/  ISETP.GT.AND P1, PT, R0, RZ, PT ;  /* 0x000000ff0000720c */ /* 0x000fe20003f24270 */
[----:B---3--:R-:W-:Y:S01]  /*16b0*/  IMAD.WIDE R34, R34, 0x4, R36 ;  /* 0x0000000422227825 */ /* 0x008fe200078e0224 */
[----:B------:R-:W-:Y:S02]  /*16c0*/  LEA R223, P3, R14, UR10, 0x1 ;  /* 0x0000000a0edf7c11 */ /* 0x000fe4000f8608ff */
[----:B------:R-:W-:Y:S01]  /*16d0*/  SHF.L.U64.HI R11, R10, 0x5, R11 ;  /* 0x000000050a0b7819 */ /* 0x000fe2000001020b */
[----:B------:R-:W-:Y:S01]  /*16e0*/  IMAD.MOV.U32 R220, RZ, RZ, R35 ;  /* 0x000000ffffdc7224 */ /* 0x000fe200078e0023 */
[----:B------:R-:W-:Y:S01]  /*16f0*/  LEA.HI.X R222, R14, UR11, R222, 0x1, P3 ;  /* 0x0000000b0ede7c11 */ /* 0x000fe200098f0cde */
[----:B------:R-:W-:Y:S01]  /*1700*/  IMAD.SHL.U32 R10, R10, 0x20, RZ ;  /* 0x000000200a0a7824 */ /* 0x000fe200078e00ff */
[----:B------:R-:W-:Y:S01]  /*1710*/  MOV R221, R34 ;  /* 0x0000002200dd7202 */ /* 0x000fe20000000f00 */
[----:B------:R-:W-:-:S04]  /*1720*/  VIADD R9, R209, 0x20 ;  /* 0x00000020d1097836 */ /* 0x000fc80000000000 */
        /* <DEDUP_REMOVED lines=14> */
[----:B------:R-:W-:Y:S05]  /*1810*/  BRA `(.L_x_941) ;  /* 0x0000000000187947 */ /* 0x000fea0003800000 */
.L_x_940:
[----:B------:R-:W1:Y:S01]  /*1820*/  LDC.64 R6, c[0x0][0x5c0] ;  /* 0x00017000ff067b82 */ /* 0x000e620000000a00 */
[----:B------:R-:W-:-:S05]  /*1830*/  IADD3 R0, PT, PT, R233, R234, RZ ;  /* 0x000000eae9007210 */ /* 0x000fca0007ffe0ff */
[C---:B-1----:R-:W-:Y:S02]  /*1840*/  IMAD R2, R0.reuse, R7, RZ ;  /* 0x0000000700027224 */ /* 0x042fe400078e02ff */
[----:B------:R-:W-:-:S05]  /*1850*/  IMAD.WIDE.U32 R4, R0, R6, RZ ;  /* 0x0000000600047225 */ /* 0x000fca00078e00ff */
[----:B------:R-:W-:Y:S02]  /*1860*/  IADD3 R0, PT, PT, R5, R2, RZ ;  /* 0x0000000205007210 */ /* 0x000fe40007ffe0ff */
[----:B------:R-:W-:Y:S02]  /*1870*/  MOV R2, R4 ;  /* 0x0000000400027202 */ /* 0x000fe40000000f00 */
.L_x_941:
        /* <DEDUP_REMOVED lines=15> */
.L_x_942:
[----:B------:R-:W1:Y:S01]  /*1970*/  LDC.64 R4, c[0x0][0x5c8] ;  /* 0x00017200ff047b82 */ /* 0x000e620000000a00 */
[----:B------:R-:W-:-:S05]  /*1980*/  IADD3 R233, PT, PT, R233, R234, RZ ;  /* 0x000000eae9e97210 */ /* 0x000fca0007ffe0ff */
[C---:B-1----:R-:W-:Y:S02]  /*1990*/  IMAD R11, R233.reuse, R5, RZ ;  /* 0x00000005e90b7224 */ /* 0x042fe400078e02ff */
[----:B------:R-:W-:-:S05]  /*19a0*/  IMAD.WIDE.U32 R14, R233, R4, RZ ;  /* 0x00000004e90e7225 */ /* 0x000fca00078e00ff */
[----:B------:R-:W-:Y:S02]  /*19b0*/  IADD3 R11, PT, PT, R15, R11, RZ ;  /* 0x0000000b0f0b7210 */ /* 0x000fe40007ffe0ff */
[----:B------:R-:W-:-:S07]  /*19c0*/  MOV R13, R14 ;  /* 0x0000000e000d7202 */ /* 0x000fce0000000f00 */
.L_x_943:
        /* <DEDUP_REMOVED lines=25> */
.L_x_945:
[----:B------:R-:W-:Y:S05]  /*1b60*/  BSYNC.RECONVERGENT B0 ;  /* 0x0000000000007941 */ /* 0x000fea0003800200 */
.L_x_944:
        /* <DEDUP_REMOVED lines=15> */
.L_x_947:
[----:B------:R-:W-:Y:S05]  /*1c60*/  BSYNC.RECONVERGENT B0 ;  /* 0x0000000000007941 */ /* 0x000fea0003800200 */
.L_x_946:
        /* <DEDUP_REMOVED lines=22> */
.L_x_949:
[----:B------:R-:W-:Y:S05]  /*1dd0*/  BSYNC.RECONVERGENT B0 ;  /* 0x0000000000007941 */ /* 0x000fea0003800200 */
.L_x_948:
        /* <DEDUP_REMOVED lines=16> */
.L_x_939:
[C---:B------:R-:W-:Y:S01]  /*1ee0*/  IMAD R13, R6.reuse, UR18, RZ ;  /* 0x00000012060d7c24 */ /* 0x040fe2000f8e02ff */
[----:B------:R-:W1:Y:S01]  /*1ef0*/  LDCU.64 UR4, c[0x0][0x3d8] ;  /* 0x00007b00ff0477ac */ /* 0x000e620008000a00 */
[----:B------:R-:W-:Y:S01]  /*1f00*/  IMAD.WIDE.U32 R14, R6, UR19, R22 ;  /* 0x00000013060e7c25 */ /* 0x000fe2000f8e0016 */
[----:B------:R-:W-:Y:S03]  /*1f10*/  BSSY.RECONVERGENT B0, `(.L_x_951) ;  /* 0x0000026000007945 */ /* 0x000fe60003800200 */
[----:B------:R-:W-:Y:S01]  /*1f20*/  IMAD R13, R7, UR19, R13 ;  /* 0x00000013070d7c24 */ /* 0x000fe2000f8e020d */
[----:B------:R-:W-:Y:S01]  /*1f30*/  @P4 BAR.SYNC.DEFER_BLOCKING 0x0 ;  /* 0x0000000000004b1d */ /* 0x000fe20000010000 */
[----:B------:R-:W-:-:S04]  /*1f40*/  IADD3 R26, P0, PT, R20, R14, RZ ;  /* 0x0000000e141a7210 */ /* 0x000fc80007f1e0ff */
[----:B------:R-:W-:Y:S02]  /*1f50*/  IADD3.X R27, PT, PT, R19, R15, R13, P0, !PT ;  /* 0x0000000f131b7210 */ /* 0x000fe400007fe40d */
[----:B------:R-:W-:Y:S02]  /*1f60*/  IADD3 R13, PT, PT, R232, -UR19, RZ ;  /* 0x80000013e80d7c10 */ /* 0x000fe4000fffe0ff */
        /* <DEDUP_REMOVED lines=30> */
.L_x_952:
[----:B------:R2:W-:Y:S04]  /*2150*/  STS.128 [R215+0x10000], RZ ;  /* 0x010000ffd7007388 */ /* 0x0005e80000000c00 */
[----:B------:R2:W-:Y:S02]  /*2160*/  STS.128 [R215+0x12000], RZ ;  /* 0x012000ffd7007388 */ /* 0x0005e40000000c00 */
.L_x_953:
[----:B------:R-:W-:Y:S05]  /*2170*/  BSYNC.RECONVERGENT B0 ;  /* 0x0000000000007941 */ /* 0x000fea0003800200 */
.L_x_951:
[----:B------:R-:W-:Y:S01]  /*2180*/  ISETP.GE.AND P5, PT, R9, R13, PT ;  /* 0x0000000d0900720c */ /* 0x000fe20003fa6270 */
[----:B------:R-:W-:-:S12]  /*2190*/  BSSY.RECONVERGENT B0, `(.L_x_954) ;  /* 0x000001a000007945 */ /* 0x000fd80003800200 */
[----:B------:R3:W-:Y:S04]  /*21a0*/  @P5 STS.128 [R215+0x11000], RZ ;  /* 0x011000ffd7005388 */ /* 0x0007e80000000c00 */
[----:B------:R3:W-:Y:S01]  /*21b0*/  @P5 STS.128 [R215+0x13000], RZ ;  /* 0x013000ffd7005388 */ /* 0x0007e20000000c00 */
[----:B------:R-:W-:Y:S05]  /*21c0*/  @P5 BRA `(.L_x_955) ;  /* 0x0000000000585947 */ /* 0x000fea0003800000 */
[----:B------:R-:W4:Y:S01]  /*21d0*/  LDCU UR6, c[0x0][0x440] ;  /* 0x00008800ff0677ac */ /* 0x000f220008000800 */
[----:B------:R-:W-:Y:S01]  /*21e0*/  IMAD.MOV.U32 R15, RZ, RZ, R14 ;  /* 0x000000ffff0f7224 */ /* 0x000fe200078e000e */
[----:B------:R-:W-:Y:S01]  /*21f0*/  MOV R14, R26 ;  /* 0x0000001a000e7202 */ /* 0x000fe20000000f00 */
[-C--:B------:R-:W-:Y:S01]  /*2200*/  IMAD R13, R8, R6.reuse, RZ ;  /* 0x00000006080d7224 */ /* 0x080fe200078e02ff */
[----:B------:R-:W5:Y:S03]  /*2210*/  LDCU.64 UR4, c[0x0][0x390] ;  /* 0x00007200ff0477ac */ /* 0x000f660008000a00 */
[----:B------:R-:W-:-:S04]  /*2220*/  IMAD.WIDE.U32 R14, R12, R6, R14 ;  /* 0x000000060c0e7225 */ /* 0x000fc800078e000e */
[----:B------:R-:W-:-:S04]  /*2230*/  IMAD R13, R12, R7, R13 ;  /* 0x000000070c0d7224 */ /* 0x000fc800078e020d */
[----:B------:R-:W-:Y:S01]  /*2240*/  IMAD.IADD R13, R15, 0x1, R13 ;  /* 0x000000010f0d7824 */ /* 0x000fe200078e020d */
        /* <DEDUP_REMOVED lines=14> */
.L_x_955:
[----:B------:R-:W-:Y:S05]  /*2330*/  BSYNC.RECONVERGENT B0 ;  /* 0x0000000000007941 */ /* 0x000fea0003800200 */
.L_x_954:
        /* <DEDUP_REMOVED lines=9> */
[--C-:B------:R-:W-:Y:S01]  /*23d0*/  @!P1 IMAD.MOV.U32 R15, RZ, RZ, R224.reuse ;  /* 0x000000ffff0f9224 */ /* 0x100fe200078e00e0 */
[----:B----4-:R-:W-:Y:S01]  /*23e0*/  @!P0 MOV R6, R225 ;  /* 0x000000e100068202 */ /* 0x010fe20000000f00 */
        /* <DEDUP_REMOVED lines=12> */
.L_x_957:
[----:B------:R1:W-:Y:S04]  /*24b0*/  STS.128 [R215+0x8000], RZ ;  /* 0x008000ffd7007388 */ /* 0x0003e80000000c00 */
[----:B------:R1:W-:Y:S02]  /*24c0*/  STS.128 [R215+0xa000], RZ ;  /* 0x00a000ffd7007388 */ /* 0x0003e40000000c00 */
.L_x_958:
[----:B------:R-:W-:Y:S05]  /*24d0*/  BSYNC.RECONVERGENT B0 ;  /* 0x0000000000007941 */ /* 0x000fea0003800200 */
.L_x_956:
        /* <DEDUP_REMOVED lines=20> */
.L_x_960:
[----:B------:R-:W-:Y:S05]  /*2620*/  BSYNC.RECONVERGENT B0 ;  /* 0x0000000000007941 */ /* 0x000fea0003800200 */
.L_x_959:
[----:B------:R-:W-:Y:S01]  /*2630*/  BSSY.RECONVERGENT B0, `(.L_x_961) ;  /* 0x0000017000007945 */ /* 0x000fe20003800200 */
[----:B------:R-:W-:-:S03]  /*2640*/  IADD3 R230, PT, PT, R215, R190, RZ ;  /* 0x000000bed7e67210 */ /* 0x000fc60007ffe0ff */
[----:B------:R-:W-:Y:S05]  /*2650*/  @P4 BRA `(.L_x_962) ;  /* 0x0000000000484947 */ /* 0x000fea0003800000 */
[----:B------:R-:W5:Y:S02]  /*2660*/  LDCU UR4, c[0x0][0x440] ;  /* 0x00008800ff0477ac */ /* 0x000f640008000800 */
[----:B-----5:R-:W-:Y:S02]  /*2670*/  ISETP.GE.AND P1, PT, R207, UR4, PT ;  /* 0x00000004cf007c0c */ /* 0x020fe4000bf26270 */
[----:B------:R-:W-:-:S11]  /*2680*/  ISETP.GE.AND P0, PT, R212, UR4, PT ;  /* 0x00000004d4007c0c */ /* 0x000fd6000bf06270 */
[----:B----4-:R-:W-:Y:S02]  /*2690*/  @!P1 IMAD.MOV.U32 R14, RZ, RZ, R223 ;  /* 0x000000ffff0e9224 */ /* 0x010fe400078e00df */
        /* <DEDUP_REMOVED lines=14> */
.L_x_962:
[----:B------:R1:W-:Y:S04]  /*2780*/  STS.128 [R230], RZ ;  /* 0x000000ffe6007388 */ /* 0x0003e80000000c00 */
[----:B------:R1:W-:Y:S02]  /*2790*/  STS.128 [R230+0x2000], RZ ;  /* 0x002000ffe6007388 */ /* 0x0003e40000000c00 */
.L_x_963:
[----:B------:R-:W-:Y:S05]  /*27a0*/  BSYNC.RECONVERGENT B0 ;  /* 0x0000000000007941 */ /* 0x000fea0003800200 */
.L_x_961:
[C---:B----4-:R-:W-:Y:S01]  /*27b0*/  VIADD R6, R206.reuse, 0x8 ;  /* 0x00000008ce067836 */ /* 0x050fe20000000000 */
        /* <DEDUP_REMOVED lines=11> */
[----:B------:R-:W1:Y:S01]  /*2870*/  LDCU UR4, c[0x0][0x440] ;  /* 0x00008800ff0477ac */ /* 0x000e620008000800 */
[----:B----4-:R-:W-:-:S04]  /*2880*/  LEA R6, P2, R10, R223, 0x1 ;  /* 0x000000df0a067211 */ /* 0x010fc800078408ff */
[----:B------:R-:W-:Y:S02]  /*2890*/  LEA.HI.X R7, R10, R222, R11, 0x1, P2 ;  /* 0x000000de0a077211 */ /* 0x000fe400010f0c0b */
[----:B-1----:R-:W-:Y:S02]  /*28a0*/  ISETP.GE.AND P1, PT, R207, UR4, PT ;  /* 0x00000004cf007c0c */ /* 0x002fe4000bf26270 */
        /* <DEDUP_REMOVED lines=11> */
.L_x_965:
[----:B------:R-:W-:Y:S05]  /*2960*/  BSYNC.RECONVERGENT B0 ;  /* 0x0000000000007941 */ /* 0x000fea0003800200 */
.L_x_964:
[----:B------:R-:W2:Y:S01]  /*2970*/  LDCU.64 UR4, c[0x0][0x3d0] ;  /* 0x00007a00ff0477ac */ /* 0x000ea20008000a00 */
[C---:B-1--4-:R-:W-:Y:S01]  /*2980*/  IMAD.WIDE.U32 R6, R4.reuse, UR19, R22 ;  /* 0x0000001304067c25 */ /* 0x052fe2000f8e0016 */
[----:B------:R-:W-:Y:S03]  /*2990*/  BSSY.RECONVERGENT B0, `(.L_x_966) ;  /* 0x0000021000007945 */ /* 0x000fe60003800200 */
[----:B------:R-:W-:Y:S01]  /*29a0*/  IMAD R0, R4, UR18, RZ ;  /* 0x0000001204007c24 */ /* 0x000fe2000f8e02ff */
[----:B------:R-:W-:-:S03]  /*29b0*/  IADD3 R6, P0, PT, R18, R6, RZ ;  /* 0x0000000612067210 */ /* 0x000fc60007f1e0ff */
[----:B------:R-:W-:-:S05]  /*29c0*/  IMAD R0, R5, UR19, R0 ;  /* 0x0000001305007c24 */ /* 0x000fca000f8e0200 */
        /* <DEDUP_REMOVED lines=27> */
.L_x_967:
[----:B------:R1:W-:Y:S04]  /*2b80*/  STS.128 [R215+0xc000], RZ ;  /* 0x00c000ffd7007388 */ /* 0x0003e80000000c00 */
[----:B------:R1:W-:Y:S02]  /*2b90*/  STS.128 [R215+0xe000], RZ ;  /* 0x00e000ffd7007388 */ /* 0x0003e40000000c00 */
.L_x_968:
[----:B------:R-:W-:Y:S05]  /*2ba0*/  BSYNC.RECONVERGENT B0 ;  /* 0x0000000000007941 */ /* 0x000fea0003800200 */
.L_x_966:
        /* <DEDUP_REMOVED lines=32> */
.L_x_970:
[----:B-1----:R-:W-:Y:S05]  /*2db0*/  BSYNC.RECONVERGENT B0 ;  /* 0x0000000000007941 */ /* 0x002fea0003800200 */
.L_x_969:
[----:B------:R-:W0:Y:S01]  /*2dc0*/  LDGDEPBAR ;  /* 0x00000000000079af */ /* 0x000e220000000000 */
[C---:B------:R-:W-:Y:S01]  /*2dd0*/  IMAD.IADD R193, R201.reuse, 0x1, R199 ;  /* 0x00000001c9c17824 */ /* 0x040fe200078e02c7 */
[----:B------:R-:W1:Y:S01]  /*2de0*/  LDC R216, c[0x0][0x44c] ;  /* 0x00011300ffd87b82 */ /* 0x000e620000000800 */
[----:B------:R-:W-:Y:S01]  /*2df0*/  IMAD.IADD R192, R201, 0x1, R200 ;  /* 0x00000001c9c07824 */ /* 0x000fe200078e02c8 */
[----:B------:R-:W-:Y:S01]  /*2e00*/  UIADD3 UR5, UPT, UPT, UR19, 0x40, URZ ;  /* 0x0000004013057890 */ /* 0x000fe2000fffe0ff */
[----:B------:R-:W-:Y:S01]  /*2e10*/  IMAD.IADD R176, R200, 0x1, R193 ;  /* 0x00000001c8b07824 */ /* 0x000fe200078e02c1 */
[----:B------:R-:W3:Y:S01]  /*2e20*/  LDCU UR4, c[0x0][0x590] ;  /* 0x0000b200ff0477ac */ /* 0x000ee20008000800 */
[----:B------:R-:W-:Y:S01]  /*2e30*/  LOP3.LUT R237, R0, 0xe0, R237, 0xf8, !PT ;  /* 0x000000e000ed7812 */ /* 0x000fe200078ef8ed */
[--C-:B------:R-:W-:Y:S01]  /*2e40*/  IMAD.IADD R191, R203, 0x1, R190.reuse ;  /* 0x00000001cbbf7824 */ /* 0x100fe200078e02be */
[----:B------:R-:W-:Y:S01]  /*2e50*/  IADD3 R0, PT, PT, R200, R201, R199 ;  /* 0x000000c9c8007210 */ /* 0x000fe20007ffe0c7 */
        /* <DEDUP_REMOVED lines=39> */
[----:B------:R1:W1:Y:S01]  /*30d0*/  LDSM.16.M88.4 R140, [R176] ;  /* 0x00000000b08c783b */ /* 0x0002620000000200 */
[----:B------:R-:W-:-:S02]  /*30e0*/  CS2R R22, SRZ ;  /* 0x0000000000167805 */ /* 0x000fc4000001ff00 */
[----:B------:R-:W-:Y:S01]  /*30f0*/  CS2R R20, SRZ ;  /* 0x0000000000147805 */ /* 0x000fe2000001ff00 */
[C---:B------:R-:W-:Y:S01]  /*3100*/  @P0 VIADD R244, R237.reuse, 0x19 ;  /* 0x00000019edf40836 */ /* 0x040fe20000000000 */
[----:B------:R1:W1:Y:S01]  /*3110*/  LDSM.16.M88.4 R144, [R176+0x800] ;  /* 0x00080000b090783b */ /* 0x0002620000000200 */
[C---:B------:R-:W-:Y:S01]  /*3120*/  @P0 VIADD R243, R237.reuse, 0x18 ;  /* 0x00000018edf30836 */ /* 0x040fe20000000000 */
[----:B---3--:R-:W-:Y:S01]  /*3130*/  USHF.L.U32 UR4, UR4, 0x6, URZ ;  /* 0x0000000604047899 */ /* 0x008fe200080006ff */
[C---:B------:R-:W-:Y:S01]  /*3140*/  @P0 VIADD R242, R237.reuse, 0x11 ;  /* 0x00000011edf20836 */ /* 0x040fe20000000000 */
[----:B------:R3:W1:Y:S01]  /*3150*/  LDSM.16.M88.4 R172, [R176+0x2000] ;  /* 0x00200000b0ac783b */ /* 0x0006620000000200 */
[C---:B------:R-:W-:Y:S02]  /*3160*/  @P0 VIADD R241, R237.reuse, 0x10 ;  /* 0x00000010edf10836 */ /* 0x040fe40000000000 */
[C---:B------:R-:W-:Y:S01]  /*3170*/  @P0 VIADD R240, R237.reuse, 0x9 ;  /* 0x00000009edf00836 */ /* 0x040fe20000000000 */
[----:B------:R-:W1:Y:S01]  /*3180*/  LDSM.16.M88.4 R176, [R176+0x2800] ;  /* 0x00280000b0b0783b */ /* 0x000e620000000200 */
[----:B------:R-:W-:-:S02]  /*3190*/  @P0 VIADD R239, R237, 0x8 ;  /* 0x00000008edef0836 */ /* 0x000fc40000000000 */
[----:B------:R-:W-:Y:S01]  /*31a0*/  @P0 VIADD R238, R237, 0x1 ;  /* 0x00000001edee0836 */ /* 0x000fe20000000000 */
        /* <DEDUP_REMOVED lines=11> */
[----:B------:R3:W1:Y:S02]  /*3260*/  LDSM.16.M88.4 R168, [R193+0x2800] ;  /* 0x00280000c1a8783b */ /* 0x0006640000000200 */
.L_x_973:
[----:B------:R-:W0:Y:S01]  /*3270*/  LDGDEPBAR ;  /* 0x00000000000079af */ /* 0x000e220000000000 */
[CC--:B------:R-:W-:Y:S02]  /*3280*/  IADD3 R182, PT, PT, R200.reuse, R191.reuse, RZ ;  /* 0x000000bfc8b67210 */ /* 0x0c0fe40007ffe0ff */
        /* <DEDUP_REMOVED lines=8> */
[----:B------:R-:W-:Y:S02]  /*3310*/  MOV R186, R221 ;  /* 0x000000dd00ba7202 */ /* 0x000fe40000000f00 */
[----:B------:R-:W-:Y:S01]  /*3320*/  MOV R187, R220 ;  /* 0x000000dc00bb7202 */ /* 0x000fe20000000f00 */
[----:B------:R-:W-:Y:S04]  /*3330*/  DEPBAR.LE SB0, 0x0 ;  /* 0x000080000000791a */ /* 0x000fe80000000000 */
[----:B------:R-:W-:Y:S06]  /*3340*/  BAR.SYNC.DEFER_BLOCKING 0x0 ;  /* 0x0000000000007b1d */ /* 0x000fec0000010000 */
[----:B------:R-:W-:Y:S08]  /*3350*/  LDSM.16.M88.4 R16, [R191] ;  /* 0x00000000bf10783b */ /* 0x000ff00000000200 */
[----:B--2---:R-:W2:Y:S08]  /*3360*/  LDSM.16.M88.4 R8, [R201+-0x4000] ;  /* 0xffc00000c908783b */ /* 0x004eb00000000200 */
[----:B------:R-:W4:Y:S08]  /*3370*/  LDSM.16.M88.4 R52, [R201+-0x3800] ;  /* 0xffc80000c934783b */ /* 0x000f300000000200 */
[----:B------:R-:W-:Y:S08]  /*3380*/  LDSM.16.M88.4 R56, [R182] ;  /* 0x00000000b638783b */ /* 0x000ff00000000200 */
[----:B------:R-:W3:Y:S08]  /*3390*/  LDSM.16.M88.4 R60, [R192+-0x4000] ;  /* 0xffc00000c03c783b */ /* 0x000ef00000000200 */
[----:B------:R-:W1:Y:S01]  /*33a0*/  LDSM.16.M88.4 R64, [R192+-0x3800] ;  /* 0xffc80000c040783b */ /* 0x000e620000000200 */
[C---:B--2---:R-:W-:Y:S07]  /*33b0*/  HMMA.16816.F32.BF16 R4, R16.reuse, R8, RZ ;  /* 0x000000081004723c */ /* 0x044fee00000418ff */
[----:B------:R-:W-:Y:S01]  /*33c0*/  LDSM.16.M88.4 R100, [R181] ;  /* 0x00000000b564783b */ /* 0x000fe20000000200 */
[C---:B------:R-:W-:Y:S07]  /*33d0*/  HMMA.16816.F32.BF16 R8, R16.reuse, R10, RZ ;  /* 0x0000000a1008723c */ /* 0x040fee00000418ff */
[----:B------:R-:W2:Y:S01]  /*33e0*/  LDSM.16.M88.4 R104, [R193+-0x4000] ;  /* 0xffc00000c168783b */ /* 0x000ea20000000200 */
[C---:B----4-:R-:W-:Y:S07]  /*33f0*/  HMMA.16816.F32.BF16 R12, R16.reuse, R52, RZ ;  /* 0x00000034100c723c */ /* 0x050fee00000418ff */
[----:B------:R-:W-:Y:S01]  /*3400*/  LDSM.16.M88.4 R108, [R180] ;  /* 0x00000000b46c783b */ /* 0x000fe20000000200 */
[----:B------:R-:W-:Y:S07]  /*3410*/  HMMA.16816.F32.BF16 R16, R16, R54, RZ ;  /* 0x000000361010723c */ /* 0x000fee00000418ff */
[----:B------:R-:W4:Y:S01]  /*3420*/  LDSM.16.M88.4 R52, [R193+-0x3800] ;  /* 0xffc80000c134783b */ /* 0x000f220000000200 */
[C---:B---3--:R-:W-:Y:S07]  /*3430*/  HMMA.16816.F32.BF16 R4, R56.reuse, R60, R4 ;  /* 0x0000003c3804723c */ /* 0x048fee0000041804 */
[----:B------:R-:W3:Y:S01]  /*3440*/  LDSM.16.M88.4 R112, [R0+-0x4000] ;  /* 0xffc000000070783b */ /* 0x000ee20000000200 */
        /* <DEDUP_REMOVED lines=9> */
[C---:B----4-:R-:W-:Y:S08]  /*34e0*/  HMMA.16816.F32.BF16 R12, R100.reuse, R52, R12 ;  /* 0x00000034640c723c */ /* 0x050ff0000004180c */
[----:B------:R-:W-:Y:S01]  /*34f0*/  HMMA.16816.F32.BF16 R16, R100, R54, R16 ;  /* 0x000000366410723c */ /* 0x000fe20000041810 */
[----:B------:R-:W4:Y:S07]  /*3500*/  LDSM.16.M88.4 R52, [R201+-0x1800] ;  /* 0xffe80000c934783b */ /* 0x000f2e0000000200 */
[C---:B---3--:R-:W-:Y:S01]  /*3510*/  HMMA.16816.F32.BF16 R4, R108.reuse, R112, R4 ;  /* 0x000000706c04723c */ /* 0x048fe20000041804 */
[----:B------:R-:W3:Y:S07]  /*3520*/  LDSM.16.M88.4 R100, [R182+0x2000] ;  /* 0x00200000b664783b */ /* 0x000eee0000000200 */
        /* <DEDUP_REMOVED lines=9> */
[C---:B----4-:R-:W-:Y:S08]  /*35c0*/  HMMA.16816.F32.BF16 R12, R60.reuse, R52, R12 ;  /* 0x000000343c0c723c */ /* 0x050ff0000004180c */
[----:B------:R-:W-:Y:S01]  /*35d0*/  HMMA.16816.F32.BF16 R16, R60, R54, R16 ;  /* 0x000000363c10723c */ /* 0x000fe20000041810 */
[----:B------:R-:W4:Y:S07]  /*35e0*/  LDSM.16.M88.4 R52, [R193+-0x1800] ;  /* 0xffe80000c134783b */ /* 0x000f2e0000000200 */
[C---:B---3--:R-:W-:Y:S01]  /*35f0*/  HMMA.16816.F32.BF16 R4, R100.reuse, R104, R4 ;  /* 0x000000686404723c */ /* 0x048fe20000041804 */
[----:B------:R-:W3:Y:S07]  /*3600*/  LDSM.16.M88.4 R60, [R180+0x2000] ;  /* 0x00200000b43c783b */ /* 0x000eee0000000200 */
[C---:B------:R-:W-:Y:S08]  /*3610*/  HMMA.16816.F32.BF16 R8, R100.reuse, R106, R8 ;  /* 0x0000006a6408723c */ /* 0x040ff00000041808 */
[C---:B-1----:R-:W-:Y:S08]  /*3620*/  HMMA.16816.F32.BF16 R12, R100.reuse, R56, R12 ;  /* 0x00000038640c723c */ /* 0x042ff0000004180c */
[----:B------:R-:W-:Y:S08]  /*3630*/  HMMA.16816.F32.BF16 R16, R100, R58, R16 ;  /* 0x0000003a6410723c */ /* 0x000ff00000041810 */
[C---:B--2---:R-:W-:Y:S05]  /*3640*/  HMMA.16816.F32.BF16 R4, R108.reuse, R112, R4 ;  /* 0x000000706c04723c */ /* 0x044fea0000041804 */
[----:B------:R-:W-:Y:S03]  /*3650*/  FMUL.FTZ R113, R229, 1.4426950216293334961 ;  /* 0x3fb8aa3be5717820 */ /* 0x000fe60000410000 */
[C---:B------:R-:W-:Y:S03]  /*3660*/  HMMA.16816.F32.BF16 R8, R108.reuse, R114, R8 ;  /* 0x000000726c08723c */ /* 0x040fe60000041808 */
[----:B------:R-:W-:Y:S02]  /*3670*/  FSEL R113, R113, RZ, P2 ;  /* 0x000000ff71717208 */ /* 0x000fe40001000000 */
[-C--:B------:R-:W-:Y:S03]  /*3680*/  @P0 ISETP.GE.AND P2, PT, R241, R232.reuse, PT ;  /* 0x000000e8f100020c */ /* 0x080fe60003f46270 */
[C---:B----4-:R-:W-:Y:S08]  /*3690*/  HMMA.16816.F32.BF16 R12, R108.reuse, R52, R12 ;  /* 0x000000346c0c723c */ /* 0x050ff0000004180c */
[----:B------:R-:W-:Y:S01]  /*36a0*/  HMMA.16816.F32.BF16 R16, R108, R54, R16 ;  /* 0x000000366c10723c */ /* 0x000fe20000041810 */
[----:B------:R-:W1:Y:S07]  /*36b0*/  LDSM.16.M88.4 R52, [R0+-0x1800] ;  /* 0xffe800000034783b */ /* 0x000e6e0000000200 */
[C---:B---3--:R-:W-:Y:S08]  /*36c0*/  HMMA.16816.F32.BF16 R4, R60.reuse, R64, R4 ;  /* 0x000000403c04723c */ /* 0x048ff00000041804 */
        /* <DEDUP_REMOVED lines=46> */
[--C-:B------:R-:W-:Y:S01]  /*39b0*/  FFMA.FTZ R181, R6, UR11, -R113.reuse ;  /* 0x0000000b06b57c23 */ /* 0x100fe20008010871 */
[-C--:B---3--:R-:W-:Y:S01]  /*39c0*/  MOV R6, R61.reuse ;  /* 0x0000003d00067202 */ /* 0x088fe20000000f00 */
[----:B------:R-:W-:Y:S01]  /*39d0*/  FMUL.FTZ R65, R65, UR12 ;  /* 0x0000000c41417c20 */ /* 0x000fe20008410000 */
[----:B------:R-:W-:Y:S01]  /*39e0*/  @P0 FSEL R6, R61, -INF , !P1 ;  /* 0xff8000003d060808 */ /* 0x000fe20004800000 */
[--C-:B------:R-:W-:Y:S01]  /*39f0*/  FFMA.FTZ R110, R5, UR11, -R4.reuse ;  /* 0x0000000b056e7c23 */ /* 0x100fe20008010804 */
[----:B------:R-:W-:Y:S03]  /*3a00*/  FFMA.FTZ R61, -R61, R61, 1 ;  /* 0x3f8000003d3d7423 */ /* 0x000fe6000001013d */
[----:B------:R-:W3:Y:S01]  /*3a10*/  MUFU.TANH R63, R15 ;  /* 0x0000000f003f7308 */ /* 0x000ee20000002400 */
[----:B------:R-:W-:Y:S01]  /*3a20*/  FFMA.FTZ R66, -R66, R66, 1 ;  /* 0x3f80000042427423 */ /* 0x000fe20000010142 */
[-C--:B-1----:R-:W-:Y:S01]  /*3a30*/  MOV R9, R59.reuse ;  /* 0x0000003b00097202 */ /* 0x082fe20000000f00 */
[--C-:B------:R-:W-:Y:S01]  /*3a40*/  FFMA.FTZ R115, R6, UR11, -R113.reuse ;  /* 0x0000000b06737c23 */ /* 0x100fe20008010871 */
        /* <DEDUP_REMOVED lines=20> */
[--C-:B------:R-:W-:Y:S01]  /*3b90*/  FFMA.FTZ R107, R5, UR11, -R4.reuse ;  /* 0x0000000b056b7c23 */ /* 0x100fe20008010804 */
        /* <DEDUP_REMOVED lines=8> */
[--C-:B------:R-:W-:Y:S01]  /*3c20*/  FFMA.FTZ R182, R7, UR11, -R113.reuse ;  /* 0x0000000b07b67c23 */ /* 0x100fe20008010871 */
        /* <DEDUP_REMOVED lines=12> */
[----:B------:R-:W-:Y:S01]  /*3cf0*/  ISETP.NE.AND P5, PT, R231, RZ, PT ;  /* 0x000000ffe700720c */ /* 0x000fe20003fa5270 */
[----:B------:R-:W-:Y:S06]  /*3d00*/  FFMA.FTZ R4, R5, UR11, -R4 ;  /* 0x0000000b05047c23 */ /* 0x000fec0008010804 */
[----:B------:R-:W2:Y:S01]  /*3d10*/  MUFU.EX2 R183, R183 ;  /* 0x000000b700b77308 */ /* 0x000ea20000000800 */
[-C--:B-1----:R-:W-:Y:S01]  /*3d20*/  MOV R7, R60.reuse ;  /* 0x0000003c00077202 */ /* 0x082fe20000000f00 */
[----:B------:R-:W3:Y:S01]  /*3d30*/  LDG.E R104, desc[UR16][R186.64] ;  /* 0x00000010ba687981 */ /* 0x000ee2000c1e1900 */
[C---:B------:R-:W-:Y:S07]  /*3d40*/  @P0 FSEL R7, R60.reuse, -INF , !P2 ;  /* 0xff8000003c070808 */ /* 0x040fee0005000000 */
[----:B------:R-:W-:Y:S01]  /*3d50*/  MUFU.EX2 R112, R112 ;  /* 0x0000007000707308 */ /* 0x000fe20000000800 */
[----:B------:R-:W-:Y:S01]  /*3d60*/  FFMA.FTZ R60, -R60, R60, 1 ;  /* 0x3f8000003c3c7423 */ /* 0x000fe2000001013c */
[----:B------:R-:W4:Y:S01]  /*3d70*/  LDG.E R185, desc[UR16][R186.64+0x20] ;  /* 0x00002010bab97981 */ /* 0x000f22000c1e1900 */
[----:B------:R-:W-:Y:S07]  /*3d80*/  FFMA.FTZ R62, -R62, R62, 1 ;  /* 0x3f8000003e3e7423 */ /* 0x000fee000001013e */
[----:B------:R-:W1:Y:S01]  /*3d90*/  MUFU.EX2 R111, R111 ;  /* 0x0000006f006f7308 */ /* 0x000e620000000800 */
[--C-:B------:R-:W-:Y:S01]  /*3da0*/  FFMA.FTZ R180, R7, UR11, -R113.reuse ;  /* 0x0000000b07b47c23 */ /* 0x100fe20008010871 */
[----:B------:R-:W-:Y:S01]  /*3db0*/  FMUL.FTZ R60, R60, UR12 ;  /* 0x0000000c3c3c7c20 */ /* 0x000fe20008410000 */
[----:B------:R-:W-:Y:S07]  /*3dc0*/  FFMA.FTZ R101, -R101, R101, 1 ;  /* 0x3f80000065657423 */ /* 0x000fee0000010165 */
[----:B------:R-:W1:Y:S01]  /*3dd0*/  MUFU.TANH R103, R16 ;  /* 0x0000001000677308 */ /* 0x000e620000002400 */
[----:B------:R-:W-:Y:S01]  /*3de0*/  FFMA.FTZ R100, -R100, R100, 1 ;  /* 0x3f80000064647423 */ /* 0x000fe20000010164 */
[----:B--2---:R-:W-:Y:S01]  /*3df0*/  F2FP.BF16.F32.PACK_AB R6, R183, R184 ;  /* 0x000000b8b706723e */ /* 0x004fe200000010ff */
[----:B------:R-:W-:Y:S01]  /*3e00*/  FMUL.FTZ R67, R67, UR12 ;  /* 0x0000000c43437c20 */ /* 0x000fe20008410000 */
[----:B------:R-:W-:Y:S01]  /*3e10*/  FMUL.FTZ R62, R62, UR12 ;  /* 0x0000000c3e3e7c20 */ /* 0x000fe20008410000 */
[----:B------:R-:W-:Y:S01]  /*3e20*/  FMUL.FTZ R101, R101, UR12 ;  /* 0x0000000c65657c20 */ /* 0x000fe20008410000 */
[----:B------:R-:W-:Y:S01]  /*3e30*/  FMUL.FTZ R100, R100, UR12 ;  /* 0x0000000c64647c20 */ /* 0x000fe20008410000 */
[----:B------:R2:W-:Y:S03]  /*3e40*/  STS [R214], R6 ;  /* 0x00000006d6007388 */ /* 0x0005e60000000800 */
[----:B------:R-:W2:Y:S01]  /*3e50*/  MUFU.TANH R102, R17 ;  /* 0x0000001100667308 */ /* 0x000ea20000002400 */
[----:B-1----:R-:W-:Y:S05]  /*3e60*/  F2FP.BF16.F32.PACK_AB R5, R111, R112 ;  /* 0x000000706f05723e */ /* 0x002fea00000010ff */
[----:B------:R1:W-:Y:S04]  /*3e70*/  STS [R214+0x400], R5 ;  /* 0x00040005d6007388 */ /* 0x0003e80000000800 */
[----:B------:R-:W-:Y:S01]  /*3e80*/  MUFU.EX2 R182, R182 ;  /* 0x000000b600b67308 */ /* 0x000fe20000000800 */
[-C--:B------:R-:W-:Y:S09]  /*3e90*/  MOV R8, R103.reuse ;  /* 0x0000006700087202 */ /* 0x080ff20000000f00 */
        /* <DEDUP_REMOVED lines=84> */
[C---:B------:R-:W-:Y:S01]  /*43e0*/  FADD.FTZ R10, -R185.reuse, R10 ;  /* 0x0000000ab90a7221 */ /* 0x040fe20000010100 */
[C---:B------:R-:W-:Y:S01]  /*43f0*/  FADD.FTZ R12, -R104.reuse, R12 ;  /* 0x0000000c680c7221 */ /* 0x040fe20000010100 */
[----:B------:R-:W-:Y:S01]  /*4400*/  FADD.FTZ R13, -R104, R13 ;  /* 0x0000000d680d7221 */ /* 0x000fe20000010100 */
[C---:B------:R-:W-:Y:S01]  /*4410*/  FADD.FTZ R11, -R185.reuse, R11 ;  /* 0x0000000bb90b7221 */ /* 0x040fe20000010100 */
[----:B------:R-:W-:Y:S01]  /*4420*/  FADD.FTZ R14, -R185, R14 ;  /* 0x0000000eb90e7221 */ /* 0x000fe20000010100 */
[----:B------:R-:W-:Y:S01]  /*4430*/  FMUL.FTZ R12, R180, R12 ;  /* 0x0000000cb40c7220 */ /* 0x000fe20000410000 */
[----:B------:R-:W-:Y:S01]  /*4440*/  FMUL.FTZ R13, R115, R13 ;  /* 0x0000000d730d7220 */ /* 0x000fe20000410000 */
[C---:B------:R-:W-:Y:S01]  /*4450*/  FADD.FTZ R15, -R185.reuse, R15 ;  /* 0x0000000fb90f7221 */ /* 0x040fe20000010100 */
        /* <DEDUP_REMOVED lines=39> */
[----:B------:R-:W-:Y:S01]  /*46d0*/  IMAD.MOV.U32 R13, RZ, RZ, -0x4000 ;  /* 0xffffc000ff0d7424 */ /* 0x000fe200078e00ff */
[----:B------:R-:W1:Y:S01]  /*46e0*/  LDC R7, c[0x0][0x3b4] ;  /* 0x0000ed00ff077b82 */ /* 0x000e620000000800 */
[----:B------:R-:W-:Y:S03]  /*46f0*/  ISETP.GE.AND P3, PT, R212, UR6, PT ;  /* 0x00000006d4007c0c */ /* 0x000fe6000bf66270 */
[----:B------:R-:W-:Y:S05]  /*4700*/  SEL R13, R13, 0x4000, !P2 ;  /* 0x000040000d0d7807 */ /* 0x000fea0005000000 */
[--C-:B------:R-:W-:Y:S02]  /*4710*/  IMAD.IADD R227, R227, 0x1, R13.reuse ;  /* 0x00000001e3e37824 */ /* 0x100fe400078e020d */
[--C-:B------:R-:W-:Y:S02]  /*4720*/  IMAD.IADD R230, R230, 0x1, R13.reuse ;  /* 0x00000001e6e67824 */ /* 0x100fe400078e020d */
[----:B------:R-:W-:Y:S01]  /*4730*/  IMAD.IADD R191, R191, 0x1, R13 ;  /* 0x00000001bfbf7824 */ /* 0x000fe200078e020d */
[C---:B-1----:R-:W-:Y:S01]  /*4740*/  SHF.L.U64.HI R7, R9.reuse, 0x5, R7 ;  /* 0x0000000509077819 */ /* 0x042fe20000010207 */
[----:B------:R-:W-:Y:S04]  /*4750*/  IMAD.SHL.U32 R17, R9, 0x40, RZ ;  /* 0x0000004009117824 */ /* 0x000fe800078e00ff */
[----:B------:R-:W-:Y:S05]  /*4760*/  IMAD.X R17, RZ, RZ, ~R17, P1 ;  /* 0x000000ffff117224 */ /* 0x000fea00008e0e11 */
[----:B------:R-:W-:Y:S04]  /*4770*/  SHF.R.S64 R5, R5, 0x1f, R17 ;  /* 0x0000001f05057819 */ /* 0x000fe80000001011 */
[----:B------:R-:W-:Y:S01]  /*4780*/  IADD3 R223, P1, PT, R5, R223, RZ ;  /* 0x000000df05df7210 */ /* 0x000fe20007f3e0ff */
[----:B------:R-:W-:Y:S03]  /*4790*/  IMAD.SHL.U32 R5, R9, 0x20, RZ ;  /* 0x0000002009057824 */ /* 0x000fe600078e00ff */
[----:B------:R-:W-:Y:S01]  /*47a0*/  LEA.HI.X.SX32 R222, R17, R222, 0x1, P1 ;  /* 0x000000de11de7211 */ /* 0x000fe200008f0eff */
[----:B------:R-:W-:Y:S01]  /*47b0*/  @!P4 IMAD.MOV.U32 R56, RZ, RZ, R223 ;  /* 0x000000ffff38c224 */ /* 0x000fe200078e00df */
[CC--:B------:R-:W-:Y:S02]  /*47c0*/  @!P4 LEA R54, P2, R5.reuse, R223.reuse, 0x1 ;  /* 0x000000df0536c211 */ /* 0x0c0fe400078408ff */
[C---:B------:R-:W-:Y:S01]  /*47d0*/  @!P3 LEA R52, P1, R5.reuse, R223, 0x1 ;  /* 0x000000df0534b211 */ /* 0x040fe200078208ff */
[--C-:B------:R-:W-:Y:S01]  /*47e0*/  @!P4 IMAD.MOV.U32 R57, RZ, RZ, R222.reuse ;  /* 0x000000ffff39c224 */ /* 0x100fe200078e00de */
        /* <DEDUP_REMOVED lines=29> */
.L_x_971:
        /* <DEDUP_REMOVED lines=14> */
[----:B------:R-:W1:Y:S04]  /*4aa0*/  LDSM.16.MT88.4 R8, [R202+0x8000] ;  /* 0x00800000ca08783b */ /* 0x000e680000004200 */
[----:B------:R-:W3:Y:S04]  /*4ab0*/  LDSM.16.MT88.4 R12, [R197] ;  /* 0x00000000c50c783b */ /* 0x000ee80000004200 */
[----:B------:R-:W4:Y:S04]  /*4ac0*/  LDSM.16.MT88.4 R16, [R202+0xa000] ;  /* 0x00a00000ca10783b */ /* 0x000f280000004200 */
[----:B--2---:R-:W-:Y:S04]  /*4ad0*/  LDSM.16.MT88.4 R52, [R198+0x800] ;  /* 0x00080000c634783b */ /* 0x004fe80000004200 */
[----:B------:R-:W2:Y:S04]  /*4ae0*/  LDSM.16.MT88.4 R56, [R202+0x8800] ;  /* 0x00880000ca38783b */ /* 0x000ea80000004200 */
[----:B------:R-:W5:Y:S04]  /*4af0*/  LDSM.16.MT88.4 R60, [R197+0x800] ;  /* 0x00080000c53c783b */ /* 0x000f680000004200 */
[----:B------:R-:W5:Y:S04]  /*4b00*/  LDSM.16.MT88.4 R64, [R202+0xa800] ;  /* 0x00a80000ca40783b */ /* 0x000f680000004200 */
[----:B------:R-:W-:Y:S04]  /*4b10*/  LDSM.16.MT88.4 R100, [R202+0x9000] ;  /* 0x00900000ca64783b */ /* 0x000fe80000004200 */
[----:B------:R-:W-:Y:S01]  /*4b20*/  LDSM.16.MT88.4 R104, [R197+0x1000] ;  /* 0x00100000c568783b */ /* 0x000fe20000004200 */
[-C--:B-1----:R-:W-:Y:S08]  /*4b30*/  HMMA.16816.F32.BF16 R20, R4, R8.reuse, R20 ;  /* 0x000000080414723c */ /* 0x082ff00000041814 */
[C---:B---3--:R-:W-:Y:S08]  /*4b40*/  HMMA.16816.F32.BF16 R24, R12.reuse, R8, R24 ;  /* 0x000000080c18723c */ /* 0x048ff00000041818 */
[-C--:B------:R-:W-:Y:S08]  /*4b50*/  HMMA.16816.F32.BF16 R28, R12, R10.reuse, R28 ;  /* 0x0000000a0c1c723c */ /* 0x080ff0000004181c */
[C---:B------:R-:W-:Y:S01]  /*4b60*/  HMMA.16816.F32.BF16 R32, R4.reuse, R10, R32 ;  /* 0x0000000a0420723c */ /* 0x040fe20000041820 */
[----:B------:R-:W1:Y:S07]  /*4b70*/  LDSM.16.MT88.4 R8, [R198+0x1000] ;  /* 0x00100000c608783b */ /* 0x000e6e0000004200 */
[-C--:B----4-:R-:W-:Y:S08]  /*4b80*/  HMMA.16816.F32.BF16 R36, R4, R16.reuse, R36 ;  /* 0x000000100424723c */ /* 0x090ff00000041824 */
[C---:B------:R-:W-:Y:S08]  /*4b90*/  HMMA.16816.F32.BF16 R40, R12.reuse, R16, R40 ;  /* 0x000000100c28723c */ /* 0x040ff00000041828 */
[-C--:B------:R-:W-:Y:S01]  /*4ba0*/  HMMA.16816.F32.BF16 R44, R12, R18.reuse, R44 ;  /* 0x000000120c2c723c */ /* 0x080fe2000004182c */
[----:B------:R-:W3:Y:S07]  /*4bb0*/  LDSM.16.MT88.4 R12, [R202+0xb000] ;  /* 0x00b00000ca0c783b */ /* 0x000eee0000004200 */
[----:B------:R-:W-:Y:S01]  /*4bc0*/  HMMA.16816.F32.BF16 R48, R4, R18, R48 ;  /* 0x000000120430723c */ /* 0x000fe20000041830 */
[----:B------:R-:W-:Y:S04]  /*4bd0*/  LDSM.16.MT88.4 R4, [R198+0x1800] ;  /* 0x00180000c604783b */ /* 0x000fe80000004200 */
[----:B------:R-:W4:Y:S03]  /*4be0*/  LDSM.16.MT88.4 R16, [R202+0x9800] ;  /* 0x00980000ca10783b */ /* 0x000f260000004200 */
[-C--:B--2---:R-:W-:Y:S08]  /*4bf0*/  HMMA.16816.F32.BF16 R20, R52, R56.reuse, R20 ;  /* 0x000000383414723c */ /* 0x084ff00000041814 */
[C---:B-----5:R-:W-:Y:S08]  /*4c00*/  HMMA.16816.F32.BF16 R24, R60.reuse, R56, R24 ;  /* 0x000000383c18723c */ /* 0x060ff00000041818 */
[-C--:B------:R-:W-:Y:S08]  /*4c10*/  HMMA.16816.F32.BF16 R28, R60, R58.reuse, R28 ;  /* 0x0000003a3c1c723c */ /* 0x080ff0000004181c */
[C---:B------:R-:W-:Y:S01]  /*4c20*/  HMMA.16816.F32.BF16 R32, R52.reuse, R58, R32 ;  /* 0x0000003a3420723c */ /* 0x040fe20000041820 */
[----:B------:R-:W2:Y:S07]  /*4c30*/  LDSM.16.MT88.4 R56, [R197+0x1800] ;  /* 0x00180000c538783b */ /* 0x000eae0000004200 */
        /* <DEDUP_REMOVED lines=15> */
[C---:B--2---:R-:W-:Y:S08]  /*4d30*/  HMMA.16816.F32.BF16 R24, R56.reuse, R16, R24 ;  /* 0x000000103818723c */ /* 0x044ff00000041818 */
        /* <DEDUP_REMOVED lines=17> */
[--C-:B------:R-:W-:Y:S01]  /*4e50*/  @!P3 IMAD.MOV.U32 R8, RZ, RZ, R225.reuse ;  /* 0x000000ffff08b224 */ /* 0x100fe200078e00e1 */
[C---:B------:R-:W-:Y:S01]  /*4e60*/  LEA R4, P1, R219.reuse, R225, 0x1 ;  /* 0x000000e1db047211 */ /* 0x040fe200078208ff */
[----:B------:R-:W-:Y:S02]  /*4e70*/  @!P2 IMAD.MOV.U32 R6, RZ, RZ, R225 ;  /* 0x000000ffff06a224 */ /* 0x000fe400078e00e1 */
[----:B------:R-:W-:Y:S01]  /*4e80*/  @!P3 IMAD.MOV.U32 R9, RZ, RZ, R224 ;  /* 0x000000ffff09b224 */ /* 0x000fe200078e00e0 */
[----:B------:R-:W-:Y:S01]  /*4e90*/  LEA.HI.X R5, R219, R224, R218, 0x1, P1 ;  /* 0x000000e0db057211 */ /* 0x000fe200008f0cda */
[----:B------:R-:W-:Y:S03]  /*4ea0*/  @!P2 IMAD.MOV.U32 R7, RZ, RZ, R224 ;  /* 0x000000ffff07a224 */ /* 0x000fe600078e00e0 */
        /* <DEDUP_REMOVED lines=21> */
.L_x_972:
        /* <DEDUP_REMOVED lines=313> */
[----:B-1----:R-:W-:Y:S01]  /*6390*/  IMAD R32, R205, UR7, R5 ;  /* 0x00000007cd207c24 */ /* 0x002fe2000f8e0205 */
[----:B------:R-:W-:Y:S01]  /*63a0*/  MOV R33, R4 ;  /* 0x0000000400217202 */ /* 0x000fe20000000f00 */
[----:B------:R-:W-:Y:S05]  /*63b0*/  BRA `(.L_x_975) ;  /* 0x0000000000187947 */ /* 0x000fea0003800000 */
.L_x_974:
[----:B------:R-:W1:Y:S01]  /*63c0*/  LDC.64 R6, c[0x0][0x5c0] ;  /* 0x00017000ff067b82 */ /* 0x000e620000000a00 */
[----:B------:R-:W-:-:S05]  /*63d0*/  IADD3 R4, PT, PT, R233, R234, RZ ;  /* 0x000000eae9047210 */ /* 0x000fca0007ffe0ff */
[C---:B-1----:R-:W-:Y:S02]  /*63e0*/  IMAD R32, R4.reuse, R7, RZ ;  /* 0x0000000704207224 */ /* 0x042fe400078e02ff */
[----:B------:R-:W-:-:S05]  /*63f0*/  IMAD.WIDE.U32 R4, R4, R6, RZ ;  /* 0x0000000604047225 */ /* 0x000fca00078e00ff */
[----:B------:R-:W-:Y:S02]  /*6400*/  IADD3 R32, PT, PT, R5, R32, RZ ;  /* 0x0000002005207210 */ /* 0x000fe40007ffe0ff */
[----:B------:R-:W-:Y:S02]  /*6410*/  MOV R33, R4 ;  /* 0x0000000400217202 */ /* 0x000fe40000000f00 */
.L_x_975:
        /* <DEDUP_REMOVED lines=14> */
.L_x_976:
[----:B------:R-:W1:Y:S01]  /*6500*/  LDC.64 R4, c[0x0][0x5c8] ;  /* 0x00017200ff047b82 */ /* 0x000e620000000a00 */
[----:B------:R-:W-:-:S05]  /*6510*/  IADD3 R8, PT, PT, R233, R234, RZ ;  /* 0x000000eae9087210 */ /* 0x000fca0007ffe0ff */
[C---:B-1----:R-:W-:Y:S02]  /*6520*/  IMAD R0, R8.reuse, R5, RZ ;  /* 0x0000000508007224 */ /* 0x042fe400078e02ff */
[----:B------:R-:W-:-:S05]  /*6530*/  IMAD.WIDE.U32 R8, R8, R4, RZ ;  /* 0x0000000408087225 */ /* 0x000fca00078e00ff */
[----:B------:R-:W-:Y:S02]  /*6540*/  IADD3 R0, PT, PT, R9, R0, RZ ;  /* 0x0000000009007210 */ /* 0x000fe40007ffe0ff */
[----:B------:R-:W-:-:S07]  /*6550*/  MOV R2, R8 ;  /* 0x0000000800027202 */ /* 0x000fce0000000f00 */
.L_x_977:
        /* <DEDUP_REMOVED lines=12> */
[C---:B------:R-:W-:Y:S02]  /*6620*/  ISETP.GE.AND P2, PT, R209.reuse, R232, PT ;  /* 0x000000e8d100720c */ /* 0x040fe40003f46270 */
        /* <DEDUP_REMOVED lines=28> */
.L_x_979:
[----:B------:R-:W-:Y:S05]  /*67f0*/  BSYNC.RECONVERGENT B0 ;  /* 0x0000000000007941 */ /* 0x000fea0003800200 */
.L_x_978:
        /* <DEDUP_REMOVED lines=16> */
.L_x_981:
[----:B------:R-:W-:Y:S05]  /*6900*/  BSYNC.RECONVERGENT B0 ;  /* 0x0000000000007941 */ /* 0x000fea0003800200 */
.L_x_980:
        /* <DEDUP_REMOVED lines=22> */
[----:B----4-:R1:W-:Y:S04]  /*6a70*/  @!P1 STG.E.128 desc[UR16][R6.64], R20 ;  /* 0x0000001406009986 */ /* 0x0103e8000c101d10 */
[----:B------:R1:W-:Y:S02]  /*6a80*/  @!P0 STG.E.128 desc[UR16][R6.64+0x80], R12 ;  /* 0x0000800c06008986 */ /* 0x0003e4000c101d10 */
.L_x_983:
[----:B------:R-:W-:Y:S05]  /*6a90*/  BSYNC.RECONVERGENT B0 ;  /* 0x0000000000007941 */ /* 0x000fea0003800200 */
.L_x_982:
[----:B------:R-:W-:Y:S05]  /*6aa0*/  @P4 BRA `(.L_x_950) ;  /* 0x0000000000384947 */ /* 0x000fea0003800000 */
[----:B------:R-:W2:Y:S01]  /*6ab0*/  LDCU UR6, c[0x0][0x440] ;  /* 0x00008800ff0677ac */ /* 0x000ea20008000800 */
[----:B-1----:R-:W-:Y:S01]  /*6ac0*/  MOV R7, R0 ;  /* 0x0000000000077202 */ /* 0x002fe20000000f00 */
[-C--:B------:R-:W-:Y:S01]  /*6ad0*/  IMAD R40, R40, R4.reuse, RZ ;  /* 0x0000000428287224 */ /* 0x080fe200078e02ff */
[----:B------:R-:W1:Y:S01]  /*6ae0*/  LDCU.64 UR4, c[0x0][0x568] ;  /* 0x0000ad00ff0477ac */ /* 0x000e620008000a00 */
[----:B------:R-:W-:Y:S02]  /*6af0*/  IMAD.MOV.U32 R6, RZ, RZ, R24 ;  /* 0x000000ffff067224 */ /* 0x000fe400078e0018 */
[C---:B------:R-:W-:Y:S02]  /*6b00*/  IMAD R40, R41.reuse, R5, R40 ;  /* 0x0000000529287224 */ /* 0x040fe400078e0228 */
[----:B------:R-:W-:-:S04]  /*6b10*/  IMAD.WIDE.U32 R6, R41, R4, R6 ;  /* 0x0000000429067225 */ /* 0x000fc800078e0006 */
[----:B------:R-:W-:Y:S01]  /*6b20*/  IMAD.IADD R40, R40, 0x1, R7 ;  /* 0x0000000128287824 */ /* 0x000fe200078e0207 */
[----:B--2---:R-:W-:Y:S02]  /*6b30*/  ISETP.GE.AND P1, PT, R207, UR6, PT ;  /* 0x00000006cf007c0c */ /* 0x004fe4000bf26270 */
[----:B------:R-:W-:Y:S02]  /*6b40*/  ISETP.GE.AND P0, PT, R212, UR6, PT ;  /* 0x00000006d4007c0c */ /* 0x000fe4000bf06270 */
[----:B-1----:R-:W-:-:S04]  /*6b50*/  LEA R4, P2, R6, UR4, 0x1 ;  /* 0x0000000406047c11 */ /* 0x002fc8000f8408ff */
[----:B------:R-:W-:-:S05]  /*6b60*/  LEA.HI.X R5, R6, UR5, R40, 0x1, P2 ;  /* 0x0000000506057c11 */ /* 0x000fca00090f0c28 */
[----:B------:R2:W-:Y:S04]  /*6b70*/  @!P1 STG.E.128 desc[UR16][R4.64], R16 ;  /* 0x0000001004009986 */ /* 0x0005e8000c101d10 */
[----:B------:R2:W-:Y:S02]  /*6b80*/  @!P0 STG.E.128 desc[UR16][R4.64+0x80], R8 ;  /* 0x0000800804008986 */ /* 0x0005e4000c101d10 */
.L_x_950:
[----:B------:R-:W-:Y:S05]  /*6b90*/  BSYNC.RECONVERGENT B1 ;  /* 0x0000000000017941 */ /* 0x000fea0003800200 */
.L_x_928:
        /* <DEDUP_REMOVED lines=11> */
.L_x_985:
        /* <DEDUP_REMOVED lines=11> */
.L_x_2429:


//--------------------- .text._ZN5flash44flash_bwd_dq_dk_dv_loop_seqk_parallel_kernelI23Flash_bwd_kernel_traitsILi128ELi64ELi64ELi8ELi4ELi2ELi2ELb1ELb0EN7cutlass10bfloat16_tE19Flash_kernel_traitsILi128ELi64ELi64ELi8ES3_EELb1ELb0ELb1ELb0ELb0ELb0ELb0EEEvNS_16Flash_bwd_paramsE --------------------------
	.section	.text._ZN5flash44flash_bwd_dq_dk_dv_loop_seqk_parallel_kernelI23Flash_bwd_kernel_traitsILi128ELi64ELi64ELi8ELi4ELi2ELi2ELb1ELb0EN7cutlass10bfloat16_tE19Flash_kernel_traitsILi128ELi64ELi64ELi8ES3_EELb1ELb0ELb1ELb0ELb0ELb0ELb0EEEvNS_16Flash_bwd_paramsE,"ax",@progbits
	.align	128
        .global         _ZN5flash44flash_bwd_dq_dk_dv_loop_seqk_parallel_kernelI23Flash_bwd_kernel_traitsILi128ELi64ELi64ELi8ELi4ELi2ELi2ELb1ELb0EN7cutlass10bfloat16_tE19Flash_kernel_traitsILi128ELi64ELi64ELi8ES3_EELb1ELb0ELb1ELb0ELb0ELb0ELb0EEEvNS_16Flash_bwd_paramsE
        .type           _ZN5flash44flash_bwd_dq_dk_dv_loop_seqk_parallel_kernelI23Flash_bwd_kernel_traitsILi128ELi64ELi64ELi8ELi4ELi2ELi2ELb1ELb0EN7cutlass10bfloat16_tE19Flash_kernel_traitsILi128ELi64ELi64ELi8ES3_EELb1ELb0ELb1ELb0ELb0ELb0ELb0EEEvNS_16Flash_bwd_paramsE,@function
        .size           _ZN5flash44flash_bwd_dq_dk_dv_loop_seqk_parallel_kernelI23Flash_bwd_kernel_traitsILi128ELi64ELi64ELi8ELi4ELi2ELi2ELb1ELb0EN7cutlass10bfloat16_tE19Flash_kernel_traitsILi128ELi64ELi64ELi8ES3_EELb1ELb0ELb1ELb0ELb0ELb0ELb0EEEvNS_16Flash_bwd_paramsE,(.L_x_2430 - _ZN5flash44flash_bwd_dq_dk_dv_loop_seqk_parallel_kernelI23Flash_bwd_kernel_traitsILi128ELi64ELi64ELi8ELi4ELi2ELi2ELb1ELb0EN7cutlass10bfloat16_tE19Flash_kernel_traitsILi128ELi64ELi64ELi8ES3_EELb1ELb0ELb1ELb0ELb0ELb0ELb0EEEvNS_16Flash_bwd_paramsE)
        .other          _ZN5flash44flash_bwd_dq_dk_dv_loop_seqk_parallel_kernelI23Flash_bwd_kernel_traitsILi128ELi64ELi64ELi8ELi4ELi2ELi2ELb1ELb0EN7cutlass10bfloat16_tE19Flash_kernel_traitsILi128ELi64ELi64ELi8ES3_EELb1ELb0ELb1ELb0ELb0ELb0ELb0EEEvNS_16Flash_bwd_paramsE,@"STO_CUDA_ENTRY STV_DEFAULT"
_ZN5flash44flash_bwd_dq_dk_dv_loop_seqk_parallel_kernelI23Flash_bwd_kernel_traitsILi128ELi64ELi64ELi8ELi4ELi2ELi2ELb1ELb0EN7cutlass10bfloat16_tE19Flash_kernel_traitsILi128ELi64ELi64ELi8ES3_EELb1ELb0ELb1ELb0ELb0ELb0ELb0EEEvNS_16Flash_bwd_paramsE:
.text._ZN5flash44flash_bwd_dq_dk_dv_loop_seqk_parallel_kernelI23Flash_bwd_kernel_traitsILi128ELi64ELi64ELi8ELi4ELi2ELi2ELb1ELb0EN7cutlass10bfloat16_tE19Flash_kernel_traitsILi128ELi64ELi64ELi8ES3_EELb1ELb0ELb1ELb0ELb0ELb0ELb0EEEvNS_16Flash_bwd_paramsE:
        /* <DEDUP_REMOVED lines=10> */
[----:B------:R-:W2:Y:S01]  /*00a0*/  LDC.64 R224, c[0x0][0x460] ;  /* 0x00011800ffe07b82 */ /* 0x000ea20000000a00 */
[----:B------:R-:W-:Y:S01]  /*00b0*/  UMOV UR5, 0x400 ;  /* 0x0000040000057882 */ /* 0x000fe20000000000 */
[----:B------:R-:W-:Y:S01]  /*00c0*/  IMAD.U32 R223, RZ, RZ, UR4 ;  /* 0x00000004ffdf7e24 */ /* 0x000fe2000f8e00ff */
[----:B------:R-:W2:Y:S01]  /*00d0*/  S2R R212, SR_CTAID.Y ;  /* 0x0000000000d47919 */ /* 0x000ea20000002600 */
[----:B------:R-:W-:Y:S01]  /*00e0*/  IMAD.MOV.U32 R207, RZ, RZ, 0x20 ;  /* 0x00000020ffcf7424 */ /* 0x000fe200078e00ff */
[----:B------:R-:W3:Y:S01]  /*00f0*/  LDCU.64 UR20, c[0x0][0x358] ;  /* 0x00006b00ff1477ac */ /* 0x000ee20008000a00 */
[----:B------:R-:W4:Y:S02]  /*0100*/  S2R R211, SR_CTAID.Z ;  /* 0x0000000000d37919 */ /* 0x000f240000002700 */
[----:B------:R-:W5:Y:S01]  /*0110*/  S2UR UR6, SR_CgaCtaId ;  /* 0x00000000000679c3 */ /* 0x000f620000008800 */
[----:B------:R-:W1:Y:S01]  /*0120*/  LDCU.64 UR8, c[0x0][0x470] ;  /* 0x00008e00ff0877ac */ /* 0x000e620008000a00 */
[----:B------:R-:W-:Y:S01]  /*0130*/  UMOV UR22, URZ ;  /* 0x000000ff00167c82 */ /* 0x000fe20008000000 */
[----:B------:R-:W-:-:S05]  /*0140*/  UMOV UR23, URZ ;  /* 0x000000ff00177c82 */ /* 0x000fca0008000000 */
[----:B------:R-:W2:Y:S01]  /*0150*/  S2UR UR18, SR_CTAID.X ;  /* 0x00000000001279c3 */ /* 0x000ea20000002500 */
[C---:B-1----:R-:W-:Y:S01]  /*0160*/  IMAD.SHL.U32 R7, R218.reuse, 0x2, RZ ;  /* 0x00000002da077824 */ /* 0x042fe200078e00ff */
[--C-:B------:R-:W-:Y:S01]  /*0170*/  SHF.R.U32.HI R3, RZ, 0x2, R218.reuse ;  /* 0x00000002ff037819 */ /* 0x100fe200000116da */
[C---:B------:R-:W-:Y:S01]  /*0180*/  IMAD.SHL.U32 R11, R218.reuse, 0x10, RZ ;  /* 0x00000010da0b7824 */ /* 0x040fe200078e00ff */
[--C-:B------:R-:W-:Y:S01]  /*0190*/  SHF.R.U32.HI R222, RZ, 0x3, R218.reuse ;  /* 0x00000003ffde7819 */ /* 0x100fe200000116da */
[C---:B------:R-:W-:Y:S01]  /*01a0*/  IMAD.SHL.U32 R5, R218.reuse, 0x20, RZ ;  /* 0x00000020da057824 */ /* 0x040fe200078e00ff */
[----:B------:R-:W-:Y:S01]  /*01b0*/  LOP3.LUT R2, R7, 0x38, RZ, 0xc0, !PT ;  /* 0x0000003807027812 */ /* 0x000fe200078ec0ff */
[----:B------:R-:W-:Y:S01]  /*01c0*/  IMAD.SHL.U32 R221, R218, 0x8, RZ ;  /* 0x00000008dadd7824 */ /* 0x000fe200078e00ff */
[----:B------:R-:W-:Y:S01]  /*01d0*/  SHF.R.U32.HI R4, RZ, 0x1, R218 ;  /* 0x00000001ff047819 */ /* 0x000fe200000116da */
[----:B-----5:R-:W-:Y:S01]  /*01e0*/  ULEA UR6, UR6, UR5, 0x18 ;  /* 0x0000000506067291 */ /* 0x020fe2000f8ec0ff */
[----:B------:R-:W-:-:S02]  /*01f0*/  LOP3.LUT R2, R2, 0x20, R3, 0x78, !PT ;  /* 0x0000002002027812 */ /* 0x000fc400078e7803 */
[C---:B------:R-:W-:Y:S01]  /*0200*/  LOP3.LUT R0, R5.reuse, 0xc00, RZ, 0xc0, !PT ;  /* 0x00000c0005007812 */ /* 0x040fe200078ec0ff */
[----:B------:R-:W-:Y:S01]  /*0210*/  UIADD3 UR5, UPT, UPT, UR6, 0x12000, URZ ;  /* 0x0001200006057890 */ /* 0x000fe2000fffe0ff */
[----:B------:R-:W-:Y:S01]  /*0220*/  LOP3.LUT R217, R2, 0x1c0, R11, 0xf8, !PT ;  /* 0x000001c002d97812 */ /* 0x000fe200078ef80b */
[----:B------:R-:W-:Y:S01]  /*0230*/  UIADD3 UR4, UPT, UPT, UR6, 0x10000, URZ ;  /* 0x0001000006047890 */ /* 0x000fe2000fffe0ff */
[----:B------:R-:W-:Y:S02]  /*0240*/  LOP3.LUT R2, R5, 0x200, RZ, 0xc0, !PT ;  /* 0x0000020005027812 */ /* 0x000fe400078ec0ff */
[----:B------:R-:W-:Y:S02]  /*0250*/  LOP3.LUT R0, R0, 0x6, R7, 0xf8, !PT ;  /* 0x0000000600007812 */ /* 0x000fe400078ef807 */
[----:B------:R-:W-:Y:S02]  /*0260*/  LOP3.LUT R9, R2, 0x3800, R11, 0xf8, !PT ;  /* 0x0000380002097812 */ /* 0x000fe400078ef80b */
[----:B------:R-:W-:-:S02]  /*0270*/  LOP3.LUT R11, R11, 0x1c0, RZ, 0xc0, !PT ;  /* 0x000001c00b0b7812 */ /* 0x000fc400078ec0ff */
[----:B------:R-:W-:Y:S02]  /*0280*/  LOP3.LUT R2, R5, 0x400, RZ, 0xc0, !PT ;  /* 0x0000040005027812 */ /* 0x000fe400078ec0ff */
[--C-:B------:R-:W-:Y:S02]  /*0290*/  LOP3.LUT R6, R11, 0x18, R222.reuse, 0xf8, !PT ;  /* 0x000000180b067812 */ /* 0x100fe400078ef8de */
[--C-:B------:R-:W-:Y:S02]  /*02a0*/  LOP3.LUT R2, R2, 0x6, R7.reuse, 0xf8, !PT ;  /* 0x0000000602027812 */ /* 0x100fe400078ef807 */
[----:B------:R-:W-:Y:S02]  /*02b0*/  LOP3.LUT R215, R6, 0x38, R7, 0x78, !PT ;  /* 0x0000003806d77812 */ /* 0x000fe400078e7807 */
[----:B------:R-:W-:Y:S02]  /*02c0*/  LOP3.LUT R7, R7, 0x20, RZ, 0xc0, !PT ;  /* 0x0000002007077812 */ /* 0x000fe400078ec0ff */
[----:B------:R-:W-:Y:S01]  /*02d0*/  LOP3.LUT R217, R0, R217, RZ, 0xfc, !PT ;  /* 0x000000d900d97212 */ /* 0x000fe200078efcff */
[----:B------:R-:W-:Y:S01]  /*02e0*/  IMAD.SHL.U32 R0, R218, 0x40, RZ ;  /* 0x00000040da007824 */ /* 0x000fe200078e00ff */
[----:B------:R-:W-:-:S02]  /*02f0*/  LOP3.LUT R7, R7, 0x18, R222, 0xf8, !PT ;  /* 0x0000001807077812 */ /* 0x000fc400078ef8de */
[----:B------:R-:W-:Y:S02]  /*0300*/  LOP3.LUT R215, R2, R215, RZ, 0xfc, !PT ;  /* 0x000000d702d77212 */ /* 0x000fe400078efcff */
[----:B------:R-:W-:Y:S02]  /*0310*/  LOP3.LUT R2, R7, 0x1c0, R0, 0xf8, !PT ;  /* 0x000001c007027812 */ /* 0x000fe400078ef800 */
[----:B------:R-:W-:Y:S02]  /*0320*/  LOP3.LUT R216, R4, 0x30, RZ, 0xc0, !PT ;  /* 0x0000003004d87812 */ /* 0x000fe400078ec0ff */
[----:B------:R-:W-:Y:S02]  /*0330*/  LOP3.LUT R8, R0, 0x1c0, RZ, 0xc0, !PT ;  /* 0x000001c000087812 */ /* 0x000fe400078ec0ff */
[----:B------:R-:W-:Y:S01]  /*0340*/  LOP3.LUT R205, R2, 0x38, R221, 0x78, !PT ;  /* 0x0000003802cd7812 */ /* 0x000fe200078e78dd */
[----:B------:R-:W-:Y:S01]  /*0350*/  IMAD.MOV.U32 R2, RZ, RZ, 0x10 ;  /* 0x00000010ff027424 */ /* 0x000fe200078e00ff */
[----:B------:R-:W-:-:S02]  /*0360*/  LOP3.LUT R216, R216, 0x7, R3, 0xf8, !PT ;  /* 0x00000007d8d87812 */ /* 0x000fc400078ef803 */
[----:B------:R-:W-:Y:S02]  /*0370*/  LOP3.LUT R3, R4, 0x10, RZ, 0xc0, !PT ;  /* 0x0000001004037812 */ /* 0x000fe400078ec0ff */
[----:B------:R-:W-:Y:S02]  /*0380*/  LOP3.LUT R204, R0, 0x200, RZ, 0xc0, !PT ;  /* 0x0000020000cc7812 */ /* 0x000fe400078ec0ff */
[----:B------:R-:W-:Y:S02]  /*0390*/  LOP3.LUT R11, R8, 0x38, R221, 0xf8, !PT ;  /* 0x00000038080b7812 */ /* 0x000fe400078ef8dd */
[----:B--2---:R-:W-:Y:S02]  /*03a0*/  LEA R224, P0, R212, R224, 0x2 ;  /* 0x000000e0d4e07211 */ /* 0x004fe400078010ff */
[----:B------:R-:W-:Y:S02]  /*03b0*/  LOP3.LUT R205, R205, 0x200, R0, 0xf8, !PT ;  /* 0x00000200cdcd7812 */ /* 0x000fe400078ef800 */
[----:B------:R-:W1:Y:S01]  /*03c0*/  LDC R0, c[0x0][0x438] ;  /* 0x00010e00ff007b82 */ /* 0x000e620000000800 */
[----:B------:R-:W-:-:S02]  /*03d0*/  LOP3.LUT R206, R3, 0x8, R218, 0xf8, !PT ;  /* 0x0000000803ce7812 */ /* 0x000fc400078ef8da */
[C-C-:B------:R-:W-:Y:S02]  /*03e0*/  LOP3.LUT R210, R204.reuse, 0xc00, R5.reuse, 0xf8, !PT ;  /* 0x00000c00ccd27812 */ /* 0x140fe400078ef805 */
[----:B------:R-:W-:Y:S02]  /*03f0*/  LOP3.LUT R3, R11, 0x8, R4, 0x78, !PT ;  /* 0x000000080b037812 */ /* 0x000fe400078e7804 */
[----:B------:R-:W-:Y:S02]  /*0400*/  LOP3.LUT R204, R204, 0x400, R5, 0xf8, !PT ;  /* 0x00000400cccc7812 */ /* 0x000fe400078ef805 */
[----:B------:R-:W-:Y:S02]  /*0410*/  R2P PR, R218, 0xe ;  /* 0x0000000eda007804 */ /* 0x000fe40000000000 */
[-C--:B------:R-:W-:Y:S02]  /*0420*/  LOP3.LUT R210, R210, R3.reuse, RZ, 0xfc, !PT ;  /* 0x00000003d2d27212 */ /* 0x080fe400078efcff */
[----:B------:R-:W-:-:S02]  /*0430*/  LOP3.LUT R204, R204, R3, RZ, 0xfc, !PT ;  /* 0x00000003cccc7212 */ /* 0x000fc400078efcff */
[----:B------:R-:W-:Y:S02]  /*0440*/  LOP3.LUT R3, R221, 0x1f8, RZ, 0xc0, !PT ;  /* 0x000001f8dd037812 */ /* 0x000fe400078ec0ff */
[----:B------:R-:W-:Y:S02]  /*0450*/  LEA R217, R217, UR5, 0x1 ;  /* 0x00000005d9d97c11 */ /* 0x000fe4000f8e08ff */
[----:B------:R-:W-:Y:S02]  /*0460*/  LOP3.LUT R206, R206, R11, RZ, 0x3c, !PT ;  /* 0x0000000bcece7212 */ /* 0x000fe400078e3cff */
[--C-:B------:R-:W-:Y:S01]  /*0470*/  LOP3.LUT R208, R11, 0x8, R218.reuse, 0x78, !PT ;  /* 0x000000080bd07812 */ /* 0x100fe200078e78da */
[----:B------:R-:W-:Y:S01]  /*0480*/  VIADD R213, R217, 0x20 ;  /* 0x00000020d9d57836 */ /* 0x000fe20000000000 */
[----:B------:R-:W-:Y:S01]  /*0490*/  LOP3.LUT R4, R3, 0x38, R218, 0x78, !PT ;  /* 0x0000003803047812 */ /* 0x000fe200078e78da */
[----:B------:R-:W-:Y:S01]  /*04a0*/  @P3 VIADD R213, R217, 0xffffffe0 ;  /* 0xffffffe0d9d53836 */ /* 0x000fe20000000000 */
[----:B------:R-:W-:-:S02]  /*04b0*/  SEL R209, R2, 0xfffffff0, !P1 ;  /* 0xfffffff002d17807 */ /* 0x000fc40004800000 */
[----:B------:R-:W-:Y:S02]  /*04c0*/  SEL R2, R2, 0xfffffff0, !P2 ;  /* 0xfffffff002027807 */ /* 0x000fe40005000000 */
[----:B------:R-:W-:Y:S02]  /*04d0*/  LOP3.LUT R208, R9, R208, RZ, 0xfc, !PT ;  /* 0x000000d009d07212 */ /* 0x000fe400078efcff */
[----:B------:R-:W-:Y:S01]  /*04e0*/  LOP3.LUT R206, R206, 0x200, R5, 0xf8, !PT ;  /* 0x00000200cece7812 */ /* 0x000fe200078ef805 */
[----:B------:R-:W-:Y:S01]  /*04f0*/  IMAD.IADD R246, R217, 0x1, R2 ;  /* 0x00000001d9f67824 */ /* 0x000fe200078e0202 */
[----:B------:R-:W-:Y:S01]  /*0500*/  LOP3.LUT R220, R221, 0x38, RZ, 0xc0, !PT ;  /* 0x00000038dddc7812 */ /* 0x000fe200078ec0ff */
[----:B------:R-:W-:Y:S01]  /*0510*/  IMAD.IADD R227, R2, 0x1, R213 ;  /* 0x0000000102e37824 */ /* 0x000fe200078e02d5 */
[----:B------:R-:W-:Y:S02]  /*0520*/  LOP3.LUT R219, R4, 0x1e00, R221, 0xf8, !PT ;  /* 0x00001e0004db7812 */ /* 0x000fe400078ef8dd */
[----:B------:R-:W-:-:S02]  /*0530*/  LEA.HI.X R225, R212, R225, RZ, 0x2, P0 ;  /* 0x000000e1d4e17211 */ /* 0x000fc400000f14ff */
[----:B------:R-:W-:Y:S02]  /*0540*/  SHF.R.U32.HI R218, RZ, 0x5, R218 ;  /* 0x00000005ffda7819 */ /* 0x000fe400000116da */
[----:B------:R-:W-:Y:S02]  /*0550*/  SEL R207, R207, 0xffffffe0, !P2 ;  /* 0xffffffe0cfcf7807 */ /* 0x000fe40005000000 */
[----:B------:R-:W-:Y:S02]  /*0560*/  LOP3.LUT R214, R220, 0x40, RZ, 0xfc, !PT ;  /* 0x00000040dcd67812 */ /* 0x000fe400078efcff */
[----:B------:R-:W-:Y:S02]  /*0570*/  LEA R219, R219, UR6, 0x1 ;  /* 0x00000006dbdb7c11 */ /* 0x000fe4000f8e08ff */
[----:B------:R-:W-:Y:S02]  /*0580*/  LEA R215, R215, UR6, 0x1 ;  /* 0x00000006d7d77c11 */ /* 0x000fe4000f8e08ff */
[----:B------:R-:W-:-:S02]  /*0590*/  LEA R206, R206, UR5, 0x1 ;  /* 0x00000005cece7c11 */ /* 0x000fc4000f8e08ff */
[----:B------:R-:W-:Y:S02]  /*05a0*/  LEA R210, R210, UR6, 0x1 ;  /* 0x00000006d2d27c11 */ /* 0x000fe4000f8e08ff */
[----:B------:R-:W-:Y:S02]  /*05b0*/  LEA R208, R208, UR4, 0x1 ;  /* 0x00000004d0d07c11 */ /* 0x000fe4000f8e08ff */
[----:B------:R-:W-:Y:S02]  /*05c0*/  LEA R204, R204, UR4, 0x1 ;  /* 0x00000004cccc7c11 */ /* 0x000fe4000f8e08ff */
[----:B-1-34-:R-:W-:-:S07]  /*05d0*/  LEA R205, R205, UR6, 0x1 ;  /* 0x00000006cdcd7c11 */ /* 0x01afce000f8e08ff */
.L_x_1045:
[----:B------:R-:W1:Y:S01]  /*05e0*/  LDC.64 R2, c[0x0][0x478] ;  /* 0x00011e00ff027b82 */ /* 0x000e620000000a00 */
[----:B------:R-:W-:Y:S01]  /*05f0*/  ISETP.NE.U32.AND P4, PT, RZ, UR8, PT ;  /* 0x00000008ff007c0c */ /* 0x000fe2000bf85070 */
[----:B------:R-:W-:Y:S02]  /*0600*/  IMAD.SHL.U32 R11, R212, 0x4, RZ ;  /* 0x00000004d40b7824 */ /* 0x000fe400078e00ff */
[----:B------:R-:W-:Y:S01]  /*0610*/  IMAD.MOV.U32 R243, RZ, RZ, RZ ;  /* 0x000000fffff37224 */ /* 0x000fe200078e00ff */
[----:B------:R-:W-:-:S03]  /*0620*/  ISETP.NE.AND.EX P4, PT, RZ, UR9, PT, P4 ;  /* 0x00000009ff007c0c */ /* 0x000fc6000bf85340 */
[----:B--2---:R-:W2:Y:S01]  /*0630*/  LDC.64 R6, c[0x0][0x460] ;  /* 0x00011800ff067b82 */ /* 0x004ea20000000a00 */
[----:B------:R-:W-:-:S07]  /*0640*/  IMAD.MOV.U32 R16, RZ, RZ, -0x1 ;  /* 0xffffffffff107424 */ /* 0x000fce00078e00ff */
[----:B------:R-:W3:Y:S02]  /*0650*/  LDC.U8 R8, c[0x0][0x532] ;  /* 0x00014c80ff087b82 */ /* 0x000ee40000000000 */
[----:B------:R-:W-:Y:S02]  /*0660*/  @P4 IADD3 R12, P1, PT, R11, UR8, RZ ;  /* 0x000000080b0c4c10 */ /* 0x000fe4000ff3e0ff */
[----:B-1----:R-:W-:-:S04]  /*0670*/  ISETP.NE.U32.AND P3, PT, R2, RZ, PT ;  /* 0x000000ff0200720c */ /* 0x002fc80003f65070 */
[----:B------:R-:W1:Y:S01]  /*0680*/  LDC.64 R4, c[0x0][0x468] ;  /* 0x00011a00ff047b82 */ /* 0x000e620000000a00 */
[----:B------:R-:W-:Y:S02]  /*0690*/  ISETP.NE.AND.EX P3, PT, R3, RZ, PT, P3 ;  /* 0x000000ff0300720c */ /* 0x000fe40003f65330 */
[C---:B--2---:R-:W-:Y:S02]  /*06a0*/  ISETP.NE.U32.AND P5, PT, R6.reuse, RZ, PT ;  /* 0x000000ff0600720c */ /* 0x044fe40003fa5070 */
[----:B------:R-:W-:Y:S02]  /*06b0*/  ISETP.NE.U32.AND P2, PT, R6, RZ, PT ;  /* 0x000000ff0600720c */ /* 0x000fe40003f45070 */
[----:B------:R-:W-:Y:S02]  /*06c0*/  SHF.R.U32.HI R6, RZ, 0x1e, R212 ;  /* 0x0000001eff067819 */ /* 0x000fe400000116d4 */
[C---:B------:R-:W-:Y:S02]  /*06d0*/  ISETP.NE.AND.EX P5, PT, R7.reuse, RZ, PT, P5 ;  /* 0x000000ff0700720c */ /* 0x040fe40003fa5350 */
[----:B------:R-:W-:-:S03]  /*06e0*/  ISETP.NE.AND.EX P2, PT, R7, RZ, PT, P2 ;  /* 0x000000ff0700720c */ /* 0x000fc60003f45320 */
[----:B------:R-:W-:Y:S02]  /*06f0*/  @P3 IADD3 R2, P0, PT, R11, R2, RZ ;  /* 0x000000020b023210 */ /* 0x000fe40007f1e0ff */
[----:B------:R-:W-:-:S03]  /*0700*/  @P4 IADD3.X R13, PT, PT, R6, UR9, RZ, P1, !PT ;  /* 0x00000009060d4c10 */ /* 0x000fc60008ffe4ff */
[----:B------:R-:W-:Y:S02]  /*0710*/  @P3 IMAD.X R3, R6, 0x1, R3, P0 ;  /* 0x0000000106033824 */ /* 0x000fe400000e0603 */
[----:B------:R-:W2:Y:S04]  /*0720*/  @P4 LDG.E R243, desc[UR20][R12.64] ;  /* 0x000000140cf34981 */ /* 0x000ea8000c1e1900 */
[----:B------:R-:W2:Y:S04]  /*0730*/  @P3 LDG.E R242, desc[UR20][R2.64] ;  /* 0x0000001402f23981 */ /* 0x000ea8000c1e1900 */
[----:B-----5:R4:W5:Y:S04]  /*0740*/  @P5 LDG.E R16, desc[UR20][R224.64] ;  /* 0x00000014e0105981 */ /* 0x020968000c1e1900 */
[----:B------:R4:W5:Y:S01]  /*0750*/  @P2 LDG.E R9, desc[UR20][R224.64+0x4] ;  /* 0x00000414e0092981 */ /* 0x000962000c1e1900 */
[----:B---3--:R-:W-:Y:S01]  /*0760*/  ISETP.NE.AND P4, PT, R8, RZ, PT ;  /* 0x000000ff0800720c */ /* 0x008fe20003f85270 */
[----:B------:R-:W-:Y:S01]  /*0770*/  IMAD.MOV.U32 R244, RZ, RZ, -0x1 ;  /* 0xfffffffffff47424 */ /* 0x000fe200078e00ff */
[----:B-1----:R-:W-:-:S02]  /*0780*/  ISETP.EQ.U32.AND P1, PT, R4, RZ, PT ;  /* 0x000000ff0400720c */ /* 0x002fc40003f22070 */
[----:B------:R-:W-:Y:S02]  /*0790*/  IADD3 R10, P0, PT, R11, R4, RZ ;  /* 0x000000040b0a7210 */ /* 0x000fe40007f1e0ff */
[----:B------:R-:W-:-:S03]  /*07a0*/  ISETP.EQ.OR.EX P1, PT, R5, RZ, !P4, P1 ;  /* 0x000000ff0500720c */ /* 0x000fc60006722710 */
[----:B------:R-:W-:Y:S02]  /*07b0*/  IMAD.X R11, R6, 0x1, R5, P0 ;  /* 0x00000001060b7824 */ /* 0x000fe400000e0605 */
[----:B------:R-:W1:Y:S08]  /*07c0*/  @!P3 LDC R6, c[0x0][0x43c] ;  /* 0x00010f00ff06bb82 */ /* 0x000e700000000800 */
[----:B------:R-:W3:Y:S01]  /*07d0*/  @!P3 LDC.64 R2, c[0x0][0x488] ;  /* 0x00012200ff02bb82 */ /* 0x000ee20000000a00 */
[----:B------:R4:W5:Y:S01]  /*07e0*/  @!P1 LDG.E R244, desc[UR20][R10.64] ;  /* 0x000000140af49981 */ /* 0x000962000c1e1900 */
[----:B------:R-:W-:-:S04]  /*07f0*/  ISETP.NE.U32.AND P1, PT, R4, RZ, PT ;  /* 0x000000ff0400720c */ /* 0x000fc80003f25070 */
[----:B------:R-:W-:Y:S02]  /*0800*/  ISETP.NE.AND.EX P1, PT, R5, RZ, PT, P1 ;  /* 0x000000ff0500720c */ /* 0x000fe40003f25310 */
[----:B------:R-:W1:Y:S01]  /*0810*/  @!P2 LDC R245, c[0x0][0x434] ;  /* 0x00010d00fff5ab82 */ /* 0x000e620000000800 */
[----:B---3--:R-:W-:-:S04]  /*0820*/  @!P3 ISETP.NE.U32.AND P0, PT, R2, RZ, PT ;  /* 0x000000ff0200b20c */ /* 0x008fc80003f05070 */
[----:B------:R-:W-:-:S04]  /*0830*/  @!P3 ISETP.NE.AND.EX P0, PT, R3, RZ, PT, P0 ;  /* 0x000000ff0300b20c */ /* 0x000fc80003f05300 */
[----:B-1----:R-:W-:Y:S01]  /*0840*/  @!P3 SEL R6, R6, RZ, P0 ;  /* 0x000000ff0606b207 */ /* 0x002fe20000000000 */
[----:B--2---:R-:W-:Y:S01]  /*0850*/  @P3 IMAD.IADD R242, R242, 0x1, -R243 ;  /* 0x00000001f2f23824 */ /* 0x004fe200078e0af3 */
[----:B----4-:R-:W-:Y:S07]  /*0860*/  @!P1 BRA `(.L_x_986) ;  /* 0x00000000000c9947 */ /* 0x010fee0003800000 */
[----:B------:R-:W2:Y:S02]  /*0870*/  @P4 LDG.E R3, desc[UR20][R10.64+0x4] ;  /* 0x000004140a034981 */ /* 0x000ea4000c1e1900 */
[----:B--2--5:R-:W-:-:S06]  /*0880*/  @P4 IADD3 R0, PT, PT, R3, -R244, RZ ;  /* 0x800000f403004210 */ /* 0x024fcc0007ffe0ff */
[----:B------:R1:W5:Y:S02]  /*0890*/  @!P4 LDG.E R0, desc[UR20][R10.64] ;  /* 0x000000140a00c981 */ /* 0x000364000c1e1900 */
.L_x_986:
        /* <DEDUP_REMOVED lines=39> */
.L_x_988:
[----:B------:R-:W2:Y:S01]  /*0b10*/  LDCU.64 UR14, c[0x0][0x3b8] ;  /* 0x00007700ff0e77ac */ /* 0x000ea20008000a00 */
[----:B-1----:R-:W-:-:S05]  /*0b20*/  IADD3 R10, PT, PT, R243, R244, RZ ;  /* 0x000000f4f30a7210 */ /* 0x002fca0007ffe0ff */
[C---:B--2---:R-:W-:Y:S02]  /*0b30*/  IMAD R9, R10.reuse, UR15, RZ ;  /* 0x0000000f0a097c24 */ /* 0x044fe4000f8e02ff */
[----:B------:R-:W-:-:S05]  /*0b40*/  IMAD.WIDE.U32 R10, R10, UR14, RZ ;  /* 0x0000000e0a0a7c25 */ /* 0x000fca000f8e00ff */
[----:B------:R-:W-:Y:S02]  /*0b50*/  IADD3 R9, PT, PT, R11, R9, RZ ;  /* 0x000000090b097210 */ /* 0x000fe40007ffe0ff */
.L_x_989:
        /* <DEDUP_REMOVED lines=38> */
.L_x_990:
[----:B------:R-:W1:Y:S01]  /*0dc0*/  LDCU.64 UR12, c[0x0][0x3c0] ;  /* 0x00007800ff0c77ac */ /* 0x000e620008000a00 */
[----:B------:R-:W-:-:S05]  /*0dd0*/  IADD3 R2, PT, PT, R243, R244, RZ ;  /* 0x000000f4f3027210 */ /* 0x000fca0007ffe0ff */
[C---:B-1----:R-:W-:Y:S02]  /*0de0*/  IMAD R11, R2.reuse, UR13, RZ ;  /* 0x0000000d020b7c24 */ /* 0x042fe4000f8e02ff */
[----:B------:R-:W-:-:S05]  /*0df0*/  IMAD.WIDE.U32 R2, R2, UR12, RZ ;  /* 0x0000000c02027c25 */ /* 0x000fca000f8e00ff */
[----:B------:R-:W-:Y:S02]  /*0e00*/  IADD3 R11, PT, PT, R3, R11, RZ ;  /* 0x0000000b030b7210 */ /* 0x000fe40007ffe0ff */
[----:B------:R-:W-:-:S07]  /*0e10*/  MOV R12, R2 ;  /* 0x00000002000c7202 */ /* 0x000fce0000000f00 */
.L_x_991:
        /* <DEDUP_REMOVED lines=28> */
.L_x_992:
[C---:B------:R-:W-:Y:S02]  /*0fe0*/  IMAD R25, R16.reuse, UR7, RZ ;  /* 0x0000000710197c24 */ /* 0x040fe4000f8e02ff */
[----:B------:R-:W-:-:S05]  /*0ff0*/  IMAD.WIDE.U32 R2, R16, UR6, RZ ;  /* 0x0000000610027c25 */ /* 0x000fca000f8e00ff */
[----:B------:R-:W-:Y:S02]  /*1000*/  IADD3 R25, PT, PT, R3, R25, RZ ;  /* 0x0000001903197210 */ /* 0x000fe40007ffe0ff */
[----:B------:R-:W-:-:S07]  /*1010*/  MOV R20, R2 ;  /* 0x0000000200147202 */ /* 0x000fce0000000f00 */
.L_x_993:
        /* <DEDUP_REMOVED lines=20> */
.L_x_994:
[----:B------:R-:W1:Y:S01]  /*1160*/  LDC R14, c[0x0][0x434] ;  /* 0x00010d00ff0e7b82 */ /* 0x000e620000000800 */
[----:B------:R-:W-:-:S04]  /*1170*/  IMAD R3, R212, UR19, R211 ;  /* 0x00000013d4037c24 */ /* 0x000fc8000f8e02d3 */
[----:B-1----:R-:W-:-:S03]  /*1180*/  IMAD R14, R3, R14, RZ ;  /* 0x0000000e030e7224 */ /* 0x002fc600078e02ff */
.L_x_995:
        /* <DEDUP_REMOVED lines=11> */
.L_x_996:
[----:B------:R-:W1:Y:S01]  /*1240*/  LDC R22, c[0x0][0x444] ;  /* 0x00011100ff167b82 */ /* 0x000e620000000800 */
[----:B------:R-:W-:-:S04]  /*1250*/  IMAD R3, R212, UR19, R211 ;  /* 0x00000013d4037c24 */ /* 0x000fc8000f8e02d3 */
[----:B-1----:R-:W-:-:S07]  /*1260*/  IMAD R22, R3, R22, RZ ;  /* 0x0000001603167224 */ /* 0x002fce00078e02ff */
.L_x_997:
[----:B------:R-:W1:Y:S01]  /*1270*/  LDCU.128 UR4, c[0x0][0x590] ;  /* 0x0000b200ff0477ac */ /* 0x000e620008000c00 */
[----:B------:R-:W2:Y:S01]  /*1280*/  LDC.64 R2, c[0x0][0x3b0] ;  /* 0x0000ec00ff027b82 */ /* 0x000ea20000000a00 */
[----:B------:R-:W3:Y:S01]  /*1290*/  S2R R235, SR_TID.X ;  /* 0x0000000000eb7919 */ /* 0x000ee20000002100 */
[--C-:B------:R-:W-:Y:S01]  /*12a0*/  IADD3 R20, P1, P0, R30, R20, R26.reuse ;  /* 0x000000141e147210 */ /* 0x100fe2000783e01a */
[----:B------:R-:W-:Y:S01]  /*12b0*/  UIMAD UR24, UR19, UR24, URZ ;  /* 0x00000018131872a4 */ /* 0x000fe2000f8e02ff */
[----:B------:R-:W-:Y:S01]  /*12c0*/  IADD3 R28, P3, PT, R220, R28, RZ ;  /* 0x0000001cdc1c7210 */ /* 0x000fe20007f7e0ff */
[----:B------:R-:W4:Y:S01]  /*12d0*/  LDCU.64 UR16, c[0x0][0x570] ;  /* 0x0000ae00ff1077ac */ /* 0x000f220008000a00 */
[----:B------:R-:W-:Y:S01]  /*12e0*/  SHF.R.S32.HI R26, RZ, 0x1f, R26 ;  /* 0x0000001fff1a7819 */ /* 0x000fe2000001141a */
[----:B------:R-:W-:Y:S01]  /*12f0*/  BSSY.RECONVERGENT B1, `(.L_x_987) ;  /* 0x000060e000017945 */ /* 0x000fe20003800200 */
[----:B------:R-:W5:Y:S01]  /*1300*/  LDC.64 R4, c[0x0][0x5f8] ;  /* 0x00017e00ff047b82 */ /* 0x000f620000000a00 */
[----:B------:R-:W-:Y:S01]  /*1310*/  IMAD.X R29, RZ, RZ, R17, P3 ;  /* 0x000000ffff1d7224 */ /* 0x000fe200018e0611 */
[----:B------:R-:W-:Y:S01]  /*1320*/  IADD3.X R24, PT, PT, R24, R25, R26, P1, P0 ;  /* 0x0000001918187210 */ /* 0x000fe20000fe041a */
[----:B------:R-:W-:Y:S01]  /*1330*/  IMAD.MOV.U32 R17, RZ, RZ, RZ ;  /* 0x000000ffff117224 */ /* 0x000fe200078e00ff */
[----:B------:R-:W-:Y:S01]  /*1340*/  ISETP.NE.AND P4, PT, RZ, UR10, PT ;  /* 0x0000000aff007c0c */ /* 0x000fe2000bf85270 */
[----:B------:R-:W4:Y:S03]  /*1350*/  LDCU.64 UR10, c[0x0][0x3c8] ;  /* 0x00007900ff0a77ac */ /* 0x000f260008000a00 */
[----:B------:R-:W4:Y:S01]  /*1360*/  LDC R240, c[0x0][0x508] ;  /* 0x00014200fff07b82 */ /* 0x000f220000000800 */
[----:B-1----:R-:W-:Y:S01]  /*1370*/  IMAD R16, R23, UR4, RZ ;  /* 0x0000000417107c24 */ /* 0x002fe2000f8e02ff */
[----:B------:R-:W-:Y:S01]  /*1380*/  USHF.L.U32 UR26, UR24, 0x6, URZ ;  /* 0x00000006181a7899 */ /* 0x000fe200080006ff */
[----:B------:R-:W-:Y:S01]  /*1390*/  IMAD.WIDE.U32 R28, R21, UR4, R28 ;  /* 0x00000004151c7c25 */ /* 0x000fe2000f8e001c */
[----:B------:R-:W-:-:S03]  /*13a0*/  USHF.L.U64.HI UR25, UR4, 0x5, UR5 ;  /* 0x0000000504197899 */ /* 0x000fc60008010205 */
[----:B------:R-:W-:Y:S01]  /*13b0*/  IMAD R25, R21, UR5, R16 ;  /* 0x0000000515197c24 */ /* 0x000fe2000f8e0210 */
[----:B------:R-:W1:Y:S01]  /*13c0*/  LDC.64 R250, c[0x0][0x420] ;  /* 0x00010800fffa7b82 */ /* 0x000e620000000a00 */
[----:B------:R-:W-:Y:S02]  /*13d0*/  IMAD.MOV.U32 R16, RZ, RZ, R220 ;  /* 0x000000ffff107224 */ /* 0x000fe400078e00dc */
[-C--:B--2---:R-:W-:Y:S02]  /*13e0*/  IMAD R26, R23, R2.reuse, RZ ;  /* 0x00000002171a7224 */ /* 0x084fe400078e02ff */
[----:B------:R-:W-:-:S04]  /*13f0*/  IMAD.WIDE.U32 R30, R21, R2, R16 ;  /* 0x00000002151e7225 */ /* 0x000fc800078e0010 */
[----:B------:R-:W-:Y:S01]  /*1400*/  IMAD R26, R21, R3, R26 ;  /* 0x00000003151a7224 */ /* 0x000fe200078e021a */
[----:B------:R-:W-:Y:S01]  /*1410*/  IADD3 R30, P3, PT, R18, R30, RZ ;  /* 0x0000001e121e7210 */ /* 0x000fe20007f7e0ff */
[----:B------:R-:W-:Y:S01]  /*1420*/  IMAD.IADD R29, R29, 0x1, R25 ;  /* 0x000000011d1d7824 */ /* 0x000fe200078e0219 */
[----:B---3--:R-:W-:Y:S01]  /*1430*/  LOP3.LUT R235, R235, 0x1f, RZ, 0xc0, !PT ;  /* 0x0000001febeb7812 */ /* 0x008fe200078ec0ff */
[----:B-----5:R-:W-:Y:S01]  /*1440*/  IMAD.WIDE.U32 R32, R4, UR18, RZ ;  /* 0x0000001204207c25 */ /* 0x020fe2000f8e00ff */
[----:B------:R-:W-:Y:S02]  /*1450*/  IADD3.X R31, PT, PT, R19, R31, R26, P3, !PT ;  /* 0x0000001f131f7210 */ /* 0x000fe40001ffe41a */
[----:B----4-:R-:W-:Y:S01]  /*1460*/  IADD3 R240, PT, PT, R15, -R240, -R242 ;  /* 0x800000f00ff07210 */ /* 0x010fe20007ffe8f2 */
[C---:B------:R-:W-:Y:S01]  /*1470*/  IMAD.WIDE.U32 R28, R211.reuse, UR6, R28 ;  /* 0x00000006d31c7c25 */ /* 0x040fe2000f8e001c */
[----:B------:R-:W-:Y:S02]  /*1480*/  SEL R4, R32, RZ, P4 ;  /* 0x000000ff20047207 */ /* 0x000fe40002000000 */
[----:B------:R-:W-:Y:S01]  /*1490*/  IADD3 R15, PT, PT, R240, -0x40, RZ ;  /* 0xffffffc0f00f7810 */ /* 0x000fe20007ffe0ff */
[C---:B------:R-:W-:Y:S01]  /*14a0*/  IMAD R29, R211.reuse, UR7, R29 ;  /* 0x00000007d31d7c24 */ /* 0x040fe2000f8e021d */
[----:B------:R-:W2:Y:S01]  /*14b0*/  LDCU.64 UR6, c[0x0][0x550] ;  /* 0x0000aa00ff0677ac */ /* 0x000ea20008000a00 */
[----:B------:R-:W-:-:S04]  /*14c0*/  IMAD.WIDE.U32 R26, R211, UR10, R30 ;  /* 0x0000000ad31a7c25 */ /* 0x000fc8000f8e001e */
[----:B------:R-:W-:Y:S01]  /*14d0*/  IMAD R27, R211, UR11, R27 ;  /* 0x0000000bd31b7c24 */ /* 0x000fe2000f8e021b */
[----:B------:R-:W3:Y:S01]  /*14e0*/  LDCU.64 UR10, c[0x0][0x380] ;  /* 0x00007000ff0a77ac */ /* 0x000ee20008000a00 */
[----:B------:R-:W-:Y:S02]  /*14f0*/  IMAD R21, R218, UR24, R235 ;  /* 0x00000018da157c24 */ /* 0x000fe4000f8e02eb */
[----:B------:R-:W-:Y:S02]  /*1500*/  IMAD R5, R5, UR18, R33 ;  /* 0x0000001205057c24 */ /* 0x000fe4000f8e0221 */
[C---:B------:R-:W-:Y:S01]  /*1510*/  IMAD.WIDE.U32 R28, R222.reuse, UR4, R28 ;  /* 0x00000004de1c7c25 */ /* 0x040fe2000f8e001c */
[----:B------:R-:W-:Y:S02]  /*1520*/  IADD3 R18, P1, P0, R21, R20, R4 ;  /* 0x0000001415127210 */ /* 0x000fe4000783e004 */
[----:B------:R-:W-:Y:S01]  /*1530*/  SHF.R.S32.HI R4, RZ, 0x1f, R15 ;  /* 0x0000001fff047819 */ /* 0x000fe2000001140f */
[C---:B------:R-:W-:Y:S01]  /*1540*/  IMAD R233, R222.reuse, UR5, R29 ;  /* 0x00000005dee97c24 */ /* 0x040fe2000f8e021d */
[----:B------:R-:W-:Y:S01]  /*1550*/  SHF.R.S32.HI R21, RZ, 0x1f, R21 ;  /* 0x0000001fff157819 */ /* 0x000fe20000011415 */
[----:B------:R-:W-:Y:S01]  /*1560*/  IMAD.WIDE.U32 R26, R222, R2, R26 ;  /* 0x00000002de1a7225 */ /* 0x000fe200078e001a */
[----:B------:R-:W-:-:S02]  /*1570*/  SEL R5, R5, RZ, P4 ;  /* 0x000000ff05057207 */ /* 0x000fc40002000000 */
[----:B------:R-:W-:Y:S01]  /*1580*/  LEA.HI R226, R4, R15, RZ, 0x6 ;  /* 0x0000000f04e27211 */ /* 0x000fe200078f30ff */
[----:B------:R-:W-:Y:S01]  /*1590*/  IMAD R231, R222, R3, R27 ;  /* 0x00000003dee77224 */ /* 0x000fe200078e021b */
[----:B------:R-:W-:Y:S01]  /*15a0*/  IADD3.X R24, PT, PT, R21, R24, R5, P1, P0 ;  /* 0x0000001815187210 */ /* 0x000fe20000fe0405 */
[----:B------:R-:W-:Y:S01]  /*15b0*/  IMAD.U32 R5, RZ, RZ, UR26 ;  /* 0x0000001aff057e24 */ /* 0x000fe2000f8e00ff */
[C---:B--2---:R-:W-:Y:S01]  /*15c0*/  LEA R232, P1, R28.reuse, UR6, 0x1 ;  /* 0x000000061ce87c11 */ /* 0x044fe2000f8208ff */
[----:B------:R-:W2:Y:S01]  /*15d0*/  LDC.64 R20, c[0x0][0x5e8] ;  /* 0x00017a00ff147b82 */ /* 0x000ea20000000a00 */
[----:B------:R-:W-:Y:S01]  /*15e0*/  SHF.R.S32.HI R226, RZ, 0x6, R226 ;  /* 0x00000006ffe27819 */ /* 0x000fe200000114e2 */
[C---:B------:R-:W-:Y:S01]  /*15f0*/  IMAD R4, R241.reuse, 0x40, R22 ;  /* 0x00000040f1047824 */ /* 0x040fe200078e0216 */
[----:B------:R-:W-:Y:S01]  /*1600*/  LEA.HI.X R233, R28, UR7, R233, 0x1, P1 ;  /* 0x000000071ce97c11 */ /* 0x000fe200088f0ce9 */
[----:B------:R-:W-:Y:S01]  /*1610*/  IMAD R15, R241, 0x40, R14 ;  /* 0x00000040f10f7824 */ /* 0x000fe200078e020e */
[C---:B---3--:R-:W-:Y:S01]  /*1620*/  LEA R230, P1, R26.reuse, UR10, 0x1 ;  /* 0x0000000a1ae67c11 */ /* 0x048fe2000f8208ff */
[----:B------:R-:W-:Y:S01]  /*1630*/  USHF.L.U32 UR6, UR4, 0x5, URZ ;  /* 0x0000000504067899 */ /* 0x000fe200080006ff */
[----:B------:R-:W-:Y:S01]  /*1640*/  VIMNMX R226, PT, PT, RZ, R226, !PT ;  /* 0x000000e2ffe27248 */ /* 0x000fe20007fe0100 */
[----:B-1----:R-:W-:Y:S01]  /*1650*/  IMAD.WIDE R250, R15, 0x4, R250 ;  /* 0x000000040ffa7825 */ /* 0x002fe200078e02fa */
[----:B------:R-:W-:-:S02]  /*1660*/  LEA.HI.X R231, R26, UR11, R231, 0x1, P1 ;  /* 0x0000000b1ae77c11 */ /* 0x000fc400088f0ce7 */
[----:B------:R-:W-:Y:S02]  /*1670*/  IADD3 R18, P0, PT, R18, UR26, RZ ;  /* 0x0000001a12127c10 */ /* 0x000fe4000ff1e0ff */
[----:B------:R-:W-:Y:S02]  /*1680*/  ISETP.GT.AND P1, PT, R13, R226, PT ;  /* 0x000000e20d00720c */ /* 0x000fe40003f24270 */
[----:B------:R-:W-:Y:S02]  /*1690*/  LEA.HI.X.SX32 R5, R5, R24, 0x1, P0 ;  /* 0x0000001805057211 */ /* 0x000fe400000f0eff */
[----:B------:R-:W-:Y:S02]  /*16a0*/  LEA R248, P0, R18, UR16, 0x2 ;  /* 0x0000001012f87c11 */ /* 0x000fe4000f8010ff */
[C---:B------:R-:W-:Y:S01]  /*16b0*/  SHF.L.U64.HI R14, R2.reuse, 0x5, R3 ;  /* 0x00000005020e7819 */ /* 0x040fe20000010203 */
[----:B------:R-:W-:Y:S01]  /*16c0*/  IMAD.SHL.U32 R3, R2, 0x20, RZ ;  /* 0x0000002002037824 */ /* 0x000fe200078e00ff */
[----:B------:R-:W-:-:S02]  /*16d0*/  LEA.HI.X R249, R18, UR17, R5, 0x2, P0 ;  /* 0x0000001112f97c11 */ /* 0x000fc400080f1405 */
[----:B------:R-:W-:Y:S01]  /*16e0*/  IADD3 R5, P0, PT, R222, 0x20, RZ ;  /* 0x00000020de057810 */ /* 0x000fe20007f1e0ff */
[----:B--2---:R-:W-:Y:S01]  /*16f0*/  IMAD.WIDE R228, R4, 0x4, R20 ;  /* 0x0000000404e47825 */ /* 0x004fe200078e0214 */
[----:B------:R-:W-:-:S03]  /*1700*/  IADD3 R13, PT, PT, R222, 0x20, RZ ;  /* 0x00000020de0d7810 */ /* 0x000fc60007ffe0ff */
        /* <DEDUP_REMOVED lines=14> */
.L_x_999:
[----:B------:R-:W1:Y:S01]  /*17f0*/  LDCU.64 UR10, c[0x0][0x5c0] ;  /* 0x0000b800ff0a77ac */ /* 0x000e620008000a00 */
[----:B------:R-:W-:-:S05]  /*1800*/  IADD3 R0, PT, PT, R243, R244, RZ ;  /* 0x000000f4f3007210 */ /* 0x000fca0007ffe0ff */
[C---:B-1----:R-:W-:Y:S02]  /*1810*/  IMAD R3, R0.reuse, UR11, RZ ;  /* 0x0000000b00037c24 */ /* 0x042fe4000f8e02ff */
[----:B------:R-:W-:-:S05]  /*1820*/  IMAD.WIDE.U32 R10, R0, UR10, RZ ;  /* 0x0000000a000a7c25 */ /* 0x000fca000f8e00ff */
[----:B------:R-:W-:Y:S02]  /*1830*/  IADD3 R0, PT, PT, R11, R3, RZ ;  /* 0x000000030b007210 */ /* 0x000fe40007ffe0ff */
[----:B------:R-:W-:Y:S02]  /*1840*/  MOV R4, R10 ;  /* 0x0000000a00047202 */ /* 0x000fe40000000f00 */
.L_x_1000:
        /* <DEDUP_REMOVED lines=11> */
.L_x_1001:
[----:B------:R-:W1:Y:S01]  /*1900*/  LDCU.64 UR6, c[0x0][0x5c8] ;  /* 0x0000b900ff0677ac */ /* 0x000e620008000a00 */
[----:B------:R-:W-:-:S05]  /*1910*/  IADD3 R243, PT, PT, R243, R244, RZ ;  /* 0x000000f4f3f37210 */ /* 0x000fca0007ffe0ff */
[C---:B-1----:R-:W-:Y:S02]  /*1920*/  IMAD R6, R243.reuse, UR7, RZ ;  /* 0x00000007f3067c24 */ /* 0x042fe4000f8e02ff */
[----:B------:R-:W-:-:S05]  /*1930*/  IMAD.WIDE.U32 R10, R243, UR6, RZ ;  /* 0x00000006f30a7c25 */ /* 0x000fca000f8e00ff */
[----:B------:R-:W-:Y:S02]  /*1940*/  IADD3 R6, PT, PT, R11, R6, RZ ;  /* 0x000000060b067210 */ /* 0x000fe40007ffe0ff */
.L_x_1002:
        /* <DEDUP_REMOVED lines=25> */
.L_x_1004:
[----:B------:R-:W-:Y:S05]  /*1ae0*/  BSYNC.RECONVERGENT B0 ;  /* 0x0000000000007941 */ /* 0x000fea0003800200 */
.L_x_1003:
        /* <DEDUP_REMOVED lines=16> */
.L_x_1006:
[----:B------:R-:W-:Y:S05]  /*1bf0*/  BSYNC.RECONVERGENT B0 ;  /* 0x0000000000007941 */ /* 0x000fea0003800200 */
.L_x_1005:
[----:B------:R-:W3:Y:S01]  /*1c00*/  LDCU.64 UR4, c[0x0][0x5e0] ;  /* 0x0000bc00ff0477ac */ /* 0x000ee20008000a00 */
[----:B-1----:R-:W-:Y:S01]  /*1c10*/  IMAD.WIDE.U32 R12, R7, UR6, R16 ;  /* 0x00000006070c7c25 */ /* 0x002fe2000f8e0010 */
[----:B------:R-:W-:Y:S03]  /*1c20*/  BSSY.RECONVERGENT B0, `(.L_x_1007) ;  /* 0x0000014000007945 */ /* 0x000fe60003800200 */
[----:B------:R-:W-:-:S04]  /*1c30*/  IMAD R8, R8, UR6, RZ ;  /* 0x0000000608087c24 */ /* 0x000fc8000f8e02ff */
[----:B------:R-:W-:Y:S01]  /*1c40*/  IMAD R7, R7, UR7, R8 ;  /* 0x0000000707077c24 */ /* 0x000fe2000f8e0208 */
[----:B------:R-:W-:-:S04]  /*1c50*/  IADD3 R8, P0, PT, R10, R12, RZ ;  /* 0x0000000c0a087210 */ /* 0x000fc80007f1e0ff */
[----:B------:R-:W-:-:S03]  /*1c60*/  IADD3.X R9, PT, PT, R6, R13, R7, P0, !PT ;  /* 0x0000000d06097210 */ /* 0x000fc600007fe407 */
[----:B---3--:R-:W-:-:S04]  /*1c70*/  IMAD.WIDE.U32 R8, R211, UR4, R8 ;  /* 0x00000004d3087c25 */ /* 0x008fc8000f8e0008 */
[----:B------:R-:W-:Y:S01]  /*1c80*/  IMAD R3, R211, UR5, R9 ;  /* 0x00000005d3037c24 */ /* 0x000fe2000f8e0209 */
[----:B------:R-:W-:Y:S06]  /*1c90*/  @P4 BRA `(.L_x_1008) ;  /* 0x0000000000304947 */ /* 0x000fec0003800000 */
[----:B------:R-:W1:Y:S01]  /*1ca0*/  LDCU UR10, c[0x0][0x440] ;  /* 0x00008800ff0a77ac */ /* 0x000e620008000800 */
[----:B------:R-:W-:Y:S02]  /*1cb0*/  IMAD.MOV.U32 R6, RZ, RZ, R8 ;  /* 0x000000ffff067224 */ /* 0x000fe400078e0008 */
[----:B------:R-:W-:Y:S01]  /*1cc0*/  IMAD.MOV.U32 R7, RZ, RZ, R3 ;  /* 0x000000ffff077224 */ /* 0x000fe200078e0003 */
[----:B------:R-:W3:Y:S01]  /*1cd0*/  LDCU.64 UR4, c[0x0][0x568] ;  /* 0x0000ad00ff0477ac */ /* 0x000ee20008000a00 */
[----:B------:R-:W-:-:S04]  /*1ce0*/  IMAD.WIDE.U32 R10, R222, UR6, R6 ;  /* 0x00000006de0a7c25 */ /* 0x000fc8000f8e0006 */
[----:B------:R-:W-:Y:S01]  /*1cf0*/  IMAD R0, R222, UR7, R11 ;  /* 0x00000007de007c24 */ /* 0x000fe2000f8e020b */
[----:B-1----:R-:W-:Y:S02]  /*1d00*/  ISETP.GE.AND P1, PT, R220, UR10, PT ;  /* 0x0000000adc007c0c */ /* 0x002fe4000bf26270 */
[----:B------:R-:W-:Y:S02]  /*1d10*/  ISETP.GE.AND P0, PT, R214, UR10, PT ;  /* 0x0000000ad6007c0c */ /* 0x000fe4000bf06270 */
[----:B---3--:R-:W-:-:S04]  /*1d20*/  LEA R6, P2, R10, UR4, 0x1 ;  /* 0x000000040a067c11 */ /* 0x008fc8000f8408ff */
[----:B------:R-:W-:-:S05]  /*1d30*/  LEA.HI.X R7, R10, UR5, R0, 0x1, P2 ;  /* 0x000000050a077c11 */ /* 0x000fca00090f0c00 */
[----:B------:R1:W-:Y:S04]  /*1d40*/  @!P1 STG.E.128 desc[UR20][R6.64], RZ ;  /* 0x000000ff06009986 */ /* 0x0003e8000c101d14 */
[----:B------:R1:W-:Y:S02]  /*1d50*/  @!P0 STG.E.128 desc[UR20][R6.64+0x80], RZ ;  /* 0x000080ff06008986 */ /* 0x0003e4000c101d14 */
.L_x_1008:
[----:B------:R-:W-:Y:S05]  /*1d60*/  BSYNC.RECONVERGENT B0 ;  /* 0x0000000000007941 */ /* 0x000fea0003800200 */
.L_x_1007:
[----:B------:R-:W-:Y:S05]  /*1d70*/  @P3 BRA `(.L_x_1009) ;  /* 0x0000005400943947 */ /* 0x000fea0003800000 */
        /* <DEDUP_REMOVED lines=9> */
[----:B-1----:R-:W-:-:S04]  /*1e10*/  LEA R2, P1, R6, UR4, 0x1 ;  /* 0x0000000406027c11 */ /* 0x002fc8000f8208ff */
[----:B------:R-:W-:-:S07]  /*1e20*/  LEA.HI.X R3, R6, UR5, R3, 0x1, P1 ;  /* 0x0000000506037c11 */ /* 0x000fce00088f0c03 */
[----:B------:R1:W-:Y:S01]  /*1e30*/  @!P0 STG.E.128 desc[UR20][R2.64], RZ ;  /* 0x000000ff02008986 */ /* 0x0003e2000c101d14 */
[----:B------:R-:W-:-:S13]  /*1e40*/  ISETP.GE.AND P0, PT, R214, UR10, PT ;  /* 0x0000000ad6007c0c */ /* 0x000fda000bf06270 */
[----:B------:R-:W-:Y:S05]  /*1e50*/  @P0 BRA `(.L_x_1009) ;  /* 0x00000054005c0947 */ /* 0x000fea0003800000 */
[----:B------:R3:W-:Y:S01]  /*1e60*/  STG.E.128 desc[UR20][R2.64+0x80], RZ ;  /* 0x000080ff02007986 */ /* 0x0007e2000c101d14 */
[----:B------:R-:W-:Y:S05]  /*1e70*/  BRA `(.L_x_1009) ;  /* 0x0000005400547947 */ /* 0x000fea0003800000 */
.L_x_998:
        /* <DEDUP_REMOVED lines=39> */
.L_x_1011:
[----:B------:R2:W-:Y:S04]  /*20f0*/  STS.128 [R219+0x10000], RZ ;  /* 0x010000ffdb007388 */ /* 0x0005e80000000c00 */
[----:B------:R2:W-:Y:S02]  /*2100*/  STS.128 [R219+0x12000], RZ ;  /* 0x012000ffdb007388 */ /* 0x0005e40000000c00 */
.L_x_1012:
[----:B------:R-:W-:Y:S05]  /*2110*/  BSYNC.RECONVERGENT B0 ;  /* 0x0000000000007941 */ /* 0x000fea0003800200 */
.L_x_1010:
        /* <DEDUP_REMOVED lines=26> */
.L_x_1014:
[----:B------:R-:W-:Y:S05]  /*22c0*/  BSYNC.RECONVERGENT B0 ;  /* 0x0000000000007941 */ /* 0x000fea0003800200 */
.L_x_1013:
        /* <DEDUP_REMOVED lines=21> */
.L_x_1016:
[----:B------:R1:W-:Y:S04]  /*2420*/  STS.128 [R219+0x8000], RZ ;  /* 0x008000ffdb007388 */ /* 0x0003e80000000c00 */
[----:B------:R1:W-:Y:S02]  /*2430*/  STS.128 [R219+0xa000], RZ ;  /* 0x00a000ffdb007388 */ /* 0x0003e40000000c00 */
.L_x_1017:
[----:B------:R-:W-:Y:S05]  /*2440*/  BSYNC.RECONVERGENT B0 ;  /* 0x0000000000007941 */ /* 0x000fea0003800200 */
.L_x_1015:
        /* <DEDUP_REMOVED lines=23> */
.L_x_1019:
[----:B------:R-:W-:Y:S05]  /*25c0*/  BSYNC.RECONVERGENT B0 ;  /* 0x0000000000007941 */ /* 0x000fea0003800200 */
.L_x_1018:
        /* <DEDUP_REMOVED lines=19> */
.L_x_1021:
[----:B------:R1:W-:Y:S04]  /*2700*/  STS.128 [R239], RZ ;  /* 0x000000ffef007388 */ /* 0x0003e80000000c00 */
[----:B------:R1:W-:Y:S02]  /*2710*/  STS.128 [R239+0x2000], RZ ;  /* 0x002000ffef007388 */ /* 0x0003e40000000c00 */
.L_x_1022:
[----:B------:R-:W-:Y:S05]  /*2720*/  BSYNC.RECONVERGENT B0 ;  /* 0x0000000000007941 */ /* 0x000fea0003800200 */
.L_x_1020:
[C---:B-1----:R-:W-:Y:S01]  /*2730*/  VIADD R12, R216.reuse, 0x8 ;  /* 0x00000008d80c7836 */ /* 0x042fe20000000000 */
        /* <DEDUP_REMOVED lines=26> */
.L_x_1024:
[----:B------:R-:W-:Y:S05]  /*28e0*/  BSYNC.RECONVERGENT B0 ;  /* 0x0000000000007941 */ /* 0x000fea0003800200 */
.L_x_1023:
[----:B------:R-:W2:Y:S01]  /*28f0*/  LDCU.64 UR4, c[0x0][0x3d0] ;  /* 0x00007a00ff0477ac */ /* 0x000ea20008000a00 */
[----:B-1----:R-:W-:Y:S01]  /*2900*/  IMAD.WIDE.U32 R12, R7, UR14, R16 ;  /* 0x0000000e070c7c25 */ /* 0x002fe2000f8e0010 */
        /* <DEDUP_REMOVED lines=31> */
.L_x_1026:
[----:B------:R1:W-:Y:S04]  /*2b00*/  STS.128 [R219+0xc000], RZ ;  /* 0x00c000ffdb007388 */ /* 0x0003e80000000c00 */
[----:B------:R1:W-:Y:S02]  /*2b10*/  STS.128 [R219+0xe000], RZ ;  /* 0x00e000ffdb007388 */ /* 0x0003e40000000c00 */
.L_x_1027:
[----:B------:R-:W-:Y:S05]  /*2b20*/  BSYNC.RECONVERGENT B0 ;  /* 0x0000000000007941 */ /* 0x000fea0003800200 */
.L_x_1025:
        /* <DEDUP_REMOVED lines=26> */
.L_x_1029:
[----:B------:R-:W-:Y:S05]  /*2cd0*/  BSYNC.RECONVERGENT B0 ;  /* 0x0000000000007941 */ /* 0x000fea0003800200 */
.L_x_1028:
[----:B------:R-:W0:Y:S01]  /*2ce0*/  LDGDEPBAR ;  /* 0x00000000000079af */ /* 0x000e220000000000 */
[----:B--2---:R-:W2:Y:S01]  /*2cf0*/  LDC.64 R8, c[0x0][0x528] ;  /* 0x00014a00ff087b82 */ /* 0x004ea20000000a00 */
[----:B------:R-:W-:Y:S01]  /*2d00*/  IMAD R0, R212, UR19, R211 ;  /* 0x00000013d4007c24 */ /* 0x000fe2000f8e02d3 */
[----:B------:R-:W3:Y:S01]  /*2d10*/  LDCU UR11, c[0x0][0x590] ;  /* 0x0000b200ff0b77ac */ /* 0x000ee20008000800 */
[----:B------:R-:W1:Y:S01]  /*2d20*/  LDCU UR4, c[0x0][0x440] ;  /* 0x00008800ff0477ac */ /* 0x000e620008000800 */
[----:B------:R-:W1:Y:S01]  /*2d30*/  LDCU UR5, c[0x0][0x3e0] ;  /* 0x00007c00ff0577ac */ /* 0x000e620008000800 */
[----:B------:R-:W1:Y:S01]  /*2d40*/  LDCU UR10, c[0x0][0x45c] ;  /* 0x00008b80ff0a77ac */ /* 0x000e620008000800 */
[----:B------:R-:W1:Y:S01]  /*2d50*/  LDCU.U8 UR7, c[0x0][0x4f8] ;  /* 0x00009f00ff0777ac */ /* 0x000e620008000000 */
[----:B------:R-:W-:-:S04]  /*2d60*/  DEPBAR.LE SB0, 0x1 ;  /* 0x000080400000791a */ /* 0x000fc80000000000 */
[----:B------:R-:W-:Y:S06]  /*2d70*/  BAR.SYNC.DEFER_BLOCKING 0x0 ;  /* 0x0000000000007b1d */ /* 0x000fec0000010000 */
[----:B--2---:R-:W2:Y:S04]  /*2d80*/  LDG.E.64 R2, desc[UR20][R8.64] ;  /* 0x0000001408027981 */ /* 0x004ea8000c1e1b00 */
[----:B------:R-:W4:Y:S04]  /*2d90*/  LDG.E.64 R6, desc[UR20][R8.64+0x8] ;  /* 0x0000081408067981 */ /* 0x000f28000c1e1b00 */
[----:B------:R-:W1:Y:S04]  /*2da0*/  LDSM.16.M88.4 R116, [R208] ;  /* 0x00000000d074783b */ /* 0x000e680000000200 */
[----:B------:R-:W1:Y:S04]  /*2db0*/  LDSM.16.M88.4 R120, [R208+0x800] ;  /* 0x00080000d078783b */ /* 0x000e680000000200 */
[----:B------:R-:W1:Y:S04]  /*2dc0*/  LDSM.16.M88.4 R148, [R208+0x2000] ;  /* 0x00200000d094783b */ /* 0x000e680000000200 */
[----:B------:R-:W1:Y:S01]  /*2dd0*/  LDSM.16.M88.4 R152, [R208+0x2800] ;  /* 0x00280000d098783b */ /* 0x000e620000000200 */
[----:B------:R-:W-:-:S02]  /*2de0*/  IMAD.SHL.U32 R203, R207, 0x2, RZ ;  /* 0x00000002cfcb7824 */ /* 0x000fc400078e00ff */
[----:B------:R-:W-:Y:S02]  /*2df0*/  IMAD.SHL.U32 R0, R0, 0x20, RZ ;  /* 0x0000002000007824 */ /* 0x000fe400078e00ff */
[----:B------:R-:W-:-:S03]  /*2e00*/  IMAD.SHL.U32 R5, R209, 0x2, RZ ;  /* 0x00000002d1057824 */ /* 0x000fc600078e00ff */
[----:B------:R-:W-:Y:S01]  /*2e10*/  SHF.R.S32.HI R234, RZ, 0x1f, R0 ;  /* 0x0000001fffea7819 */ /* 0x000fe20000011400 */
[----:B------:R-:W-:Y:S02]  /*2e20*/  IMAD.SHL.U32 R197, R209, 0x2, RZ ;  /* 0x00000002d1c57824 */ /* 0x000fe400078e00ff */
[--C-:B------:R-:W-:Y:S02]  /*2e30*/  IMAD.IADD R196, R208, 0x1, R203.reuse ;  /* 0x00000001d0c47824 */ /* 0x100fe400078e02cb */
[----:B------:R-:W-:Y:S01]  /*2e40*/  IMAD.IADD R200, R204, 0x1, R203 ;  /* 0x00000001ccc87824 */ /* 0x000fe200078e02cb */
[----:B------:R-:W-:Y:S01]  /*2e50*/  CS2R R94, SRZ ;  /* 0x00000000005e7805 */ /* 0x000fe2000001ff00 */
[--C-:B------:R-:W-:Y:S01]  /*2e60*/  IMAD.IADD R202, R210, 0x1, R4.reuse ;  /* 0x00000001d2ca7824 */ /* 0x100fe200078e0204 */
[----:B------:R-:W-:Y:S01]  /*2e70*/  CS2R R92, SRZ ;  /* 0x00000000005c7805 */ /* 0x000fe2000001ff00 */
[----:B------:R-:W-:Y:S01]  /*2e80*/  IMAD.IADD R201, R205, 0x1, R4 ;  /* 0x00000001cdc97824 */ /* 0x000fe200078e0204 */
[----:B------:R-:W-:Y:S01]  /*2e90*/  CS2R R98, SRZ ;  /* 0x0000000000627805 */ /* 0x000fe2000001ff00 */
[----:B------:R-:W-:Y:S01]  /*2ea0*/  IMAD.MOV.U32 R237, RZ, RZ, R239 ;  /* 0x000000ffffed7224 */ /* 0x000fe200078e00ef */
        /* <DEDUP_REMOVED lines=29> */
[----:B------:R-:W-:Y:S02]  /*3080*/  IMAD.IADD R198, R204, 0x1, R197 ;  /* 0x00000001ccc67824 */ /* 0x000fe400078e02c5 */
[----:B------:R-:W-:Y:S01]  /*3090*/  IMAD.IADD R199, R197, 0x1, R200 ;  /* 0x00000001c5c77824 */ /* 0x000fe200078e02c8 */
[----:B---3--:R-:W-:-:S02]  /*30a0*/  USHF.L.U32 UR11, UR11, 0x6, URZ ;  /* 0x000000060b0b7899 */ /* 0x008fc400080006ff */
[----:B------:R-:W-:Y:S01]  /*30b0*/  USHF.L.U32 UR24, UR24, 0x3, URZ ;  /* 0x0000000318187899 */ /* 0x000fe200080006ff */
[----:B--2---:R-:W-:Y:S01]  /*30c0*/  R2UR UR13, R2 ;  /* 0x00000000020d72ca */ /* 0x004fe200000e0000 */
[C---:B------:R-:W-:Y:S01]  /*30d0*/  IMAD.IADD R2, R208.reuse, 0x1, R203 ;  /* 0x00000001d0027824 */ /* 0x040fe200078e02cb */
[----:B------:R-:W-:Y:S01]  /*30e0*/  R2UR UR12, R3 ;  /* 0x00000000030c72ca */ /* 0x000fe200000e0000 */
[----:B------:R-:W-:Y:S01]  /*30f0*/  IMAD.IADD R3, R208, 0x1, R5 ;  /* 0x00000001d0037824 */ /* 0x000fe200078e0205 */
[----:B----4-:R-:W-:Y:S01]  /*3100*/  IADD3 R235, P1, P0, R0, R6, R235 ;  /* 0x0000000600eb7210 */ /* 0x010fe2000783e0eb */
[----:B------:R-:W-:Y:S01]  /*3110*/  IMAD.IADD R0, R5, 0x1, R2 ;  /* 0x0000000105007824 */ /* 0x000fe200078e0202 */
[----:B------:R-:W2:Y:S02]  /*3120*/  LDSM.16.M88.4 R132, [R2] ;  /* 0x000000000284783b */ /* 0x000ea40000000200 */
[----:B------:R-:W-:Y:S02]  /*3130*/  IADD3.X R234, PT, PT, R234, R7, RZ, P1, P0 ;  /* 0x00000007eaea7210 */ /* 0x000fe40000fe04ff */
[----:B------:R-:W3:Y:S04]  /*3140*/  LDSM.16.M88.4 R124, [R3] ;  /* 0x00000000037c783b */ /* 0x000ee80000000200 */
[----:B------:R-:W4:Y:S04]  /*3150*/  LDSM.16.M88.4 R128, [R3+0x800] ;  /* 0x000800000380783b */ /* 0x000f280000000200 */
[----:B------:R-:W1:Y:S04]  /*3160*/  LDSM.16.M88.4 R156, [R3+0x2000] ;  /* 0x00200000039c783b */ /* 0x000e680000000200 */
[----:B------:R2:W1:Y:S04]  /*3170*/  LDSM.16.M88.4 R160, [R3+0x2800] ;  /* 0x0028000003a0783b */ /* 0x0004680000000200 */
[----:B------:R-:W1:Y:S04]  /*3180*/  LDSM.16.M88.4 R136, [R2+0x800] ;  /* 0x000800000288783b */ /* 0x000e680000000200 */
[----:B------:R-:W1:Y:S04]  /*3190*/  LDSM.16.M88.4 R164, [R2+0x2000] ;  /* 0x0020000002a4783b */ /* 0x000e680000000200 */
[----:B------:R3:W1:Y:S04]  /*31a0*/  LDSM.16.M88.4 R168, [R2+0x2800] ;  /* 0x0028000002a8783b */ /* 0x0006680000000200 */
[----:B------:R-:W1:Y:S04]  /*31b0*/  LDSM.16.M88.4 R140, [R0] ;  /* 0x00000000008c783b */ /* 0x000e680000000200 */
[----:B------:R-:W1:Y:S01]  /*31c0*/  LDSM.16.M88.4 R144, [R0+0x800] ;  /* 0x000800000090783b */ /* 0x000e620000000200 */
[----:B--2---:R-:W-:-:S03]  /*31d0*/  IMAD.IADD R3, R208, 0x1, R197 ;  /* 0x00000001d0037824 */ /* 0x004fc600078e02c5 */
[----:B------:R-:W2:Y:S04]  /*31e0*/  LDSM.16.M88.4 R172, [R0+0x2000] ;  /* 0x0020000000ac783b */ /* 0x000ea80000000200 */
[----:B------:R4:W1:Y:S01]  /*31f0*/  LDSM.16.M88.4 R176, [R0+0x2800] ;  /* 0x0028000000b0783b */ /* 0x0008620000000200 */
[----:B------:R-:W-:Y:S02]  /*3200*/  UIADD3 UR32, UPT, UPT, UR13, -0x61c88647, URZ ;  /* 0x9e3779b90d207890 */ /* 0x000fe4000fffe0ff */
[----:B------:R-:W-:Y:S01]  /*3210*/  UIADD3 UR31, UPT, UPT, UR12, -0x4498517b, URZ ;  /* 0xbb67ae850c1f7890 */ /* 0x000fe2000fffe0ff */
[----:B---3--:R-:W-:Y:S01]  /*3220*/  IMAD.IADD R2, R197, 0x1, R196 ;  /* 0x00000001c5027824 */ /* 0x008fe200078e02c4 */
[----:B------:R-:W-:Y:S02]  /*3230*/  UIADD3 UR30, UPT, UPT, UR13, 0x3c6ef372, URZ ;  /* 0x3c6ef3720d1e7890 */ /* 0x000fe4000fffe0ff */
[----:B------:R-:W-:-:S02]  /*3240*/  UIADD3 UR29, UPT, UPT, UR12, 0x76cf5d0a, URZ ;  /* 0x76cf5d0a0c1d7890 */ /* 0x000fc4000fffe0ff */
[----:B------:R-:W-:Y:S02]  /*3250*/  UIADD3 UR28, UPT, UPT, UR13, -0x255992d5, URZ ;  /* 0xdaa66d2b0d1c7890 */ /* 0x000fe4000fffe0ff */
[----:B------:R-:W-:Y:S02]  /*3260*/  UIADD3 UR27, UPT, UPT, UR12, 0x32370b8f, URZ ;  /* 0x32370b8f0c1b7890 */ /* 0x000fe4000fffe0ff */
[----:B------:R-:W-:Y:S02]  /*3270*/  UIADD3 UR26, UPT, UPT, UR13, 0x78dde6e4, URZ ;  /* 0x78dde6e40d1a7890 */ /* 0x000fe4000fffe0ff */
[----:B------:R-:W-:Y:S02]  /*3280*/  UIADD3 UR19, UPT, UPT, UR12, -0x126145ec, URZ ;  /* 0xed9eba140c137890 */ /* 0x000fe4000fffe0ff */
[----:B------:R-:W-:Y:S01]  /*3290*/  UIADD3 UR17, UPT, UPT, UR13, 0x1715609d, URZ ;  /* 0x1715609d0d117890 */ /* 0x000fe2000fffe0ff */
[----:B----4-:R-:W-:Y:S01]  /*32a0*/  IMAD.IADD R0, R206, 0x1, R203 ;  /* 0x00000001ce007824 */ /* 0x010fe200078e02cb */
[----:B------:R-:W-:-:S02]  /*32b0*/  UIADD3 UR16, UPT, UPT, UR12, -0x56f99767, URZ ;  /* 0xa90668990c107890 */ /* 0x000fc4000fffe0ff */
[----:B------:R-:W-:Y:S02]  /*32c0*/  UIADD3 UR15, UPT, UPT, UR13, -0x4ab325aa, URZ ;  /* 0xb54cda560d0f7890 */ /* 0x000fe4000fffe0ff */
[----:B------:R-:W-:-:S12]  /*32d0*/  UIADD3 UR14, UPT, UPT, UR12, 0x646e171e, URZ ;  /* 0x646e171e0c0e7890 */ /* 0x000fd8000fffe0ff */
.L_x_1034:
[----:B------:R-:W0:Y:S01]  /*32e0*/  LDGDEPBAR ;  /* 0x00000000000079af */ /* 0x000e220000000000 */
[C---:B------:R-:W-:Y:S01]  /*32f0*/  LEA R186, P0, R216.reuse, R228, 0x2 ;  /* 0x000000e4d8ba7211 */ /* 0x040fe200078010ff */
        /* <DEDUP_REMOVED lines=9> */
[----:B------:R-:W3:Y:S04]  /*3390*/  LDSM.16.M88.4 R24, [R208+-0x4000] ;  /* 0xffc00000d018783b */ /* 0x000ee80000000200 */
[----:B-----5:R4:W5:Y:S04]  /*33a0*/  LDG.E R184, desc[UR20][R186.64] ;  /* 0x00000014bab87981 */ /* 0x020968000c1e1900 */
[----:B------:R4:W5:Y:S04]  /*33b0*/  LDG.E R183, desc[UR20][R186.64+0x20] ;  /* 0x00002014bab77981 */ /* 0x000968000c1e1900 */
[----:B------:R-:W1:Y:S04]  /*33c0*/  LDSM.16.M88.4 R28, [R208+-0x3800] ;  /* 0xffc80000d01c783b */ /* 0x000e680000000200 */
[----:B------:R-:W-:Y:S04]  /*33d0*/  LDSM.16.M88.4 R32, [R181] ;  /* 0x00000000b520783b */ /* 0x000fe80000000200 */
[----:B------:R-:W2:Y:S04]  /*33e0*/  LDSM.16.M88.4 R100, [R3+-0x4000] ;  /* 0xffc000000364783b */ /* 0x000ea80000000200 */
[----:B------:R-:W4:Y:S04]  /*33f0*/  LDSM.16.M88.4 R104, [R3+-0x3800] ;  /* 0xffc800000368783b */ /* 0x000f280000000200 */
[----:B------:R-:W-:Y:S04]  /*3400*/  LDSM.16.M88.4 R108, [R196+-0x4000] ;  /* 0xffc00000c46c783b */ /* 0x000fe80000000200 */
[----:B------:R-:W-:Y:S01]  /*3410*/  LDSM.16.M88.4 R112, [R196+-0x3800] ;  /* 0xffc80000c470783b */ /* 0x000fe20000000200 */
[C---:B---3--:R-:W-:Y:S08]  /*3420*/  HMMA.16816.F32.BF16 R4, R20.reuse, R24, RZ ;  /* 0x000000181404723c */ /* 0x048ff000000418ff */
[C---:B------:R-:W-:Y:S01]  /*3430*/  HMMA.16816.F32.BF16 R8, R20.reuse, R26, RZ ;  /* 0x0000001a1408723c */ /* 0x040fe200000418ff */
[----:B------:R-:W3:Y:S07]  /*3440*/  LDSM.16.M88.4 R24, [R182] ;  /* 0x00000000b618783b */ /* 0x000eee0000000200 */
[C---:B-1----:R-:W-:Y:S08]  /*3450*/  HMMA.16816.F32.BF16 R12, R20.reuse, R28, RZ ;  /* 0x0000001c140c723c */ /* 0x042ff000000418ff */
[----:B------:R-:W-:Y:S01]  /*3460*/  HMMA.16816.F32.BF16 R16, R20, R30, RZ ;  /* 0x0000001e1410723c */ /* 0x000fe200000418ff */
[----:B------:R-:W-:Y:S04]  /*3470*/  LDSM.16.M88.4 R20, [R180] ;  /* 0x00000000b414783b */ /* 0x000fe80000000200 */
[----:B------:R-:W1:Y:S03]  /*3480*/  LDSM.16.M88.4 R28, [R2+-0x4000] ;  /* 0xffc00000021c783b */ /* 0x000e660000000200 */
[C---:B--2---:R-:W-:Y:S08]  /*3490*/  HMMA.16816.F32.BF16 R4, R32.reuse, R100, R4 ;  /* 0x000000642004723c */ /* 0x044ff00000041804 */
[C---:B------:R-:W-:Y:S01]  /*34a0*/  HMMA.16816.F32.BF16 R8, R32.reuse, R102, R8 ;  /* 0x000000662008723c */ /* 0x040fe20000041808 */
[----:B------:R-:W2:Y:S07]  /*34b0*/  LDSM.16.M88.4 R100, [R2+-0x3800] ;  /* 0xffc800000264783b */ /* 0x000eae0000000200 */
[C---:B----4-:R-:W-:Y:S08]  /*34c0*/  HMMA.16816.F32.BF16 R12, R32.reuse, R104, R12 ;  /* 0x00000068200c723c */ /* 0x050ff0000004180c */
[----:B------:R-:W-:Y:S01]  /*34d0*/  HMMA.16816.F32.BF16 R16, R32, R106, R16 ;  /* 0x0000006a2010723c */ /* 0x000fe20000041810 */
[----:B------:R-:W-:Y:S04]  /*34e0*/  LDSM.16.M88.4 R32, [R202+0x2000] ;  /* 0x00200000ca20783b */ /* 0x000fe80000000200 */
[----:B------:R-:W4:Y:S03]  /*34f0*/  LDSM.16.M88.4 R104, [R208+-0x2000] ;  /* 0xffe00000d068783b */ /* 0x000f260000000200 */
[C---:B---3--:R-:W-:Y:S08]  /*3500*/  HMMA.16816.F32.BF16 R4, R24.reuse, R108, R4 ;  /* 0x0000006c1804723c */ /* 0x048ff00000041804 */
[C---:B------:R-:W-:Y:S01]  /*3510*/  HMMA.16816.F32.BF16 R8, R24.reuse, R110, R8 ;  /* 0x0000006e1808723c */ /* 0x040fe20000041808 */
[----:B------:R-:W3:Y:S07]  /*3520*/  LDSM.16.M88.4 R108, [R208+-0x1800] ;  /* 0xffe80000d06c783b */ /* 0x000eee0000000200 */
[C---:B------:R-:W-:Y:S08]  /*3530*/  HMMA.16816.F32.BF16 R12, R24.reuse, R112, R12 ;  /* 0x00000070180c723c */ /* 0x040ff0000004180c */
[----:B------:R-:W-:Y:S01]  /*3540*/  HMMA.16816.F32.BF16 R16, R24, R114, R16 ;  /* 0x000000721810723c */ /* 0x000fe20000041810 */
[----:B------:R-:W-:Y:S04]  /*3550*/  LDSM.16.M88.4 R24, [R181+0x2000] ;  /* 0x00200000b518783b */ /* 0x000fe80000000200 */
[----:B------:R-:W-:Y:S03]  /*3560*/  LDSM.16.M88.4 R112, [R3+-0x1800] ;  /* 0xffe800000370783b */ /* 0x000fe60000000200 */
        /* <DEDUP_REMOVED lines=10> */
[C---:B---3--:R-:W-:Y:S08]  /*3610*/  HMMA.16816.F32.BF16 R12, R32.reuse, R108, R12 ;  /* 0x0000006c200c723c */ /* 0x048ff0000004180c */
[----:B------:R-:W-:Y:S01]  /*3620*/  HMMA.16816.F32.BF16 R16, R32, R110, R16 ;  /* 0x0000006e2010723c */ /* 0x000fe20000041810 */
[----:B------:R-:W-:Y:S04]  /*3630*/  LDSM.16.M88.4 R32, [R2+-0x2000] ;  /* 0xffe000000220783b */ /* 0x000fe80000000200 */
[----:B------:R-:W-:Y:S03]  /*3640*/  LDSM.16.M88.4 R108, [R2+-0x1800] ;  /* 0xffe80000026c783b */ /* 0x000fe60000000200 */
[C---:B-1----:R-:W-:Y:S08]  /*3650*/  HMMA.16816.F32.BF16 R4, R24.reuse, R28, R4 ;  /* 0x0000001c1804723c */ /* 0x042ff00000041804 */
[C---:B------:R-:W-:Y:S01]  /*3660*/  HMMA.16816.F32.BF16 R8, R24.reuse, R30, R8 ;  /* 0x0000001e1808723c */ /* 0x040fe20000041808 */
[----:B------:R-:W1:Y:S07]  /*3670*/  LDSM.16.M88.4 R28, [R180+0x2000] ;  /* 0x00200000b41c783b */ /* 0x000e6e0000000200 */
[C---:B------:R-:W-:Y:S08]  /*3680*/  HMMA.16816.F32.BF16 R12, R24.reuse, R112, R12 ;  /* 0x00000070180c723c */ /* 0x040ff0000004180c */
[----:B------:R-:W-:Y:S08]  /*3690*/  HMMA.16816.F32.BF16 R16, R24, R114, R16 ;  /* 0x000000721810723c */ /* 0x000ff00000041810 */
[C---:B--2---:R-:W-:Y:S08]  /*36a0*/  HMMA.16816.F32.BF16 R4, R20.reuse, R100, R4 ;  /* 0x000000641404723c */ /* 0x044ff00000041804 */
[C---:B------:R-:W-:Y:S08]  /*36b0*/  HMMA.16816.F32.BF16 R8, R20.reuse, R102, R8 ;  /* 0x000000661408723c */ /* 0x040ff00000041808 */
[C---:B----4-:R-:W-:Y:S08]  /*36c0*/  HMMA.16816.F32.BF16 R12, R20.reuse, R104, R12 ;  /* 0x00000068140c723c */ /* 0x050ff0000004180c */
[----:B------:R-:W-:Y:S08]  /*36d0*/  HMMA.16816.F32.BF16 R16, R20, R106, R16 ;  /* 0x0000006a1410723c */ /* 0x000ff00000041810 */
[C---:B-1----:R-:W-:Y:S08]  /*36e0*/  HMMA.16816.F32.BF16 R4, R28.reuse, R32, R4 ;  /* 0x000000201c04723c */ /* 0x042ff00000041804 */
[C---:B------:R-:W-:Y:S08]  /*36f0*/  HMMA.16816.F32.BF16 R8, R28.reuse, R34, R8 ;  /* 0x000000221c08723c */ /* 0x040ff00000041808 */
[C---:B------:R-:W-:Y:S08]  /*3700*/  HMMA.16816.F32.BF16 R12, R28.reuse, R108, R12 ;  /* 0x0000006c1c0c723c */ /* 0x040ff0000004180c */
[----:B------:R-:W-:Y:S01]  /*3710*/  HMMA.16816.F32.BF16 R16, R28, R110, R16 ;  /* 0x0000006e1c10723c */ /* 0x000fe20000041810 */
[----:B------:R-:W-:Y:S08]  /*3720*/  @!UPT UIADD3 URZ, UPT, UPT, URZ, URZ, URZ ;  /* 0x000000fffffff290 */ /* 0x000ff0000fffe0ff */
[----:B------:R-:W-:Y:S11]  /*3730*/  @!P0 BRA `(.L_x_1030) ;  /* 0x00000000002c8947 */ /* 0x000ff60003800000 */
[----:B------:R-:W1:Y:S01]  /*3740*/  LDC R22, c[0x0][0x504] ;  /* 0x00014100ff167b82 */ /* 0x000e620000000800 */
[----:B------:R-:W-:Y:S04]  /*3750*/  IMAD.SHL.U32 R20, R223, 0x40, RZ ;  /* 0x00000040df147824 */ /* 0x000fe800078e00ff */
[C---:B------:R-:W-:Y:S01]  /*3760*/  VIADD R23, R20.reuse, 0x40 ;  /* 0x0000004014177836 */ /* 0x040fe20000000000 */
[----:B------:R-:W-:Y:S04]  /*3770*/  IADD3 R21, PT, PT, R20, 0x40, R245 ;  /* 0x0000004014157810 */ /* 0x000fe80007ffe0f5 */
[----:B------:R-:W-:Y:S02]  /*3780*/  ISETP.LT.AND P0, PT, R23, R242, PT ;  /* 0x000000f21700720c */ /* 0x000fe40003f01270 */
[----:B-1----:R-:W-:Y:S01]  /*3790*/  IADD3 R21, PT, PT, R21, R22, -R242 ;  /* 0x0000001615157210 */ /* 0x002fe20007ffe8f2 */
[----:B------:R-:W-:Y:S04]  /*37a0*/  VIADD R22, R185, 0x40 ;  /* 0x00000040b9167836 */ /* 0x000fe80000000000 */
[----:B------:R-:W-:Y:S05]  /*37b0*/  VIADD R21, R21, 0xffffffc0 ;  /* 0xffffffc015157836 */ /* 0x000fea0000000000 */
[----:B------:R-:W-:Y:S11]  /*37c0*/  ISETP.GE.AND P1, PT, R22, R21, PT ;  /* 0x000000151600720c */ /* 0x000ff60003f26270 */
[----:B------:R-:W-:Y:S02]  /*37d0*/  @!UPT UIADD3 URZ, UPT, UPT, URZ, URZ, URZ ;  /* 0x000000fffffff290 */ /* 0x000fe4000fffe0ff */
[----:B------:R-:W-:Y:S05]  /*37e0*/  @!P1 BRA P0, `(.L_x_1031) ;  /* 0x0000000400609947 */ /* 0x000fea0000000000 */
.L_x_1030:
        /* <DEDUP_REMOVED lines=8> */
[C---:B------:R-:W-:Y:S01]  /*3870*/  IMAD.IADD R29, R22.reuse, 0x1, R29 ;  /* 0x00000001161d7824 */ /* 0x040fe200078e021d */
[----:B------:R-:W-:Y:S04]  /*3880*/  LOP3.LUT R21, R21, 0x6, RZ, 0xc0, !PT ;  /* 0x0000000615157812 */ /* 0x000fe800078ec0ff */
[----:B------:R-:W-:Y:S02]  /*3890*/  VIADDMNMX R103, R29, 0x1, R242, PT ;  /* 0x000000011d677846 */ /* 0x000fe400038001f2 */
        /* <DEDUP_REMOVED lines=77> */
.L_x_1031:
[----:B------:R-:W1:Y:S01]  /*3d70*/  S2R R186, SR_TID.X ;  /* 0x0000000000ba7919 */ /* 0x000e620000002100 */
[----:B------:R-:W-:Y:S01]  /*3d80*/  LOP3.LUT R190, R218, 0x3, RZ, 0xc0, !PT ;  /* 0x00000003dabe7812 */ /* 0x000fe200078ec0ff */
[----:B------:R-:W-:Y:S04]  /*3d90*/  IMAD.WIDE.U32 R180, R235, -0x2daee0ad, RZ ;  /* 0xd2511f53ebb47825 */ /* 0x000fe800078e00ff */
[C---:B------:R-:W-:Y:S01]  /*3da0*/  FMUL.FTZ R193, R238.reuse, 1.4426950216293334961 ;  /* 0x3fb8aa3beec17820 */ /* 0x040fe20000410000 */
[----:B------:R-:W-:Y:S01]  /*3db0*/  FSETP.NEU.FTZ.AND P1, PT, R238, -INF , PT ;  /* 0xff800000ee00780b */ /* 0x000fe20003f3d000 */
[C---:B------:R-:W-:Y:S01]  /*3dc0*/  FMUL.FTZ R185, R236.reuse, 1.4426950216293334961 ;  /* 0x3fb8aa3becb97820 */ /* 0x040fe20000410000 */
[----:B------:R-:W-:Y:S01]  /*3dd0*/  IMAD R190, R241, 0x4, R190 ;  /* 0x00000004f1be7824 */ /* 0x000fe200078e02be */
[----:B------:R-:W-:Y:S01]  /*3de0*/  FSETP.NEU.FTZ.AND P0, PT, R236, -INF , PT ;  /* 0xff800000ec00780b */ /* 0x000fe20003f1d000 */
[----:B------:R-:W-:Y:S01]  /*3df0*/  IMAD.IADD R113, R210, 0x1, R197 ;  /* 0x00000001d2717824 */ /* 0x000fe200078e02c5 */
[----:B------:R-:W-:Y:S01]  /*3e00*/  FSEL R193, R193, RZ, P1 ;  /* 0x000000ffc1c17208 */ /* 0x000fe20000800000 */
[----:B------:R-:W-:Y:S01]  /*3e10*/  IMAD.WIDE.U32 R190, R190, -0x326172a9, RZ ;  /* 0xcd9e8d57bebe7825 */ /* 0x000fe200078e00ff */
[----:B------:R-:W-:Y:S03]  /*3e20*/  FSEL R185, R185, RZ, P0 ;  /* 0x000000ffb9b97208 */ /* 0x000fe60000000000 */
[----:B------:R-:W-:Y:S01]  /*3e30*/  FFMA.FTZ R252, R4, UR10, -R193 ;  /* 0x0000000a04fc7c23 */ /* 0x000fe200080108c1 */
[----:B------:R-:W-:Y:S01]  /*3e40*/  LOP3.LUT R188, R234, UR13, R191, 0x96, !PT ;  /* 0x0000000deabc7c12 */ /* 0x000fe2000f8e96bf */
[--C-:B------:R-:W-:Y:S01]  /*3e50*/  FFMA.FTZ R195, R5, UR10, -R193.reuse ;  /* 0x0000000a05c37c23 */ /* 0x100fe200080108c1 */
[----:B------:R-:W-:Y:S01]  /*3e60*/  FFMA.FTZ R182, R8, UR10, -R193 ;  /* 0x0000000a08b67c23 */ /* 0x000fe200080108c1 */
[--C-:B------:R-:W-:Y:S01]  /*3e70*/  FFMA.FTZ R247, R18, UR10, -R185.reuse ;  /* 0x0000000a12f77c23 */ /* 0x100fe200080108b9 */
[----:B------:R-:W-:Y:S01]  /*3e80*/  FFMA.FTZ R6, R6, UR10, -R185 ;  /* 0x0000000a06067c23 */ /* 0x000fe200080108b9 */
[----:B------:R-:W-:Y:S04]  /*3e90*/  IMAD.WIDE.U32 R188, R188, -0x2daee0ad, RZ ;  /* 0xd2511f53bcbc7825 */ /* 0x000fe800078e00ff */
[--C-:B------:R-:W-:Y:S01]  /*3ea0*/  FFMA.FTZ R192, R16, UR10, -R193.reuse ;  /* 0x0000000a10c07c23 */ /* 0x100fe200080108c1 */
[----:B------:R-:W-:Y:S01]  /*3eb0*/  MUFU.EX2 R252, R252 ;  /* 0x000000fc00fc7308 */ /* 0x000fe20000000800 */
[----:B------:R-:W-:Y:S01]  /*3ec0*/  FFMA.FTZ R194, R12, UR10, -R193 ;  /* 0x0000000a0cc27c23 */ /* 0x000fe200080108c1 */
[----:B------:R-:W-:Y:S01]  /*3ed0*/  IMAD.IADD R114, R210, 0x1, R203 ;  /* 0x00000001d2727824 */ /* 0x000fe200078e02cb */
[----:B------:R-:W-:Y:S07]  /*3ee0*/  LOP3.LUT R180, R180, UR31, R189, 0x96, !PT ;  /* 0x0000001fb4b47c12 */ /* 0x000fee000f8e96bd */
[----:B------:R-:W-:Y:S01]  /*3ef0*/  MUFU.EX2 R195, R195 ;  /* 0x000000c300c37308 */ /* 0x000fe20000000800 */
[----:B------:R-:W-:Y:S09]  /*3f00*/  IMAD.IADD R112, R197, 0x1, R114 ;  /* 0x00000001c5707824 */ /* 0x000ff200078e0272 */
[----:B------:R-:W-:Y:S10]  /*3f10*/  MUFU.EX2 R192, R192 ;  /* 0x000000c000c07308 */ /* 0x000ff40000000800 */
[----:B------:R-:W-:Y:S01]  /*3f20*/  MUFU.EX2 R194, R194 ;  /* 0x000000c200c27308 */ /* 0x000fe20000000800 */
[----:B-1----:R-:W-:Y:S05]  /*3f30*/  SHF.R.U32.HI R186, RZ, 0x7, R186 ;  /* 0x00000007ffba7819 */ /* 0x002fea00000116ba */
[----:B------:R-:W-:Y:S05]  /*3f40*/  IMAD R186, R223, 0x2, R186 ;  /* 0x00000002dfba7824 */ /* 0x000fea00078e02ba */
[----:B------:R-:W-:Y:S01]  /*3f50*/  LOP3.LUT R186, R186, UR12, R181, 0x96, !PT ;  /* 0x0000000cbaba7c12 */ /* 0x000fe2000f8e96b5 */
[----:B------:R-:W-:Y:S04]  /*3f60*/  IMAD.WIDE.U32 R180, R180, -0x326172a9, RZ ;  /* 0xcd9e8d57b4b47825 */ /* 0x000fe800078e00ff */
[----:B------:R-:W-:Y:S05]  /*3f70*/  IMAD.WIDE.U32 R186, R186, -0x326172a9, RZ ;  /* 0xcd9e8d57baba7825 */ /* 0x000fea00078e00ff */
[----:B------:R-:W-:Y:S02]  /*3f80*/  LOP3.LUT R190, R190, UR32, R187, 0x96, !PT ;  /* 0x00000020bebe7c12 */ /* 0x000fe4000f8e96bb */
[----:B------:R-:W-:Y:S03]  /*3f90*/  LOP3.LUT R186, R186, UR30, R181, 0x96, !PT ;  /* 0x0000001ebaba7c12 */ /* 0x000fe6000f8e96b5 */
[----:B------:R-:W-:Y:S04]  /*3fa0*/  IMAD.WIDE.U32 R190, R190, -0x2daee0ad, RZ ;  /* 0xd2511f53bebe7825 */ /* 0x000fe800078e00ff */
[----:B------:R-:W-:Y:S01]  /*3fb0*/  IMAD.WIDE.U32 R186, R186, -0x2daee0ad, RZ ;  /* 0xd2511f53baba7825 */ /* 0x000fe200078e00ff */
[----:B------:R-:W-:Y:S03]  /*3fc0*/  LOP3.LUT R188, R188, UR29, R191, 0x96, !PT ;  /* 0x0000001dbcbc7c12 */ /* 0x000fe6000f8e96bf */
[----:B------:R-:W-:Y:S01]  /*3fd0*/  FFMA.FTZ R191, R17, UR10, -R193 ;  /* 0x0000000a11bf7c23 */ /* 0x000fe200080108c1 */
[----:B------:R-:W-:Y:S01]  /*3fe0*/  LOP3.LUT R181, R190, UR27, R187, 0x96, !PT ;  /* 0x0000001bbeb57c12 */ /* 0x000fe2000f8e96bb */
[----:B------:R-:W-:Y:S04]  /*3ff0*/  IMAD.WIDE.U32 R188, R188, -0x326172a9, RZ ;  /* 0xcd9e8d57bcbc7825 */ /* 0x000fe800078e00ff */
[----:B------:R-:W-:Y:S01]  /*4000*/  FFMA.FTZ R190, R11, UR10, -R185 ;  /* 0x0000000a0bbe7c23 */ /* 0x000fe200080108b9 */
[----:B------:R-:W-:Y:S01]  /*4010*/  MUFU.EX2 R191, R191 ;  /* 0x000000bf00bf7308 */ /* 0x000fe20000000800 */
[----:B------:R-:W-:Y:S01]  /*4020*/  IMAD.WIDE.U32 R4, R181, -0x326172a9, RZ ;  /* 0xcd9e8d57b5047825 */ /* 0x000fe200078e00ff */
[----:B------:R-:W-:Y:S03]  /*4030*/  LOP3.LUT R115, R180, UR28, R189, 0x96, !PT ;  /* 0x0000001cb4737c12 */ /* 0x000fe6000f8e96bd */
[----:B------:R-:W-:Y:S01]  /*4040*/  FFMA.FTZ R180, R9, UR10, -R193 ;  /* 0x0000000a09b47c23 */ /* 0x000fe200080108c1 */
[----:B------:R-:W-:Y:S01]  /*4050*/  FFMA.FTZ R181, R10, UR10, -R185 ;  /* 0x0000000a0ab57c23 */ /* 0x000fe200080108b9 */
[----:B------:R-:W-:Y:S01]  /*4060*/  LOP3.LUT R188, R188, UR26, R5, 0x96, !PT ;  /* 0x0000001abcbc7c12 */ /* 0x000fe2000f8e9605 */
[----:B------:R-:W-:Y:S04]  /*4070*/  IMAD.WIDE.U32 R8, R115, -0x2daee0ad, RZ ;  /* 0xd2511f5373087825 */ /* 0x000fe800078e00ff */
[----:B------:R-:W-:Y:S01]  /*4080*/  FFMA.FTZ R189, R7, UR10, -R185 ;  /* 0x0000000a07bd7c23 */ /* 0x000fe200080108b9 */
[----:B------:R-:W1:Y:S01]  /*4090*/  MUFU.EX2 R115, R182 ;  /* 0x000000b600737308 */ /* 0x000e620000000800 */
[----:B------:R-:W-:Y:S01]  /*40a0*/  FFMA.FTZ R193, R13, UR10, -R193 ;  /* 0x0000000a0dc17c23 */ /* 0x000fe200080108c1 */
[----:B------:R-:W-:Y:S01]  /*40b0*/  IMAD.WIDE.U32 R10, R188, -0x2daee0ad, RZ ;  /* 0xd2511f53bc0a7825 */ /* 0x000fe200078e00ff */
[----:B------:R-:W-:Y:S07]  /*40c0*/  LOP3.LUT R187, R186, UR19, R9, 0x96, !PT ;  /* 0x00000013babb7c12 */ /* 0x000fee000f8e9609 */
[----:B------:R-:W2:Y:S01]  /*40d0*/  MUFU.EX2 R182, R190 ;  /* 0x000000be00b67308 */ /* 0x000ea20000000800 */
[----:B------:R-:W-:Y:S01]  /*40e0*/  FFMA.FTZ R188, R14, UR10, -R185 ;  /* 0x0000000a0ebc7c23 */ /* 0x000fe200080108b9 */
[----:B------:R-:W-:Y:S01]  /*40f0*/  LOP3.LUT R186, R8, UR16, R11, 0x96, !PT ;  /* 0x0000001008ba7c12 */ /* 0x000fe2000f8e960b */
[----:B------:R-:W-:Y:S04]  /*4100*/  IMAD.WIDE.U32 R8, R187, -0x326172a9, RZ ;  /* 0xcd9e8d57bb087825 */ /* 0x000fe800078e00ff */
[----:B------:R-:W-:Y:S03]  /*4110*/  FFMA.FTZ R187, R15, UR10, -R185 ;  /* 0x0000000a0fbb7c23 */ /* 0x000fe600080108b9 */
[----:B------:R3:W-:Y:S01]  /*4120*/  MUFU.EX2 R190, R6 ;  /* 0x0000000600be7308 */ /* 0x0007e20000000800 */
[----:B------:R-:W-:Y:S01]  /*4130*/  IMAD.WIDE.U32 R14, R186, -0x326172a9, RZ ;  /* 0xcd9e8d57ba0e7825 */ /* 0x000fe200078e00ff */
[----:B------:R-:W-:Y:S08]  /*4140*/  LOP3.LUT R7, R4, UR17, R9, 0x96, !PT ;  /* 0x0000001104077c12 */ /* 0x000ff0000f8e9609 */
[----:B------:R-:W4:Y:S01]  /*4150*/  MUFU.EX2 R180, R180 ;  /* 0x000000b400b47308 */ /* 0x000f220000000800 */
[----:B------:R-:W-:Y:S01]  /*4160*/  FFMA.FTZ R186, R19, UR10, -R185 ;  /* 0x0000000a13ba7c23 */ /* 0x000fe200080108b9 */
[C---:B------:R-:W-:Y:S01]  /*4170*/  PRMT R9, R14.reuse, 0x7773, RZ ;  /* 0x000077730e097816 */ /* 0x040fe200000000ff */
[----:B------:R-:W-:Y:S01]  /*4180*/  IMAD.WIDE.U32 R18, R7, -0x2daee0ad, RZ ;  /* 0xd2511f5307127825 */ /* 0x000fe200078e00ff */
[----:B------:R-:W-:Y:S06]  /*4190*/  PRMT R7, R14, 0x7770, RZ ;  /* 0x000077700e077816 */ /* 0x000fec00000000ff */
[----:B------:R-:W4:Y:S01]  /*41a0*/  MUFU.EX2 R189, R189 ;  /* 0x000000bd00bd7308 */ /* 0x000f220000000800 */
[----:B------:R-:W-:Y:S02]  /*41b0*/  LOP3.LUT R5, R8, UR15, R15, 0x96, !PT ;  /* 0x0000000f08057c12 */ /* 0x000fe4000f8e960f */
[----:B------:R-:W-:Y:S07]  /*41c0*/  ISETP.LE.U32.AND P2, PT, R7, UR7, PT ;  /* 0x0000000707007c0c */ /* 0x000fee000bf43070 */
[----:B------:R-:W-:Y:S01]  /*41d0*/  MUFU.EX2 R181, R181 ;  /* 0x000000b500b57308 */ /* 0x000fe20000000800 */
[----:B------:R-:W-:Y:S02]  /*41e0*/  PRMT R13, R14, 0x7771, RZ ;  /* 0x000077710e0d7816 */ /* 0x000fe400000000ff */
[----:B------:R-:W-:Y:S07]  /*41f0*/  ISETP.GT.U32.AND P1, PT, R9, UR7, PT ;  /* 0x0000000709007c0c */ /* 0x000fee000bf24070 */
[----:B------:R-:W4:Y:S01]  /*4200*/  MUFU.EX2 R187, R187 ;  /* 0x000000bb00bb7308 */ /* 0x000f220000000800 */
[----:B------:R-:W-:Y:S02]  /*4210*/  LOP3.LUT R185, R10, UR14, R19, 0x96, !PT ;  /* 0x0000000e0ab97c12 */ /* 0x000fe4000f8e9613 */
[----:B------:R-:W-:Y:S07]  /*4220*/  PRMT R10, R18, 0x7772, RZ ;  /* 0x00007772120a7816 */ /* 0x000fee00000000ff */
[----:B------:R-:W-:Y:S01]  /*4230*/  MUFU.EX2 R193, R193 ;  /* 0x000000c100c17308 */ /* 0x000fe20000000800 */
[----:B------:R-:W-:Y:S02]  /*4240*/  SHF.R.U32.HI R9, RZ, 0x18, R5 ;  /* 0x00000018ff097819 */ /* 0x000fe40000011605 */
[----:B------:R-:W-:Y:S01]  /*4250*/  ISETP.GT.U32.AND P3, PT, R13, UR7, PT ;  /* 0x000000070d007c0c */ /* 0x000fe2000bf64070 */
[----:B-1----:R-:W-:Y:S01]  /*4260*/  @!P2 FADD.FTZ R115, -R115, -RZ ;  /* 0x800000ff7373a221 */ /* 0x002fe20000010100 */
[----:B------:R-:W-:Y:S05]  /*4270*/  ISETP.GT.U32.AND P5, PT, R10, UR7, PT ;  /* 0x000000070a007c0c */ /* 0x000fea000bfa4070 */
[----:B------:R-:W1:Y:S01]  /*4280*/  MUFU.EX2 R188, R188 ;  /* 0x000000bc00bc7308 */ /* 0x000e620000000800 */
[----:B------:R-:W-:Y:S01]  /*4290*/  ISETP.LE.U32.AND P2, PT, R9, UR7, PT ;  /* 0x0000000709007c0c */ /* 0x000fe2000bf43070 */
[----:B--2---:R-:W-:Y:S01]  /*42a0*/  @P1 FADD.FTZ R182, -R182, -RZ ;  /* 0x800000ffb6b61221 */ /* 0x004fe20000010100 */
[C---:B------:R-:W-:Y:S07]  /*42b0*/  LOP3.LUT R10, R5.reuse, 0xff, RZ, 0xc0, !PT ;  /* 0x000000ff050a7812 */ /* 0x040fee00078ec0ff */
[----:B------:R-:W-:Y:S01]  /*42c0*/  MUFU.EX2 R186, R186 ;  /* 0x000000ba00ba7308 */ /* 0x000fe20000000800 */
[C---:B---3--:R-:W-:Y:S02]  /*42d0*/  PRMT R6, R5.reuse, 0x7632, R6 ;  /* 0x0000763205067816 */ /* 0x048fe40000000006 */
[----:B------:R-:W-:Y:S02]  /*42e0*/  LOP3.LUT R5, R5, 0xffff, RZ, 0xc0, !PT ;  /* 0x0000ffff05057812 */ /* 0x000fe400078ec0ff */
[----:B------:R-:W-:Y:S01]  /*42f0*/  LOP3.LUT R6, R6, 0xff, RZ, 0xc0, !PT ;  /* 0x000000ff06067812 */ /* 0x000fe200078ec0ff */
[----:B----4-:R-:W-:Y:S01]  /*4300*/  @P3 FADD.FTZ R180, -R180, -RZ ;  /* 0x800000ffb4b43221 */ /* 0x010fe20000010100 */
[----:B------:R-:W-:Y:S02]  /*4310*/  SHF.R.U32.HI R5, RZ, 0x8, R5 ;  /* 0x00000008ff057819 */ /* 0x000fe40000011605 */
[----:B------:R-:W-:Y:S01]  /*4320*/  ISETP.LE.U32.AND P3, PT, R10, UR7, PT ;  /* 0x000000070a007c0c */ /* 0x000fe2000bf63070 */
[----:B------:R-:W-:Y:S01]  /*4330*/  @!P2 FADD.FTZ R189, -R189, -RZ ;  /* 0x800000ffbdbda221 */ /* 0x000fe20000010100 */
[----:B------:R-:W-:Y:S02]  /*4340*/  LOP3.LUT R5, R5, 0xffff, RZ, 0xc0, !PT ;  /* 0x0000ffff05057812 */ /* 0x000fe400078ec0ff */
[----:B------:R-:W-:Y:S02]  /*4350*/  ISETP.LE.U32.AND P1, PT, R6, UR7, PT ;  /* 0x0000000706007c0c */ /* 0x000fe4000bf23070 */
[----:B------:R-:W-:Y:S02]  /*4360*/  ISETP.LE.U32.AND P2, PT, R5, UR7, PT ;  /* 0x0000000705007c0c */ /* 0x000fe4000bf43070 */
[C---:B------:R-:W-:Y:S02]  /*4370*/  LOP3.LUT R6, R185.reuse, 0xff, RZ, 0xc0, !PT ;  /* 0x000000ffb9067812 */ /* 0x040fe400078ec0ff */
[----:B------:R-:W-:Y:S02]  /*4380*/  PRMT R15, R18, 0x7770, RZ ;  /* 0x00007770120f7816 */ /* 0x000fe400000000ff */
[C---:B------:R-:W-:Y:S01]  /*4390*/  LOP3.LUT R5, R185.reuse, 0xffff, RZ, 0xc0, !PT ;  /* 0x0000ffffb9057812 */ /* 0x040fe200078ec0ff */
[----:B------:R-:W-:Y:S01]  /*43a0*/  @!P3 FADD.FTZ R252, -R252, -RZ ;  /* 0x800000fffcfcb221 */ /* 0x000fe20000010100 */
[----:B------:R-:W-:Y:S02]  /*43b0*/  ISETP.LE.U32.AND P3, PT, R6, UR7, PT ;  /* 0x0000000706007c0c */ /* 0x000fe4000bf63070 */
[--C-:B------:R-:W-:Y:S01]  /*43c0*/  SHF.R.U32.HI R6, RZ, 0x18, R185.reuse ;  /* 0x00000018ff067819 */ /* 0x100fe200000116b9 */
[----:B------:R-:W-:Y:S01]  /*43d0*/  @!P1 FADD.FTZ R190, -R190, -RZ ;  /* 0x800000ffbebe9221 */ /* 0x000fe20000010100 */
[----:B------:R-:W-:Y:S01]  /*43e0*/  PRMT R185, R185, 0x7632, R185 ;  /* 0x00007632b9b97816 */ /* 0x000fe200000000b9 */
[----:B------:R-:W-:Y:S01]  /*43f0*/  @!P2 FADD.FTZ R195, -R195, -RZ ;  /* 0x800000ffc3c3a221 */ /* 0x000fe20000010100 */
[----:B------:R-:W-:Y:S02]  /*4400*/  PRMT R11, R14, 0x7772, RZ ;  /* 0x000077720e0b7816 */ /* 0x000fe400000000ff */
[----:B------:R-:W-:Y:S02]  /*4410*/  ISETP.LE.U32.AND P0, PT, R15, UR7, PT ;  /* 0x000000070f007c0c */ /* 0x000fe4000bf03070 */
[----:B------:R-:W-:Y:S02]  /*4420*/  ISETP.LE.U32.AND P1, PT, R6, UR7, PT ;  /* 0x0000000706007c0c */ /* 0x000fe4000bf23070 */
[----:B------:R-:W-:Y:S01]  /*4430*/  LOP3.LUT R6, R185, 0xff, RZ, 0xc0, !PT ;  /* 0x000000ffb9067812 */ /* 0x000fe200078ec0ff */
[----:B------:R-:W-:Y:S01]  /*4440*/  @!P3 FADD.FTZ R194, -R194, -RZ ;  /* 0x800000ffc2c2b221 */ /* 0x000fe20000010100 */
[----:B------:R-:W-:Y:S01]  /*4450*/  F2FP.RELU.BF16.F32.PACK_AB R10, R195, R252 ;  /* 0x000000fcc30a723e */ /* 0x000fe200000018ff */
[----:B------:R-:W2:Y:S01]  /*4460*/  MUFU.EX2 R185, R247 ;  /* 0x000000f700b97308 */ /* 0x000ea20000000800 */
[----:B------:R-:W-:Y:S02]  /*4470*/  ISETP.GT.U32.AND P4, PT, R11, UR7, PT ;  /* 0x000000070b007c0c */ /* 0x000fe4000bf84070 */
[----:B------:R-:W-:Y:S01]  /*4480*/  ISETP.LE.U32.AND P2, PT, R6, UR7, PT ;  /* 0x0000000706007c0c */ /* 0x000fe2000bf43070 */
[----:B------:R3:W-:Y:S01]  /*4490*/  STS [R217], R10 ;  /* 0x0000000ad9007388 */ /* 0x0007e20000000800 */
[----:B------:R-:W-:Y:S01]  /*44a0*/  F2FP.RELU.BF16.F32.PACK_AB R6, R189, R190 ;  /* 0x000000bebd06723e */ /* 0x000fe200000018ff */
[----:B------:R-:W-:Y:S01]  /*44b0*/  @!P0 FADD.FTZ R192, -R192, -RZ ;  /* 0x800000ffc0c08221 */ /* 0x000fe20000010100 */
[----:B------:R-:W-:Y:S01]  /*44c0*/  SHF.R.U32.HI R5, RZ, 0x8, R5 ;  /* 0x00000008ff057819 */ /* 0x000fe20000011605 */
[----:B------:R-:W-:Y:S01]  /*44d0*/  @!P1 FADD.FTZ R187, -R187, -RZ ;  /* 0x800000ffbbbb9221 */ /* 0x000fe20000010100 */
[C---:B------:R-:W-:Y:S01]  /*44e0*/  PRMT R14, R18.reuse, 0x7771, RZ ;  /* 0x00007771120e7816 */ /* 0x040fe200000000ff */
[----:B------:R4:W-:Y:S01]  /*44f0*/  STS [R217+0x400], R6 ;  /* 0x00040006d9007388 */ /* 0x0009e20000000800 */
[----:B------:R-:W-:Y:S02]  /*4500*/  LOP3.LUT R5, R5, 0xffff, RZ, 0xc0, !PT ;  /* 0x0000ffff05057812 */ /* 0x000fe400078ec0ff */
[----:B------:R-:W-:Y:S01]  /*4510*/  PRMT R7, R18, 0x7773, RZ ;  /* 0x0000777312077816 */ /* 0x000fe200000000ff */
[----:B------:R-:W-:Y:S01]  /*4520*/  @P4 FADD.FTZ R181, -R181, -RZ ;  /* 0x800000ffb5b54221 */ /* 0x000fe20000010100 */
[----:B------:R-:W-:Y:S01]  /*4530*/  ISETP.LE.U32.AND P0, PT, R5, UR7, PT ;  /* 0x0000000705007c0c */ /* 0x000fe2000bf03070 */
[----:B-1----:R-:W-:Y:S01]  /*4540*/  @!P2 FADD.FTZ R188, -R188, -RZ ;  /* 0x800000ffbcbca221 */ /* 0x002fe20000010100 */
[----:B------:R-:W-:Y:S01]  /*4550*/  ISETP.GT.U32.AND P6, PT, R14, UR7, PT ;  /* 0x000000070e007c0c */ /* 0x000fe2000bfc4070 */
[----:B--2---:R-:W-:Y:S01]  /*4560*/  @P5 FADD.FTZ R185, -R185, -RZ ;  /* 0x800000ffb9b95221 */ /* 0x004fe20000010100 */
[----:B------:R-:W-:Y:S02]  /*4570*/  ISETP.GT.U32.AND P4, PT, R7, UR7, PT ;  /* 0x0000000707007c0c */ /* 0x000fe4000bf84070 */
[----:B------:R-:W-:Y:S02]  /*4580*/  F2FP.RELU.BF16.F32.PACK_AB R7, R180, R115 ;  /* 0x00000073b407723e */ /* 0x000fe400000018ff */
[----:B------:R-:W-:Y:S02]  /*4590*/  F2FP.RELU.BF16.F32.PACK_AB R5, R182, R181 ;  /* 0x000000b5b605723e */ /* 0x000fe400000018ff */
[----:B------:R-:W-:Y:S01]  /*45a0*/  FSETP.GE.FTZ.AND P3, PT, R252, RZ, PT ;  /* 0x000000fffc00720b */ /* 0x000fe20003f76000 */
[----:B------:R-:W-:Y:S01]  /*45b0*/  STS [R246], R7 ;  /* 0x00000007f6007388 */ /* 0x000fe20000000800 */
[----:B------:R-:W-:Y:S01]  /*45c0*/  FSETP.GE.FTZ.AND P1, PT, R190, RZ, PT ;  /* 0x000000ffbe00720b */ /* 0x000fe20003f36000 */
[----:B------:R-:W-:Y:S01]  /*45d0*/  @!P0 FADD.FTZ R193, -R193, -RZ ;  /* 0x800000ffc1c18221 */ /* 0x000fe20000010100 */
[----:B---3--:R-:W-:Y:S01]  /*45e0*/  F2FP.RELU.BF16.F32.PACK_AB R10, R187, R188 ;  /* 0x000000bcbb0a723e */ /* 0x008fe200000018ff */
[----:B------:R-:W-:Y:S01]  /*45f0*/  @P6 FADD.FTZ R191, -R191, -RZ ;  /* 0x800000ffbfbf6221 */ /* 0x000fe20000010100 */
[----:B------:R-:W-:Y:S01]  /*4600*/  STS [R246+0x400], R5 ;  /* 0x00040005f6007388 */ /* 0x000fe20000000800 */
[----:B------:R-:W-:Y:S01]  /*4610*/  @P4 FADD.FTZ R186, -R186, -RZ ;  /* 0x800000ffbaba4221 */ /* 0x000fe20000010100 */
[----:B------:R-:W-:Y:S02]  /*4620*/  F2FP.RELU.BF16.F32.PACK_AB R14, R193, R194 ;  /* 0x000000c2c10e723e */ /* 0x000fe400000018ff */
[----:B----4-:R-:W-:Y:S01]  /*4630*/  F2FP.RELU.BF16.F32.PACK_AB R6, R191, R192 ;  /* 0x000000c0bf06723e */ /* 0x010fe200000018ff */
[----:B------:R-:W-:Y:S01]  /*4640*/  STS [R213+0x400], R10 ;  /* 0x0004000ad5007388 */ /* 0x000fe20000000800 */
[----:B------:R-:W-:Y:S02]  /*4650*/  F2FP.RELU.BF16.F32.PACK_AB R247, R186, R185 ;  /* 0x000000b9baf7723e */ /* 0x000fe400000018ff */
[----:B------:R-:W-:Y:S01]  /*4660*/  FSETP.GE.FTZ.AND P0, PT, R189, RZ, PT ;  /* 0x000000ffbd00720b */ /* 0x000fe20003f16000 */
[----:B------:R-:W-:Y:S01]  /*4670*/  STS [R213], R14 ;  /* 0x0000000ed5007388 */ /* 0x000fe20000000800 */
[----:B------:R-:W-:Y:S02]  /*4680*/  FSETP.GE.FTZ.AND P2, PT, R195, RZ, PT ;  /* 0x000000ffc300720b */ /* 0x000fe40003f56000 */
[----:B------:R-:W-:Y:S01]  /*4690*/  ISETP.GT.AND P4, PT, R241, R226, PT ;  /* 0x000000e2f100720c */ /* 0x000fe20003f84270 */
        /* <DEDUP_REMOVED lines=42> */
[C---:B------:R-:W-:Y:S01]  /*4940*/  FADD.FTZ R10, -R183.reuse, R22 ;  /* 0x00000016b70a7221 */ /* 0x040fe20000010100 */
[----:B------:R-:W-:Y:S01]  /*4950*/  FADD.FTZ R18, -R183, R23 ;  /* 0x00000017b7127221 */ /* 0x000fe20000010100 */
[----:B------:R-:W-:Y:S02]  /*4960*/  FADD.FTZ R9, -R184, R21 ;  /* 0x00000015b8097221 */ /* 0x000fe40000010100 */
[-C--:B------:R-:W-:Y:S01]  /*4970*/  FSEL R5, R5, R184.reuse, P3 ;  /* 0x000000b805057208 */ /* 0x080fe20001800000 */
[----:B------:R-:W-:Y:S03]  /*4980*/  HMMA.16816.F32.BF16 R32, R104, R178, R32 ;  /* 0x000000b26820723c */ /* 0x000fe60000041820 */
[-C--:B------:R-:W-:Y:S01]  /*4990*/  FSEL R11, R10, R183.reuse, P1 ;  /* 0x000000b70a0b7208 */ /* 0x080fe20000800000 */
[----:B------:R-:W-:Y:S01]  /*49a0*/  FADD.FTZ R247, -R184, R24 ;  /* 0x00000018b8f77221 */ /* 0x000fe20000010100 */
[----:B------:R-:W-:Y:S01]  /*49b0*/  FSEL R18, R18, R183, P0 ;  /* 0x000000b712127208 */ /* 0x000fe20000000000 */
[----:B------:R-:W-:Y:S01]  /*49c0*/  FADD.FTZ R14, -R183, R27 ;  /* 0x0000001bb70e7221 */ /* 0x000fe20000010100 */
[----:B------:R-:W-:Y:S01]  /*49d0*/  FSETP.GE.FTZ.AND P3, PT, R115, RZ, PT ;  /* 0x000000ff7300720b */ /* 0x000fe20003f76000 */
[----:B------:R-:W-:Y:S01]  /*49e0*/  FMUL.FTZ R252, R252, R5 ;  /* 0x00000005fcfc7220 */ /* 0x000fe20000410000 */
[----:B------:R-:W-:Y:S01]  /*49f0*/  FSETP.GE.FTZ.AND P0, PT, R182, RZ, PT ;  /* 0x000000ffb600720b */ /* 0x000fe20003f16000 */
[----:B------:R-:W-:Y:S01]  /*4a00*/  FMUL.FTZ R190, R190, R11 ;  /* 0x0000000bbebe7220 */ /* 0x000fe20000410000 */
[-C--:B------:R-:W-:Y:S01]  /*4a10*/  FSEL R247, R247, R184.reuse, P3 ;  /* 0x000000b8f7f77208 */ /* 0x080fe20001800000 */
[C---:B------:R-:W-:Y:S01]  /*4a20*/  FADD.FTZ R5, -R184.reuse, R28 ;  /* 0x0000001cb8057221 */ /* 0x040fe20000010100 */
[----:B------:R-:W-:Y:S01]  /*4a30*/  FSEL R9, R9, R184, P2 ;  /* 0x000000b809097208 */ /* 0x000fe20001000000 */
[----:B------:R-:W-:Y:S01]  /*4a40*/  FADD.FTZ R7, -R184, R25 ;  /* 0x00000019b8077221 */ /* 0x000fe20000010100 */
[----:B------:R-:W-:Y:S01]  /*4a50*/  FSEL R11, R14, R183, P0 ;  /* 0x000000b70e0b7208 */ /* 0x000fe20000000000 */
[----:B------:R-:W-:Y:S01]  /*4a60*/  FADD.FTZ R6, -R183, R26 ;  /* 0x0000001ab7067221 */ /* 0x000fe20000010100 */
[----:B------:R-:W-:Y:S01]  /*4a70*/  FSETP.GE.FTZ.AND P0, PT, R194, RZ, PT ;  /* 0x000000ffc200720b */ /* 0x000fe20003f16000 */
[----:B------:R-:W-:Y:S01]  /*4a80*/  FMUL.FTZ R247, R115, R247 ;  /* 0x000000f773f77220 */ /* 0x000fe20000410000 */
[----:B------:R-:W-:Y:S01]  /*4a90*/  FSETP.GE.FTZ.AND P2, PT, R180, RZ, PT ;  /* 0x000000ffb400720b */ /* 0x000fe20003f56000 */
[----:B------:R-:W-:Y:S01]  /*4aa0*/  FMUL.FTZ R195, R195, R9 ;  /* 0x00000009c3c37220 */ /* 0x000fe20000410000 */
[----:B------:R-:W-:Y:S01]  /*4ab0*/  FSETP.GE.FTZ.AND P1, PT, R181, RZ, PT ;  /* 0x000000ffb500720b */ /* 0x000fe20003f36000 */
[----:B------:R-:W-:Y:S01]  /*4ac0*/  FMUL.FTZ R189, R189, R18 ;  /* 0x00000012bdbd7220 */ /* 0x000fe20000410000 */
[-C--:B------:R-:W-:Y:S01]  /*4ad0*/  FSEL R115, R5, R184.reuse, P0 ;  /* 0x000000b805737208 */ /* 0x080fe20000000000 */
[----:B------:R-:W-:Y:S01]  /*4ae0*/  FADD.FTZ R9, -R184, R29 ;  /* 0x0000001db8097221 */ /* 0x000fe20000010100 */
[----:B------:R-:W-:Y:S01]  /*4af0*/  FSEL R7, R7, R184, P2 ;  /* 0x000000b807077208 */ /* 0x000fe20001000000 */
[----:B------:R-:W-:Y:S01]  /*4b00*/  FADD.FTZ R18, -R183, R31 ;  /* 0x0000001fb7127221 */ /* 0x000fe20000010100 */
[----:B------:R-:W-:Y:S01]  /*4b10*/  FSETP.GE.FTZ.AND P2, PT, R193, RZ, PT ;  /* 0x000000ffc100720b */ /* 0x000fe20003f56000 */
[----:B------:R-:W-:Y:S01]  /*4b20*/  FADD.FTZ R10, -R183, R30 ;  /* 0x0000001eb70a7221 */ /* 0x000fe20000010100 */
[----:B------:R-:W-:Y:S01]  /*4b30*/  FSETP.GE.FTZ.AND P0, PT, R187, RZ, PT ;  /* 0x000000ffbb00720b */ /* 0x000fe20003f16000 */
[----:B------:R-:W-:Y:S01]  /*4b40*/  FMUL.FTZ R115, R194, R115 ;  /* 0x00000073c2737220 */ /* 0x000fe20000410000 */
[----:B------:R-:W-:Y:S01]  /*4b50*/  FSEL R6, R6, R183, P1 ;  /* 0x000000b706067208 */ /* 0x000fe20000800000 */
[----:B------:R-:W-:Y:S01]  /*4b60*/  FMUL.FTZ R180, R180, R7 ;  /* 0x00000007b4b47220 */ /* 0x000fe20000410000 */
[----:B------:R-:W-:Y:S01]  /*4b70*/  FSETP.GE.FTZ.AND P1, PT, R188, RZ, PT ;  /* 0x000000ffbc00720b */ /* 0x000fe20003f36000 */
[----:B------:R-:W-:Y:S01]  /*4b80*/  FMUL.FTZ R182, R182, R11 ;  /* 0x0000000bb6b67220 */ /* 0x000fe20000410000 */
[----:B------:R-:W-:Y:S01]  /*4b90*/  F2FP.BF16.F32.PACK_AB R190, R189, R190 ;  /* 0x000000bebdbe723e */ /* 0x000fe200000010ff */
[----:B------:R-:W-:Y:S01]  /*4ba0*/  FMUL.FTZ R181, R181, R6 ;  /* 0x00000006b5b57220 */ /* 0x000fe20000410000 */
[----:B------:R-:W-:Y:S02]  /*4bb0*/  FSEL R189, R9, R184, P2 ;  /* 0x000000b809bd7208 */ /* 0x000fe40001000000 */
[----:B------:R-:W-:Y:S02]  /*4bc0*/  FSEL R194, R18, R183, P0 ;  /* 0x000000b712c27208 */ /* 0x000fe40000000000 */
[----:B------:R-:W-:Y:S01]  /*4bd0*/  F2FP.BF16.F32.PACK_AB R252, R195, R252 ;  /* 0x000000fcc3fc723e */ /* 0x000fe200000010ff */
[----:B------:R-:W-:Y:S01]  /*4be0*/  FMUL.FTZ R189, R193, R189 ;  /* 0x000000bdc1bd7220 */ /* 0x000fe20000410000 */
[----:B------:R-:W-:Y:S01]  /*4bf0*/  FSETP.GE.FTZ.AND P2, PT, R191, RZ, PT ;  /* 0x000000ffbf00720b */ /* 0x000fe20003f56000 */
[----:B------:R-:W-:Y:S01]  /*4c00*/  FMUL.FTZ R194, R187, R194 ;  /* 0x000000c2bbc27220 */ /* 0x000fe20000410000 */
[----:B------:R-:W-:Y:S01]  /*4c10*/  FSETP.GE.FTZ.AND P0, PT, R186, RZ, PT ;  /* 0x000000ffba00720b */ /* 0x000fe20003f16000 */
[----:B------:R-:W-:Y:S01]  /*4c20*/  FADD.FTZ R187, -R184, R32 ;  /* 0x00000020b8bb7221 */ /* 0x000fe20000010100 */
[----:B------:R-:W-:Y:S02]  /*4c30*/  FSEL R195, R10, R183, P1 ;  /* 0x000000b70ac37208 */ /* 0x000fe40000800000 */
[----:B------:R-:W-:Y:S02]  /*4c40*/  FSETP.GE.FTZ.AND P3, PT, R192, RZ, PT ;  /* 0x000000ffc000720b */ /* 0x000fe40003f76000 */
[----:B------:R-:W-:Y:S01]  /*4c50*/  FSETP.GE.FTZ.AND P1, PT, R185, RZ, PT ;  /* 0x000000ffb900720b */ /* 0x000fe20003f36000 */
[----:B------:R-:W-:Y:S01]  /*4c60*/  FMUL.FTZ R195, R188, R195 ;  /* 0x000000c3bcc37220 */ /* 0x000fe20000410000 */
[----:B------:R-:W-:Y:S01]  /*4c70*/  FSEL R187, R187, R184, P3 ;  /* 0x000000b8bbbb7208 */ /* 0x000fe20001800000 */
[C---:B------:R-:W-:Y:S01]  /*4c80*/  FADD.FTZ R188, -R183.reuse, R34 ;  /* 0x00000022b7bc7221 */ /* 0x040fe20000010100 */
[----:B------:R-:W-:Y:S01]  /*4c90*/  F2FP.BF16.F32.PACK_AB R247, R180, R247 ;  /* 0x000000f7b4f7723e */ /* 0x000fe200000010ff */
[----:B------:R-:W-:Y:S01]  /*4ca0*/  @P2 FADD.FTZ R184, -R184, R33 ;  /* 0x00000021b8b82221 */ /* 0x000fe20000010100 */
[----:B------:R-:W-:Y:S01]  /*4cb0*/  F2FP.BF16.F32.PACK_AB R181, R182, R181 ;  /* 0x000000b5b6b5723e */ /* 0x000fe200000010ff */
[----:B------:R-:W-:Y:S01]  /*4cc0*/  FMUL.FTZ R187, R192, R187 ;  /* 0x000000bbc0bb7220 */ /* 0x000fe20000410000 */
[----:B------:R-:W-:Y:S01]  /*4cd0*/  FSEL R188, R188, R183, P1 ;  /* 0x000000b7bcbc7208 */ /* 0x000fe20000800000 */
[----:B------:R-:W-:Y:S01]  /*4ce0*/  @P0 FADD.FTZ R183, -R183, R35 ;  /* 0x00000023b7b70221 */ /* 0x000fe20000010100 */
[----:B------:R-:W-:Y:S01]  /*4cf0*/  F2FP.BF16.F32.PACK_AB R180, R189, R115 ;  /* 0x00000073bdb4723e */ /* 0x000fe200000010ff */
[----:B------:R-:W-:Y:S01]  /*4d00*/  FMUL.FTZ R184, R191, R184 ;  /* 0x000000b8bfb87220 */ /* 0x000fe20000410000 */
[----:B------:R-:W-:Y:S01]  /*4d10*/  F2FP.BF16.F32.PACK_AB R194, R194, R195 ;  /* 0x000000c3c2c2723e */ /* 0x000fe200000010ff */
        /* <DEDUP_REMOVED lines=51> */
.L_x_1032:
[----:B------:R-:W-:Y:S01]  /*5050*/  STS [R217+-0x2000], R252 ;  /* 0xffe000fcd9007388 */ /* 0x000fe20000000800 */
[----:B------:R-:W-:Y:S01]  /*5060*/  F2FP.BF16.F32.PACK_AB R184, R184, R187 ;  /* 0x000000bbb8b8723e */ /* 0x000fe200000010ff */
[----:B------:R-:W-:Y:S01]  /*5070*/  IMAD.IADD R112, R206, 0x1, R203 ;  /* 0x00000001ce707824 */ /* 0x000fe200078e02cb */
[----:B------:R-:W-:Y:S01]  /*5080*/  F2FP.BF16.F32.PACK_AB R188, R183, R188 ;  /* 0x000000bcb7bc723e */ /* 0x000fe200000010ff */
[----:B------:R-:W-:Y:S04]  /*5090*/  STS [R217+-0x1c00], R190 ;  /* 0xffe400bed9007388 */ /* 0x000fe80000000800 */
[----:B------:R2:W-:Y:S04]  /*50a0*/  STS [R246+-0x2000], R247 ;  /* 0xffe000f7f6007388 */ /* 0x0005e80000000800 */
[----:B------:R-:W-:Y:S04]  /*50b0*/  STS [R246+-0x1c00], R181 ;  /* 0xffe400b5f6007388 */ /* 0x000fe80000000800 */
[----:B------:R-:W-:Y:S04]  /*50c0*/  STS [R213+-0x2000], R180 ;  /* 0xffe000b4d5007388 */ /* 0x000fe80000000800 */
[----:B------:R-:W-:Y:S04]  /*50d0*/  STS [R213+-0x1c00], R194 ;  /* 0xffe400c2d5007388 */ /* 0x000fe80000000800 */
[----:B------:R-:W-:Y:S04]  /*50e0*/  STS [R227+-0x2000], R184 ;  /* 0xffe000b8e3007388 */ /* 0x000fe80000000800 */
[----:B------:R-:W-:Y:S01]  /*50f0*/  STS [R227+-0x1c00], R188 ;  /* 0xffe400bce3007388 */ /* 0x000fe20000000800 */
[----:B--2---:R-:W2:Y:S08]  /*5100*/  LDC R247, c[0x0][0x44c] ;  /* 0x00011300fff77b82 */ /* 0x004eb00000000800 */
        /* <DEDUP_REMOVED lines=90> */
.L_x_1033:
        /* <DEDUP_REMOVED lines=348> */
.L_x_1035:
[----:B------:R-:W2:Y:S01]  /*6c70*/  LDCU.64 UR10, c[0x0][0x5c0] ;  /* 0x0000b800ff0a77ac */ /* 0x000ea20008000a00 */
[----:B------:R-:W-:-:S05]  /*6c80*/  IADD3 R30, PT, PT, R243, R244, RZ ;  /* 0x000000f4f31e7210 */ /* 0x000fca0007ffe0ff */
[C---:B--2---:R-:W-:Y:S02]  /*6c90*/  IMAD R28, R30.reuse, UR11, RZ ;  /* 0x0000000b1e1c7c24 */ /* 0x044fe4000f8e02ff */
[----:B------:R-:W-:-:S05]  /*6ca0*/  IMAD.WIDE.U32 R30, R30, UR10, RZ ;  /* 0x0000000a1e1e7c25 */ /* 0x000fca000f8e00ff */
[----:B------:R-:W-:Y:S02]  /*6cb0*/  IADD3 R28, PT, PT, R31, R28, RZ ;  /* 0x0000001c1f1c7210 */ /* 0x000fe40007ffe0ff */
.L_x_1036:
        /* <DEDUP_REMOVED lines=11> */
.L_x_1037:
[----:B------:R-:W2:Y:S01]  /*6d70*/  LDCU.64 UR6, c[0x0][0x5c8] ;  /* 0x0000b900ff0677ac */ /* 0x000ea20008000a00 */
[----:B-1----:R-:W-:-:S05]  /*6d80*/  IADD3 R36, PT, PT, R243, R244, RZ ;  /* 0x000000f4f3247210 */ /* 0x002fca0007ffe0ff */
[C---:B--2---:R-:W-:Y:S02]  /*6d90*/  IMAD R3, R36.reuse, UR7, RZ ;  /* 0x0000000724037c24 */ /* 0x044fe4000f8e02ff */
[----:B------:R-:W-:-:S05]  /*6da0*/  IMAD.WIDE.U32 R36, R36, UR6, RZ ;  /* 0x0000000624247c25 */ /* 0x000fca000f8e00ff */
[----:B------:R-:W-:-:S07]  /*6db0*/  IADD3 R3, PT, PT, R37, R3, RZ ;  /* 0x0000000325037210 */ /* 0x000fce0007ffe0ff */
.L_x_1038:
        /* <DEDUP_REMOVED lines=41> */
.L_x_1040:
[----:B------:R-:W-:Y:S05]  /*7050*/  BSYNC.RECONVERGENT B0 ;  /* 0x0000000000007941 */ /* 0x000fea0003800200 */
.L_x_1039:
        /* <DEDUP_REMOVED lines=16> */
.L_x_1042:
[----:B------:R-:W-:Y:S05]  /*7160*/  BSYNC.RECONVERGENT B0 ;  /* 0x0000000000007941 */ /* 0x000fea0003800200 */
.L_x_1041:
        /* <DEDUP_REMOVED lines=23> */
.L_x_1044:
[----:B------:R-:W-:Y:S05]  /*72e0*/  BSYNC.RECONVERGENT B0 ;  /* 0x0000000000007941 */ /* 0x000fea0003800200 */
.L_x_1043:
        /* <DEDUP_REMOVED lines=14> */
.L_x_1009:
[----:B------:R-:W-:Y:S05]  /*73d0*/  BSYNC.RECONVERGENT B1 ;  /* 0x0000000000017941 */ /* 0x000fea0003800200 */
.L_x_987:
[----:B------:R-:W4:Y:S01]  /*73e0*/  LDCU UR5, c[0x0][0x438] ;  /* 0x00008700ff0577ac */ /* 0x000f220008000800 */
[----:B-1-3--:R-:W1:Y:S08]  /*73f0*/  LDC R2, c[0x0][0x370] ;  /* 0x0000dc00ff027b82 */ /* 0x00ae700000000800 */
[----:B------:R-:W3:Y:S01]  /*7400*/  LDC R0, c[0x0][0x438] ;  /* 0x00010e00ff007b82 */ /* 0x000ee20000000800 */
[----:B----4-:R-:W-:-:S04]  /*7410*/  UIADD3 UR5, UPT, UPT, UR5, 0x3f, URZ ;  /* 0x0000003f05057890 */ /* 0x010fc8000fffe0ff */
[----:B------:R-:W-:Y:S01]  /*7420*/  USHF.R.S32.HI UR4, URZ, 0x1f, UR5 ;  /* 0x0000001fff047899 */ /* 0x000fe20008011405 */
[----:B-1----:R-:W-:-:S03]  /*7430*/  IADD3 R223, PT, PT, R2, R223, RZ ;  /* 0x000000df02df7210 */ /* 0x002fc60007ffe0ff */
[----:B------:R-:W-:-:S04]  /*7440*/  ULEA.HI UR4, UR4, UR5, URZ, 0x6 ;  /* 0x0000000504047291 */ /* 0x000fc8000f8f30ff */
[----:B------:R-:W-:-:S06]  /*7450*/  USHF.R.S32.HI UR4, URZ, 0x6, UR4 ;  /* 0x00000006ff047899 */ /* 0x000fcc0008011404 */
[----:B------:R-:W-:-:S13]  /*7460*/  ISETP.GE.AND P0, PT, R223, UR4, PT ;  /* 0x00000004df007c0c */ /* 0x000fda000bf06270 */
[----:B---3--:R-:W-:Y:S05]  /*7470*/  @!P0 BRA `(.L_x_1045) ;  /* 0xffffff9000588947 */ /* 0x008fea000383ffff */
[----:B------:R-:W-:Y:S05]  /*7480*/  EXIT ;  /* 0x000000000000794d */ /* 0x000fea0003800000 */
.L_x_1046:
        /* <DEDUP_REMOVED lines=15> */
.L_x_2430:


//--------------------- .text._ZN5flash44flash_bwd_dq_dk_dv_loop_seqk_parallel_kernelI23Flash_bwd_kernel_traitsILi128ELi64ELi64ELi8ELi4ELi2ELi2ELb1ELb0EN7cutlass10bfloat16_tE19Flash_kernel_traitsILi128ELi64ELi64ELi8ES3_EELb0ELb0ELb1ELb0ELb0ELb0ELb1EEEvNS_16Flash_bwd_paramsE --------------------------
	.section	.text._ZN5flash44flash_bwd_dq_dk_dv_loop_seqk_parallel_kernelI23Flash_bwd_kernel_traitsILi128ELi64ELi64ELi8ELi4ELi2ELi2ELb1ELb0EN7cutlass10bfloat16_tE19Flash_kernel_traitsILi128ELi64ELi64ELi8ES3_EELb0ELb0ELb1ELb0ELb0ELb0ELb1EEEvNS_16Flash_bwd_paramsE,"ax",@progbits
	.align	128
        .global         _ZN5flash44flash_bwd_dq_dk_dv_loop_seqk_parallel_kernelI23Flash_bwd_kernel_traitsILi128ELi64ELi64ELi8ELi4ELi2ELi2ELb1ELb0EN7cutlass10bfloat16_tE19Flash_kernel_traitsILi128ELi64ELi64ELi8ES3_EELb0ELb0ELb1ELb0ELb0ELb0ELb1EEEvNS_16Flash_bwd_paramsE
        .type           _ZN5flash44flash_bwd_dq_dk_dv_loop_seqk_parallel_kernelI23Flash_bwd_kernel_traitsILi128ELi64ELi64ELi8ELi4ELi2ELi2ELb1ELb0EN7cutlass10bfloat16_tE19Flash_kernel_traitsILi128ELi64ELi64ELi8ES3_EELb0ELb0ELb1ELb0ELb0ELb0ELb1EEEvNS_16Flash_bwd_paramsE,@function
        .size           _ZN5flash44flash_bwd_dq_dk_dv_loop_seqk_parallel_kernelI23Flash_bwd_kernel_traitsILi128ELi64ELi64ELi8ELi4ELi2ELi2ELb1ELb0EN7cutlass10bfloat16_tE19Flash_kernel_traitsILi128ELi64ELi64ELi8ES3_EELb0ELb0ELb1ELb0ELb0ELb0ELb1EEEvNS_16Flash_bwd_paramsE,(.L_x_2431 - _ZN5flash44flash_bwd_dq_dk_dv_loop_seqk_parallel_kernelI23Flash_bwd_kernel_traitsILi128ELi64ELi64ELi8ELi4ELi2ELi2ELb1ELb0EN7cutlass10bfloat16_tE19Flash_kernel_traitsILi128ELi64ELi64ELi8ES3_EELb0ELb0ELb1ELb0ELb0ELb0ELb1EEEvNS_16Flash_bwd_paramsE)
        .other          _ZN5flash44flash_bwd_dq_dk_dv_loop_seqk_parallel_kernelI23Flash_bwd_kernel_traitsILi128ELi64ELi64ELi8ELi4ELi2ELi2ELb1ELb0EN7cutlass10bfloat16_tE19Flash_kernel_traitsILi128ELi64ELi64ELi8ES3_EELb0ELb0ELb1ELb0ELb0ELb0ELb1EEEvNS_16Flash_bwd_paramsE,@"STO_CUDA_ENTRY STV_DEFAULT"
_ZN5flash44flash_bwd_dq_dk_dv_loop_seqk_parallel_kernelI23Flash_bwd_kernel_traitsILi128ELi64ELi64ELi8ELi4ELi2ELi2ELb1ELb0EN7cutlass10bfloat16_tE19Flash_kernel_traitsILi128ELi64ELi64ELi8ES3_EELb0ELb0ELb1ELb0ELb0ELb0ELb1EEEvNS_16Flash_bwd_paramsE:
.text._ZN5flash44flash_bwd_dq_dk_dv_loop_seqk_parallel_kernelI23Flash_bwd_kernel_traitsILi128ELi64ELi64ELi8ELi4ELi2ELi2ELb1ELb0EN7cutlass10bfloat16_tE19Flash_kernel_traitsILi128ELi64ELi64ELi8ES3_EELb0ELb0ELb1ELb0ELb0ELb0ELb1EEEvNS_16Flash_bwd_paramsE:
        /* <DEDUP_REMOVED lines=96> */
.L_x_1106:
        /* <DEDUP_REMOVED lines=44> */
.L_x_1047:
        /* <DEDUP_REMOVED lines=39> */
.L_x_1049:
[----:B------:R-:W1:Y:S01]  /*0b30*/  LDCU.64 UR14, c[0x0][0x3b8] ;  /* 0x00007700ff0e77ac */ /* 0x000e620008000a00 */
[----:B------:R-:W-:-:S05]  /*0b40*/  IADD3 R12, PT, PT, R244, R245, RZ ;  /* 0x000000f5f40c7210 */ /* 0x000fca0007ffe0ff */
[C---:B-1----:R-:W-:Y:S02]  /*0b50*/  IMAD R10, R12.reuse, UR15, RZ ;  /* 0x0000000f0c0a7c24 */ /* 0x042fe4000f8e02ff */
[----:B------:R-:W-:-:S05]  /*0b60*/  IMAD.WIDE.U32 R12, R12, UR14, RZ ;  /* 0x0000000e0c0c7c25 */ /* 0x000fca000f8e00ff */
[----:B------:R-:W-:Y:S02]  /*0b70*/  IADD3 R10, PT, PT, R13, R10, RZ ;  /* 0x0000000a0d0a7210 */ /* 0x000fe40007ffe0ff */
.L_x_1050:
        /* <DEDUP_REMOVED lines=38> */
.L_x_1051:
[----:B------:R-:W1:Y:S01]  /*0de0*/  LDCU.64 UR12, c[0x0][0x3c0] ;  /* 0x00007800ff0c77ac */ /* 0x000e620008000a00 */
[----:B------:R-:W-:-:S05]  /*0df0*/  IADD3 R2, PT, PT, R244, R245, RZ ;  /* 0x000000f5f4027210 */ /* 0x000fca0007ffe0ff */
[C---:B-1----:R-:W-:Y:S02]  /*0e00*/  IMAD R11, R2.reuse, UR13, RZ ;  /* 0x0000000d020b7c24 */ /* 0x042fe4000f8e02ff */
[----:B------:R-:W-:-:S05]  /*0e10*/  IMAD.WIDE.U32 R2, R2, UR12, RZ ;  /* 0x0000000c02027c25 */ /* 0x000fca000f8e00ff */
[----:B------:R-:W-:Y:S02]  /*0e20*/  IADD3 R11, PT, PT, R3, R11, RZ ;  /* 0x0000000b030b7210 */ /* 0x000fe40007ffe0ff */
[----:B------:R-:W-:-:S07]  /*0e30*/  MOV R14, R2 ;  /* 0x00000002000e7202 */ /* 0x000fce0000000f00 */
.L_x_1052:
        /* <DEDUP_REMOVED lines=28> */
.L_x_1053:
[-C--:B------:R-:W-:Y:S02]  /*1000*/  IMAD R19, R27, R6.reuse, RZ ;  /* 0x000000061b137224 */ /* 0x080fe400078e02ff */
[----:B------:R-:W-:-:S05]  /*1010*/  IMAD.WIDE.U32 R22, R26, R6, RZ ;  /* 0x000000061a167225 */ /* 0x000fca00078e00ff */
[----:B------:R-:W-:-:S07]  /*1020*/  IADD3 R19, PT, PT, R23, R19, RZ ;  /* 0x0000001317137210 */ /* 0x000fce0007ffe0ff */
.L_x_1054:
        /* <DEDUP_REMOVED lines=20> */
.L_x_1055:
[----:B------:R-:W1:Y:S01]  /*1170*/  LDC R13, c[0x0][0x434] ;  /* 0x00010d00ff0d7b82 */ /* 0x000e620000000800 */
[----:B------:R-:W-:-:S04]  /*1180*/  IMAD R2, R211, UR6, R208 ;  /* 0x00000006d3027c24 */ /* 0x000fc8000f8e02d0 */
[----:B-1----:R-:W-:-:S03]  /*1190*/  IMAD R13, R2, R13, RZ ;  /* 0x0000000d020d7224 */ /* 0x002fc600078e02ff */
.L_x_1056:
        /* <DEDUP_REMOVED lines=11> */
.L_x_1057:
[----:B------:R-:W1:Y:S01]  /*1250*/  LDC R23, c[0x0][0x444] ;  /* 0x00011100ff177b82 */ /* 0x000e620000000800 */
[----:B------:R-:W-:-:S04]  /*1260*/  IMAD R2, R211, UR6, R208 ;  /* 0x00000006d3027c24 */ /* 0x000fc8000f8e02d0 */
[----:B-1----:R-:W-:-:S07]  /*1270*/  IMAD R23, R2, R23, RZ ;  /* 0x0000001702177224 */ /* 0x002fce00078e02ff */
.L_x_1058:
        /* <DEDUP_REMOVED lines=90> */
.L_x_1060:
[----:B------:R-:W1:Y:S01]  /*1820*/  LDCU.64 UR10, c[0x0][0x5c0] ;  /* 0x0000b800ff0a77ac */ /* 0x000e620008000a00 */
[----:B------:R-:W-:-:S05]  /*1830*/  IADD3 R0, PT, PT, R244, R245, RZ ;  /* 0x000000f5f4007210 */ /* 0x000fca0007ffe0ff */
[C---:B-1----:R-:W-:Y:S02]  /*1840*/  IMAD R4, R0.reuse, UR11, RZ ;  /* 0x0000000b00047c24 */ /* 0x042fe4000f8e02ff */
[----:B------:R-:W-:-:S05]  /*1850*/  IMAD.WIDE.U32 R10, R0, UR10, RZ ;  /* 0x0000000a000a7c25 */ /* 0x000fca000f8e00ff */
[----:B------:R-:W-:Y:S02]  /*1860*/  IADD3 R0, PT, PT, R11, R4, RZ ;  /* 0x000000040b007210 */ /* 0x000fe40007ffe0ff */
[----:B------:R-:W-:Y:S02]  /*1870*/  MOV R4, R10 ;  /* 0x0000000a00047202 */ /* 0x000fe40000000f00 */
.L_x_1061:
        /* <DEDUP_REMOVED lines=12> */
.L_x_1062:
[----:B------:R-:W1:Y:S01]  /*1940*/  LDCU.64 UR6, c[0x0][0x5c8] ;  /* 0x0000b900ff0677ac */ /* 0x000e620008000a00 */
[----:B------:R-:W-:-:S05]  /*1950*/  IADD3 R244, PT, PT, R244, R245, RZ ;  /* 0x000000f5f4f47210 */ /* 0x000fca0007ffe0ff */
[C---:B-1----:R-:W-:Y:S02]  /*1960*/  IMAD R7, R244.reuse, UR7, RZ ;  /* 0x00000007f4077c24 */ /* 0x042fe4000f8e02ff */
[----:B------:R-:W-:-:S05]  /*1970*/  IMAD.WIDE.U32 R244, R244, UR6, RZ ;  /* 0x00000006f4f47c25 */ /* 0x000fca000f8e00ff */
[----:B------:R-:W-:Y:S02]  /*1980*/  IADD3 R7, PT, PT, R245, R7, RZ ;  /* 0x00000007f5077210 */ /* 0x000fe40007ffe0ff */
[----:B------:R-:W-:Y:S02]  /*1990*/  MOV R8, R244 ;  /* 0x000000f400087202 */ /* 0x000fe40000000f00 */
.L_x_1063:
        /* <DEDUP_REMOVED lines=25> */
.L_x_1065:
[----:B------:R-:W-:Y:S05]  /*1b30*/  BSYNC.RECONVERGENT B0 ;  /* 0x0000000000007941 */ /* 0x000fea0003800200 */
.L_x_1064:
        /* <DEDUP_REMOVED lines=16> */
.L_x_1067:
[----:B------:R-:W-:Y:S05]  /*1c40*/  BSYNC.RECONVERGENT B0 ;  /* 0x0000000000007941 */ /* 0x000fea0003800200 */
.L_x_1066:
        /* <DEDUP_REMOVED lines=22> */
.L_x_1069:
[----:B------:R-:W-:Y:S05]  /*1db0*/  BSYNC.RECONVERGENT B0 ;  /* 0x0000000000007941 */ /* 0x000fea0003800200 */
.L_x_1068:
        /* <DEDUP_REMOVED lines=16> */
.L_x_1059:
        /* <DEDUP_REMOVED lines=39> */
.L_x_1072:
[----:B------:R2:W-:Y:S04]  /*2130*/  STS.128 [R221+0x10000], RZ ;  /* 0x010000ffdd007388 */ /* 0x0005e80000000c00 */
[----:B------:R2:W-:Y:S02]  /*2140*/  STS.128 [R221+0x12000], RZ ;  /* 0x012000ffdd007388 */ /* 0x0005e40000000c00 */
.L_x_1073:
[----:B------:R-:W-:Y:S05]  /*2150*/  BSYNC.RECONVERGENT B0 ;  /* 0x0000000000007941 */ /* 0x000fea0003800200 */
.L_x_1071:
        /* <DEDUP_REMOVED lines=26> */
.L_x_1075:
[----:B------:R-:W-:Y:S05]  /*2300*/  BSYNC.RECONVERGENT B0 ;  /* 0x0000000000007941 */ /* 0x000fea0003800200 */
.L_x_1074:
        /* <DEDUP_REMOVED lines=21> */
.L_x_1077:
[----:B------:R1:W-:Y:S04]  /*2460*/  STS.128 [R221+0x8000], RZ ;  /* 0x008000ffdd007388 */ /* 0x0003e80000000c00 */
[----:B------:R1:W-:Y:S02]  /*2470*/  STS.128 [R221+0xa000], RZ ;  /* 0x00a000ffdd007388 */ /* 0x0003e40000000c00 */
.L_x_1078:
[----:B------:R-:W-:Y:S05]  /*2480*/  BSYNC.RECONVERGENT B0 ;  /* 0x0000000000007941 */ /* 0x000fea0003800200 */
.L_x_1076:
        /* <DEDUP_REMOVED lines=20> */
.L_x_1080:
[----:B------:R-:W-:Y:S05]  /*25d0*/  BSYNC.RECONVERGENT B0 ;  /* 0x0000000000007941 */ /* 0x000fea0003800200 */
.L_x_1079:
        /* <DEDUP_REMOVED lines=19> */
.L_x_1082:
[----:B------:R1:W-:Y:S04]  /*2710*/  STS.128 [R240], RZ ;  /* 0x000000fff0007388 */ /* 0x0003e80000000c00 */
[----:B------:R1:W-:Y:S02]  /*2720*/  STS.128 [R240+0x2000], RZ ;  /* 0x002000fff0007388 */ /* 0x0003e40000000c00 */
.L_x_1083:
[----:B------:R-:W-:Y:S05]  /*2730*/  BSYNC.RECONVERGENT B0 ;  /* 0x0000000000007941 */ /* 0x000fea0003800200 */
.L_x_1081:
        /* <DEDUP_REMOVED lines=27> */
.L_x_1085:
[----:B------:R-:W-:Y:S05]  /*28f0*/  BSYNC.RECONVERGENT B0 ;  /* 0x0000000000007941 */ /* 0x000fea0003800200 */
.L_x_1084:
        /* <DEDUP_REMOVED lines=33> */
.L_x_1087:
[----:B------:R1:W-:Y:S04]  /*2b10*/  STS.128 [R221+0xc000], RZ ;  /* 0x00c000ffdd007388 */ /* 0x0003e80000000c00 */
[----:B------:R1:W-:Y:S02]  /*2b20*/  STS.128 [R221+0xe000], RZ ;  /* 0x00e000ffdd007388 */ /* 0x0003e40000000c00 */
.L_x_1088:
[----:B------:R-:W-:Y:S05]  /*2b30*/  BSYNC.RECONVERGENT B0 ;  /* 0x0000000000007941 */ /* 0x000fea0003800200 */
.L_x_1086:
[----:B------:R3:W-:Y:S01]  /*2b40*/  @P5 STS.128 [R221+0xd000], RZ ;  /* 0x00d000ffdd005388 */ /* 0x0007e20000000c00 */
[----:B------:R-:W1:Y:S01]  /*2b50*/  LDCU UR6, c[0x0][0x440] ;  /* 0x00008800ff0677ac */ /* 0x000e620008000800 */
[----:B------:R-:W-:Y:S02]  /*2b60*/  BSSY.RECONVERGENT B0, `(.L_x_1089) ;  /* 0x000001b000007945 */ /* 0x000fe40003800200 */
[----:B------:R3:W-:Y:S01]  /*2b70*/  @P5 STS.128 [R221+0xf000], RZ ;  /* 0x00f000ffdd005388 */ /* 0x0007e20000000c00 */
[----:B------:R-:W1:Y:S01]  /*2b80*/  LDCU UR7, c[0x0][0x3e0] ;  /* 0x00007c00ff0777ac */ /* 0x000e620008000800 */
        /* <DEDUP_REMOVED lines=24> */
.L_x_1090:
[----:B-1----:R-:W-:Y:S05]  /*2d10*/  BSYNC.RECONVERGENT B0 ;  /* 0x0000000000007941 */ /* 0x002fea0003800200 */
.L_x_1089:
        /* <DEDUP_REMOVED lines=45> */
[----:B----4-:R-:W-:Y:S01]  /*2ff0*/  CS2R R20, SRZ ;  /* 0x0000000000147805 */ /* 0x010fe2000001ff00 */
[----:B-1----:R-:W-:Y:S01]  /*3000*/  USHF.L.U32 UR4, UR4, 0x6, URZ ;  /* 0x0000000604047899 */ /* 0x002fe200080006ff */
[----:B------:R1:W2:Y:S04]  /*3010*/  LDSM.16.M88.4 R140, [R4] ;  /* 0x00000000048c783b */ /* 0x0002a80000000200 */
[----:B------:R1:W4:Y:S04]  /*3020*/  LDSM.16.M88.4 R144, [R4+0x800] ;  /* 0x000800000490783b */ /* 0x0003280000000200 */
        /* <DEDUP_REMOVED lines=13> */
[----:B--2-4-:R1:W1:Y:S02]  /*3100*/  LDSM.16.M88.4 R168, [R199+0x2800] ;  /* 0x00280000c7a8783b */ /* 0x0142640000000200 */
.L_x_1095:
[----:B------:R-:W0:Y:S01]  /*3110*/  LDGDEPBAR ;  /* 0x00000000000079af */ /* 0x000e220000000000 */
[----:B------:R-:W-:Y:S02]  /*3120*/  IADD3 R182, PT, PT, R204, R197, RZ ;  /* 0x000000c5ccb67210 */ /* 0x000fe40007ffe0ff */
[----:B------:R-:W-:Y:S02]  /*3130*/  LEA R186, P0, R210, R230, 0x2 ;  /* 0x000000e6d2ba7211 */ /* 0x000fe400078010ff */
[----:B------:R-:W-:Y:S02]  /*3140*/  MOV R231, R229 ;  /* 0x000000e500e77202 */ /* 0x000fe40000000f00 */
[----:B------:R-:W-:Y:S02]  /*3150*/  IADD3 R181, PT, PT, R206, R197, RZ ;  /* 0x000000c5ceb57210 */ /* 0x000fe40007ffe0ff */
[----:B------:R-:W-:Y:S02]  /*3160*/  LEA.HI.X R187, R210, R231, RZ, 0x2, P0 ;  /* 0x000000e7d2bb7211 */ /* 0x000fe400000f14ff */
[----:B------:R-:W-:Y:S01]  /*3170*/  IADD3 R180, PT, PT, R204, R181, RZ ;  /* 0x000000b5ccb47210 */ /* 0x000fe20007ffe0ff */
[----:B------:R-:W-:Y:S04]  /*3180*/  DEPBAR.LE SB0, 0x0 ;  /* 0x000080000000791a */ /* 0x000fe80000000000 */
[----:B------:R-:W-:Y:S06]  /*3190*/  BAR.SYNC.DEFER_BLOCKING 0x0 ;  /* 0x0000000000007b1d */ /* 0x000fec0000010000 */
[----:B------:R-:W-:Y:S06]  /*31a0*/  LDSM.16.M88.4 R52, [R197] ;  /* 0x00000000c534783b */ /* 0x000fec0000000200 */
[----:B------:R-:W1:Y:S06]  /*31b0*/  LDSM.16.M88.4 R56, [R205+-0x4000] ;  /* 0xffc00000cd38783b */ /* 0x000e6c0000000200 */
[----:B------:R-:W2:Y:S06]  /*31c0*/  LDSM.16.M88.4 R60, [R205+-0x3800] ;  /* 0xffc80000cd3c783b */ /* 0x000eac0000000200 */
[----:B------:R-:W-:Y:S06]  /*31d0*/  LDSM.16.M88.4 R64, [R182] ;  /* 0x00000000b640783b */ /* 0x000fec0000000200 */
[----:B------:R-:W4:Y:S06]  /*31e0*/  LDSM.16.M88.4 R100, [R198+-0x4000] ;  /* 0xffc00000c664783b */ /* 0x000f2c0000000200 */
[----:B------:R-:W3:Y:S06]  /*31f0*/  LDSM.16.M88.4 R104, [R198+-0x3800] ;  /* 0xffc80000c668783b */ /* 0x000eec0000000200 */
[----:B------:R-:W-:Y:S06]  /*3200*/  LDSM.16.M88.4 R108, [R181] ;  /* 0x00000000b56c783b */ /* 0x000fec0000000200 */
[----:B------:R-:W3:Y:S01]  /*3210*/  LDSM.16.M88.4 R112, [R199+-0x4000] ;  /* 0xffc00000c770783b */ /* 0x000ee20000000200 */
[C---:B-1----:R-:W-:Y:S05]  /*3220*/  HMMA.16816.F32.BF16 R4, R52.reuse, R56, RZ ;  /* 0x000000383404723c */ /* 0x042fea00000418ff */
[----:B-----5:R-:W5:Y:S06]  /*3230*/  LDG.E R184, desc[UR20][R186.64] ;  /* 0x00000014bab87981 */ /* 0x020f6c000c1e1900 */
[----:B------:R1:W5:Y:S01]  /*3240*/  LDG.E R183, desc[UR20][R186.64+0x20] ;  /* 0x00002014bab77981 */ /* 0x000362000c1e1900 */
[C---:B------:R-:W-:Y:S05]  /*3250*/  HMMA.16816.F32.BF16 R8, R52.reuse, R58, RZ ;  /* 0x0000003a3408723c */ /* 0x040fea00000418ff */
[----:B------:R-:W-:Y:S03]  /*3260*/  LDSM.16.M88.4 R56, [R180] ;  /* 0x00000000b438783b */ /* 0x000fe60000000200 */
[C---:B--2---:R-:W-:Y:S08]  /*3270*/  HMMA.16816.F32.BF16 R12, R52.reuse, R60, RZ ;  /* 0x0000003c340c723c */ /* 0x044ff000000418ff */
[----:B------:R-:W-:Y:S01]  /*3280*/  HMMA.16816.F32.BF16 R16, R52, R62, RZ ;  /* 0x0000003e3410723c */ /* 0x000fe200000418ff */
[----:B------:R-:W2:Y:S06]  /*3290*/  LDSM.16.M88.4 R52, [R199+-0x3800] ;  /* 0xffc80000c734783b */ /* 0x000eac0000000200 */
[----:B------:R-:W1:Y:S01]  /*32a0*/  LDSM.16.M88.4 R60, [R0+-0x4000] ;  /* 0xffc00000003c783b */ /* 0x000e620000000200 */
[C---:B----4-:R-:W-:Y:S08]  /*32b0*/  HMMA.16816.F32.BF16 R4, R64.reuse, R100, R4 ;  /* 0x000000644004723c */ /* 0x050ff00000041804 */
[C---:B------:R-:W-:Y:S01]  /*32c0*/  HMMA.16816.F32.BF16 R8, R64.reuse, R102, R8 ;  /* 0x000000664008723c */ /* 0x040fe20000041808 */
[----:B------:R-:W-:Y:S07]  /*32d0*/  LDSM.16.M88.4 R100, [R197+0x2000] ;  /* 0x00200000c564783b */ /* 0x000fee0000000200 */
[C---:B---3--:R-:W-:Y:S08]  /*32e0*/  HMMA.16816.F32.BF16 R12, R64.reuse, R104, R12 ;  /* 0x00000068400c723c */ /* 0x048ff0000004180c */
[----:B------:R-:W-:Y:S01]  /*32f0*/  HMMA.16816.F32.BF16 R16, R64, R106, R16 ;  /* 0x0000006a4010723c */ /* 0x000fe20000041810 */
[----:B------:R-:W3:Y:S06]  /*3300*/  LDSM.16.M88.4 R64, [R0+-0x3800] ;  /* 0xffc800000040783b */ /* 0x000eec0000000200 */
[----:B------:R-:W4:Y:S01]  /*3310*/  LDSM.16.M88.4 R104, [R205+-0x2000] ;  /* 0xffe00000cd68783b */ /* 0x000f220000000200 */
[C---:B------:R-:W-:Y:S08]  /*3320*/  HMMA.16816.F32.BF16 R4, R108.reuse, R112, R4 ;  /* 0x000000706c04723c */ /* 0x040ff00000041804 */
[C---:B------:R-:W-:Y:S01]  /*3330*/  HMMA.16816.F32.BF16 R8, R108.reuse, R114, R8 ;  /* 0x000000726c08723c */ /* 0x040fe20000041808 */
[----:B------:R-:W-:Y:S07]  /*3340*/  LDSM.16.M88.4 R112, [R198+-0x2000] ;  /* 0xffe00000c670783b */ /* 0x000fee0000000200 */
[C---:B--2---:R-:W-:Y:S08]  /*3350*/  HMMA.16816.F32.BF16 R12, R108.reuse, R52, R12 ;  /* 0x000000346c0c723c */ /* 0x044ff0000004180c */
[----:B------:R-:W-:Y:S01]  /*3360*/  HMMA.16816.F32.BF16 R16, R108, R54, R16 ;  /* 0x000000366c10723c */ /* 0x000fe20000041810 */
[----:B------:R-:W2:Y:S06]  /*3370*/  LDSM.16.M88.4 R52, [R205+-0x1800] ;  /* 0xffe80000cd34783b */ /* 0x000eac0000000200 */
[----:B------:R-:W2:Y:S01]  /*3380*/  LDSM.16.M88.4 R108, [R182+0x2000] ;  /* 0x00200000b66c783b */ /* 0x000ea20000000200 */
[C---:B-1----:R-:W-:Y:S08]  /*3390*/  HMMA.16816.F32.BF16 R4, R56.reuse, R60, R4 ;  /* 0x0000003c3804723c */ /* 0x042ff00000041804 */
[C---:B------:R-:W-:Y:S01]  /*33a0*/  HMMA.16816.F32.BF16 R8, R56.reuse, R62, R8 ;  /* 0x0000003e3808723c */ /* 0x040fe20000041808 */
[----:B------:R-:W-:Y:S07]  /*33b0*/  LDSM.16.M88.4 R60, [R181+0x2000] ;  /* 0x00200000b53c783b */ /* 0x000fee0000000200 */
[C---:B---3--:R-:W-:Y:S08]  /*33c0*/  HMMA.16816.F32.BF16 R12, R56.reuse, R64, R12 ;  /* 0x00000040380c723c */ /* 0x048ff0000004180c */
[----:B------:R-:W-:Y:S01]  /*33d0*/  HMMA.16816.F32.BF16 R16, R56, R66, R16 ;  /* 0x000000423810723c */ /* 0x000fe20000041810 */
[----:B------:R-:W1:Y:S06]  /*33e0*/  LDSM.16.M88.4 R56, [R198+-0x1800] ;  /* 0xffe80000c638783b */ /* 0x000e6c0000000200 */
[----:B------:R-:W3:Y:S01]  /*33f0*/  LDSM.16.M88.4 R64, [R199+-0x2000] ;  /* 0xffe00000c740783b */ /* 0x000ee20000000200 */
[C---:B----4-:R-:W-:Y:S08]  /*3400*/  HMMA.16816.F32.BF16 R4, R100.reuse, R104, R4 ;  /* 0x000000686404723c */ /* 0x050ff00000041804 */
[C---:B------:R-:W-:Y:S01]  /*3410*/  HMMA.16816.F32.BF16 R8, R100.reuse, R106, R8 ;  /* 0x0000006a6408723c */ /* 0x040fe20000041808 */
[----:B------:R-:W-:Y:S07]  /*3420*/  LDSM.16.M88.4 R104, [R0+-0x2000] ;  /* 0xffe000000068783b */ /* 0x000fee0000000200 */
[C---:B--2---:R-:W-:Y:S08]  /*3430*/  HMMA.16816.F32.BF16 R12, R100.reuse, R52, R12 ;  /* 0x00000034640c723c */ /* 0x044ff0000004180c */
[----:B------:R-:W-:Y:S01]  /*3440*/  HMMA.16816.F32.BF16 R16, R100, R54, R16 ;  /* 0x000000366410723c */ /* 0x000fe20000041810 */
[----:B------:R-:W2:Y:S06]  /*3450*/  LDSM.16.M88.4 R52, [R199+-0x1800] ;  /* 0xffe80000c734783b */ /* 0x000eac0000000200 */
[----:B------:R-:W4:Y:S01]  /*3460*/  LDSM.16.M88.4 R100, [R180+0x2000] ;  /* 0x00200000b464783b */ /* 0x000f220000000200 */
[C---:B------:R-:W-:Y:S08]  /*3470*/  HMMA.16816.F32.BF16 R4, R108.reuse, R112, R4 ;  /* 0x000000706c04723c */ /* 0x040ff00000041804 */
[C---:B------:R-:W-:Y:S03]  /*3480*/  HMMA.16816.F32.BF16 R8, R108.reuse, R114, R8 ;  /* 0x000000726c08723c */ /* 0x040fe60000041808 */
[----:B------:R-:W-:Y:S04]  /*3490*/  SHF.L.U32 R114, R242, 0x6, RZ ;  /* 0x00000006f2727819 */ /* 0x000fe800000006ff */
[----:B------:R-:W-:Y:S01]  /*34a0*/  ISETP.GE.AND P0, PT, R114, R241, PT ;  /* 0x000000f17200720c */ /* 0x000fe20003f06270 */
[C---:B-1----:R-:W-:Y:S08]  /*34b0*/  HMMA.16816.F32.BF16 R12, R108.reuse, R56, R12 ;  /* 0x000000386c0c723c */ /* 0x042ff0000004180c */
[----:B------:R-:W-:Y:S08]  /*34c0*/  HMMA.16816.F32.BF16 R16, R108, R58, R16 ;  /* 0x0000003a6c10723c */ /* 0x000ff00000041810 */
[C---:B---3--:R-:W-:Y:S08]  /*34d0*/  HMMA.16816.F32.BF16 R4, R60.reuse, R64, R4 ;  /* 0x000000403c04723c */ /* 0x048ff00000041804 */
[C---:B------:R-:W-:Y:S08]  /*34e0*/  HMMA.16816.F32.BF16 R8, R60.reuse, R66, R8 ;  /* 0x000000423c08723c */ /* 0x040ff00000041808 */
[C---:B--2---:R-:W-:Y:S08]  /*34f0*/  HMMA.16816.F32.BF16 R12, R60.reuse, R52, R12 ;  /* 0x000000343c0c723c */ /* 0x044ff0000004180c */
[----:B------:R-:W-:Y:S01]  /*3500*/  HMMA.16816.F32.BF16 R16, R60, R54, R16 ;  /* 0x000000363c10723c */ /* 0x000fe20000041810 */
[----:B------:R-:W1:Y:S07]  /*3510*/  LDSM.16.M88.4 R52, [R0+-0x1800] ;  /* 0xffe800000034783b */ /* 0x000e6e0000000200 */
[C---:B----4-:R-:W-:Y:S08]  /*3520*/  HMMA.16816.F32.BF16 R4, R100.reuse, R104, R4 ;  /* 0x000000686404723c */ /* 0x050ff00000041804 */
[C---:B------:R-:W-:Y:S11]  /*3530*/  HMMA.16816.F32.BF16 R8, R100.reuse, R106, R8 ;  /* 0x0000006a6408723c */ /* 0x040ff60000041808 */
[----:B------:R-:W-:Y:S01]  /*3540*/  FMUL.FTZ R185, R4, UR12 ;  /* 0x0000000c04b97c20 */ /* 0x000fe20008410000 */
[----:B------:R-:W-:Y:S01]  /*3550*/  FMUL.FTZ R186, R5, UR12 ;  /* 0x0000000c05ba7c20 */ /* 0x000fe20008410000 */
[----:B------:R-:W-:Y:S01]  /*3560*/  FMUL.FTZ R187, R6, UR12 ;  /* 0x0000000c06bb7c20 */ /* 0x000fe20008410000 */
[----:B------:R-:W-:Y:S03]  /*3570*/  FMUL.FTZ R188, R7, UR12 ;  /* 0x0000000c07bc7c20 */ /* 0x000fe60008410000 */
[----:B------:R-:W2:Y:S02]  /*3580*/  MUFU.TANH R185, R185 ;  /* 0x000000b900b97308 */ /* 0x000ea40000002400 */
[----:B------:R-:W-:Y:S01]  /*3590*/  FMUL.FTZ R189, R8, UR12 ;  /* 0x0000000c08bd7c20 */ /* 0x000fe20008410000 */
[----:B------:R-:W-:Y:S01]  /*35a0*/  FMUL.FTZ R190, R9, UR12 ;  /* 0x0000000c09be7c20 */ /* 0x000fe20008410000 */
[----:B------:R-:W-:Y:S01]  /*35b0*/  FMUL.FTZ R191, R10, UR12 ;  /* 0x0000000c0abf7c20 */ /* 0x000fe20008410000 */
[----:B------:R-:W-:Y:S05]  /*35c0*/  FMUL.FTZ R192, R11, UR12 ;  /* 0x0000000c0bc07c20 */ /* 0x000fea0008410000 */
[----:B------:R-:W3:Y:S01]  /*35d0*/  MUFU.TANH R186, R186 ;  /* 0x000000ba00ba7308 */ /* 0x000ee20000002400 */
[C---:B-1----:R-:W-:Y:S09]  /*35e0*/  HMMA.16816.F32.BF16 R12, R100.reuse, R52, R12 ;  /* 0x00000034640c723c */ /* 0x042ff2000004180c */
[----:B------:R-:W1:Y:S01]  /*35f0*/  MUFU.TANH R187, R187 ;  /* 0x000000bb00bb7308 */ /* 0x000e620000002400 */
[----:B------:R-:W-:Y:S09]  /*3600*/  HMMA.16816.F32.BF16 R16, R100, R54, R16 ;  /* 0x000000366410723c */ /* 0x000ff20000041810 */
[----:B------:R-:W4:Y:S01]  /*3610*/  MUFU.TANH R188, R188 ;  /* 0x000000bc00bc7308 */ /* 0x000f220000002400 */
[----:B------:R-:W-:Y:S01]  /*3620*/  FMUL.FTZ R193, R12, UR12 ;  /* 0x0000000c0cc17c20 */ /* 0x000fe20008410000 */
[----:B------:R-:W-:Y:S01]  /*3630*/  FMUL.FTZ R194, R13, UR12 ;  /* 0x0000000c0dc27c20 */ /* 0x000fe20008410000 */
[----:B------:R-:W-:Y:S01]  /*3640*/  FMUL.FTZ R195, R14, UR12 ;  /* 0x0000000c0ec37c20 */ /* 0x000fe20008410000 */
[----:B------:R-:W-:Y:S06]  /*3650*/  FMUL.FTZ R231, R15, UR12 ;  /* 0x0000000c0fe77c20 */ /* 0x000fec0008410000 */
[----:B------:R-:W1:Y:S01]  /*3660*/  MUFU.TANH R189, R189 ;  /* 0x000000bd00bd7308 */ /* 0x000e620000002400 */
[----:B------:R-:W-:Y:S01]  /*3670*/  FMUL.FTZ R252, R16, UR12 ;  /* 0x0000000c10fc7c20 */ /* 0x000fe20008410000 */
[----:B------:R-:W-:Y:S01]  /*3680*/  FMUL.FTZ R180, R17, UR12 ;  /* 0x0000000c11b47c20 */ /* 0x000fe20008410000 */
[----:B------:R-:W-:Y:S01]  /*3690*/  FMUL.FTZ R182, R18, UR12 ;  /* 0x0000000c12b67c20 */ /* 0x000fe20008410000 */
[----:B------:R-:W-:Y:S06]  /*36a0*/  FMUL.FTZ R113, R19, UR12 ;  /* 0x0000000c13717c20 */ /* 0x000fec0008410000 */
[----:B------:R-:W1:Y:S10]  /*36b0*/  MUFU.TANH R190, R190 ;  /* 0x000000be00be7308 */ /* 0x000e740000002400 */
        /* <DEDUP_REMOVED lines=9> */
[----:B------:R-:W1:Y:S01]  /*3750*/  MUFU.TANH R113, R113 ;  /* 0x0000007100717308 */ /* 0x000e620000002400 */
[----:B--234-:R-:W-:Y:S05]  /*3760*/  @!P0 BRA `(.L_x_1091) ;  /* 0x0000000000648947 */ /* 0x01cfea0003800000 */
[----:B-1----:R-:W-:Y:S01]  /*3770*/  MOV R67, R182 ;  /* 0x000000b600437202 */ /* 0x002fe20000000f00 */
[----:B------:R-:W1:Y:S01]  /*3780*/  LDC R4, c[0x0][0x504] ;  /* 0x00014100ff047b82 */ /* 0x000e620000000800 */
[----:B------:R-:W-:Y:S01]  /*3790*/  MOV R181, R252 ;  /* 0x000000fc00b57202 */ /* 0x000fe20000000f00 */
[----:B------:R-:W-:Y:S01]  /*37a0*/  VIADD R6, R225, 0x40 ;  /* 0x00000040e1067836 */ /* 0x000fe20000000000 */
[----:B------:R-:W-:Y:S01]  /*37b0*/  MOV R66, R195 ;  /* 0x000000c300427202 */ /* 0x000fe20000000f00 */
[----:B------:R-:W-:Y:S01]  /*37c0*/  VIADD R5, R114, 0x40 ;  /* 0x0000004072057836 */ /* 0x000fe20000000000 */
[----:B------:R-:W-:Y:S01]  /*37d0*/  MOV R100, R193 ;  /* 0x000000c100647202 */ /* 0x000fe20000000f00 */
[----:B------:R-:W-:Y:S01]  /*37e0*/  IMAD.MOV.U32 R63, RZ, RZ, R113 ;  /* 0x000000ffff3f7224 */ /* 0x000fe200078e0071 */
[----:B------:R-:W-:Y:S01]  /*37f0*/  ISETP.LT.AND P0, PT, R6, R243, PT ;  /* 0x000000f30600720c */ /* 0x000fe20003f01270 */
[----:B------:R-:W-:Y:S01]  /*3800*/  IMAD.MOV.U32 R105, RZ, RZ, R180 ;  /* 0x000000ffff697224 */ /* 0x000fe200078e00b4 */
[----:B------:R-:W-:Y:S01]  /*3810*/  MOV R102, R191 ;  /* 0x000000bf00667202 */ /* 0x000fe20000000f00 */
[----:B------:R-:W-:Y:S01]  /*3820*/  IMAD.MOV.U32 R101, RZ, RZ, R231 ;  /* 0x000000ffff657224 */ /* 0x000fe200078e00e7 */
[----:B------:R-:W-:Y:S01]  /*3830*/  MOV R104, R189 ;  /* 0x000000bd00687202 */ /* 0x000fe20000000f00 */
[----:B------:R-:W-:Y:S01]  /*3840*/  IMAD.MOV.U32 R107, RZ, RZ, R194 ;  /* 0x000000ffff6b7224 */ /* 0x000fe200078e00c2 */
[----:B------:R-:W-:Y:S01]  /*3850*/  MOV R106, R187 ;  /* 0x000000bb006a7202 */ /* 0x000fe20000000f00 */
[----:B------:R-:W-:Y:S01]  /*3860*/  IMAD.MOV.U32 R103, RZ, RZ, R192 ;  /* 0x000000ffff677224 */ /* 0x000fe200078e00c0 */
[----:B------:R-:W-:Y:S01]  /*3870*/  MOV R115, R185 ;  /* 0x000000b900737202 */ /* 0x000fe20000000f00 */
[----:B------:R-:W-:Y:S02]  /*3880*/  IMAD.MOV.U32 R109, RZ, RZ, R190 ;  /* 0x000000ffff6d7224 */ /* 0x000fe400078e00be */
[----:B------:R-:W-:Y:S02]  /*3890*/  IMAD.MOV.U32 R111, RZ, RZ, R188 ;  /* 0x000000ffff6f7224 */ /* 0x000fe400078e00bc */
[----:B------:R-:W-:Y:S01]  /*38a0*/  IMAD.MOV.U32 R108, RZ, RZ, R186 ;  /* 0x000000ffff6c7224 */ /* 0x000fe200078e00ba */
[----:B-1----:R-:W-:Y:S04]  /*38b0*/  IADD3 R4, PT, PT, R224, R4, -R243 ;  /* 0x00000004e0047210 */ /* 0x002fe80007ffe8f3 */
[----:B------:R-:W-:Y:S04]  /*38c0*/  IADD3 R4, PT, PT, R4, -0x40, RZ ;  /* 0xffffffc004047810 */ /* 0x000fe80007ffe0ff */
[----:B------:R-:W-:Y:S11]  /*38d0*/  ISETP.GE.AND P1, PT, R5, R4, PT ;  /* 0x000000040500720c */ /* 0x000ff60003f26270 */
[----:B------:R-:W-:Y:S02]  /*38e0*/  @!UPT UIADD3 URZ, UPT, UPT, URZ, URZ, URZ ;  /* 0x000000fffffff290 */ /* 0x000fe4000fffe0ff */
[----:B------:R-:W-:Y:S05]  /*38f0*/  @!P1 BRA P0, `(.L_x_1092) ;  /* 0x0000000400609947 */ /* 0x000fea0000000000 */
.L_x_1091:
[----:B------:R-:W2:Y:S01]  /*3900*/  LDC R6, c[0x0][0x508] ;  /* 0x00014200ff067b82 */ /* 0x000ea20000000800 */
[----:B------:R-:W3:Y:S01]  /*3910*/  S2R R5, SR_TID.X ;  /* 0x0000000000057919 */ /* 0x000ee20000002100 */
[----:B------:R-:W-:Y:S06]  /*3920*/  IMAD.IADD R114, R210, 0x1, R114 ;  /* 0x00000001d2727824 */ /* 0x000fec00078e0272 */
[----:B------:R-:W4:Y:S01]  /*3930*/  LDC R7, c[0x0][0x504] ;  /* 0x00014100ff077b82 */ /* 0x000f220000000800 */
[C-C-:B--2---:R-:W-:Y:S02]  /*3940*/  IADD3 R9, PT, PT, R243.reuse, R6, -R246.reuse ;  /* 0x00000006f3097210 */ /* 0x144fe40007ffe8f6 */
[----:B----4-:R-:W-:Y:S01]  /*3950*/  IADD3 R7, PT, PT, R243, -R7, -R246 ;  /* 0x80000007f3077210 */ /* 0x010fe20007ffe8f6 */
[----:B---3--:R-:W-:Y:S01]  /*3960*/  IMAD.SHL.U32 R4, R5, 0x2, RZ ;  /* 0x0000000205047824 */ /* 0x008fe200078e00ff */
[----:B------:R-:W-:Y:S03]  /*3970*/  SHF.R.U32.HI R5, RZ, 0x2, R5 ;  /* 0x00000002ff057819 */ /* 0x000fe60000011605 */
[----:B------:R-:W-:Y:S01]  /*3980*/  IMAD.IADD R8, R114, 0x1, R7 ;  /* 0x0000000172087824 */ /* 0x000fe200078e0207 */
[----:B------:R-:W-:Y:S01]  /*3990*/  LOP3.LUT R6, R4, 0x6, RZ, 0xc0, !PT ;  /* 0x0000000604067812 */ /* 0x000fe200078ec0ff */
[----:B------:R-:W-:Y:S03]  /*39a0*/  IMAD.IADD R4, R114, 0x1, R9 ;  /* 0x0000000172047824 */ /* 0x000fe600078e0209 */
[----:B------:R-:W-:Y:S02]  /*39b0*/  LOP3.LUT R10, R6, 0xe0, R5, 0xf8, !PT ;  /* 0x000000e0060a7812 */ /* 0x000fe400078ef805 */
[C-C-:B------:R-:W-:Y:S02]  /*39c0*/  VIADDMNMX R6, R4.reuse, 0x1, R243.reuse, PT ;  /* 0x0000000104067846 */ /* 0x140fe400038001f3 */
[----:B------:R-:W-:Y:S01]  /*39d0*/  VIADDMNMX R4, R4, 0x9, R243, PT ;  /* 0x0000000904047846 */ /* 0x000fe200038001f3 */
[----:B------:R-:W-:Y:S01]  /*39e0*/  IMAD R5, R215, 0x40, R10 ;  /* 0x00000040d7057824 */ /* 0x000fe200078e020a */
[----:B------:R-:W-:Y:S02]  /*39f0*/  VIMNMX R10, PT, PT, RZ, R8, !PT ;  /* 0x00000008ff0a7248 */ /* 0x000fe40007fe0100 */
[----:B------:R-:W-:Y:S01]  /*3a00*/  VIADDMNMX R8, R8, 0x8, RZ, !PT ;  /* 0x0000000808087846 */ /* 0x000fe200078001ff */
        /* <DEDUP_REMOVED lines=8> */
[----:B------:R-:W-:Y:S01]  /*3a90*/  VIADD R9, R5, 0x11 ;  /* 0x0000001105097836 */ /* 0x000fe20000000000 */
[----:B------:R-:W-:Y:S01]  /*3aa0*/  FSEL R115, R185, -INF , P3 ;  /* 0xff800000b9737808 */ /* 0x000fe20001800000 */
[----:B------:R-:W-:Y:S01]  /*3ab0*/  VIADD R7, R5, 0x18 ;  /* 0x0000001805077836 */ /* 0x000fe20000000000 */
[----:B-1----:R-:W-:Y:S01]  /*3ac0*/  FSEL R106, R187, -INF , P2 ;  /* 0xff800000bb6a7808 */ /* 0x002fe20001000000 */
[----:B------:R-:W-:Y:S01]  /*3ad0*/  VIADD R5, R5, 0x19 ;  /* 0x0000001905057836 */ /* 0x000fe20000000000 */
        /* <DEDUP_REMOVED lines=58> */
.L_x_1092:
[C---:B------:R-:W-:Y:S01]  /*3e80*/  FMUL.FTZ R62, R239.reuse, 1.4426950216293334961 ;  /* 0x3fb8aa3bef3e7820 */ /* 0x040fe20000410000 */
[----:B------:R-:W-:Y:S01]  /*3e90*/  FSETP.NEU.FTZ.AND P1, PT, R239, -INF , PT ;  /* 0xff800000ef00780b */ /* 0x000fe20003f3d000 */
[C---:B------:R-:W-:Y:S01]  /*3ea0*/  FMUL.FTZ R60, R238.reuse, 1.4426950216293334961 ;  /* 0x3fb8aa3bee3c7820 */ /* 0x040fe20000410000 */
[----:B------:R-:W-:Y:S01]  /*3eb0*/  FSETP.NEU.FTZ.AND P0, PT, R238, -INF , PT ;  /* 0xff800000ee00780b */ /* 0x000fe20003f1d000 */
[----:B------:R-:W-:Y:S01]  /*3ec0*/  FFMA.FTZ R187, -R187, R187, 1 ;  /* 0x3f800000bbbb7423 */ /* 0x000fe200000101bb */
[----:B------:R-:W-:Y:S01]  /*3ed0*/  FSEL R62, R62, RZ, P1 ;  /* 0x000000ff3e3e7208 */ /* 0x000fe20000800000 */
[----:B------:R-:W-:Y:S01]  /*3ee0*/  FFMA.FTZ R188, -R188, R188, 1 ;  /* 0x3f800000bcbc7423 */ /* 0x000fe200000101bc */
[----:B------:R-:W-:Y:S01]  /*3ef0*/  FSEL R60, R60, RZ, P0 ;  /* 0x000000ff3c3c7208 */ /* 0x000fe20000000000 */
[----:B------:R-:W-:Y:S01]  /*3f00*/  FFMA.FTZ R185, -R185, R185, 1 ;  /* 0x3f800000b9b97423 */ /* 0x000fe200000101b9 */
        /* <DEDUP_REMOVED lines=8> */
[----:B------:R1:W-:Y:S01]  /*3f90*/  MUFU.EX2 R109, R104 ;  /* 0x00000068006d7308 */ /* 0x0003e20000000800 */
[----:B------:R-:W-:Y:S01]  /*3fa0*/  FFMA.FTZ R115, R115, UR11, -R62 ;  /* 0x0000000b73737c23 */ /* 0x000fe2000801083e */
[----:B------:R-:W-:Y:S01]  /*3fb0*/  FFMA.FTZ R67, R67, UR11, -R60 ;  /* 0x0000000b43437c23 */ /* 0x000fe2000801083c */
[--C-:B------:R-:W-:Y:S07]  /*3fc0*/  FFMA.FTZ R181, R181, UR11, -R62.reuse ;  /* 0x0000000bb5b57c23 */ /* 0x100fee000801083e */
[----:B------:R2:W-:Y:S01]  /*3fd0*/  MUFU.EX2 R103, R114 ;  /* 0x0000007200677308 */ /* 0x0005e20000000800 */
[----:B------:R-:W-:Y:S01]  /*3fe0*/  FFMA.FTZ R186, -R186, R186, 1 ;  /* 0x3f800000baba7423 */ /* 0x000fe200000101ba */
[----:B------:R-:W-:Y:S01]  /*3ff0*/  ISETP.GT.AND P4, PT, R242, R223, PT ;  /* 0x000000dff200720c */ /* 0x000fe20003f84270 */
[----:B------:R-:W-:Y:S07]  /*4000*/  FMUL.FTZ R187, R187, UR12 ;  /* 0x0000000cbbbb7c20 */ /* 0x000fee0008410000 */
[----:B------:R3:W-:Y:S01]  /*4010*/  MUFU.EX2 R111, R106 ;  /* 0x0000006a006f7308 */ /* 0x0007e20000000800 */
[----:B------:R-:W-:Y:S01]  /*4020*/  FMUL.FTZ R188, R188, UR12 ;  /* 0x0000000cbcbc7c20 */ /* 0x000fe20008410000 */
[----:B------:R-:W-:Y:S01]  /*4030*/  FMUL.FTZ R186, R186, UR12 ;  /* 0x0000000cbaba7c20 */ /* 0x000fe20008410000 */
[----:B------:R-:W-:Y:S07]  /*4040*/  FFMA.FTZ R231, -R231, R231, 1 ;  /* 0x3f800000e7e77423 */ /* 0x000fee00000101e7 */
[----:B------:R-:W-:Y:S01]  /*4050*/  MUFU.EX2 R110, R110 ;  /* 0x0000006e006e7308 */ /* 0x000fe20000000800 */
[----:B------:R-:W-:Y:S01]  /*4060*/  FFMA.FTZ R191, -R191, R191, 1 ;  /* 0x3f800000bfbf7423 */ /* 0x000fe200000101bf */
[----:B-1----:R-:W-:Y:S01]  /*4070*/  FFMA.FTZ R104, R100, UR11, -R62 ;  /* 0x0000000b64687c23 */ /* 0x002fe2000801083e */
[--C-:B------:R-:W-:Y:S07]  /*4080*/  FFMA.FTZ R100, R101, UR11, -R60.reuse ;  /* 0x0000000b65647c23 */ /* 0x100fee000801083c */
[----:B------:R-:W-:Y:S01]  /*4090*/  MUFU.EX2 R115, R115 ;  /* 0x0000007300737308 */ /* 0x000fe20000000800 */
[----:B------:R-:W-:Y:S01]  /*40a0*/  FFMA.FTZ R192, -R192, R192, 1 ;  /* 0x3f800000c0c07423 */ /* 0x000fe200000101c0 */
[--C-:B--2---:R-:W-:Y:S01]  /*40b0*/  FFMA.FTZ R114, R66, UR11, -R60.reuse ;  /* 0x0000000b42727c23 */ /* 0x104fe2000801083c */
[----:B------:R-:W-:Y:S07]  /*40c0*/  FFMA.FTZ R60, R63, UR11, -R60 ;  /* 0x0000000b3f3c7c23 */ /* 0x000fee000801083c */
[----:B------:R-:W-:Y:S01]  /*40d0*/  MUFU.EX2 R112, R112 ;  /* 0x0000007000707308 */ /* 0x000fe20000000800 */
[----:B------:R-:W-:Y:S01]  /*40e0*/  FFMA.FTZ R189, -R189, R189, 1 ;  /* 0x3f800000bdbd7423 */ /* 0x000fe200000101bd */
[--C-:B---3--:R-:W-:Y:S01]  /*40f0*/  FFMA.FTZ R106, R107, UR11, -R62.reuse ;  /* 0x0000000b6b6a7c23 */ /* 0x108fe2000801083e */
[----:B------:R-:W-:Y:S07]  /*4100*/  FFMA.FTZ R62, R105, UR11, -R62 ;  /* 0x0000000b693e7c23 */ /* 0x000fee000801083e */
[----:B------:R-:W-:Y:S01]  /*4110*/  MUFU.EX2 R108, R108 ;  /* 0x0000006c006c7308 */ /* 0x000fe20000000800 */
[----:B------:R-:W-:Y:S01]  /*4120*/  FFMA.FTZ R190, -R190, R190, 1 ;  /* 0x3f800000bebe7423 */ /* 0x000fe200000101be */
[----:B------:R-:W-:Y:S01]  /*4130*/  FFMA.FTZ R193, -R193, R193, 1 ;  /* 0x3f800000c1c17423 */ /* 0x000fe200000101c1 */
[----:B------:R-:W-:Y:S07]  /*4140*/  FFMA.FTZ R194, -R194, R194, 1 ;  /* 0x3f800000c2c27423 */ /* 0x000fee00000101c2 */
[----:B------:R-:W-:Y:S01]  /*4150*/  MUFU.EX2 R102, R102 ;  /* 0x0000006600667308 */ /* 0x000fe20000000800 */
[----:B------:R-:W-:Y:S01]  /*4160*/  FFMA.FTZ R195, -R195, R195, 1 ;  /* 0x3f800000c3c37423 */ /* 0x000fe200000101c3 */
[----:B------:R-:W-:Y:S01]  /*4170*/  FFMA.FTZ R252, -R252, R252, 1 ;  /* 0x3f800000fcfc7423 */ /* 0x000fe200000101fc */
[----:B------:R-:W-:Y:S07]  /*4180*/  FFMA.FTZ R180, -R180, R180, 1 ;  /* 0x3f800000b4b47423 */ /* 0x000fee00000101b4 */
[----:B------:R-:W-:Y:S01]  /*4190*/  MUFU.EX2 R66, R60 ;  /* 0x0000003c00427308 */ /* 0x000fe20000000800 */
[----:B------:R-:W-:Y:S01]  /*41a0*/  FFMA.FTZ R182, -R182, R182, 1 ;  /* 0x3f800000b6b67423 */ /* 0x000fe200000101b6 */
[----:B------:R-:W-:Y:S01]  /*41b0*/  FFMA.FTZ R113, -R113, R113, 1 ;  /* 0x3f80000071717423 */ /* 0x000fe20000010171 */
[----:B------:R-:W-:Y:S07]  /*41c0*/  FMUL.FTZ R191, R191, UR12 ;  /* 0x0000000cbfbf7c20 */ /* 0x000fee0008410000 */
[----:B------:R-:W-:Y:S01]  /*41d0*/  MUFU.EX2 R107, R104 ;  /* 0x00000068006b7308 */ /* 0x000fe20000000800 */
[----:B------:R-:W-:Y:S01]  /*41e0*/  FMUL.FTZ R189, R189, UR12 ;  /* 0x0000000cbdbd7c20 */ /* 0x000fe20008410000 */
[----:B------:R-:W-:Y:S01]  /*41f0*/  FMUL.FTZ R190, R190, UR12 ;  /* 0x0000000cbebe7c20 */ /* 0x000fe20008410000 */
[----:B------:R-:W-:Y:S07]  /*4200*/  FMUL.FTZ R193, R193, UR12 ;  /* 0x0000000cc1c17c20 */ /* 0x000fee0008410000 */
[----:B------:R-:W-:Y:S01]  /*4210*/  MUFU.EX2 R101, R114 ;  /* 0x0000007200657308 */ /* 0x000fe20000000800 */
[----:B------:R-:W-:Y:S01]  /*4220*/  FMUL.FTZ R194, R194, UR12 ;  /* 0x0000000cc2c27c20 */ /* 0x000fe20008410000 */
[----:B------:R-:W-:Y:S01]  /*4230*/  FMUL.FTZ R195, R195, UR12 ;  /* 0x0000000cc3c37c20 */ /* 0x000fe20008410000 */
[----:B------:R-:W-:Y:S07]  /*4240*/  FMUL.FTZ R180, R180, UR12 ;  /* 0x0000000cb4b47c20 */ /* 0x000fee0008410000 */
        /* <DEDUP_REMOVED lines=9> */
[----:B------:R1:W-:Y:S01]  /*42e0*/  STS [R220+0x400], R63 ;  /* 0x0004003fdc007388 */ /* 0x0003e20000000800 */
[----:B------:R-:W-:Y:S02]  /*42f0*/  F2FP.BF16.F32.PACK_AB R60, R102, R103 ;  /* 0x00000067663c723e */ /* 0x000fe400000010ff */
[----:B------:R-:W-:Y:S01]  /*4300*/  F2FP.BF16.F32.PACK_AB R62, R100, R101 ;  /* 0x00000065643e723e */ /* 0x000fe200000010ff */
[----:B------:R2:W-:Y:S01]  /*4310*/  STS [R220], R65 ;  /* 0x00000041dc007388 */ /* 0x0005e20000000800 */
[----:B------:R-:W-:Y:S03]  /*4320*/  F2FP.BF16.F32.PACK_AB R114, R106, R107 ;  /* 0x0000006b6a72723e */ /* 0x000fe600000010ff */
[----:B------:R3:W-:Y:S04]  /*4330*/  STS [R247], R64 ;  /* 0x00000040f7007388 */ /* 0x0007e80000000800 */
[----:B------:R-:W-:Y:S04]  /*4340*/  STS [R247+0x400], R60 ;  /* 0x0004003cf7007388 */ /* 0x000fe80000000800 */
[----:B------:R-:W-:Y:S04]  /*4350*/  STS [R222], R114 ;  /* 0x00000072de007388 */ /* 0x000fe80000000800 */
[----:B------:R-:W-:Y:S04]  /*4360*/  STS [R222+0x400], R62 ;  /* 0x0004003ede007388 */ /* 0x000fe80000000800 */
[----:B------:R-:W-:Y:S01]  /*4370*/  STS [R226], R181 ;  /* 0x000000b5e2007388 */ /* 0x000fe20000000800 */
[----:B-1----:R-:W-:Y:S02]  /*4380*/  F2FP.BF16.F32.PACK_AB R63, R66, R67 ;  /* 0x00000043423f723e */ /* 0x002fe400000010ff */
[-C--:B--2---:R-:W-:Y:S03]  /*4390*/  IADD3 R65, PT, PT, R209, R204.reuse, RZ ;  /* 0x000000ccd1417210 */ /* 0x084fe60007ffe0ff */
[----:B------:R-:W-:Y:S01]  /*43a0*/  STS [R226+0x400], R63 ;  /* 0x0004003fe2007388 */ /* 0x000fe20000000800 */
[----:B---3--:R-:W-:Y:S03]  /*43b0*/  IADD3 R64, PT, PT, R61, R204, RZ ;  /* 0x000000cc3d407210 */ /* 0x008fe60007ffe0ff */
[----:B------:R-:W1:Y:S08]  /*43c0*/  LDSM.16.M88.4 R52, [R209+0x8000] ;  /* 0x00800000d134783b */ /* 0x000e700000000200 */
[----:B------:R-:W2:Y:S01]  /*43d0*/  LDSM.16.M88.4 R56, [R65+0x8000] ;  /* 0x008000004138783b */ /* 0x000ea20000000200 */
[C---:B-1----:R-:W-:Y:S08]  /*43e0*/  HMMA.16816.F32.BF16 R4, R52.reuse, R116, RZ ;  /* 0x000000743404723c */ /* 0x042ff000000418ff */
[C---:B------:R-:W-:Y:S08]  /*43f0*/  HMMA.16816.F32.BF16 R8, R52.reuse, R118, RZ ;  /* 0x000000763408723c */ /* 0x040ff000000418ff */
[C---:B------:R-:W-:Y:S08]  /*4400*/  HMMA.16816.F32.BF16 R12, R52.reuse, R120, RZ ;  /* 0x00000078340c723c */ /* 0x040ff000000418ff */
[----:B------:R-:W-:Y:S01]  /*4410*/  HMMA.16816.F32.BF16 R16, R52, R122, RZ ;  /* 0x0000007a3410723c */ /* 0x000fe200000418ff */
[----:B------:R-:W1:Y:S07]  /*4420*/  LDSM.16.M88.4 R52, [R61+0x8000] ;  /* 0x008000003d34783b */ /* 0x000e6e0000000200 */
[C---:B--2---:R-:W-:Y:S01]  /*4430*/  HMMA.16816.F32.BF16 R4, R56.reuse, R124, R4 ;  /* 0x0000007c3804723c */ /* 0x044fe20000041804 */
[----:B------:R-:W-:Y:S07]  /*4440*/  LDSM.16.M88.4 R60, [R61+0xa000] ;  /* 0x00a000003d3c783b */ /* 0x000fee0000000200 */
        /* <DEDUP_REMOVED lines=27> */
[C---:B-1----:R-:W-:Y:S08]  /*4600*/  HMMA.16816.F32.BF16 R4, R52.reuse, R172, R4 ;  /* 0x000000ac3404723c */ /* 0x042ff00000041804 */
[C---:B------:R-:W-:Y:S08]  /*4610*/  HMMA.16816.F32.BF16 R8, R52.reuse, R174, R8 ;  /* 0x000000ae3408723c */ /* 0x040ff00000041808 */
[C---:B------:R-:W-:Y:S03]  /*4620*/  HMMA.16816.F32.BF16 R12, R52.reuse, R176, R12 ;  /* 0x000000b0340c723c */ /* 0x040fe6000004180c */
[C---:B-----5:R-:W-:Y:S01]  /*4630*/  FADD.FTZ R63, -R184.reuse, R5 ;  /* 0x00000005b83f7221 */ /* 0x060fe20000010100 */
[----:B------:R-:W-:Y:S01]  /*4640*/  FADD.FTZ R62, -R184, R4 ;  /* 0x00000004b83e7221 */ /* 0x000fe20000010100 */
[C---:B------:R-:W-:Y:S01]  /*4650*/  FADD.FTZ R60, -R183.reuse, R6 ;  /* 0x00000006b73c7221 */ /* 0x040fe20000010100 */
[C---:B------:R-:W-:Y:S01]  /*4660*/  FADD.FTZ R181, -R183.reuse, R7 ;  /* 0x00000007b7b57221 */ /* 0x040fe20000010100 */
[----:B------:R-:W-:Y:S01]  /*4670*/  FMUL.FTZ R63, R112, R63 ;  /* 0x0000003f703f7220 */ /* 0x000fe20000410000 */
[----:B------:R-:W-:Y:S03]  /*4680*/  HMMA.16816.F32.BF16 R16, R52, R178, R16 ;  /* 0x000000b23410723c */ /* 0x000fe60000041810 */
[----:B------:R-:W-:Y:S01]  /*4690*/  FADD.FTZ R112, -R183, R11 ;  /* 0x0000000bb7707221 */ /* 0x000fe20000010100 */
[----:B------:R-:W-:Y:S01]  /*46a0*/  FMUL.FTZ R115, R115, R62 ;  /* 0x0000003e73737220 */ /* 0x000fe20000410000 */
[----:B------:R-:W-:Y:S01]  /*46b0*/  FMUL.FTZ R60, R111, R60 ;  /* 0x0000003c6f3c7220 */ /* 0x000fe20000410000 */
[----:B------:R-:W-:Y:S01]  /*46c0*/  FMUL.FTZ R181, R110, R181 ;  /* 0x000000b56eb57220 */ /* 0x000fe20000410000 */
[----:B------:R-:W-:Y:S01]  /*46d0*/  FADD.FTZ R62, -R184, R8 ;  /* 0x00000008b83e7221 */ /* 0x000fe20000010100 */
[----:B------:R-:W-:Y:S01]  /*46e0*/  FMUL.FTZ R112, R102, R112 ;  /* 0x0000007066707220 */ /* 0x000fe20000410000 */
[----:B------:R-:W-:Y:S01]  /*46f0*/  FADD.FTZ R111, -R184, R9 ;  /* 0x00000009b86f7221 */ /* 0x000fe20000010100 */
[----:B------:R-:W-:Y:S01]  /*4700*/  FADD.FTZ R110, -R183, R10 ;  /* 0x0000000ab76e7221 */ /* 0x000fe20000010100 */
[----:B------:R-:W-:Y:S01]  /*4710*/  FMUL.FTZ R102, R185, UR12 ;  /* 0x0000000cb9667c20 */ /* 0x000fe20008410000 */
[----:B------:R-:W-:Y:S01]  /*4720*/  FMUL.FTZ R60, R60, R187 ;  /* 0x000000bb3c3c7220 */ /* 0x000fe20000410000 */
[----:B------:R-:W-:Y:S01]  /*4730*/  FMUL.FTZ R181, R181, R188 ;  /* 0x000000bcb5b57220 */ /* 0x000fe20000410000 */
[----:B------:R-:W-:Y:S01]  /*4740*/  FMUL.FTZ R62, R109, R62 ;  /* 0x0000003e6d3e7220 */ /* 0x000fe20000410000 */
[----:B------:R-:W-:Y:S01]  /*4750*/  FADD.FTZ R109, -R183, R15 ;  /* 0x0000000fb76d7221 */ /* 0x000fe20000010100 */
[----:B------:R-:W-:Y:S01]  /*4760*/  FMUL.FTZ R111, R108, R111 ;  /* 0x0000006f6c6f7220 */ /* 0x000fe20000410000 */
[----:B------:R-:W-:Y:S01]  /*4770*/  FMUL.FTZ R110, R103, R110 ;  /* 0x0000006e676e7220 */ /* 0x000fe20000410000 */
[----:B------:R-:W-:Y:S01]  /*4780*/  F2FP.BF16.F32.PACK_AB R181, R181, R60 ;  /* 0x0000003cb5b5723e */ /* 0x000fe200000010ff */
[----:B------:R-:W-:Y:S01]  /*4790*/  FMUL.FTZ R102, R115, R102 ;  /* 0x0000006673667220 */ /* 0x000fe20000410000 */
[----:B------:R-:W-:Y:S01]  /*47a0*/  FMUL.FTZ R63, R63, R186 ;  /* 0x000000ba3f3f7220 */ /* 0x000fe20000410000 */
[C---:B------:R-:W-:Y:S01]  /*47b0*/  FADD.FTZ R108, -R184.reuse, R12 ;  /* 0x0000000cb86c7221 */ /* 0x040fe20000010100 */
[C---:B------:R-:W-:Y:S01]  /*47c0*/  FADD.FTZ R103, -R184.reuse, R13 ;  /* 0x0000000db8677221 */ /* 0x040fe20000010100 */
[C---:B------:R-:W-:Y:S01]  /*47d0*/  FADD.FTZ R114, -R183.reuse, R14 ;  /* 0x0000000eb7727221 */ /* 0x040fe20000010100 */
[C---:B------:R-:W-:Y:S01]  /*47e0*/  FADD.FTZ R186, -R184.reuse, R16 ;  /* 0x00000010b8ba7221 */ /* 0x040fe20000010100 */
[----:B------:R-:W-:Y:S01]  /*47f0*/  FADD.FTZ R115, -R184, R17 ;  /* 0x00000011b8737221 */ /* 0x000fe20000010100 */
[----:B------:R-:W-:Y:S01]  /*4800*/  FADD.FTZ R184, -R183, R18 ;  /* 0x00000012b7b87221 */ /* 0x000fe20000010100 */
[----:B------:R-:W-:Y:S01]  /*4810*/  FMUL.FTZ R109, R100, R109 ;  /* 0x0000006d646d7220 */ /* 0x000fe20000410000 */
[----:B------:R-:W-:Y:S01]  /*4820*/  FMUL.FTZ R60, R231, UR12 ;  /* 0x0000000ce73c7c20 */ /* 0x000fe20008410000 */
[----:B------:R-:W-:Y:S01]  /*4830*/  FADD.FTZ R183, -R183, R19 ;  /* 0x00000013b7b77221 */ /* 0x000fe20000010100 */
[----:B------:R-:W-:Y:S01]  /*4840*/  FMUL.FTZ R114, R101, R114 ;  /* 0x0000007265727220 */ /* 0x000fe20000410000 */
[----:B------:R-:W-:Y:S01]  /*4850*/  FMUL.FTZ R101, R192, UR12 ;  /* 0x0000000cc0657c20 */ /* 0x000fe20008410000 */
[----:B------:R-:W-:Y:S01]  /*4860*/  FMUL.FTZ R186, R105, R186 ;  /* 0x000000ba69ba7220 */ /* 0x000fe20000410000 */
[----:B------:R-:W-:Y:S01]  /*4870*/  FMUL.FTZ R184, R67, R184 ;  /* 0x000000b843b87220 */ /* 0x000fe20000410000 */
[----:B------:R-:W-:Y:S01]  /*4880*/  FMUL.FTZ R109, R109, R60 ;  /* 0x0000003c6d6d7220 */ /* 0x000fe20000410000 */
[----:B------:R-:W-:Y:S01]  /*4890*/  FMUL.FTZ R108, R107, R108 ;  /* 0x0000006c6b6c7220 */ /* 0x000fe20000410000 */
[----:B------:R-:W-:Y:S01]  /*48a0*/  FMUL.FTZ R103, R106, R103 ;  /* 0x000000676a677220 */ /* 0x000fe20000410000 */
[----:B------:R-:W-:Y:S01]  /*48b0*/  FMUL.FTZ R115, R104, R115 ;  /* 0x0000007368737220 */ /* 0x000fe20000410000 */
[----:B------:R-:W-:Y:S01]  /*48c0*/  FMUL.FTZ R183, R66, R183 ;  /* 0x000000b742b77220 */ /* 0x000fe20000410000 */
[----:B------:R-:W-:Y:S01]  /*48d0*/  FMUL.FTZ R67, R252, UR12 ;  /* 0x0000000cfc437c20 */ /* 0x000fe20008410000 */
[----:B------:R-:W-:Y:S01]  /*48e0*/  F2FP.BF16.F32.PACK_AB R63, R63, R102 ;  /* 0x000000663f3f723e */ /* 0x000fe200000010ff */
[----:B------:R-:W-:Y:S01]  /*48f0*/  FMUL.FTZ R105, R182, UR12 ;  /* 0x0000000cb6697c20 */ /* 0x000fe20008410000 */
[----:B------:R-:W-:Y:S01]  /*4900*/  FMUL.FTZ R60, R113, UR12 ;  /* 0x0000000c713c7c20 */ /* 0x000fe20008410000 */
        /* <DEDUP_REMOVED lines=66> */
.L_x_1093:
        /* <DEDUP_REMOVED lines=96> */
.L_x_1094:
        /* <DEDUP_REMOVED lines=313> */
.L_x_1096:
[----:B------:R-:W2:Y:S01]  /*66c0*/  LDCU.64 UR10, c[0x0][0x5c0] ;  /* 0x0000b800ff0a77ac */ /* 0x000ea20008000a00 */
[----:B-1----:R-:W-:-:S05]  /*66d0*/  IADD3 R30, PT, PT, R244, R245, RZ ;  /* 0x000000f5f41e7210 */ /* 0x002fca0007ffe0ff */
[C---:B--2---:R-:W-:Y:S02]  /*66e0*/  IMAD R28, R30.reuse, UR11, RZ ;  /* 0x0000000b1e1c7c24 */ /* 0x044fe4000f8e02ff */
[----:B------:R-:W-:-:S05]  /*66f0*/  IMAD.WIDE.U32 R30, R30, UR10, RZ ;  /* 0x0000000a1e1e7c25 */ /* 0x000fca000f8e00ff */
[----:B------:R-:W-:Y:S02]  /*6700*/  IADD3 R28, PT, PT, R31, R28, RZ ;  /* 0x0000001c1f1c7210 */ /* 0x000fe40007ffe0ff */
.L_x_1097:
        /* <DEDUP_REMOVED lines=11> */
.L_x_1098:
[----:B------:R-:W1:Y:S01]  /*67c0*/  LDCU.64 UR6, c[0x0][0x5c8] ;  /* 0x0000b900ff0677ac */ /* 0x000e620008000a00 */
[----:B------:R-:W-:-:S05]  /*67d0*/  IADD3 R36, PT, PT, R244, R245, RZ ;  /* 0x000000f5f4247210 */ /* 0x000fca0007ffe0ff */
[C---:B-1----:R-:W-:Y:S02]  /*67e0*/  IMAD R3, R36.reuse, UR7, RZ ;  /* 0x0000000724037c24 */ /* 0x042fe4000f8e02ff */
[----:B------:R-:W-:-:S05]  /*67f0*/  IMAD.WIDE.U32 R36, R36, UR6, RZ ;  /* 0x0000000624247c25 */ /* 0x000fca000f8e00ff */
[----:B------:R-:W-:-:S07]  /*6800*/  IADD3 R3, PT, PT, R37, R3, RZ ;  /* 0x0000000325037210 */ /* 0x000fce0007ffe0ff */
.L_x_1099:
        /* <DEDUP_REMOVED lines=41> */
.L_x_1101:
[----:B------:R-:W-:Y:S05]  /*6aa0*/  BSYNC.RECONVERGENT B0 ;  /* 0x0000000000007941 */ /* 0x000fea0003800200 */
.L_x_1100:
        /* <DEDUP_REMOVED lines=16> */
.L_x_1103:
[----:B------:R-:W-:Y:S05]  /*6bb0*/  BSYNC.RECONVERGENT B0 ;  /* 0x0000000000007941 */ /* 0x000fea0003800200 */
.L_x_1102:
        /* <DEDUP_REMOVED lines=23> */
.L_x_1105:
[----:B------:R-:W-:Y:S05]  /*6d30*/  BSYNC.RECONVERGENT B0 ;  /* 0x0000000000007941 */ /* 0x000fea0003800200 */
.L_x_1104:
        /* <DEDUP_REMOVED lines=14> */
.L_x_1070:
[----:B------:R-:W-:Y:S05]  /*6e20*/  BSYNC.RECONVERGENT B1 ;  /* 0x0000000000017941 */ /* 0x000fea0003800200 */
.L_x_1048:
        /* <DEDUP_REMOVED lines=11> */
.L_x_1107:
        /* <DEDUP_REMOVED lines=10> */
.L_x_2431:


//--------------------- .text._ZN5flash44flash_bwd_dq_dk_dv_loop_seqk_parallel_kernelI23Flash_bwd_kernel_traitsILi128ELi64ELi64ELi8ELi4ELi2ELi2ELb1ELb0EN7cutlass10bfloat16_tE19Flash_kernel_traitsILi128ELi64ELi64ELi8ES3_EELb1ELb0ELb0ELb0ELb1ELb1ELb0EEEvNS_16Flash_bwd_paramsE --------------------------
	.section	.text._ZN5flash44flash_bwd_dq_dk_dv_loop_seqk_parallel_kernelI23Flash_bwd_kernel_traitsILi128ELi64ELi64ELi8ELi4ELi2ELi2ELb1ELb0EN7cutlass10bfloat16_tE19Flash_kernel_traitsILi128ELi64ELi64ELi8ES3_EELb1ELb0ELb0ELb0ELb1ELb1ELb0EEEvNS_16Flash_bwd_paramsE,"ax",@progbits
	.align	128
        .global         _ZN5flash44flash_bwd_dq_dk_dv_loop_seqk_parallel_kernelI23Flash_bwd_kernel_traitsILi128ELi64ELi64ELi8ELi4ELi2ELi2ELb1ELb0EN7cutlass10bfloat16_tE19Flash_kernel_traitsILi128ELi64ELi64ELi8ES3_EELb1ELb0ELb0ELb0ELb1ELb1ELb0EEEvNS_16Flash_bwd_paramsE
        .type           _ZN5flash44flash_bwd_dq_dk_dv_loop_seqk_parallel_kernelI23Flash_bwd_kernel_traitsILi128ELi64ELi64ELi8ELi4ELi2ELi2ELb1ELb0EN7cutlass10bfloat16_tE19Flash_kernel_traitsILi128ELi64ELi64ELi8ES3_EELb1ELb0ELb0ELb0ELb1ELb1ELb0EEEvNS_16Flash_bwd_paramsE,@function
        .size           _ZN5flash44flash_bwd_dq_dk_dv_loop_seqk_parallel_kernelI23Flash_bwd_kernel_traitsILi128ELi64ELi64ELi8ELi4ELi2ELi2ELb1ELb0EN7cutlass10bfloat16_tE19Flash_kernel_traitsILi128ELi64ELi64ELi8ES3_EELb1ELb0ELb0ELb0ELb1ELb1ELb0EEEvNS_16Flash_bwd_paramsE,(.L_x_2432 - _ZN5flash44flash_bwd_dq_dk_dv_loop_seqk_parallel_kernelI23Flash_bwd_kernel_traitsILi128ELi64ELi64ELi8ELi4ELi2ELi2ELb1ELb0EN7cutlass10bfloat16_tE19Flash_kernel_traitsILi128ELi64ELi64ELi8ES3_EELb1ELb0ELb0ELb0ELb1ELb1ELb0EEEvNS_16Flash_bwd_paramsE)
        .other          _ZN5flash44flash_bwd_dq_dk_dv_loop_seqk_parallel_kernelI23Flash_bwd_kernel_traitsILi128ELi64ELi64ELi8ELi4ELi2ELi2ELb1ELb0EN7cutlass10bfloat16_tE19Flash_kernel_traitsILi128ELi64ELi64ELi8ES3_EELb1ELb0ELb0ELb0ELb1ELb1ELb0EEEvNS_16Flash_bwd_paramsE,@"STO_CUDA_ENTRY STV_DEFAULT"
_ZN5flash44flash_bwd_dq_dk_dv_loop_seqk_parallel_kernelI23Flash_bwd_kernel_traitsILi128ELi64ELi64ELi8ELi4ELi2ELi2ELb1ELb0EN7cutlass10bfloat16_tE19Flash_kernel_traitsILi128ELi64ELi64ELi8ES3_EELb1ELb0ELb0ELb0ELb1ELb1ELb0EEEvNS_16Flash_bwd_paramsE:
.text._ZN5flash44flash_bwd_dq_dk_dv_loop_seqk_parallel_kernelI23Flash_bwd_kernel_traitsILi128ELi64ELi64ELi8ELi4ELi2ELi2ELb1ELb0EN7cutlass10bfloat16_tE19Flash_kernel_traitsILi128ELi64ELi64ELi8ES3_EELb1ELb0ELb0ELb0ELb1ELb1ELb0EEEvNS_16Flash_bwd_paramsE:
        /* <DEDUP_REMOVED lines=31> */
[--C-:B------:R-:W-:Y:S01]  /*01f0*/  LOP3.LUT R11, R0, 0x20, R3.reuse, 0x78, !PT ;  /* 0x00000020000b7812 */ /* 0x100fe200078e7803 */
[----:B------:R-:W-:Y:S01]  /*0200*/  IMAD.SHL.U32 R0, R211, 0x20, RZ ;  /* 0x00000020d3007824 */ /* 0x000fe200078e00ff */
[----:B------:R-:W-:Y:S02]  /*0210*/  LOP3.LUT R210, R210, 0x7, R3, 0xf8, !PT ;  /* 0x00000007d2d27812 */ /* 0x000fe400078ef803 */
[----:B------:R-:W-:Y:S02]  /*0220*/  SHF.R.U32.HI R3, RZ, 0x3, R211 ;  /* 0x00000003ff037819 */ /* 0x000fe400000116d3 */
[----:B------:R-:W-:Y:S02]  /*0230*/  LOP3.LUT R13, R0, 0x200, RZ, 0xc0, !PT ;  /* 0x00000200000d7812 */ /* 0x000fe400078ec0ff */
[----:B------:R-:W-:Y:S02]  /*0240*/  LOP3.LUT R3, R3, 0x18, RZ, 0xc0, !PT ;  /* 0x0000001803037812 */ /* 0x000fe400078ec0ff */
[----:B------:R-:W-:-:S02]  /*0250*/  LOP3.LUT R9, R206, 0x1c0, RZ, 0xc0, !PT ;  /* 0x000001c0ce097812 */ /* 0x000fc400078ec0ff */
[----:B------:R-:W-:Y:S02]  /*0260*/  LOP3.LUT R4, R197, 0x10, RZ, 0xc0, !PT ;  /* 0x00000010c5047812 */ /* 0x000fe400078ec0ff */
[--C-:B------:R-:W-:Y:S02]  /*0270*/  LOP3.LUT R2, R13, 0x3800, R6.reuse, 0xf8, !PT ;  /* 0x000038000d027812 */ /* 0x100fe400078ef806 */
[--C-:B------:R-:W-:Y:S02]  /*0280*/  LOP3.LUT R214, R11, 0x1c0, R6.reuse, 0xf8, !PT ;  /* 0x000001c00bd67812 */ /* 0x100fe400078ef806 */
[----:B------:R-:W-:Y:S02]  /*0290*/  LOP3.LUT R213, R3, 0x1c0, R6, 0xf8, !PT ;  /* 0x000001c003d57812 */ /* 0x000fe400078ef806 */
[----:B------:R-:W-:Y:S02]  /*02a0*/  LOP3.LUT R5, R0, 0x400, RZ, 0xc0, !PT ;  /* 0x0000040000057812 */ /* 0x000fe400078ec0ff */
[----:B------:R-:W-:-:S02]  /*02b0*/  LOP3.LUT R6, R9, 0x38, R212, 0xf8, !PT ;  /* 0x0000003809067812 */ /* 0x000fc400078ef8d4 */
[--C-:B------:R-:W-:Y:S02]  /*02c0*/  LOP3.LUT R199, R4, 0x8, R211.reuse, 0xf8, !PT ;  /* 0x0000000804c77812 */ /* 0x100fe400078ef8d3 */
[--C-:B------:R-:W-:Y:S02]  /*02d0*/  LOP3.LUT R4, R5, 0x6, R8.reuse, 0xf8, !PT ;  /* 0x0000000605047812 */ /* 0x100fe400078ef808 */
[----:B------:R-:W-:Y:S02]  /*02e0*/  LOP3.LUT R205, R6, 0x8, R211, 0x78, !PT ;  /* 0x0000000806cd7812 */ /* 0x000fe400078e78d3 */
[----:B------:R-:W-:Y:S02]  /*02f0*/  LOP3.LUT R7, R0, 0xc00, RZ, 0xc0, !PT ;  /* 0x00000c0000077812 */ /* 0x000fe400078ec0ff */
[----:B------:R-:W-:Y:S02]  /*0300*/  LOP3.LUT R213, R213, 0x38, R8, 0x78, !PT ;  /* 0x00000038d5d57812 */ /* 0x000fe400078e7808 */
[----:B------:R-:W-:-:S02]  /*0310*/  LOP3.LUT R5, R206, 0x200, RZ, 0xc0, !PT ;  /* 0x00000200ce057812 */ /* 0x000fc400078ec0ff */
[----:B------:R-:W-:Y:S02]  /*0320*/  LOP3.LUT R205, R2, R205, RZ, 0xfc, !PT ;  /* 0x000000cd02cd7212 */ /* 0x000fe400078efcff */
[----:B------:R-:W-:Y:S02]  /*0330*/  LOP3.LUT R7, R7, 0x6, R8, 0xf8, !PT ;  /* 0x0000000607077812 */ /* 0x000fe400078ef808 */
[----:B------:R-:W-:Y:S02]  /*0340*/  LOP3.LUT R197, R6, 0x8, R197, 0x78, !PT ;  /* 0x0000000806c57812 */ /* 0x000fe400078e78c5 */
[----:B------:R-:W-:Y:S02]  /*0350*/  LOP3.LUT R213, R4, R213, RZ, 0xfc, !PT ;  /* 0x000000d504d57212 */ /* 0x000fe400078efcff */
[----:B------:R-:W-:Y:S02]  /*0360*/  LOP3.LUT R2, R5, 0xc00, R0, 0xf8, !PT ;  /* 0x00000c0005027812 */ /* 0x000fe400078ef800 */
[----:B------:R-:W-:-:S02]  /*0370*/  LOP3.LUT R199, R199, R6, RZ, 0x3c, !PT ;  /* 0x00000006c7c77212 */ /* 0x000fc400078e3cff */
[----:B------:R-:W-:Y:S02]  /*0380*/  LOP3.LUT R4, R5, 0x400, R0, 0xf8, !PT ;  /* 0x0000040005047812 */ /* 0x000fe400078ef800 */
[----:B------:R-:W-:Y:S02]  /*0390*/  R2P PR, R211, 0xe ;  /* 0x0000000ed3007804 */ /* 0x000fe40000000000 */
[----:B------:R-:W-:Y:S02]  /*03a0*/  LOP3.LUT R3, R3, 0x20, R8, 0xf8, !PT ;  /* 0x0000002003037812 */ /* 0x000fe400078ef808 */
[----:B------:R-:W-:Y:S02]  /*03b0*/  LOP3.LUT R214, R7, R214, RZ, 0xfc, !PT ;  /* 0x000000d607d67212 */ /* 0x000fe400078efcff */
[----:B------:R-:W-:Y:S02]  /*03c0*/  LOP3.LUT R207, R2, R197, RZ, 0xfc, !PT ;  /* 0x000000c502cf7212 */ /* 0x000fe400078efcff */
[----:B------:R-:W-:-:S02]  /*03d0*/  LOP3.LUT R199, R199, 0x200, R0, 0xf8, !PT ;  /* 0x00000200c7c77812 */ /* 0x000fc400078ef800 */
[----:B------:R-:W-:Y:S02]  /*03e0*/  LOP3.LUT R197, R4, R197, RZ, 0xfc, !PT ;  /* 0x000000c504c57212 */ /* 0x000fe400078efcff */
[----:B------:R-:W-:Y:S02]  /*03f0*/  LOP3.LUT R3, R3, 0x1c0, R206, 0xf8, !PT ;  /* 0x000001c003037812 */ /* 0x000fe400078ef8ce */
[----:B------:R-:W-:Y:S02]  /*0400*/  LOP3.LUT R0, R212, 0x1f8, RZ, 0xc0, !PT ;  /* 0x000001f8d4007812 */ /* 0x000fe400078ec0ff */
[----:B------:R-:W-:Y:S02]  /*0410*/  LEA R214, R214, UR5, 0x1 ;  /* 0x00000005d6d67c11 */ /* 0x000fe4000f8e08ff */
[----:B------:R-:W-:Y:S02]  /*0420*/  SEL R202, R202, 0xffffffc0, !P2 ;  /* 0xffffffc0caca7807 */ /* 0x000fe40005000000 */
[----:B------:R-:W-:Y:S01]  /*0430*/  LEA R207, R207, UR6, 0x1 ;  /* 0x00000006cfcf7c11 */ /* 0x000fe2000f8e08ff */
[C---:B------:R-:W-:Y:S01]  /*0440*/  VIADD R233, R214.reuse, 0x20 ;  /* 0x00000020d6e97836 */ /* 0x040fe20000000000 */
[----:B------:R-:W-:Y:S01]  /*0450*/  LEA R205, R205, UR4, 0x1 ;  /* 0x00000004cdcd7c11 */ /* 0x000fe2000f8e08ff */
[----:B------:R-:W-:Y:S01]  /*0460*/  @P3 VIADD R233, R214, 0xffffffe0 ;  /* 0xffffffe0d6e93836 */ /* 0x000fe20000000000 */
[----:B------:R-:W-:Y:S01]  /*0470*/  LEA R197, R197, UR4, 0x1 ;  /* 0x00000004c5c57c11 */ /* 0x000fe2000f8e08ff */
[----:B------:R-:W-:Y:S01]  /*0480*/  IMAD.IADD R2, R207, 0x1, R202 ;  /* 0x00000001cf027824 */ /* 0x000fe200078e02ca */
[----:B------:R-:W-:Y:S01]  /*0490*/  LOP3.LUT R3, R3, 0x38, R212, 0x78, !PT ;  /* 0x0000003803037812 */ /* 0x000fe200078e78d4 */
[----:B------:R-:W-:Y:S01]  /*04a0*/  IMAD.IADD R201, R205, 0x1, R202 ;  /* 0x00000001cdc97824 */ /* 0x000fe200078e02ca */
[----:B------:R-:W-:Y:S01]  /*04b0*/  LOP3.LUT R215, R0, 0x38, R211, 0x78, !PT ;  /* 0x0000003800d77812 */ /* 0x000fe200078e78d3 */
[----:B------:R-:W-:Y:S01]  /*04c0*/  IMAD.IADD R195, R202, 0x1, R197 ;  /* 0x00000001cac37824 */ /* 0x000fe200078e02c5 */
[----:B------:R-:W-:-:S02]  /*04d0*/  SEL R219, R219, 0xfffffff0, !P2 ;  /* 0xfffffff0dbdb7807 */ /* 0x000fc40005000000 */
[----:B------:R-:W-:Y:S02]  /*04e0*/  SEL R204, R204, 0xffffffe0, !P1 ;  /* 0xffffffe0cccc7807 */ /* 0x000fe40004800000 */
[----:B------:R-:W-:Y:S01]  /*04f0*/  LEA R213, R213, UR6, 0x1 ;  /* 0x00000006d5d57c11 */ /* 0x000fe2000f8e08ff */
[----:B------:R-:W-:Y:S01]  /*0500*/  IMAD.IADD R234, R214, 0x1, R219 ;  /* 0x00000001d6ea7824 */ /* 0x000fe200078e02db */
[----:B------:R-:W-:Y:S01]  /*0510*/  LEA R199, R199, UR5, 0x1 ;  /* 0x00000005c7c77c11 */ /* 0x000fe2000f8e08ff */
[----:B------:R-:W-:Y:S01]  /*0520*/  IMAD.IADD R203, R205, 0x1, R204 ;  /* 0x00000001cdcb7824 */ /* 0x000fe200078e02cc */
[----:B------:R-:W-:Y:S01]  /*0530*/  LOP3.LUT R206, R3, 0x200, R206, 0xf8, !PT ;  /* 0x0000020003ce7812 */ /* 0x000fe200078ef8ce */
[----:B------:R-:W-:Y:S01]  /*0540*/  VIADD R235, R213, 0xc000 ;  /* 0x0000c000d5eb7836 */ /* 0x000fe20000000000 */
[----:B------:R-:W-:Y:S01]  /*0550*/  LOP3.LUT R215, R215, 0x1e00, R212, 0xf8, !PT ;  /* 0x00001e00d7d77812 */ /* 0x000fe200078ef8d4 */
[----:B------:R-:W-:Y:S01]  /*0560*/  IMAD.IADD R3, R207, 0x1, R204 ;  /* 0x00000001cf037824 */ /* 0x000fe200078e02cc */
[----:B------:R-:W-:Y:S01]  /*0570*/  SHF.R.U32.HI R211, RZ, 0x5, R211 ;  /* 0x00000005ffd37819 */ /* 0x000fe200000116d3 */
[----:B------:R-:W-:Y:S01]  /*0580*/  IMAD.IADD R198, R202, 0x1, R199 ;  /* 0x00000001cac67824 */ /* 0x000fe200078e02c7 */
[----:B------:R-:W-:Y:S01]  /*0590*/  LOP3.LUT R216, R212, 0x38, RZ, 0xc0, !PT ;  /* 0x00000038d4d87812 */ /* 0x000fe200078ec0ff */
[C---:B------:R-:W-:Y:S01]  /*05a0*/  IMAD.IADD R196, R204.reuse, 0x1, R197 ;  /* 0x00000001ccc47824 */ /* 0x040fe200078e02c5 */
[----:B------:R-:W-:Y:S01]  /*05b0*/  LEA R215, R215, UR6, 0x1 ;  /* 0x00000006d7d77c11 */ /* 0x000fe2000f8e08ff */
[----:B------:R-:W-:Y:S01]  /*05c0*/  IMAD.IADD R200, R204, 0x1, R201 ;  /* 0x00000001ccc87824 */ /* 0x000fe200078e02c9 */
[----:B------:R-:W-:Y:S01]  /*05d0*/  LEA R206, R206, UR6, 0x1 ;  /* 0x00000006cece7c11 */ /* 0x000fe2000f8e08ff */
[----:B------:R-:W-:-:S02]  /*05e0*/  IMAD.IADD R0, R204, 0x1, R2 ;  /* 0x00000001cc007824 */ /* 0x000fc400078e0202 */
[----:B------:R-:W-:Y:S02]  /*05f0*/  IMAD.IADD R194, R204, 0x1, R195 ;  /* 0x00000001ccc27824 */ /* 0x000fe400078e02c3 */
[----:B---34-:R-:W-:-:S07]  /*0600*/  IMAD.IADD R219, R219, 0x1, R233 ;  /* 0x00000001dbdb7824 */ /* 0x018fce00078e02e9 */
.L_x_1115:
        /* <DEDUP_REMOVED lines=26> */
[----:B------:R-:W-:Y:S01]  /*07b0*/  IMAD.SHL.U32 R14, R209, 0x80, RZ ;  /* 0x00000080d10e7824 */ /* 0x000fe200078e00ff */
[----:B------:R-:W3:Y:S01]  /*07c0*/  LDCU.U8 UR25, c[0x0][0x5f0] ;  /* 0x0000be00ff1977ac */ /* 0x000ee20008000000 */
[----:B--2---:R-:W-:Y:S02]  /*07d0*/  ISETP.NE.AND P0, PT, RZ, UR4, PT ;  /* 0x00000004ff007c0c */ /* 0x004fe4000bf05270 */
[----:B-1----:R-:W-:-:S04]  /*07e0*/  IABS R4, R5 ;  /* 0x0000000500047213 */ /* 0x002fc80000000000 */
[----:B------:R-:W1:Y:S07]  /*07f0*/  I2F.RP R10, R4 ;  /* 0x00000004000a7306 */ /* 0x000e6e0000209400 */
[----:B------:R-:W2:Y:S01]  /*0800*/  @P0 LDC R15, c[0x0][0x454] ;  /* 0x00011500ff0f0b82 */ /* 0x000ea20000000800 */
[----:B-1----:R-:W1:Y:S01]  /*0810*/  MUFU.RCP R8, R10 ;  /* 0x0000000a00087308 */ /* 0x002e620000001000 */
[----:B--2---:R-:W-:Y:S02]  /*0820*/  @P0 IMAD R15, R208, R15, RZ ;  /* 0x0000000fd00f0224 */ /* 0x004fe400078e02ff */
[----:B-1----:R-:W-:-:S04]  /*0830*/  VIADD R8, R8, 0xffffffe ;  /* 0x0ffffffe08087836 */ /* 0x002fc80000000000 */
[----:B------:R-:W1:Y:S01]  /*0840*/  LDC R10, c[0x0][0x434] ;  /* 0x00010d00ff0a7b82 */ /* 0x000e620000000800 */
[----:B------:R-:W2:Y:S02]  /*0850*/  F2I.FTZ.U32.TRUNC.NTZ R9, R8 ;  /* 0x0000000800097305 */ /* 0x000ea4000021f000 */
[----:B--2---:R-:W-:Y:S01]  /*0860*/  IMAD.MOV R6, RZ, RZ, -R9 ;  /* 0x000000ffff067224 */ /* 0x004fe200078e0a09 */
[----:B------:R-:W-:-:S03]  /*0870*/  MOV R8, RZ ;  /* 0x000000ff00087202 */ /* 0x000fc60000000f00 */
[----:B------:R-:W-:Y:S01]  /*0880*/  IMAD R7, R6, R4, RZ ;  /* 0x0000000406077224 */ /* 0x000fe200078e02ff */
[----:B------:R-:W-:Y:S01]  /*0890*/  IABS R6, R208 ;  /* 0x000000d000067213 */ /* 0x000fe20000000000 */
[----:B-1----:R-:W-:Y:S02]  /*08a0*/  @P0 IMAD R15, R209, R10, R15 ;  /* 0x0000000ad10f0224 */ /* 0x002fe400078e020f */
[----:B------:R-:W-:-:S06]  /*08b0*/  IMAD.HI.U32 R7, R9, R7, R8 ;  /* 0x0000000709077227 */ /* 0x000fcc00078e0008 */
[----:B------:R-:W-:Y:S02]  /*08c0*/  IMAD.HI.U32 R28, R7, R6, RZ ;  /* 0x00000006071c7227 */ /* 0x000fe400078e00ff */
[----:B------:R-:W1:Y:S02]  /*08d0*/  @!P0 LDC R7, c[0x0][0x3e0] ;  /* 0x0000f800ff078b82 */ /* 0x000e640000000800 */
[----:B------:R-:W-:-:S04]  /*08e0*/  IMAD.MOV R9, RZ, RZ, -R28 ;  /* 0x000000ffff097224 */ /* 0x000fc800078e0a1c */
[----:B------:R-:W-:-:S05]  /*08f0*/  IMAD R9, R4, R9, R6 ;  /* 0x0000000904097224 */ /* 0x000fca00078e0206 */
[----:B------:R-:W-:-:S13]  /*0900*/  ISETP.GT.U32.AND P2, PT, R4, R9, PT ;  /* 0x000000090400720c */ /* 0x000fda0003f44070 */
[----:B------:R-:W-:Y:S01]  /*0910*/  @!P2 IMAD.IADD R9, R9, 0x1, -R4 ;  /* 0x000000010909a824 */ /* 0x000fe200078e0a04 */
[----:B------:R-:W-:Y:S01]  /*0920*/  @!P2 IADD3 R28, PT, PT, R28, 0x1, RZ ;  /* 0x000000011c1ca810 */ /* 0x000fe20007ffe0ff */
[----:B-1----:R-:W-:Y:S01]  /*0930*/  @!P0 IMAD R7, R209, R7, R208 ;  /* 0x00000007d1078224 */ /* 0x002fe200078e02d0 */
[----:B------:R-:W-:Y:S02]  /*0940*/  ISETP.NE.AND P2, PT, R5, RZ, PT ;  /* 0x000000ff0500720c */ /* 0x000fe40003f45270 */
[----:B------:R-:W-:Y:S01]  /*0950*/  ISETP.GE.U32.AND P3, PT, R9, R4, PT ;  /* 0x000000040900720c */ /* 0x000fe20003f66070 */
[----:B------:R-:W-:Y:S01]  /*0960*/  VIADD R9, R10, 0x3f ;  /* 0x0000003f0a097836 */ /* 0x000fe20000000000 */
[----:B------:R-:W-:Y:S01]  /*0970*/  LOP3.LUT R4, R208, R5, RZ, 0x3c, !PT ;  /* 0x00000005d0047212 */ /* 0x000fe200078e3cff */
[----:B------:R-:W-:-:S03]  /*0980*/  @!P0 IMAD R15, R7, R10, RZ ;  /* 0x0000000a070f8224 */ /* 0x000fc600078e02ff */
[----:B------:R-:W-:Y:S02]  /*0990*/  ISETP.GE.AND P1, PT, R4, RZ, PT ;  /* 0x000000ff0400720c */ /* 0x000fe40003f26270 */
[----:B------:R-:W-:-:S04]  /*09a0*/  SHF.R.S32.HI R228, RZ, 0x1f, R9 ;  /* 0x0000001fffe47819 */ /* 0x000fc80000011409 */
[----:B------:R-:W-:Y:S01]  /*09b0*/  LEA.HI R228, R228, R9, RZ, 0x6 ;  /* 0x00000009e4e47211 */ /* 0x000fe200078f30ff */
[----:B------:R-:W-:-:S03]  /*09c0*/  @P3 VIADD R28, R28, 0x1 ;  /* 0x000000011c1c3836 */ /* 0x000fc60000000000 */
[----:B------:R-:W-:-:S03]  /*09d0*/  SHF.R.S32.HI R228, RZ, 0x6, R228 ;  /* 0x00000006ffe47819 */ /* 0x000fc600000114e4 */
[----:B------:R-:W-:Y:S02]  /*09e0*/  @!P1 IADD3 R28, PT, PT, -R28, RZ, RZ ;  /* 0x000000ff1c1c9210 */ /* 0x000fe40007ffe1ff */
[----:B------:R-:W-:Y:S02]  /*09f0*/  @!P2 LOP3.LUT R28, RZ, R5, RZ, 0x33, !PT ;  /* 0x00000005ff1ca212 */ /* 0x000fe400078e33ff */
[----:B------:R-:W-:Y:S02]  /*0a00*/  IADD3 R232, PT, PT, R228, -0x1, RZ ;  /* 0xffffffffe4e87810 */ /* 0x000fe40007ffe0ff */
[----:B------:R-:W-:Y:S01]  /*0a10*/  SHF.R.S32.HI R19, RZ, 0x1f, R28 ;  /* 0x0000001fff137819 */ /* 0x000fe2000001141c */
[----:B---3--:R-:W-:Y:S06]  /*0a20*/  @!P0 BRA `(.L_x_1109) ;  /* 0x00000000001c8947 */ /* 0x008fec0003800000 */
[----:B------:R-:W1:Y:S01]  /*0a30*/  LDC R16, c[0x0][0x444] ;  /* 0x00011100ff107b82 */ /* 0x000e620000000800 */
[----:B------:R-:W2:Y:S01]  /*0a40*/  LDCU UR5, c[0x0][0x430] ;  /* 0x00008600ff0577ac */ /* 0x000ea20008000800 */
[----:B------:R-:W2:Y:S02]  /*0a50*/  LDCU UR4, c[0x0][0x454] ;  /* 0x00008a80ff0477ac */ /* 0x000ea40008000800 */
[----:B--2---:R-:W-:Y:S01]  /*0a60*/  ULEA UR4, UR5, UR4, 0x7 ;  /* 0x0000000405047291 */ /* 0x004fe2000f8e38ff */
[----:B-1----:R-:W-:-:S05]  /*0a70*/  IMAD R11, R209, R16, R14 ;  /* 0x00000010d10b7224 */ /* 0x002fca00078e020e */
[----:B------:R-:W-:Y:S01]  /*0a80*/  IMAD R11, R208, UR4, R11 ;  /* 0x00000004d00b7c24 */ /* 0x000fe2000f8e020b */
[----:B------:R-:W-:Y:S06]  /*0a90*/  BRA `(.L_x_1110) ;  /* 0x0000000000107947 */ /* 0x000fec0003800000 */
.L_x_1109:
[----:B------:R-:W1:Y:S01]  /*0aa0*/  LDC R16, c[0x0][0x444] ;  /* 0x00011100ff107b82 */ /* 0x000e620000000800 */
[----:B------:R-:W2:Y:S02]  /*0ab0*/  LDCU UR4, c[0x0][0x3e0] ;  /* 0x00007c00ff0477ac */ /* 0x000ea40008000800 */
[----:B--2---:R-:W-:-:S04]  /*0ac0*/  IMAD R11, R209, UR4, R208 ;  /* 0x00000004d10b7c24 */ /* 0x004fc8000f8e02d0 */
[----:B-1----:R-:W-:-:S07]  /*0ad0*/  IMAD R11, R11, R16, RZ ;  /* 0x000000100b0b7224 */ /* 0x002fce00078e02ff */
.L_x_1110:
[----:B------:R-:W1:Y:S01]  /*0ae0*/  LDCU.64 UR14, c[0x0][0x3c0] ;  /* 0x00007800ff0e77ac */ /* 0x000e620008000a00 */
[----:B------:R-:W-:Y:S01]  /*0af0*/  IMAD.MOV.U32 R217, RZ, RZ, RZ ;  /* 0x000000ffffd97224 */ /* 0x000fe200078e00ff */
[----:B------:R-:W2:Y:S01]  /*0b00*/  S2R R218, SR_TID.X ;  /* 0x0000000000da7919 */ /* 0x000ea20000002100 */
[----:B------:R-:W-:Y:S01]  /*0b10*/  LOP3.LUT R4, R232, 0x80000001, RZ, 0xc0, !PT ;  /* 0x80000001e8047812 */ /* 0x000fe200078ec0ff */
[----:B------:R-:W3:Y:S01]  /*0b20*/  LDCU.64 UR8, c[0x0][0x3b8] ;  /* 0x00007700ff0877ac */ /* 0x000ee20008000a00 */
[----:B------:R-:W-:Y:S01]  /*0b30*/  LEA R12, R228, 0xffffffc0, 0x6 ;  /* 0xffffffc0e40c7811 */ /* 0x000fe200078e30ff */
[----:B------:R-:W4:Y:S01]  /*0b40*/  LDC.64 R240, c[0x0][0x420] ;  /* 0x00010800fff07b82 */ /* 0x000f220000000a00 */
[----:B------:R-:W-:Y:S01]  /*0b50*/  ISETP.NE.AND P2, PT, R4, 0x1, PT ;  /* 0x000000010400780c */ /* 0x000fe20003f45270 */
[----:B------:R-:W-:Y:S01]  /*0b60*/  USHF.R.S32.HI UR4, URZ, 0x1f, UR24 ;  /* 0x0000001fff047899 */ /* 0x000fe20008011418 */
[----:B------:R-:W-:Y:S01]  /*0b70*/  SHF.R.S32.HI R13, RZ, 0x1f, R12 ;  /* 0x0000001fff0d7819 */ /* 0x000fe2000001140c */
[----:B------:R-:W-:Y:S01]  /*0b80*/  UIADD3 UR24, UP0, UPT, UR23, UR24, URZ ;  /* 0x0000001817187290 */ /* 0x000fe2000ff1e0ff */
[----:B------:R-:W-:Y:S01]  /*0b90*/  ISETP.NE.AND P3, PT, RZ, UR25, PT ;  /* 0x00000019ff007c0c */ /* 0x000fe2000bf65270 */
[----:B------:R-:W2:Y:S01]  /*0ba0*/  LDCU.64 UR12, c[0x0][0x3a8] ;  /* 0x00007500ff0c77ac */ /* 0x000ea20008000a00 */
[----:B------:R-:W-:Y:S01]  /*0bb0*/  SEL R192, RZ, 0x4000, P2 ;  /* 0x00004000ffc07807 */ /* 0x000fe20001000000 */
[----:B------:R-:W-:Y:S01]  /*0bc0*/  IMAD R15, R232, 0x40, R15 ;  /* 0x00000040e80f7824 */ /* 0x000fe200078e020f */
[----:B------:R-:W2:Y:S01]  /*0bd0*/  LDC.64 R220, c[0x0][0x5e8] ;  /* 0x00017a00ffdc7b82 */ /* 0x000ea20000000a00 */
[----:B------:R-:W-:Y:S01]  /*0be0*/  ULEA.HI.X.SX32 UR23, UR23, UR4, 0x1, UP0 ;  /* 0x0000000417177291 */ /* 0x000fe200080f0eff */
[----:B-1----:R-:W-:Y:S01]  /*0bf0*/  IMAD.U32 R31, RZ, RZ, UR14 ;  /* 0x0000000eff1f7e24 */ /* 0x002fe2000f8e00ff */
[----:B------:R-:W1:Y:S01]  /*0c00*/  LDCU.64 UR6, c[0x0][0x3a0] ;  /* 0x00007400ff0677ac */ /* 0x000e620008000a00 */
[----:B------:R-:W-:-:S02]  /*0c10*/  IMAD.IADD R231, R215, 0x1, R192 ;  /* 0x00000001d7e77824 */ /* 0x000fc400078e02c0 */
[----:B---3--:R-:W-:Y:S01]  /*0c20*/  IMAD.U32 R7, RZ, RZ, UR8 ;  /* 0x00000008ff077e24 */ /* 0x008fe2000f8e00ff */
[----:B------:R-:W-:Y:S01]  /*0c30*/  UIMAD UR5, UR23, UR14, URZ ;  /* 0x0000000e170572a4 */ /* 0x000fe2000f8e02ff */
[--C-:B------:R-:W-:Y:S01]  /*0c40*/  IMAD.WIDE.U32 R30, R31, UR24, R216.reuse ;  /* 0x000000181f1e7c25 */ /* 0x100fe2000f8e00d8 */
[----:B------:R-:W-:Y:S02]  /*0c50*/  UIMAD UR4, UR23, UR8, URZ ;  /* 0x00000008170472a4 */ /* 0x000fe4000f8e02ff */
[----:B------:R-:W-:Y:S01]  /*0c60*/  UIMAD UR5, UR24, UR15, UR5 ;  /* 0x0000000f180572a4 */ /* 0x000fe2000f8e0205 */
[----:B------:R-:W-:Y:S01]  /*0c70*/  IMAD.WIDE.U32 R6, R7, UR24, R216 ;  /* 0x0000001807067c25 */ /* 0x000fe2000f8e00d8 */
[----:B------:R-:W-:Y:S01]  /*0c80*/  UIMAD UR4, UR24, UR9, UR4 ;  /* 0x00000009180472a4 */ /* 0x000fe2000f8e0204 */
[----:B------:R-:W3:Y:S02]  /*0c90*/  LDCU.64 UR10, c[0x0][0x3d8] ;  /* 0x00007b00ff0a77ac */ /* 0x000ee40008000a00 */
[----:B----4-:R-:W-:Y:S01]  /*0ca0*/  IMAD.WIDE R240, R15, 0x4, R240 ;  /* 0x000000040ff07825 */ /* 0x010fe200078e02f0 */
[----:B--2---:R-:W-:Y:S01]  /*0cb0*/  SHF.R.U32.HI R17, RZ, 0x3, R218 ;  /* 0x00000003ff117819 */ /* 0x004fe200000116da */
[----:B------:R-:W2:Y:S02]  /*0cc0*/  LDCU.64 UR16, c[0x0][0x588] ;  /* 0x0000b100ff1077ac */ /* 0x000ea40008000a00 */
[----:B------:R-:W-:-:S02]  /*0cd0*/  VIADD R31, R31, UR5 ;  /* 0x000000051f1f7c36 */ /* 0x000fc40008000000 */
[----:B------:R-:W-:Y:S02]  /*0ce0*/  VIADD R7, R7, UR4 ;  /* 0x0000000407077c36 */ /* 0x000fe40008000000 */
[----:B------:R-:W4:Y:S01]  /*0cf0*/  LDCU.64 UR4, c[0x0][0x3d0] ;  /* 0x00007a00ff0477ac */ /* 0x000f220008000a00 */
[----:B------:R-:W-:Y:S01]  /*0d00*/  IMAD.WIDE.U32 R30, R209, UR12, R30 ;  /* 0x0000000cd11e7c25 */ /* 0x000fe2000f8e001e */
[----:B------:R-:W-:-:S03]  /*0d10*/  USHF.L.U32 UR12, UR14, 0x5, URZ ;  /* 0x000000050e0c7899 */ /* 0x000fc600080006ff */
[----:B-1----:R-:W-:-:S04]  /*0d20*/  IMAD.WIDE.U32 R6, R209, UR6, R6 ;  /* 0x00000006d1067c25 */ /* 0x002fc8000f8e0006 */
[----:B---3--:R-:W-:Y:S02]  /*0d30*/  IMAD R9, R19, UR10, RZ ;  /* 0x0000000a13097c24 */ /* 0x008fe4000f8e02ff */
[C---:B------:R-:W-:Y:S02]  /*0d40*/  IMAD R31, R209.reuse, UR13, R31 ;  /* 0x0000000dd11f7c24 */ /* 0x040fe4000f8e021f */
[----:B------:R-:W-:Y:S01]  /*0d50*/  IMAD R5, R209, UR7, R7 ;  /* 0x00000007d1057c24 */ /* 0x000fe2000f8e0207 */
[----:B------:R-:W1:Y:S01]  /*0d60*/  LDCU.64 UR6, c[0x0][0x390] ;  /* 0x00007200ff0677ac */ /* 0x000e620008000a00 */
[----:B------:R-:W-:Y:S02]  /*0d70*/  IMAD.MOV.U32 R4, RZ, RZ, R6 ;  /* 0x000000ffff047224 */ /* 0x000fe400078e0006 */
[----:B------:R-:W3:Y:S01]  /*0d80*/  LDC.64 R6, c[0x0][0x590] ;  /* 0x00016400ff067b82 */ /* 0x000ee20000000a00 */
[----:B----4-:R-:W-:Y:S02]  /*0d90*/  IMAD R19, R19, UR4, RZ ;  /* 0x0000000413137c24 */ /* 0x010fe4000f8e02ff */
[----:B------:R-:W-:-:S02]  /*0da0*/  IMAD R9, R28, UR11, R9 ;  /* 0x0000000b1c097c24 */ /* 0x000fc4000f8e0209 */
[----:B------:R-:W-:Y:S01]  /*0db0*/  IMAD.WIDE.U32 R30, R28, UR10, R30 ;  /* 0x0000000a1c1e7c25 */ /* 0x000fe2000f8e001e */
[----:B------:R-:W-:-:S03]  /*0dc0*/  USHF.L.U64.HI UR10, UR14, 0x5, UR15 ;  /* 0x000000050e0a7899 */ /* 0x000fc6000801020f */
[C---:B------:R-:W-:Y:S01]  /*0dd0*/  IMAD R19, R28.reuse, UR5, R19 ;  /* 0x000000051c137c24 */ /* 0x040fe2000f8e0213 */
[----:B------:R-:W-:Y:S01]  /*0de0*/  USHF.L.U64.HI UR5, UR8, 0x5, UR9 ;  /* 0x0000000508057899 */ /* 0x000fe20008010209 */
[----:B------:R-:W-:Y:S01]  /*0df0*/  IMAD.WIDE.U32 R28, R28, UR4, R4 ;  /* 0x000000041c1c7c25 */ /* 0x000fe2000f8e0004 */
[----:B------:R-:W-:Y:S01]  /*0e00*/  USHF.L.U32 UR4, UR8, 0x5, URZ ;  /* 0x0000000508047899 */ /* 0x000fe200080006ff */
[----:B------:R-:W4:Y:S02]  /*0e10*/  LDC.64 R4, c[0x0][0x3b0] ;  /* 0x0000ec00ff047b82 */ /* 0x000f240000000a00 */
[----:B------:R-:W-:Y:S01]  /*0e20*/  IMAD.U32 R26, RZ, RZ, UR12 ;  /* 0x0000000cff1a7e24 */ /* 0x000fe2000f8e00ff */
[----:B------:R-:W4:Y:S01]  /*0e30*/  LDCU.64 UR12, c[0x0][0x3c8] ;  /* 0x00007900ff0c77ac */ /* 0x000f220008000a00 */
[----:B------:R-:W-:Y:S02]  /*0e40*/  IMAD.U32 R27, RZ, RZ, UR10 ;  /* 0x0000000aff1b7e24 */ /* 0x000fe4000f8e00ff */
[----:B------:R-:W-:Y:S01]  /*0e50*/  IMAD.IADD R31, R31, 0x1, R9 ;  /* 0x000000011f1f7824 */ /* 0x000fe200078e0209 */
[----:B------:R-:W4:Y:S01]  /*0e60*/  LDCU.64 UR10, c[0x0][0x398] ;  /* 0x00007300ff0a77ac */ /* 0x000f220008000a00 */
[----:B------:R-:W4:Y:S01]  /*0e70*/  LDC.64 R8, c[0x0][0x598] ;  /* 0x00016600ff087b82 */ /* 0x000f220000000a00 */
[----:B------:R-:W-:-:S02]  /*0e80*/  IMAD.U32 R24, RZ, RZ, UR4 ;  /* 0x00000004ff187e24 */ /* 0x000fc4000f8e00ff */
[----:B------:R-:W-:Y:S01]  /*0e90*/  IMAD.U32 R25, RZ, RZ, UR5 ;  /* 0x00000005ff197e24 */ /* 0x000fe2000f8e00ff */
[----:B------:R-:W4:Y:S01]  /*0ea0*/  LDCU.64 UR4, c[0x0][0x388] ;  /* 0x00007100ff0477ac */ /* 0x000f220008000a00 */
[----:B------:R-:W-:-:S04]  /*0eb0*/  IMAD.WIDE.U32 R26, R17, UR14, R26 ;  /* 0x0000000e111a7c25 */ /* 0x000fc8000f8e001a */
[----:B------:R-:W-:Y:S01]  /*0ec0*/  IMAD R21, R17, UR15, RZ ;  /* 0x0000000f11157c24 */ /* 0x000fe2000f8e02ff */
[----:B------:R-:W-:Y:S01]  /*0ed0*/  IADD3 R23, P0, PT, R30, R26, RZ ;  /* 0x0000001a1e177210 */ /* 0x000fe20007f1e0ff */
[----:B--2---:R-:W-:-:S03]  /*0ee0*/  IMAD.WIDE.U32 R32, R209, UR16, R216 ;  /* 0x00000010d1207c25 */ /* 0x004fc6000f8e00d8 */
[----:B------:R-:W-:Y:S01]  /*0ef0*/  IADD3.X R22, PT, PT, R31, R21, R27, P0, !PT ;  /* 0x000000151f167210 */ /* 0x000fe200007fe41b */
[----:B------:R-:W-:Y:S01]  /*0f00*/  IMAD.WIDE.U32 R24, R17, UR8, R24 ;  /* 0x0000000811187c25 */ /* 0x000fe2000f8e0018 */
[----:B-1----:R-:W-:-:S03]  /*0f10*/  LEA R26, P1, R23, UR6, 0x1 ;  /* 0x00000006171a7c11 */ /* 0x002fc6000f8208ff */
[----:B------:R-:W-:Y:S01]  /*0f20*/  IMAD R33, R209, UR17, R33 ;  /* 0x00000011d1217c24 */ /* 0x000fe2000f8e0221 */
[----:B------:R-:W-:Y:S01]  /*0f30*/  IADD3 R24, P0, PT, R28, R24, RZ ;  /* 0x000000181c187210 */ /* 0x000fe20007f1e0ff */
[-C--:B---3--:R-:W-:Y:S01]  /*0f40*/  IMAD R18, R13, R6.reuse, RZ ;  /* 0x000000060d127224 */ /* 0x088fe200078e02ff */
[----:B------:R-:W-:Y:S01]  /*0f50*/  LEA.HI.X R27, R23, UR7, R22, 0x1, P1 ;  /* 0x00000007171b7c11 */ /* 0x000fe200088f0c16 */
[----:B------:R-:W-:Y:S02]  /*0f60*/  IMAD R20, R17, UR9, RZ ;  /* 0x0000000911147c24 */ /* 0x000fe4000f8e02ff */
[----:B------:R-:W-:Y:S02]  /*0f70*/  IMAD.IADD R29, R29, 0x1, R19 ;  /* 0x000000011d1d7824 */ /* 0x000fe400078e0213 */
[C---:B------:R-:W-:Y:S02]  /*0f80*/  IMAD R18, R12.reuse, R7, R18 ;  /* 0x000000070c127224 */ /* 0x040fe400078e0212 */
[----:B------:R-:W-:Y:S01]  /*0f90*/  IMAD.WIDE.U32 R32, R12, R6, R32 ;  /* 0x000000060c207225 */ /* 0x000fe200078e0020 */
[----:B------:R-:W-:-:S03]  /*0fa0*/  IADD3.X R19, PT, PT, R29, R20, R25, P0, !PT ;  /* 0x000000141d137210 */ /* 0x000fc600007fe419 */
[-C--:B----4-:R-:W-:Y:S02]  /*0fb0*/  IMAD R22, R13, R4.reuse, RZ ;  /* 0x000000040d167224 */ /* 0x090fe400078e02ff */
[----:B------:R-:W-:Y:S01]  /*0fc0*/  IMAD.WIDE.U32 R28, R17, UR8, R28 ;  /* 0x00000008111c7c25 */ /* 0x000fe2000f8e001c */
[----:B------:R-:W1:Y:S03]  /*0fd0*/  LDCU.64 UR8, c[0x0][0x550] ;  /* 0x0000aa00ff0877ac */ /* 0x000e660008000a00 */
[----:B------:R-:W-:Y:S01]  /*0fe0*/  IMAD.IADD R33, R33, 0x1, R18 ;  /* 0x0000000121217824 */ /* 0x000fe200078e0212 */
[----:B------:R-:W-:Y:S01]  /*0ff0*/  LEA R18, P0, R24, UR4, 0x1 ;  /* 0x0000000418127c11 */ /* 0x000fe2000f8008ff */
[----:B------:R-:W-:-:S03]  /*1000*/  IMAD.WIDE.U32 R34, R12, R4, RZ ;  /* 0x000000040c227225 */ /* 0x000fc600078e00ff */
[----:B------:R-:W-:Y:S01]  /*1010*/  LEA.HI.X R19, R24, UR5, R19, 0x1, P0 ;  /* 0x0000000518137c11 */ /* 0x000fe200080f0c13 */
[----:B------:R-:W-:Y:S01]  /*1020*/  IMAD R22, R12, R5, R22 ;  /* 0x000000050c167224 */ /* 0x000fe200078e0216 */
[----:B------:R-:W-:Y:S01]  /*1030*/  LOP3.LUT R24, R34, 0x38, R212, 0xf8, !PT ;  /* 0x0000003822187812 */ /* 0x000fe200078ef8d4 */
[----:B------:R-:W-:Y:S01]  /*1040*/  IMAD.WIDE.U32 R32, R208, R8, R32 ;  /* 0x00000008d0207225 */ /* 0x000fe200078e0020 */
[----:B------:R-:W-:Y:S02]  /*1050*/  LEA R8, P0, R28, UR4, 0x1 ;  /* 0x000000041c087c11 */ /* 0x000fe4000f8008ff */
[----:B------:R-:W-:Y:S01]  /*1060*/  IADD3 R25, PT, PT, R35, R22, RZ ;  /* 0x0000001623197210 */ /* 0x000fe20007ffe0ff */
[----:B------:R-:W-:Y:S01]  /*1070*/  IMAD R33, R208, R9, R33 ;  /* 0x00000009d0217224 */ /* 0x000fe200078e0221 */
[----:B------:R-:W-:Y:S01]  /*1080*/  SHF.L.U64.HI R22, R6, 0x5, R7 ;  /* 0x0000000506167819 */ /* 0x000fe20000010207 */
[----:B------:R-:W-:Y:S02]  /*1090*/  IMAD.IADD R20, R29, 0x1, R20 ;  /* 0x000000011d147824 */ /* 0x000fe400078e0214 */
[----:B------:R-:W-:-:S03]  /*10a0*/  IMAD.WIDE.U32 R24, R209, UR10, R24 ;  /* 0x0000000ad1187c25 */ /* 0x000fc6000f8e0018 */
[----:B------:R-:W-:Y:S01]  /*10b0*/  LEA.HI.X R9, R28, UR5, R20, 0x1, P0 ;  /* 0x000000051c097c11 */ /* 0x000fe200080f0c14 */
[----:B------:R-:W-:Y:S01]  /*10c0*/  IMAD.WIDE.U32 R32, R17, R6, R32 ;  /* 0x0000000611207225 */ /* 0x000fe200078e0020 */
[----:B------:R-:W2:Y:S03]  /*10d0*/  LDCU.64 UR4, c[0x0][0x380] ;  /* 0x00007000ff0477ac */ /* 0x000ea60008000a00 */
[----:B------:R-:W-:Y:S01]  /*10e0*/  IMAD R25, R209, UR11, R25 ;  /* 0x0000000bd1197c24 */ /* 0x000fe2000f8e0219 */
[----:B-1----:R-:W-:Y:S01]  /*10f0*/  LEA R224, P0, R32, UR8, 0x1 ;  /* 0x0000000820e07c11 */ /* 0x002fe2000f8008ff */
[C---:B------:R-:W-:Y:S01]  /*1100*/  IMAD.WIDE.U32 R30, R17.reuse, UR14, R30 ;  /* 0x0000000e111e7c25 */ /* 0x040fe2000f8e001e */
[----:B------:R-:W1:Y:S03]  /*1110*/  LDCU UR8, c[0x0][0x3e0] ;  /* 0x00007c00ff0877ac */ /* 0x000e660008000800 */
[----:B------:R-:W-:Y:S01]  /*1120*/  IMAD R225, R17, R7, R33 ;  /* 0x0000000711e17224 */ /* 0x000fe200078e0221 */
[----:B------:R-:W-:Y:S01]  /*1130*/  LEA R34, P1, R30, UR6, 0x1 ;  /* 0x000000061e227c11 */ /* 0x000fe2000f8208ff */
[----:B------:R-:W-:Y:S01]  /*1140*/  IMAD.SHL.U32 R7, R6, 0x20, RZ ;  /* 0x0000002006077824 */ /* 0x000fe200078e00ff */
[----:B------:R-:W-:Y:S01]  /*1150*/  SHF.L.U64.HI R6, R4, 0x5, R5 ;  /* 0x0000000504067819 */ /* 0x000fe20000010205 */
[----:B------:R-:W-:Y:S01]  /*1160*/  IMAD.WIDE.U32 R24, R208, UR12, R24 ;  /* 0x0000000cd0187c25 */ /* 0x000fe2000f8e0018 */
[----:B------:R-:W-:-:S02]  /*1170*/  LEA.HI.X R225, R32, UR9, R225, 0x1, P0 ;  /* 0x0000000920e17c11 */ /* 0x000fc400080f0ce1 */
[----:B------:R-:W-:Y:S01]  /*1180*/  LEA R20, P0, R7, R224, 0x1 ;  /* 0x000000e007147211 */ /* 0x000fe200078008ff */
[----:B------:R-:W-:Y:S02]  /*1190*/  IMAD.IADD R21, R31, 0x1, R21 ;  /* 0x000000011f157824 */ /* 0x000fe400078e0215 */
[----:B------:R-:W-:-:S03]  /*11a0*/  IMAD R25, R208, UR13, R25 ;  /* 0x0000000dd0197c24 */ /* 0x000fc6000f8e0219 */
[----:B------:R-:W-:Y:S01]  /*11b0*/  LEA.HI.X R35, R30, UR7, R21, 0x1, P1 ;  /* 0x000000071e237c11 */ /* 0x000fe200088f0c15 */
[----:B------:R-:W-:Y:S01]  /*11c0*/  @P3 BAR.SYNC.DEFER_BLOCKING 0x0 ;  /* 0x0000000000003b1d */ /* 0x000fe20000010000 */
[----:B------:R-:W-:Y:S01]  /*11d0*/  LEA.HI.X R21, R7, R225, R22, 0x1, P0 ;  /* 0x000000e107157211 */ /* 0x000fe200000f0c16 */
[----:B------:R-:W-:-:S04]  /*11e0*/  IMAD.WIDE.U32 R22, R17, R4, R24 ;  /* 0x0000000411167225 */ /* 0x000fc800078e0018 */
[----:B------:R-:W-:Y:S01]  /*11f0*/  IMAD R17, R17, R5, R23 ;  /* 0x0000000511117224 */ /* 0x000fe200078e0217 */
[----:B--2---:R-:W-:Y:S01]  /*1200*/  LEA R222, P0, R22, UR4, 0x1 ;  /* 0x0000000416de7c11 */ /* 0x004fe2000f8008ff */
[----:B------:R-:W-:Y:S01]  /*1210*/  IMAD.SHL.U32 R5, R4, 0x20, RZ ;  /* 0x0000002004057824 */ /* 0x000fe200078e00ff */
[----:B------:R-:W2:Y:S01]  /*1220*/  LDCU UR7, c[0x0][0x44c] ;  /* 0x00008980ff0777ac */ /* 0x000ea20008000800 */
[----:B------:R-:W-:Y:S01]  /*1230*/  IMAD.WIDE.U32 R24, R210, 0x4, R240 ;  /* 0x00000004d2187825 */ /* 0x000fe200078e00f0 */
[----:B------:R-:W-:Y:S02]  /*1240*/  LEA.HI.X R223, R22, UR5, R17, 0x1, P0 ;  /* 0x0000000516df7c11 */ /* 0x000fe400080f0c11 */
[----:B------:R-:W-:-:S04]  /*1250*/  LEA R22, P0, R5, R222, 0x1 ;  /* 0x000000de05167211 */ /* 0x000fc800078008ff */
[----:B------:R-:W-:Y:S02]  /*1260*/  LEA.HI.X R23, R5, R223, R6, 0x1, P0 ;  /* 0x000000df05177211 */ /* 0x000fe400000f0c06 */
[----:B------:R-:W3:Y:S01]  /*1270*/  LDC.64 R6, c[0x0][0x460] ;  /* 0x00011800ff067b82 */ /* 0x000ee20000000a00 */
[----:B------:R-:W-:Y:S01]  /*1280*/  @!PT LDS RZ, [RZ] ;  /* 0x00000000fffff984 */ /* 0x000fe20000000800 */
[----:B------:R-:W-:Y:S01]  /*1290*/  @!PT LDS RZ, [RZ] ;  /* 0x00000000fffff984 */ /* 0x000fe20000000800 */
[----:B------:R-:W-:Y:S01]  /*12a0*/  @!PT LDS RZ, [RZ] ;  /* 0x00000000fffff984 */ /* 0x000fe20000000800 */
[----:B------:R-:W-:Y:S04]  /*12b0*/  LDGSTS.E.BYPASS.LTC128B.128 [R215+0x10000], desc[UR20][R34.64] ;  /* 0x1000000022d77fae */ /* 0x000fe8000b981a14 */
[----:B------:R-:W-:Y:S04]  /*12c0*/  LDGSTS.E.BYPASS.LTC128B.128 [R215+0x12000], desc[UR20][R34.64+0x80] ;  /* 0x1200008022d77fae */ /* 0x000fe8000b981a14 */
[----:B------:R-:W-:Y:S04]  /*12d0*/  LDGSTS.E.BYPASS.LTC128B.128 [R215+0x11000], desc[UR20][R26.64] ;  /* 0x110000001ad77fae */ /* 0x000fe8000b981a14 */
[----:B------:R-:W-:Y:S04]  /*12e0*/  LDGSTS.E.BYPASS.LTC128B.128 [R215+0x13000], desc[UR20][R26.64+0x80] ;  /* 0x130000801ad77fae */ /* 0x000fe8000b981a14 */
[----:B------:R-:W0:Y:S04]  /*12f0*/  LDGDEPBAR ;  /* 0x00000000000079af */ /* 0x000e280000000000 */
[----:B------:R-:W-:Y:S04]  /*1300*/  LDGSTS.E.BYPASS.LTC128B.128 [R215+0x8000], desc[UR20][R224.64] ;  /* 0x08000000e0d77fae */ /* 0x000fe8000b981a14 */
[----:B------:R-:W-:Y:S04]  /*1310*/  LDGSTS.E.BYPASS.LTC128B.128 [R215+0xa000], desc[UR20][R224.64+0x80] ;  /* 0x0a000080e0d77fae */ /* 0x000fe8000b981a14 */
[----:B------:R-:W-:Y:S04]  /*1320*/  LDGSTS.E.BYPASS.LTC128B.128 [R215+0x9000], desc[UR20][R20.64] ;  /* 0x0900000014d77fae */ /* 0x000fe8000b981a14 */
[----:B------:R-:W-:Y:S04]  /*1330*/  LDGSTS.E.BYPASS.LTC128B.128 [R215+0xb000], desc[UR20][R20.64+0x80] ;  /* 0x0b00008014d77fae */ /* 0x000fe8000b981a14 */
[----:B------:R-:W-:Y:S04]  /*1340*/  LDGSTS.E.BYPASS.LTC128B.128 [R231], desc[UR20][R222.64] ;  /* 0x00000000dee77fae */ /* 0x000fe8000b981a14 */
[----:B------:R-:W-:Y:S04]  /*1350*/  LDGSTS.E.BYPASS.LTC128B.128 [R231+0x2000], desc[UR20][R222.64+0x80] ;  /* 0x02000080dee77fae */ /* 0x000fe8000b981a14 */
[----:B------:R-:W-:Y:S04]  /*1360*/  LDGSTS.E.BYPASS.LTC128B.128 [R231+0x1000], desc[UR20][R22.64] ;  /* 0x0100000016e77fae */ /* 0x000fe8000b981a14 */
[----:B------:R-:W-:Y:S04]  /*1370*/  LDGSTS.E.BYPASS.LTC128B.128 [R231+0x3000], desc[UR20][R22.64+0x80] ;  /* 0x0300008016e77fae */ /* 0x000fe8000b981a14 */
[----:B------:R-:W-:Y:S04]  /*1380*/  LDGSTS.E.BYPASS.LTC128B.128 [R215+0xc000], desc[UR20][R8.64] ;  /* 0x0c00000008d77fae */ /* 0x000fe8000b981a14 */
[----:B------:R4:W-:Y:S04]  /*1390*/  LDGSTS.E.BYPASS.LTC128B.128 [R215+0xe000], desc[UR20][R8.64+0x80] ;  /* 0x0e00008008d77fae */ /* 0x0009e8000b981a14 */
[----:B------:R-:W-:Y:S04]  /*13a0*/  LDGSTS.E.BYPASS.LTC128B.128 [R215+0xd000], desc[UR20][R18.64] ;  /* 0x0d00000012d77fae */ /* 0x000fe8000b981a14 */
[----:B------:R2:W-:Y:S04]  /*13b0*/  LDGSTS.E.BYPASS.LTC128B.128 [R215+0xf000], desc[UR20][R18.64+0x80] ;  /* 0x0f00008012d77fae */ /* 0x0005e8000b981a14 */
[----:B------:R-:W0:Y:S01]  /*13c0*/  LDGDEPBAR ;  /* 0x00000000000079af */ /* 0x000e220000000000 */
[----:B------:R-:W-:Y:S01]  /*13d0*/  SHF.R.S32.HI R4, RZ, 0x1f, R16 ;  /* 0x0000001fff047819 */ /* 0x000fe20000011410 */
[----:B------:R-:W-:Y:S01]  /*13e0*/  IMAD.WIDE.U32 R16, R209, R16, RZ ;  /* 0x00000010d1107225 */ /* 0x000fe200078e00ff */
[----:B-1----:R-:W-:Y:S01]  /*13f0*/  USHF.R.S32.HI UR4, URZ, 0x1f, UR8 ;  /* 0x0000001fff047899 */ /* 0x002fe20008011408 */
[----:B------:R-:W-:Y:S01]  /*1400*/  LOP3.LUT R236, R218, 0x1f, RZ, 0xc0, !PT ;  /* 0x0000001fdaec7812 */ /* 0x000fe200078ec0ff */
[----:B------:R-:W5:Y:S01]  /*1410*/  LDG.E R230, desc[UR20][R24.64] ;  /* 0x0000001418e67981 */ /* 0x000f62000c1e1900 */
[----:B------:R-:W-:-:S03]  /*1420*/  IMAD R5, R4, R209, RZ ;  /* 0x000000d104057224 */ /* 0x000fc600078e02ff */
[----:B------:R1:W5:Y:S01]  /*1430*/  LDG.E R229, desc[UR20][R24.64+0x20] ;  /* 0x0000201418e57981 */ /* 0x000362000c1e1900 */
[----:B------:R-:W-:Y:S01]  /*1440*/  IMAD.IADD R5, R17, 0x1, R5 ;  /* 0x0000000111057824 */ /* 0x000fe200078e0205 */
[----:B---3--:R-:W-:Y:S01]  /*1450*/  ISETP.NE.U32.AND P0, PT, R6, RZ, PT ;  /* 0x000000ff0600720c */ /* 0x008fe20003f05070 */
[----:B------:R-:W-:Y:S01]  /*1460*/  IMAD R11, R232, 0x40, R11 ;  /* 0x00000040e80b7824 */ /* 0x000fe200078e020b */
[----:B------:R-:W-:Y:S02]  /*1470*/  CS2R R94, SRZ ;  /* 0x00000000005e7805 */ /* 0x000fe4000001ff00 */
[----:B------:R-:W-:Y:S01]  /*1480*/  CS2R R92, SRZ ;  /* 0x00000000005c7805 */ /* 0x000fe2000001ff00 */
[----:B----4-:R-:W3:Y:S01]  /*1490*/  S2R R8, SR_CTAID.X ;  /* 0x0000000000087919 */ /* 0x010ee20000002500 */
[----:B------:R-:W-:Y:S01]  /*14a0*/  IMAD R9, R5, UR8, RZ ;  /* 0x0000000805097c24 */ /* 0x000fe2000f8e02ff */
[----:B------:R-:W-:Y:S01]  /*14b0*/  ISETP.NE.AND.EX P0, PT, R7, RZ, PT, P0 ;  /* 0x000000ff0700720c */ /* 0x000fe20003f05300 */
[----:B------:R-:W3:Y:S01]  /*14c0*/  LDC.64 R4, c[0x0][0x5f8] ;  /* 0x00017e00ff047b82 */ /* 0x000ee20000000a00 */
[----:B------:R-:W-:Y:S01]  /*14d0*/  IMAD.WIDE R220, R11, 0x4, R220 ;  /* 0x000000040bdc7825 */ /* 0x000fe200078e02dc */
[----:B------:R-:W-:-:S02]  /*14e0*/  CS2R R98, SRZ ;  /* 0x0000000000627805 */ /* 0x000fc4000001ff00 */
[----:B------:R-:W-:Y:S02]  /*14f0*/  SEL R7, R14, RZ, P0 ;  /* 0x000000ff0e077207 */ /* 0x000fe40000000000 */
[----:B------:R-:W-:Y:S01]  /*1500*/  CS2R R96, SRZ ;  /* 0x0000000000607805 */ /* 0x000fe2000001ff00 */
[C---:B------:R-:W-:Y:S01]  /*1510*/  IMAD R9, R16.reuse, UR4, R9 ;  /* 0x0000000410097c24 */ /* 0x040fe2000f8e0209 */
[----:B--2---:R-:W-:Y:S01]  /*1520*/  USHF.R.S32.HI UR4, URZ, 0x1f, UR7 ;  /* 0x0000001fff047899 */ /* 0x004fe20008011407 */
[----:B------:R-:W-:Y:S01]  /*1530*/  IMAD.WIDE.U32 R18, R16, UR8, RZ ;  /* 0x0000000810127c25 */ /* 0x000fe2000f8e00ff */
[----:B------:R-:W-:Y:S01]  /*1540*/  IADD3 R7, P0, PT, R12, R7, RZ ;  /* 0x000000070c077210 */ /* 0x000fe20007f1e0ff */
[----:B------:R-:W-:-:S04]  /*1550*/  DEPBAR.LE SB0, 0x1 ;  /* 0x000080400000791a */ /* 0x000fc80000000000 */
[----:B------:R-:W-:Y:S01]  /*1560*/  IADD3 R9, PT, PT, R19, R9, RZ ;  /* 0x0000000913097210 */ /* 0x000fe20007ffe0ff */
[----:B------:R-:W-:Y:S01]  /*1570*/  IMAD R16, R208, UR7, RZ ;  /* 0x00000007d0107c24 */ /* 0x000fe2000f8e02ff */
[----:B------:R-:W-:Y:S01]  /*1580*/  BAR.SYNC.DEFER_BLOCKING 0x0 ;  /* 0x0000000000007b1d */ /* 0x000fe20000010000 */
[----:B------:R-:W-:Y:S01]  /*1590*/  IMAD.X R13, RZ, RZ, R13, P0 ;  /* 0x000000ffff0d7224 */ /* 0x000fe200000e060d */
[----:B------:R-:W-:Y:S01]  /*15a0*/  CS2R R90, SRZ ;  /* 0x00000000005a7805 */ /* 0x000fe2000001ff00 */
[----:B------:R-:W-:Y:S01]  /*15b0*/  IMAD R9, R9, UR7, RZ ;  /* 0x0000000709097c24 */ /* 0x000fe2000f8e02ff */
[--C-:B------:R-:W-:Y:S02]  /*15c0*/  SHF.R.S32.HI R17, RZ, 0x1f, R16.reuse ;  /* 0x0000001fff117819 */ /* 0x100fe40000011410 */
[----:B------:R-:W-:Y:S02]  /*15d0*/  CS2R R88, SRZ ;  /* 0x0000000000587805 */ /* 0x000fe4000001ff00 */
[----:B------:R-:W-:Y:S01]  /*15e0*/  CS2R R86, SRZ ;  /* 0x0000000000567805 */ /* 0x000fe2000001ff00 */
[C---:B------:R-:W-:Y:S01]  /*15f0*/  IMAD R9, R18.reuse, UR4, R9 ;  /* 0x0000000412097c24 */ /* 0x040fe2000f8e0209 */
[----:B------:R-:W-:Y:S01]  /*1600*/  UIMAD.WIDE UR4, UR8, UR7, URZ ;  /* 0x00000007080472a5 */ /* 0x000fe2000f8e02ff */
[----:B------:R-:W-:Y:S01]  /*1610*/  IMAD.WIDE.U32 R16, R18, UR7, R16 ;  /* 0x0000000712107c25 */ /* 0x000fe2000f8e0010 */
[----:B------:R-:W-:Y:S01]  /*1620*/  UIMAD UR7, UR8, UR7, URZ ;  /* 0x00000007080772a4 */ /* 0x000fe2000f8e02ff */
[----:B------:R-:W-:-:S02]  /*1630*/  CS2R R84, SRZ ;  /* 0x0000000000547805 */ /* 0x000fc4000001ff00 */
[----:B------:R-:W-:Y:S01]  /*1640*/  CS2R R78, SRZ ;  /* 0x00000000004e7805 */ /* 0x000fe2000001ff00 */
[----:B------:R-:W-:Y:S01]  /*1650*/  IMAD.IADD R17, R17, 0x1, R9 ;  /* 0x0000000111117824 */ /* 0x000fe200078e0209 */
[----:B------:R-:W-:Y:S01]  /*1660*/  USHF.L.U32 UR6, UR7, 0x6, URZ ;  /* 0x0000000607067899 */ /* 0x000fe200080006ff */
[C---:B------:R-:W-:Y:S01]  /*1670*/  IMAD R6, R7.reuse, UR5, RZ ;  /* 0x0000000507067c24 */ /* 0x040fe2000f8e02ff */
[----:B------:R-:W-:Y:S01]  /*1680*/  CS2R R76, SRZ ;  /* 0x00000000004c7805 */ /* 0x000fe2000001ff00 */
[----:B---3--:R-:W-:Y:S01]  /*1690*/  IMAD.WIDE.U32 R14, R8, R4, RZ ;  /* 0x00000004080e7225 */ /* 0x008fe200078e00ff */
[----:B------:R-:W-:Y:S02]  /*16a0*/  CS2R R82, SRZ ;  /* 0x0000000000527805 */ /* 0x000fe4000001ff00 */
[----:B------:R-:W-:Y:S02]  /*16b0*/  CS2R R80, SRZ ;  /* 0x0000000000507805 */ /* 0x000fe4000001ff00 */
[----:B------:R-:W-:Y:S01]  /*16c0*/  CS2R R74, SRZ ;  /* 0x00000000004a7805 */ /* 0x000fe2000001ff00 */
[----:B------:R-:W-:Y:S01]  /*16d0*/  IMAD.WIDE.U32 R16, R7, UR4, R16 ;  /* 0x0000000407107c25 */ /* 0x000fe2000f8e0010 */
[----:B------:R-:W-:-:S02]  /*16e0*/  SEL R4, R14, RZ, P3 ;  /* 0x000000ff0e047207 */ /* 0x000fc40001800000 */
[----:B------:R-:W-:Y:S01]  /*16f0*/  CS2R R72, SRZ ;  /* 0x0000000000487805 */ /* 0x000fe2000001ff00 */
[----:B------:R2:W3:Y:S01]  /*1700*/  LDSM.16.M88.4 R116, [R205] ;  /* 0x00000000cd74783b */ /* 0x0004e20000000200 */
[----:B------:R-:W-:Y:S01]  /*1710*/  IMAD R6, R13, UR4, R6 ;  /* 0x000000040d067c24 */ /* 0x000fe2000f8e0206 */
[----:B------:R-:W4:Y:S01]  /*1720*/  LDCU.64 UR4, c[0x0][0x570] ;  /* 0x0000ae00ff0477ac */ /* 0x000f220008000a00 */
[----:B------:R-:W-:Y:S01]  /*1730*/  IMAD R7, R211, UR7, R236 ;  /* 0x00000007d3077c24 */ /* 0x000fe2000f8e02ec */
[----:B------:R2:W1:Y:S01]  /*1740*/  LDSM.16.M88.4 R120, [R205+0x800] ;  /* 0x00080000cd78783b */ /* 0x0004620000000200 */
[----:B------:R-:W-:Y:S01]  /*1750*/  IMAD R5, R8, R5, R15 ;  /* 0x0000000508057224 */ /* 0x000fe200078e020f */
[----:B------:R-:W-:Y:S01]  /*1760*/  CS2R R70, SRZ ;  /* 0x0000000000467805 */ /* 0x000fe2000001ff00 */
[----:B------:R-:W-:Y:S01]  /*1770*/  IMAD.IADD R6, R17, 0x1, R6 ;  /* 0x0000000111067824 */ /* 0x000fe200078e0206 */
[----:B------:R-:W-:Y:S01]  /*1780*/  IADD3 R4, P1, P0, R7, R16, R4 ;  /* 0x0000001007047210 */ /* 0x000fe2000783e004 */
[----:B------:R2:W1:Y:S01]  /*1790*/  LDSM.16.M88.4 R124, [R203] ;  /* 0x00000000cb7c783b */ /* 0x0004620000000200 */
[----:B------:R-:W-:-:S02]  /*17a0*/  SHF.R.S32.HI R7, RZ, 0x1f, R7 ;  /* 0x0000001fff077819 */ /* 0x000fc40000011407 */
[----:B------:R-:W-:Y:S02]  /*17b0*/  CS2R R68, SRZ ;  /* 0x0000000000447805 */ /* 0x000fe4000001ff00 */
[----:B------:R-:W-:Y:S01]  /*17c0*/  SEL R5, R5, RZ, P3 ;  /* 0x000000ff05057207 */ /* 0x000fe20001800000 */
[----:B------:R2:W2:Y:S01]  /*17d0*/  LDSM.16.M88.4 R128, [R203+0x800] ;  /* 0x00080000cb80783b */ /* 0x0004a20000000200 */
[----:B------:R-:W-:Y:S02]  /*17e0*/  CS2R R46, SRZ ;  /* 0x00000000002e7805 */ /* 0x000fe4000001ff00 */
[----:B------:R-:W-:Y:S02]  /*17f0*/  CS2R R44, SRZ ;  /* 0x00000000002c7805 */ /* 0x000fe4000001ff00 */
[----:B------:R-:W-:Y:S01]  /*1800*/  IADD3.X R6, PT, PT, R7, R6, R5, P1, P0 ;  /* 0x0000000607067210 */ /* 0x000fe20000fe0405 */
[----:B------:R-:W-:Y:S01]  /*1810*/  IMAD.U32 R5, RZ, RZ, UR6 ;  /* 0x00000006ff057e24 */ /* 0x000fe2000f8e00ff */
[----:B------:R-:W-:Y:S01]  /*1820*/  ISETP.GE.AND P1, PT, R10, 0x1, PT ;  /* 0x000000010a00780c */ /* 0x000fe20003f26270 */
[----:B------:R1:W2:Y:S01]  /*1830*/  LDSM.16.M88.4 R132, [R201] ;  /* 0x00000000c984783b */ /* 0x0002a20000000200 */
[----:B------:R-:W-:-:S02]  /*1840*/  IADD3 R4, P0, PT, R4, UR6, RZ ;  /* 0x0000000604047c10 */ /* 0x000fc4000ff1e0ff */
[----:B------:R-:W-:Y:S02]  /*1850*/  CS2R R50, SRZ ;  /* 0x0000000000327805 */ /* 0x000fe4000001ff00 */
[----:B------:R-:W-:Y:S01]  /*1860*/  CS2R R48, SRZ ;  /* 0x0000000000307805 */ /* 0x000fe2000001ff00 */
[----:B------:R1:W2:Y:S01]  /*1870*/  LDSM.16.M88.4 R136, [R201+0x800] ;  /* 0x00080000c988783b */ /* 0x0002a20000000200 */
[----:B------:R-:W-:Y:S02]  /*1880*/  LEA.HI.X.SX32 R5, R5, R6, 0x1, P0 ;  /* 0x0000000605057211 */ /* 0x000fe400000f0eff */
[----:B------:R-:W-:Y:S02]  /*1890*/  CS2R R42, SRZ ;  /* 0x00000000002a7805 */ /* 0x000fe4000001ff00 */
[----:B----4-:R-:W-:Y:S01]  /*18a0*/  LEA R238, P0, R4, UR4, 0x2 ;  /* 0x0000000404ee7c11 */ /* 0x010fe2000f8010ff */
[----:B------:R4:W2:Y:S01]  /*18b0*/  LDSM.16.M88.4 R140, [R200] ;  /* 0x00000000c88c783b */ /* 0x0008a20000000200 */
[----:B------:R-:W-:-:S02]  /*18c0*/  CS2R R40, SRZ ;  /* 0x0000000000287805 */ /* 0x000fc4000001ff00 */
[----:B------:R-:W-:Y:S02]  /*18d0*/  CS2R R38, SRZ ;  /* 0x0000000000267805 */ /* 0x000fe4000001ff00 */
[----:B------:R-:W-:Y:S01]  /*18e0*/  LEA.HI.X R239, R4, UR5, R5, 0x2, P0 ;  /* 0x0000000504ef7c11 */ /* 0x000fe200080f1405 */
[----:B------:R4:W2:Y:S01]  /*18f0*/  LDSM.16.M88.4 R144, [R200+0x800] ;  /* 0x00080000c890783b */ /* 0x0008a20000000200 */
[----:B------:R-:W-:Y:S02]  /*1900*/  CS2R R36, SRZ ;  /* 0x0000000000247805 */ /* 0x000fe4000001ff00 */
[----:B------:R-:W-:Y:S02]  /*1910*/  CS2R R30, SRZ ;  /* 0x00000000001e7805 */ /* 0x000fe4000001ff00 */
[----:B------:R-:W-:Y:S01]  /*1920*/  CS2R R28, SRZ ;  /* 0x00000000001c7805 */ /* 0x000fe2000001ff00 */
[----:B------:R4:W2:Y:S01]  /*1930*/  LDSM.16.M88.4 R148, [R205+0x2000] ;  /* 0x00200000cd94783b */ /* 0x0008a20000000200 */
[----:B------:R-:W-:-:S02]  /*1940*/  CS2R R34, SRZ ;  /* 0x0000000000227805 */ /* 0x000fc4000001ff00 */
[----:B------:R-:W-:Y:S02]  /*1950*/  CS2R R32, SRZ ;  /* 0x0000000000207805 */ /* 0x000fe4000001ff00 */
[----:B------:R-:W-:Y:S01]  /*1960*/  CS2R R26, SRZ ;  /* 0x00000000001a7805 */ /* 0x000fe2000001ff00 */
[----:B------:R4:W2:Y:S01]  /*1970*/  LDSM.16.M88.4 R152, [R205+0x2800] ;  /* 0x00280000cd98783b */ /* 0x0008a20000000200 */
[----:B-1----:R-:W-:Y:S02]  /*1980*/  CS2R R24, SRZ ;  /* 0x0000000000187805 */ /* 0x002fe4000001ff00 */
[----:B------:R-:W-:Y:S02]  /*1990*/  CS2R R22, SRZ ;  /* 0x0000000000167805 */ /* 0x000fe4000001ff00 */
[----:B------:R-:W-:Y:S01]  /*19a0*/  CS2R R20, SRZ ;  /* 0x0000000000147805 */ /* 0x000fe2000001ff00 */
[----:B------:R4:W1:Y:S04]  /*19b0*/  LDSM.16.M88.4 R156, [R203+0x2000] ;  /* 0x00200000cb9c783b */ /* 0x0008680000000200 */
[----:B------:R4:W1:Y:S04]  /*19c0*/  LDSM.16.M88.4 R160, [R203+0x2800] ;  /* 0x00280000cba0783b */ /* 0x0008680000000200 */
[----:B------:R4:W1:Y:S04]  /*19d0*/  LDSM.16.M88.4 R164, [R201+0x2000] ;  /* 0x00200000c9a4783b */ /* 0x0008680000000200 */
[----:B------:R4:W1:Y:S04]  /*19e0*/  LDSM.16.M88.4 R168, [R201+0x2800] ;  /* 0x00280000c9a8783b */ /* 0x0008680000000200 */
[----:B------:R4:W1:Y:S04]  /*19f0*/  LDSM.16.M88.4 R172, [R200+0x2000] ;  /* 0x00200000c8ac783b */ /* 0x0008680000000200 */
[----:B------:R4:W1:Y:S01]  /*1a00*/  LDSM.16.M88.4 R176, [R200+0x2800] ;  /* 0x00280000c8b0783b */ /* 0x0008620000000200 */
[----:B---3--:R-:W-:Y:S05]  /*1a10*/  @!P1 BRA `(.L_x_1111) ;  /* 0x0000002800449947 */ /* 0x008fea0003800000 */
[----:B------:R-:W3:Y:S01]  /*1a20*/  LDC.64 R6, c[0x0][0x528] ;  /* 0x00014a00ff067b82 */ /* 0x000ee20000000a00 */
[----:B------:R-:W2:Y:S01]  /*1a30*/  S2R R218, SR_TID.X ;  /* 0x0000000000da7919 */ /* 0x000ea20000002100 */
[----:B------:R-:W-:Y:S01]  /*1a40*/  USHF.L.U32 UR7, UR7, 0x3, URZ ;  /* 0x0000000307077899 */ /* 0x000fe200080006ff */
[----:B------:R-:W1:Y:S05]  /*1a50*/  LDCU UR4, c[0x0][0x3e0] ;  /* 0x00007c00ff0477ac */ /* 0x000e6a0008000800 */
[----:B------:R-:W1:Y:S01]  /*1a60*/  LDC R217, c[0x0][0x44c] ;  /* 0x00011300ffd97b82 */ /* 0x000e620000000800 */
[----:B------:R-:W1:Y:S01]  /*1a70*/  LDCU UR6, c[0x0][0x45c] ;  /* 0x00008b80ff0677ac */ /* 0x000e620008000800 */
[----:B------:R-:W1:Y:S01]  /*1a80*/  LDCU.U8 UR5, c[0x0][0x4f8] ;  /* 0x00009f00ff0577ac */ /* 0x000e620008000000 */
[----:B---3--:R-:W3:Y:S04]  /*1a90*/  LDG.E.64 R4, desc[UR20][R6.64] ;  /* 0x0000001406047981 */ /* 0x008ee8000c1e1b00 */
[----:B------:R4:W2:Y:S01]  /*1aa0*/  LDG.E.64 R226, desc[UR20][R6.64+0x8] ;  /* 0x0000081406e27981 */ /* 0x0008a2000c1e1b00 */
[----:B------:R-:W-:-:S02]  /*1ab0*/  IMAD.IADD R193, R207, 0x1, R192 ;  /* 0x00000001cfc17824 */ /* 0x000fc400078e02c0 */
[----:B------:R-:W-:Y:S02]  /*1ac0*/  IMAD.IADD R192, R206, 0x1, R192 ;  /* 0x00000001cec07824 */ /* 0x000fe400078e02c0 */
[----:B------:R-:W-:Y:S01]  /*1ad0*/  IMAD.MOV.U32 R95, RZ, RZ, RZ ;  /* 0x000000ffff5f7224 */ /* 0x000fe200078e00ff */
[----:B----4-:R-:W-:-:S05]  /*1ae0*/  LOP3.LUT R7, R211, 0x3, RZ, 0xc0, !PT ;  /* 0x00000003d3077812 */ /* 0x010fca00078ec0ff */
[----:B------:R-:W-:Y:S01]  /*1af0*/  IMAD R228, R228, 0x4, R7 ;  /* 0x00000004e4e47824 */ /* 0x000fe200078e0207 */
[----:B---3--:R-:W-:Y:S01]  /*1b00*/  R2UR UR27, R5 ;  /* 0x00000000051b72ca */ /* 0x008fe200000e0000 */
[----:B------:R-:W-:Y:S01]  /*1b10*/  IMAD R5, R209, UR8, R208 ;  /* 0x00000008d1057c24 */ /* 0x000fe2000f8e02d0 */
[----:B------:R-:W-:-:S03]  /*1b20*/  R2UR UR28, R4 ;  /* 0x00000000041c72ca */ /* 0x000fc600000e0000 */
[----:B------:R-:W-:-:S05]  /*1b30*/  IMAD.SHL.U32 R5, R5, 0x20, RZ ;  /* 0x0000002005057824 */ /* 0x000fca00078e00ff */
[----:B--2---:R-:W-:Y:S02]  /*1b40*/  IADD3 R236, P1, P0, R5, R226, R236 ;  /* 0x000000e205ec7210 */ /* 0x004fe4000783e0ec */
[----:B------:R-:W-:Y:S01]  /*1b50*/  SHF.R.S32.HI R226, RZ, 0x1f, R5 ;  /* 0x0000001fffe27819 */ /* 0x000fe20000011405 */
[----:B------:R-:W-:Y:S02]  /*1b60*/  UIADD3 UR25, UPT, UPT, UR27, -0x4498517b, URZ ;  /* 0xbb67ae851b197890 */ /* 0x000fe4000fffe0ff */
[----:B------:R-:W-:Y:S01]  /*1b70*/  UIADD3 UR26, UPT, UPT, UR28, -0x61c88647, URZ ;  /* 0x9e3779b91c1a7890 */ /* 0x000fe2000fffe0ff */
[----:B------:R-:W-:Y:S01]  /*1b80*/  IADD3.X R226, PT, PT, R226, R227, RZ, P1, P0 ;  /* 0x000000e3e2e27210 */ /* 0x000fe20000fe04ff */
[----:B------:R-:W-:Y:S02]  /*1b90*/  UIADD3 UR17, UPT, UPT, UR28, 0x3c6ef372, URZ ;  /* 0x3c6ef3721c117890 */ /* 0x000fe4000fffe0ff */
[----:B------:R-:W-:Y:S02]  /*1ba0*/  UIADD3 UR16, UPT, UPT, UR27, 0x76cf5d0a, URZ ;  /* 0x76cf5d0a1b107890 */ /* 0x000fe4000fffe0ff */
[----:B------:R-:W-:-:S02]  /*1bb0*/  UIADD3 UR15, UPT, UPT, UR28, -0x255992d5, URZ ;  /* 0xdaa66d2b1c0f7890 */ /* 0x000fc4000fffe0ff */
[----:B------:R-:W-:Y:S02]  /*1bc0*/  UIADD3 UR14, UPT, UPT, UR27, 0x32370b8f, URZ ;  /* 0x32370b8f1b0e7890 */ /* 0x000fe4000fffe0ff */
[----:B------:R-:W-:Y:S02]  /*1bd0*/  UIADD3 UR13, UPT, UPT, UR28, 0x78dde6e4, URZ ;  /* 0x78dde6e41c0d7890 */ /* 0x000fe4000fffe0ff */
[----:B------:R-:W-:Y:S02]  /*1be0*/  UIADD3 UR12, UPT, UPT, UR27, -0x126145ec, URZ ;  /* 0xed9eba141b0c7890 */ /* 0x000fe4000fffe0ff */
[----:B------:R-:W-:Y:S02]  /*1bf0*/  UIADD3 UR11, UPT, UPT, UR28, 0x1715609d, URZ ;  /* 0x1715609d1c0b7890 */ /* 0x000fe4000fffe0ff */
[----:B------:R-:W-:Y:S02]  /*1c00*/  UIADD3 UR10, UPT, UPT, UR27, -0x56f99767, URZ ;  /* 0xa90668991b0a7890 */ /* 0x000fe4000fffe0ff */
[----:B------:R-:W-:-:S02]  /*1c10*/  UIADD3 UR9, UPT, UPT, UR28, -0x4ab325aa, URZ ;  /* 0xb54cda561c097890 */ /* 0x000fc4000fffe0ff */
[----:B------:R-:W-:Y:S01]  /*1c20*/  UIADD3 UR8, UPT, UPT, UR27, 0x646e171e, URZ ;  /* 0x646e171e1b087890 */ /* 0x000fe2000fffe0ff */
[----:B------:R-:W-:Y:S01]  /*1c30*/  SHF.R.U32.HI R227, RZ, 0x7, R218 ;  /* 0x00000007ffe37819 */ /* 0x000fe200000116da */
[----:B-1----:R-:W-:-:S10]  /*1c40*/  IMAD.WIDE.U32 R236, R236, -0x2daee0ad, RZ ;  /* 0xd2511f53ecec7825 */ /* 0x002fd400078e00ff */
.L_x_1114:
[----:B------:R-:W0:Y:S01]  /*1c50*/  LDGDEPBAR ;  /* 0x00000000000079af */ /* 0x000e220000000000 */
[--C-:B------:R-:W-:Y:S01]  /*1c60*/  IMAD.IADD R182, R204, 0x1, R193.reuse ;  /* 0x00000001ccb67824 */ /* 0x100fe200078e02c1 */
[----:B------:R-:W-:Y:S01]  /*1c70*/  LEA R244, P0, R210, R220, 0x2 ;  /* 0x000000dcd2f47211 */ /* 0x000fe200078010ff */
[----:B------:R-:W-:Y:S01]  /*1c80*/  IMAD.IADD R181, R202, 0x1, R193 ;  /* 0x00000001cab57824 */ /* 0x000fe200078e02c1 */
[----:B-----5:R-:W-:Y:S01]  /*1c90*/  FSETP.NEU.FTZ.AND P3, PT, R230, -INF , PT ;  /* 0xff800000e600780b */ /* 0x020fe20003f7d000 */
[----:B------:R-:W-:Y:S01]  /*1ca0*/  VIADD R228, R228, 0xfffffffc ;  /* 0xfffffffce4e47836 */ /* 0x000fe20000000000 */
[----:B------:R-:W-:Y:S01]  /*1cb0*/  LEA.HI.X R245, R210, R221, RZ, 0x2, P0 ;  /* 0x000000ddd2f57211 */ /* 0x000fe200000f14ff */
[----:B------:R-:W-:Y:S01]  /*1cc0*/  IMAD.IADD R180, R204, 0x1, R181 ;  /* 0x00000001ccb47824 */ /* 0x000fe200078e02b5 */
[C---:B------:R-:W-:Y:S01]  /*1cd0*/  FSETP.NEU.FTZ.AND P0, PT, R229.reuse, -INF , PT ;  /* 0xff800000e500780b */ /* 0x040fe20003f1d000 */
[----:B------:R-:W-:Y:S02]  /*1ce0*/  IMAD.U32 R184, RZ, RZ, UR18 ;  /* 0x00000012ffb87e24 */ /* 0x000fe4000f8e00ff */
[----:B------:R-:W-:Y:S01]  /*1cf0*/  FMUL.FTZ R249, R229, 1.4426950216293334961 ;  /* 0x3fb8aa3be5f97820 */ /* 0x000fe20000410000 */
[----:B------:R-:W-:Y:S04]  /*1d00*/  IMAD.WIDE.U32 R186, R228, -0x326172a9, RZ ;  /* 0xcd9e8d57e4ba7825 */ /* 0x000fe800078e00ff */
[----:B------:R-:W-:Y:S01]  /*1d10*/  IMAD R183, R184, 0x2, R227 ;  /* 0x00000002b8b77824 */ /* 0x000fe200078e02e3 */
[----:B------:R-:W-:Y:S02]  /*1d20*/  LOP3.LUT R188, R226, UR28, R187, 0x96, !PT ;  /* 0x0000001ce2bc7c12 */ /* 0x000fe4000f8e96bb */
[----:B------:R-:W-:Y:S02]  /*1d30*/  FSEL R249, R249, RZ, P0 ;  /* 0x000000fff9f97208 */ /* 0x000fe40000000000 */
[----:B------:R-:W-:Y:S01]  /*1d40*/  LOP3.LUT R190, R183, UR27, R237, 0x96, !PT ;  /* 0x0000001bb7be7c12 */ /* 0x000fe2000f8e96ed */
[----:B------:R-:W-:Y:S01]  /*1d50*/  IMAD.WIDE.U32 R188, R188, -0x2daee0ad, RZ ;  /* 0xd2511f53bcbc7825 */ /* 0x000fe200078e00ff */
[----:B------:R-:W-:Y:S04]  /*1d60*/  DEPBAR.LE SB0, 0x0 ;  /* 0x000080000000791a */ /* 0x000fe80000000000 */
[----:B------:R-:W-:Y:S01]  /*1d70*/  BAR.SYNC.DEFER_BLOCKING 0x0 ;  /* 0x0000000000007b1d */ /* 0x000fe20000010000 */
[----:B------:R-:W-:Y:S01]  /*1d80*/  IMAD.WIDE.U32 R190, R190, -0x326172a9, RZ ;  /* 0xcd9e8d57bebe7825 */ /* 0x000fe200078e00ff */
[----:B------:R-:W-:Y:S04]  /*1d90*/  LOP3.LUT R184, R236, UR25, R189, 0x96, !PT ;  /* 0x00000019ecb87c12 */ /* 0x000fe8000f8e96bd */
[----:B------:R-:W-:Y:S01]  /*1da0*/  LOP3.LUT R186, R186, UR26, R191, 0x96, !PT ;  /* 0x0000001ababa7c12 */ /* 0x000fe2000f8e96bf */
[----:B------:R-:W-:Y:S04]  /*1db0*/  IMAD.WIDE.U32 R184, R184, -0x326172a9, RZ ;  /* 0xcd9e8d57b8b87825 */ /* 0x000fe800078e00ff */
[----:B------:R-:W-:Y:S01]  /*1dc0*/  IMAD.WIDE.U32 R186, R186, -0x2daee0ad, RZ ;  /* 0xd2511f53baba7825 */ /* 0x000fe200078e00ff */
[----:B------:R-:W-:Y:S04]  /*1dd0*/  LOP3.LUT R189, R190, UR17, R185, 0x96, !PT ;  /* 0x00000011bebd7c12 */ /* 0x000fe8000f8e96b9 */
[----:B------:R-:W-:Y:S01]  /*1de0*/  LOP3.LUT R190, R188, UR16, R187, 0x96, !PT ;  /* 0x00000010bcbe7c12 */ /* 0x000fe2000f8e96bb */
[----:B------:R-:W-:Y:S04]  /*1df0*/  IMAD.WIDE.U32 R188, R189, -0x2daee0ad, RZ ;  /* 0xd2511f53bdbc7825 */ /* 0x000fe800078e00ff */
[----:B------:R-:W-:Y:S01]  /*1e00*/  IMAD.WIDE.U32 R190, R190, -0x326172a9, RZ ;  /* 0xcd9e8d57bebe7825 */ /* 0x000fe200078e00ff */
[----:B------:R-:W-:Y:S01]  /*1e10*/  LOP3.LUT R185, R186, UR14, R189, 0x96, !PT ;  /* 0x0000000ebab97c12 */ /* 0x000fe2000f8e96bd */
[----:B------:R-:W-:Y:S03]  /*1e20*/  LDSM.16.M88.4 R52, [R193] ;  /* 0x00000000c134783b */ /* 0x000fe60000000200 */
[----:B------:R-:W-:Y:S01]  /*1e30*/  LOP3.LUT R183, R184, UR15, R191, 0x96, !PT ;  /* 0x0000000fb8b77c12 */ /* 0x000fe2000f8e96bf */
[----:B------:R-:W-:Y:S04]  /*1e40*/  IMAD.WIDE.U32 R184, R185, -0x326172a9, RZ ;  /* 0xcd9e8d57b9b87825 */ /* 0x000fe800078e00ff */
[----:B------:R-:W-:Y:S01]  /*1e50*/  IMAD.WIDE.U32 R242, R183, -0x2daee0ad, RZ ;  /* 0xd2511f53b7f27825 */ /* 0x000fe200078e00ff */
[----:B------:R-:W1:Y:S02]  /*1e60*/  LDSM.16.M88.4 R56, [R205+-0x4000] ;  /* 0xffc00000cd38783b */ /* 0x000e640000000200 */
[----:B------:R-:W-:Y:S02]  /*1e70*/  LOP3.LUT R246, R190, UR13, R185, 0x96, !PT ;  /* 0x0000000dbef67c12 */ /* 0x000fe4000f8e96b9 */
[----:B------:R-:W-:Y:S03]  /*1e80*/  LOP3.LUT R186, R188, UR12, R243, 0x96, !PT ;  /* 0x0000000cbcba7c12 */ /* 0x000fe6000f8e96f3 */
[----:B------:R-:W-:Y:S01]  /*1e90*/  IMAD.WIDE.U32 R246, R246, -0x2daee0ad, RZ ;  /* 0xd2511f53f6f67825 */ /* 0x000fe200078e00ff */
[----:B------:R-:W2:Y:S03]  /*1ea0*/  LDSM.16.M88.4 R60, [R205+-0x3800] ;  /* 0xffc80000cd3c783b */ /* 0x000ea60000000200 */
[----:B------:R-:W-:Y:S01]  /*1eb0*/  IMAD.WIDE.U32 R186, R186, -0x326172a9, RZ ;  /* 0xcd9e8d57baba7825 */ /* 0x000fe200078e00ff */
[----:B------:R-:W-:Y:S03]  /*1ec0*/  LOP3.LUT R190, R242, UR10, R247, 0x96, !PT ;  /* 0x0000000af2be7c12 */ /* 0x000fe6000f8e96f7 */
[----:B------:R-:W-:Y:S01]  /*1ed0*/  FMUL.FTZ R247, R230, 1.4426950216293334961 ;  /* 0x3fb8aa3be6f77820 */ /* 0x000fe20000410000 */
[----:B------:R-:W-:Y:S01]  /*1ee0*/  LDSM.16.M88.4 R64, [R182] ;  /* 0x00000000b640783b */ /* 0x000fe20000000200 */
[----:B------:R-:W-:Y:S01]  /*1ef0*/  LOP3.LUT R185, R184, UR11, R187, 0x96, !PT ;  /* 0x0000000bb8b97c12 */ /* 0x000fe2000f8e96bb */
[----:B------:R-:W-:Y:S03]  /*1f00*/  IMAD.WIDE.U32 R190, R190, -0x326172a9, RZ ;  /* 0xcd9e8d57bebe7825 */ /* 0x000fe600078e00ff */
[----:B------:R-:W-:Y:S01]  /*1f10*/  FSEL R247, R247, RZ, P3 ;  /* 0x000000fff7f77208 */ /* 0x000fe20001800000 */
[----:B------:R-:W-:Y:S01]  /*1f20*/  IMAD.WIDE.U32 R250, R185, -0x2daee0ad, RZ ;  /* 0xd2511f53b9fa7825 */ /* 0x000fe200078e00ff */
[----:B------:R-:W-:Y:S01]  /*1f30*/  PRMT R185, R190, 0x7772, RZ ;  /* 0x00007772beb97816 */ /* 0x000fe200000000ff */
[----:B------:R-:W3:Y:S01]  /*1f40*/  LDSM.16.M88.4 R100, [R203+-0x4000] ;  /* 0xffc00000cb64783b */ /* 0x000ee20000000200 */
[----:B------:R-:W-:Y:S02]  /*1f50*/  LOP3.LUT R186, R186, UR9, R191, 0x96, !PT ;  /* 0x00000009baba7c12 */ /* 0x000fe4000f8e96bf */
[----:B------:R-:W-:Y:S02]  /*1f60*/  ISETP.GT.U32.AND P2, PT, R185, UR5, PT ;  /* 0x00000005b9007c0c */ /* 0x000fe4000bf44070 */
[----:B------:R-:W-:Y:S02]  /*1f70*/  LOP3.LUT R246, R246, UR8, R251, 0x96, !PT ;  /* 0x00000008f6f67c12 */ /* 0x000fe4000f8e96fb */
[----:B------:R-:W-:Y:S01]  /*1f80*/  LOP3.LUT R185, R186, 0xff, RZ, 0xc0, !PT ;  /* 0x000000ffbab97812 */ /* 0x000fe200078ec0ff */
[----:B------:R-:W4:Y:S01]  /*1f90*/  LDG.E R184, desc[UR20][R244.64] ;  /* 0x00000014f4b87981 */ /* 0x000f22000c1e1900 */
[C---:B------:R-:W-:Y:S02]  /*1fa0*/  PRMT R187, R190.reuse, 0x7771, RZ ;  /* 0x00007771bebb7816 */ /* 0x040fe400000000ff */
[----:B------:R-:W-:Y:S01]  /*1fb0*/  ISETP.LE.U32.AND P3, PT, R185, UR5, PT ;  /* 0x00000005b9007c0c */ /* 0x000fe2000bf63070 */
[----:B------:R-:W3:Y:S01]  /*1fc0*/  LDSM.16.M88.4 R104, [R203+-0x3800] ;  /* 0xffc80000cb68783b */ /* 0x000ee20000000200 */
[----:B------:R-:W-:Y:S02]  /*1fd0*/  ISETP.GT.U32.AND P1, PT, R187, UR5, PT ;  /* 0x00000005bb007c0c */ /* 0x000fe4000bf24070 */
[----:B------:R-:W-:Y:S01]  /*1fe0*/  PRMT R188, R190, 0x7770, RZ ;  /* 0x00007770bebc7816 */ /* 0x000fe200000000ff */
[C---:B-1----:R-:W-:Y:S03]  /*1ff0*/  HMMA.16816.F32.BF16 R4, R52.reuse, R56, RZ ;  /* 0x000000383404723c */ /* 0x042fe600000418ff */
[----:B------:R-:W-:Y:S01]  /*2000*/  ISETP.LE.U32.AND P4, PT, R188, UR5, PT ;  /* 0x00000005bc007c0c */ /* 0x000fe2000bf83070 */
[----:B------:R1:W4:Y:S01]  /*2010*/  LDG.E R183, desc[UR20][R244.64+0x20] ;  /* 0x00002014f4b77981 */ /* 0x000322000c1e1900 */
[----:B------:R-:W-:Y:S02]  /*2020*/  LOP3.LUT R187, R186, 0xffff, RZ, 0xc0, !PT ;  /* 0x0000ffffbabb7812 */ /* 0x000fe400078ec0ff */
[----:B------:R-:W-:Y:S01]  /*2030*/  PRMT R189, R190, 0x7773, RZ ;  /* 0x00007773bebd7816 */ /* 0x000fe200000000ff */
[C---:B------:R-:W-:Y:S01]  /*2040*/  HMMA.16816.F32.BF16 R8, R52.reuse, R58, RZ ;  /* 0x0000003a3408723c */ /* 0x040fe200000418ff */
[----:B------:R-:W-:Y:S01]  /*2050*/  LDSM.16.M88.4 R56, [R181] ;  /* 0x00000000b538783b */ /* 0x000fe20000000200 */
[--C-:B------:R-:W-:Y:S02]  /*2060*/  SHF.R.U32.HI R188, RZ, 0x8, R187.reuse ;  /* 0x00000008ffbc7819 */ /* 0x100fe400000116bb */
[----:B------:R-:W-:Y:S02]  /*2070*/  PRMT R187, R186, 0x7632, R187 ;  /* 0x00007632babb7816 */ /* 0x000fe400000000bb */
[C---:B------:R-:W-:Y:S02]  /*2080*/  PRMT R190, R250.reuse, 0x7770, RZ ;  /* 0x00007770fabe7816 */ /* 0x040fe400000000ff */
[C---:B--2---:R-:W-:Y:S01]  /*2090*/  HMMA.16816.F32.BF16 R12, R52.reuse, R60, RZ ;  /* 0x0000003c340c723c */ /* 0x044fe200000418ff */
[----:B------:R-:W2:Y:S01]  /*20a0*/  LDSM.16.M88.4 R108, [R201+-0x4000] ;  /* 0xffc00000c96c783b */ /* 0x000ea20000000200 */
[----:B------:R-:W-:Y:S02]  /*20b0*/  LOP3.LUT R187, R187, 0xff, RZ, 0xc0, !PT ;  /* 0x000000ffbbbb7812 */ /* 0x000fe400078ec0ff */
[C---:B------:R-:W-:Y:S02]  /*20c0*/  PRMT R191, R250.reuse, 0x7771, RZ ;  /* 0x00007771fabf7816 */ /* 0x040fe400000000ff */
[----:B------:R-:W-:Y:S02]  /*20d0*/  ISETP.LE.U32.AND P6, PT, R187, UR5, PT ;  /* 0x00000005bb007c0c */ /* 0x000fe4000bfc3070 */
[----:B------:R-:W-:Y:S01]  /*20e0*/  HMMA.16816.F32.BF16 R16, R52, R62, RZ ;  /* 0x0000003e3410723c */ /* 0x000fe200000418ff */
[----:B------:R-:W2:Y:S01]  /*20f0*/  LDSM.16.M88.4 R112, [R201+-0x3800] ;  /* 0xffc80000c970783b */ /* 0x000ea20000000200 */
[C---:B------:R-:W-:Y:S02]  /*2100*/  PRMT R242, R250.reuse, 0x7772, RZ ;  /* 0x00007772faf27816 */ /* 0x040fe400000000ff */
[----:B------:R-:W-:Y:S02]  /*2110*/  PRMT R250, R250, 0x7773, RZ ;  /* 0x00007773fafa7816 */ /* 0x000fe400000000ff */
[----:B-1----:R-:W-:Y:S02]  /*2120*/  LOP3.LUT R245, R188, 0xffff, RZ, 0xc0, !PT ;  /* 0x0000ffffbcf57812 */ /* 0x002fe400078ec0ff */
[C---:B---3--:R-:W-:Y:S01]  /*2130*/  HMMA.16816.F32.BF16 R4, R64.reuse, R100, R4 ;  /* 0x000000644004723c */ /* 0x048fe20000041804 */
[----:B------:R-:W-:Y:S04]  /*2140*/  LDSM.16.M88.4 R52, [R180] ;  /* 0x00000000b434783b */ /* 0x000fe80000000200 */
[----:B------:R-:W-:Y:S02]  /*2150*/  ISETP.LE.U32.AND P0, PT, R245, UR5, PT ;  /* 0x00000005f5007c0c */ /* 0x000fe4000bf03070 */
[----:B------:R-:W-:Y:S01]  /*2160*/  SHF.R.U32.HI R245, RZ, 0x18, R186 ;  /* 0x00000018fff57819 */ /* 0x000fe200000116ba */
[C---:B------:R-:W-:Y:S01]  /*2170*/  HMMA.16816.F32.BF16 R8, R64.reuse, R102, R8 ;  /* 0x000000664008723c */ /* 0x040fe20000041808 */
[----:B------:R-:W1:Y:S02]  /*2180*/  LDSM.16.M88.4 R60, [R200+-0x4000] ;  /* 0xffc00000c83c783b */ /* 0x000e640000000200 */
[----:B------:R-:W-:Y:S05]  /*2190*/  ISETP.LE.U32.AND P5, PT, R245, UR5, PT ;  /* 0x00000005f5007c0c */ /* 0x000fea000bfa3070 */
[C---:B------:R-:W-:Y:S01]  /*21a0*/  HMMA.16816.F32.BF16 R12, R64.reuse, R104, R12 ;  /* 0x00000068400c723c */ /* 0x040fe2000004180c */
[----:B------:R-:W3:Y:S07]  /*21b0*/  LDSM.16.M88.4 R100, [R200+-0x3800] ;  /* 0xffc80000c864783b */ /* 0x000eee0000000200 */
[----:B------:R-:W-:Y:S01]  /*21c0*/  HMMA.16816.F32.BF16 R16, R64, R106, R16 ;  /* 0x0000006a4010723c */ /* 0x000fe20000041810 */
[----:B------:R-:W-:Y:S07]  /*21d0*/  LDSM.16.M88.4 R64, [R193+0x2000] ;  /* 0x00200000c140783b */ /* 0x000fee0000000200 */
[C---:B--2---:R-:W-:Y:S01]  /*21e0*/  HMMA.16816.F32.BF16 R4, R56.reuse, R108, R4 ;  /* 0x0000006c3804723c */ /* 0x044fe20000041804 */
[----:B------:R-:W2:Y:S07]  /*21f0*/  LDSM.16.M88.4 R104, [R205+-0x2000] ;  /* 0xffe00000cd68783b */ /* 0x000eae0000000200 */
[C---:B------:R-:W-:Y:S01]  /*2200*/  HMMA.16816.F32.BF16 R8, R56.reuse, R110, R8 ;  /* 0x0000006e3808723c */ /* 0x040fe20000041808 */
[----:B------:R-:W2:Y:S07]  /*2210*/  LDSM.16.M88.4 R108, [R205+-0x1800] ;  /* 0xffe80000cd6c783b */ /* 0x000eae0000000200 */
[C---:B------:R-:W-:Y:S08]  /*2220*/  HMMA.16816.F32.BF16 R12, R56.reuse, R112, R12 ;  /* 0x00000070380c723c */ /* 0x040ff0000004180c */
[----:B------:R-:W-:Y:S01]  /*2230*/  HMMA.16816.F32.BF16 R16, R56, R114, R16 ;  /* 0x000000723810723c */ /* 0x000fe20000041810 */
[----:B------:R-:W-:Y:S07]  /*2240*/  LDSM.16.M88.4 R56, [R182+0x2000] ;  /* 0x00200000b638783b */ /* 0x000fee0000000200 */
[C---:B-1----:R-:W-:Y:S08]  /*2250*/  HMMA.16816.F32.BF16 R4, R52.reuse, R60, R4 ;  /* 0x0000003c3404723c */ /* 0x042ff00000041804 */
[C---:B------:R-:W-:Y:S01]  /*2260*/  HMMA.16816.F32.BF16 R8, R52.reuse, R62, R8 ;  /* 0x0000003e3408723c */ /* 0x040fe20000041808 */
[----:B------:R-:W1:Y:S07]  /*2270*/  LDSM.16.M88.4 R60, [R203+-0x2000] ;  /* 0xffe00000cb3c783b */ /* 0x000e6e0000000200 */
[C---:B---3--:R-:W-:Y:S08]  /*2280*/  HMMA.16816.F32.BF16 R12, R52.reuse, R100, R12 ;  /* 0x00000064340c723c */ /* 0x048ff0000004180c */
[----:B------:R-:W-:Y:S01]  /*2290*/  HMMA.16816.F32.BF16 R16, R52, R102, R16 ;  /* 0x000000663410723c */ /* 0x000fe20000041810 */
[----:B------:R-:W3:Y:S07]  /*22a0*/  LDSM.16.M88.4 R52, [R203+-0x1800] ;  /* 0xffe80000cb34783b */ /* 0x000eee0000000200 */
[C---:B--2---:R-:W-:Y:S01]  /*22b0*/  HMMA.16816.F32.BF16 R4, R64.reuse, R104, R4 ;  /* 0x000000684004723c */ /* 0x044fe20000041804 */
[----:B------:R-:W-:Y:S07]  /*22c0*/  LDSM.16.M88.4 R100, [R201+-0x2000] ;  /* 0xffe00000c964783b */ /* 0x000fee0000000200 */
[C---:B------:R-:W-:Y:S01]  /*22d0*/  HMMA.16816.F32.BF16 R8, R64.reuse, R106, R8 ;  /* 0x0000006a4008723c */ /* 0x040fe20000041808 */
[----:B------:R-:W-:Y:S07]  /*22e0*/  LDSM.16.M88.4 R104, [R201+-0x1800] ;  /* 0xffe80000c968783b */ /* 0x000fee0000000200 */
[C---:B------:R-:W-:Y:S08]  /*22f0*/  HMMA.16816.F32.BF16 R12, R64.reuse, R108, R12 ;  /* 0x0000006c400c723c */ /* 0x040ff0000004180c */
[----:B------:R-:W-:Y:S01]  /*2300*/  HMMA.16816.F32.BF16 R16, R64, R110, R16 ;  /* 0x0000006e4010723c */ /* 0x000fe20000041810 */
[----:B------:R-:W2:Y:S07]  /*2310*/  LDSM.16.M88.4 R64, [R181+0x2000] ;  /* 0x00200000b540783b */ /* 0x000eae0000000200 */
[C---:B-1----:R-:W-:Y:S01]  /*2320*/  HMMA.16816.F32.BF16 R4, R56.reuse, R60, R4 ;  /* 0x0000003c3804723c */ /* 0x042fe20000041804 */
[----:B------:R-:W-:Y:S07]  /*2330*/  LDSM.16.M88.4 R108, [R200+-0x2000] ;  /* 0xffe00000c86c783b */ /* 0x000fee0000000200 */
[C---:B------:R-:W-:Y:S01]  /*2340*/  HMMA.16816.F32.BF16 R8, R56.reuse, R62, R8 ;  /* 0x0000003e3808723c */ /* 0x040fe20000041808 */
[----:B------:R-:W1:Y:S07]  /*2350*/  LDSM.16.M88.4 R60, [R180+0x2000] ;  /* 0x00200000b43c783b */ /* 0x000e6e0000000200 */
[C---:B---3--:R-:W-:Y:S08]  /*2360*/  HMMA.16816.F32.BF16 R12, R56.reuse, R52, R12 ;  /* 0x00000034380c723c */ /* 0x048ff0000004180c */
[----:B------:R-:W-:Y:S01]  /*2370*/  HMMA.16816.F32.BF16 R16, R56, R54, R16 ;  /* 0x000000363810723c */ /* 0x000fe20000041810 */
[----:B------:R-:W3:Y:S07]  /*2380*/  LDSM.16.M88.4 R52, [R200+-0x1800] ;  /* 0xffe80000c834783b */ /* 0x000eee0000000200 */
[C---:B--2---:R-:W-:Y:S08]  /*2390*/  HMMA.16816.F32.BF16 R4, R64.reuse, R100, R4 ;  /* 0x000000644004723c */ /* 0x044ff00000041804 */
[C---:B------:R-:W-:Y:S08]  /*23a0*/  HMMA.16816.F32.BF16 R8, R64.reuse, R102, R8 ;  /* 0x000000664008723c */ /* 0x040ff00000041808 */
[C---:B------:R-:W-:Y:S08]  /*23b0*/  HMMA.16816.F32.BF16 R12, R64.reuse, R104, R12 ;  /* 0x00000068400c723c */ /* 0x040ff0000004180c */
[----:B------:R-:W-:Y:S08]  /*23c0*/  HMMA.16816.F32.BF16 R16, R64, R106, R16 ;  /* 0x0000006a4010723c */ /* 0x000ff00000041810 */
[C---:B-1----:R-:W-:Y:S08]  /*23d0*/  HMMA.16816.F32.BF16 R4, R60.reuse, R108, R4 ;  /* 0x0000006c3c04723c */ /* 0x042ff00000041804 */
[C---:B------:R-:W-:Y:S08]  /*23e0*/  HMMA.16816.F32.BF16 R8, R60.reuse, R110, R8 ;  /* 0x0000006e3c08723c */ /* 0x040ff00000041808 */
[C---:B---3--:R-:W-:Y:S03]  /*23f0*/  HMMA.16816.F32.BF16 R12, R60.reuse, R52, R12 ;  /* 0x000000343c0c723c */ /* 0x048fe6000004180c */
[--C-:B------:R-:W-:Y:S01]  /*2400*/  FFMA.FTZ R243, R4, UR6, -R247.reuse ;  /* 0x0000000604f37c23 */ /* 0x100fe200080108f7 */
[----:B------:R-:W-:Y:S01]  /*2410*/  FFMA.FTZ R244, R5, UR6, -R247 ;  /* 0x0000000605f47c23 */ /* 0x000fe200080108f7 */
[--C-:B------:R-:W-:Y:S01]  /*2420*/  FFMA.FTZ R248, R6, UR6, -R249.reuse ;  /* 0x0000000606f87c23 */ /* 0x100fe200080108f9 */
[----:B------:R-:W-:Y:S01]  /*2430*/  FFMA.FTZ R187, R7, UR6, -R249 ;  /* 0x0000000607bb7c23 */ /* 0x000fe200080108f9 */
[----:B------:R1:W2:Y:S01]  /*2440*/  MUFU.EX2 R185, R243 ;  /* 0x000000f300b97308 */ /* 0x0002a20000000800 */
[----:B------:R-:W-:Y:S09]  /*2450*/  HMMA.16816.F32.BF16 R16, R60, R54, R16 ;  /* 0x000000363c10723c */ /* 0x000ff20000041810 */
[----:B------:R-:W3:Y:S01]  /*2460*/  MUFU.EX2 R188, R244 ;  /* 0x000000f400bc7308 */ /* 0x000ee20000000800 */
[----:B------:R-:W-:Y:S01]  /*2470*/  FFMA.FTZ R251, R9, UR6, -R247 ;  /* 0x0000000609fb7c23 */ /* 0x000fe200080108f7 */
[----:B------:R-:W-:Y:S08]  /*2480*/  FFMA.FTZ R245, R11, UR6, -R249 ;  /* 0x000000060bf57c23 */ /* 0x000ff000080108f9 */
[----:B------:R-:W3:Y:S01]  /*2490*/  MUFU.EX2 R186, R248 ;  /* 0x000000f800ba7308 */ /* 0x000ee20000000800 */
[--C-:B------:R-:W-:Y:S09]  /*24a0*/  FFMA.FTZ R252, R13, UR6, -R247.reuse ;  /* 0x000000060dfc7c23 */ /* 0x100ff200080108f7 */
[----:B------:R-:W4:Y:S01]  /*24b0*/  MUFU.EX2 R187, R187 ;  /* 0x000000bb00bb7308 */ /* 0x000f220000000800 */
[----:B-1----:R-:W-:Y:S01]  /*24c0*/  FFMA.FTZ R243, R8, UR6, -R247 ;  /* 0x0000000608f37c23 */ /* 0x002fe200080108f7 */
[----:B--2---:R-:W-:Y:S01]  /*24d0*/  @!P3 FADD.FTZ R185, -R185, -RZ ;  /* 0x800000ffb9b9b221 */ /* 0x004fe20000010100 */
[----:B------:R-:W-:Y:S07]  /*24e0*/  ISETP.GT.U32.AND P3, PT, R189, UR5, PT ;  /* 0x00000005bd007c0c */ /* 0x000fee000bf64070 */
[----:B------:R1:W2:Y:S01]  /*24f0*/  MUFU.EX2 R189, R243 ;  /* 0x000000f300bd7308 */ /* 0x0002a20000000800 */
[----:B---3--:R-:W-:Y:S01]  /*2500*/  @!P0 FADD.FTZ R188, -R188, -RZ ;  /* 0x800000ffbcbc8221 */ /* 0x008fe20000010100 */
[----:B------:R-:W-:Y:S01]  /*2510*/  FFMA.FTZ R244, R10, UR6, -R249 ;  /* 0x000000060af47c23 */ /* 0x000fe200080108f9 */
[----:B------:R-:W-:Y:S01]  /*2520*/  ISETP.LE.U32.AND P0, PT, R190, UR5, PT ;  /* 0x00000005be007c0c */ /* 0x000fe2000bf03070 */
[----:B------:R-:W-:Y:S06]  /*2530*/  @!P6 FADD.FTZ R186, -R186, -RZ ;  /* 0x800000ffbabae221 */ /* 0x000fec0000010100 */
[----:B------:R-:W3:Y:S01]  /*2540*/  MUFU.EX2 R190, R251 ;  /* 0x000000fb00be7308 */ /* 0x000ee20000000800 */
[----:B------:R-:W-:Y:S01]  /*2550*/  ISETP.GT.U32.AND P6, PT, R191, UR5, PT ;  /* 0x00000005bf007c0c */ /* 0x000fe2000bfc4070 */
[----:B------:R-:W-:Y:S01]  /*2560*/  FFMA.FTZ R248, R12, UR6, -R247 ;  /* 0x000000060cf87c23 */ /* 0x000fe200080108f7 */
[----:B------:R-:W-:Y:S07]  /*2570*/  FFMA.FTZ R180, R19, UR6, -R249 ;  /* 0x0000000613b47c23 */ /* 0x000fee00080108f9 */
[----:B------:R-:W3:Y:S01]  /*2580*/  MUFU.EX2 R191, R244 ;  /* 0x000000f400bf7308 */ /* 0x000ee20000000800 */
[----:B----4-:R-:W-:Y:S01]  /*2590*/  @!P5 FADD.FTZ R187, -R187, -RZ ;  /* 0x800000ffbbbbd221 */ /* 0x010fe20000010100 */
[----:B------:R-:W-:Y:S01]  /*25a0*/  ISETP.GT.U32.AND P5, PT, R242, UR5, PT ;  /* 0x00000005f2007c0c */ /* 0x000fe2000bfa4070 */
[--C-:B------:R-:W-:Y:S07]  /*25b0*/  FFMA.FTZ R113, R16, UR6, -R247.reuse ;  /* 0x0000000610717c23 */ /* 0x100fee00080108f7 */
[----:B------:R4:W-:Y:S01]  /*25c0*/  MUFU.EX2 R244, R252 ;  /* 0x000000fc00f47308 */ /* 0x0009e20000000800 */
[----:B-1----:R-:W-:Y:S01]  /*25d0*/  LOP3.LUT R243, R246, 0xff, RZ, 0xc0, !PT ;  /* 0x000000fff6f37812 */ /* 0x002fe200078ec0ff */
[----:B--2---:R-:W-:Y:S01]  /*25e0*/  @!P4 FADD.FTZ R189, -R189, -RZ ;  /* 0x800000ffbdbdc221 */ /* 0x004fe20000010100 */
[----:B------:R-:W-:Y:S07]  /*25f0*/  F2FP.RELU.BF16.F32.PACK_AB R115, R188, R185 ;  /* 0x000000b9bc73723e */ /* 0x000fee00000018ff */
[----:B------:R1:W2:Y:S01]  /*2600*/  MUFU.EX2 R242, R245 ;  /* 0x000000f500f27308 */ /* 0x0002a20000000800 */
[----:B------:R-:W-:Y:S01]  /*2610*/  ISETP.LE.U32.AND P4, PT, R243, UR5, PT ;  /* 0x00000005f3007c0c */ /* 0x000fe2000bf83070 */
[----:B---3--:R-:W-:Y:S01]  /*2620*/  @P1 FADD.FTZ R190, -R190, -RZ ;  /* 0x800000ffbebe1221 */ /* 0x008fe20000010100 */
[----:B------:R-:W-:Y:S07]  /*2630*/  SHF.R.U32.HI R251, RZ, 0x18, R246 ;  /* 0x00000018fffb7819 */ /* 0x000fee00000116f6 */
[----:B------:R-:W3:Y:S01]  /*2640*/  MUFU.EX2 R243, R248 ;  /* 0x000000f800f37308 */ /* 0x000ee20000000800 */
[----:B------:R-:W-:Y:S01]  /*2650*/  STS [R214], R115 ;  /* 0x00000073d6007388 */ /* 0x000fe20000000800 */
[----:B------:R-:W-:Y:S01]  /*2660*/  @P2 FADD.FTZ R191, -R191, -RZ ;  /* 0x800000ffbfbf2221 */ /* 0x000fe20000010100 */
[----:B------:R-:W-:Y:S01]  /*2670*/  ISETP.LE.U32.AND P1, PT, R251, UR5, PT ;  /* 0x00000005fb007c0c */ /* 0x000fe2000bf23070 */
[----:B------:R-:W-:Y:S01]  /*2680*/  FFMA.FTZ R114, R17, UR6, -R247 ;  /* 0x0000000611727c23 */ /* 0x000fe200080108f7 */
[----:B------:R-:W-:Y:S01]  /*2690*/  PRMT R251, R246, 0x7632, R251 ;  /* 0x00007632f6fb7816 */ /* 0x000fe200000000fb */
[--C-:B----4-:R-:W-:Y:S04]  /*26a0*/  FFMA.FTZ R252, R15, UR6, -R249.reuse ;  /* 0x000000060ffc7c23 */ /* 0x110fe800080108f9 */
[----:B------:R4:W4:Y:S01]  /*26b0*/  MUFU.EX2 R247, R113 ;  /* 0x0000007100f77308 */ /* 0x0009220000000800 */
[----:B------:R-:W-:Y:S01]  /*26c0*/  LOP3.LUT R251, R251, 0xff, RZ, 0xc0, !PT ;  /* 0x000000fffbfb7812 */ /* 0x000fe200078ec0ff */
[--C-:B-1----:R-:W-:Y:S01]  /*26d0*/  FFMA.FTZ R245, R14, UR6, -R249.reuse ;  /* 0x000000060ef57c23 */ /* 0x102fe200080108f9 */
[----:B--2---:R-:W-:Y:S02]  /*26e0*/  @P3 FADD.FTZ R242, -R242, -RZ ;  /* 0x800000fff2f23221 */ /* 0x004fe40000010100 */
[----:B------:R-:W-:Y:S01]  /*26f0*/  ISETP.LE.U32.AND P2, PT, R251, UR5, PT ;  /* 0x00000005fb007c0c */ /* 0x000fe2000bf43070 */
[----:B---3--:R-:W-:Y:S01]  /*2700*/  @!P4 FADD.FTZ R243, -R243, -RZ ;  /* 0x800000fff3f3c221 */ /* 0x008fe20000010100 */
[----:B------:R-:W-:Y:S03]  /*2710*/  LOP3.LUT R248, R246, 0xffff, RZ, 0xc0, !PT ;  /* 0x0000fffff6f87812 */ /* 0x000fe600078ec0ff */
[----:B------:R-:W1:Y:S01]  /*2720*/  MUFU.EX2 R245, R245 ;  /* 0x000000f500f57308 */ /* 0x000e620000000800 */
[----:B------:R-:W-:Y:S02]  /*2730*/  ISETP.GT.U32.AND P4, PT, R250, UR5, PT ;  /* 0x00000005fa007c0c */ /* 0x000fe4000bf84070 */
[----:B------:R-:W-:Y:S07]  /*2740*/  SHF.R.U32.HI R248, RZ, 0x8, R248 ;  /* 0x00000008fff87819 */ /* 0x000fee00000116f8 */
[----:B------:R2:W3:Y:S01]  /*2750*/  MUFU.EX2 R246, R252 ;  /* 0x000000fc00f67308 */ /* 0x0004e20000000800 */
[----:B----4-:R-:W-:Y:S01]  /*2760*/  F2FP.RELU.BF16.F32.PACK_AB R113, R242, R191 ;  /* 0x000000bff271723e */ /* 0x010fe200000018ff */
[----:B------:R-:W-:Y:S01]  /*2770*/  @!P0 FADD.FTZ R247, -R247, -RZ ;  /* 0x800000fff7f78221 */ /* 0x000fe20000010100 */
[----:B------:R-:W-:Y:S07]  /*2780*/  LOP3.LUT R251, R248, 0xffff, RZ, 0xc0, !PT ;  /* 0x0000fffff8fb7812 */ /* 0x000fee00078ec0ff */
[----:B------:R-:W4:Y:S01]  /*2790*/  MUFU.EX2 R250, R180 ;  /* 0x000000b400fa7308 */ /* 0x000f220000000800 */
[----:B------:R-:W-:Y:S02]  /*27a0*/  FSETP.GE.FTZ.AND P0, PT, R188, RZ, PT ;  /* 0x000000ffbc00720b */ /* 0x000fe40003f16000 */
[----:B------:R-:W-:Y:S07]  /*27b0*/  ISETP.LE.U32.AND P3, PT, R251, UR5, PT ;  /* 0x00000005fb007c0c */ /* 0x000fee000bf63070 */
[----:B------:R-:W4:Y:S01]  /*27c0*/  MUFU.EX2 R248, R114 ;  /* 0x0000007200f87308 */ /* 0x000f220000000800 */
[----:B------:R-:W-:Y:S01]  /*27d0*/  F2FP.RELU.BF16.F32.PACK_AB R251, R190, R189 ;  /* 0x000000bdbefb723e */ /* 0x000fe200000018ff */
[----:B-1----:R-:W-:Y:S01]  /*27e0*/  @!P2 FADD.FTZ R245, -R245, -RZ ;  /* 0x800000fff5f5a221 */ /* 0x002fe20000010100 */
[----:B------:R-:W-:Y:S01]  /*27f0*/  FSETP.GE.FTZ.AND P2, PT, R243, RZ, PT ;  /* 0x000000fff300720b */ /* 0x000fe20003f56000 */
[----:B--2---:R-:W-:Y:S01]  /*2800*/  FFMA.FTZ R252, R18, UR6, -R249 ;  /* 0x0000000612fc7c23 */ /* 0x004fe200080108f9 */
[----:B---3--:R-:W-:Y:S01]  /*2810*/  @!P1 FADD.FTZ R246, -R246, -RZ ;  /* 0x800000fff6f69221 */ /* 0x008fe20000010100 */
[----:B------:R-:W-:Y:S04]  /*2820*/  FSETP.GE.FTZ.AND P1, PT, R185, RZ, PT ;  /* 0x000000ffb900720b */ /* 0x000fe80003f36000 */
[----:B------:R1:W2:Y:S01]  /*2830*/  MUFU.EX2 R249, R252 ;  /* 0x000000fc00f97308 */ /* 0x0002a20000000800 */
[----:B----4-:R-:W-:Y:S01]  /*2840*/  @P4 FADD.FTZ R250, -R250, -RZ ;  /* 0x800000fffafa4221 */ /* 0x010fe20000010100 */
[----:B------:R-:W-:Y:S01]  /*2850*/  @!P3 FADD.FTZ R244, -R244, -RZ ;  /* 0x800000fff4f4b221 */ /* 0x000fe20000010100 */
[----:B------:R-:W-:Y:S01]  /*2860*/  FSETP.GE.FTZ.AND P4, PT, R189, RZ, PT ;  /* 0x000000ffbd00720b */ /* 0x000fe20003f96000 */
[----:B------:R-:W-:Y:S01]  /*2870*/  @P6 FADD.FTZ R248, -R248, -RZ ;  /* 0x800000fff8f86221 */ /* 0x000fe20000010100 */
[----:B------:R-:W-:Y:S02]  /*2880*/  F2FP.RELU.BF16.F32.PACK_AB R114, R246, R245 ;  /* 0x000000f5f672723e */ /* 0x000fe400000018ff */
[----:B------:R-:W-:Y:S02]  /*2890*/  F2FP.RELU.BF16.F32.PACK_AB R180, R244, R243 ;  /* 0x000000f3f4b4723e */ /* 0x000fe400000018ff */
[----:B------:R-:W-:Y:S02]  /*28a0*/  FSETP.GE.FTZ.AND P3, PT, R190, RZ, PT ;  /* 0x000000ffbe00720b */ /* 0x000fe40003f76000 */
[----:B-1----:R-:W-:Y:S01]  /*28b0*/  F2FP.RELU.BF16.F32.PACK_AB R252, R187, R186 ;  /* 0x000000babbfc723e */ /* 0x002fe200000018ff */
[----:B--2---:R-:W-:Y:S04]  /*28c0*/  @P5 FADD.FTZ R249, -R249, -RZ ;  /* 0x800000fff9f95221 */ /* 0x004fe80000010100 */
[----:B------:R1:W-:Y:S04]  /*28d0*/  STS [R214+0x400], R252 ;  /* 0x000400fcd6007388 */ /* 0x0003e80000000800 */
[----:B------:R2:W-:Y:S04]  /*28e0*/  STS [R234], R251 ;  /* 0x000000fbea007388 */ /* 0x0005e80000000800 */
[----:B------:R3:W-:Y:S04]  /*28f0*/  STS [R234+0x400], R113 ;  /* 0x00040071ea007388 */ /* 0x0007e80000000800 */
[----:B------:R-:W-:Y:S04]  /*2900*/  STS [R233], R180 ;  /* 0x000000b4e9007388 */ /* 0x000fe80000000800 */
[----:B------:R-:W-:Y:S01]  /*2910*/  STS [R233+0x400], R114 ;  /* 0x00040072e9007388 */ /* 0x000fe20000000800 */
[----:B-1----:R-:W-:Y:S02]  /*2920*/  F2FP.RELU.BF16.F32.PACK_AB R252, R250, R249 ;  /* 0x000000f9fafc723e */ /* 0x002fe400000018ff */
[----:B--2---:R-:W-:Y:S03]  /*2930*/  F2FP.RELU.BF16.F32.PACK_AB R251, R248, R247 ;  /* 0x000000f7f8fb723e */ /* 0x004fe600000018ff */
[----:B------:R-:W-:Y:S01]  /*2940*/  STS [R219+0x400], R252 ;  /* 0x000400fcdb007388 */ /* 0x000fe20000000800 */
[----:B---3--:R-:W-:Y:S03]  /*2950*/  VIADD R113, R232, 0x1 ;  /* 0x00000001e8717836 */ /* 0x008fe60000000000 */
[----:B------:R-:W-:Y:S04]  /*2960*/  STS [R219], R251 ;  /* 0x000000fbdb007388 */ /* 0x000fe80000000800 */
        /* <DEDUP_REMOVED lines=40> */
[C---:B------:R-:W-:Y:S04]  /*2bf0*/  FADD.FTZ R115, -R184.reuse, R5 ;  /* 0x00000005b8737221 */ /* 0x040fe80000010100 */
[-C--:B------:R-:W-:Y:S01]  /*2c00*/  FSEL R252, R251, R184.reuse, P1 ;  /* 0x000000b8fbfc7208 */ /* 0x080fe20000800000 */
[----:B------:R-:W-:Y:S03]  /*2c10*/  HMMA.16816.F32.BF16 R16, R56, R178, R16 ;  /* 0x000000b23810723c */ /* 0x000fe60000041810 */
[----:B------:R-:W-:Y:S01]  /*2c20*/  FSEL R251, R115, R184, P0 ;  /* 0x000000b873fb7208 */ /* 0x000fe20000000000 */
[----:B------:R-:W-:Y:S01]  /*2c30*/  FMUL.FTZ R252, R185, R252 ;  /* 0x000000fcb9fc7220 */ /* 0x000fe20000410000 */
[----:B------:R-:W-:Y:S01]  /*2c40*/  ISETP.NE.AND P1, PT, R113, 0x1, PT ;  /* 0x000000017100780c */ /* 0x000fe20003f25270 */
[----:B------:R-:W-:Y:S01]  /*2c50*/  FADD.FTZ R185, -R184, R8 ;  /* 0x00000008b8b97221 */ /* 0x000fe20000010100 */
[----:B------:R-:W-:Y:S01]  /*2c60*/  FSETP.GE.FTZ.AND P0, PT, R248, RZ, PT ;  /* 0x000000fff800720b */ /* 0x000fe20003f16000 */
[----:B------:R-:W-:Y:S01]  /*2c70*/  FMUL.FTZ R251, R188, R251 ;  /* 0x000000fbbcfb7220 */ /* 0x000fe20000410000 */
[C---:B------:R-:W-:Y:S01]  /*2c80*/  FADD.FTZ R188, -R184.reuse, R9 ;  /* 0x00000009b8bc7221 */ /* 0x040fe20000010100 */
[C---:B------:R-:W-:Y:S01]  /*2c90*/  FADD.FTZ R113, -R184.reuse, R12 ;  /* 0x0000000cb8717221 */ /* 0x040fe20000010100 */
[----:B------:R-:W-:Y:S01]  /*2ca0*/  FSEL R185, R185, R184, P4 ;  /* 0x000000b8b9b97208 */ /* 0x000fe20002000000 */
[----:B------:R-:W-:Y:S01]  /*2cb0*/  FADD.FTZ R115, -R184, R13 ;  /* 0x0000000db8737221 */ /* 0x000fe20000010100 */
[----:B------:R-:W-:Y:S02]  /*2cc0*/  F2FP.BF16.F32.PACK_AB R251, R251, R252 ;  /* 0x000000fcfbfb723e */ /* 0x000fe400000010ff */
[----:B------:R-:W-:Y:S01]  /*2cd0*/  FSEL R188, R188, R184, P3 ;  /* 0x000000b8bcbc7208 */ /* 0x000fe20001800000 */
[----:B------:R-:W-:Y:S01]  /*2ce0*/  FMUL.FTZ R185, R189, R185 ;  /* 0x000000b9bdb97220 */ /* 0x000fe20000410000 */
[----:B------:R-:W-:Y:S02]  /*2cf0*/  FSETP.GE.FTZ.AND P3, PT, R244, RZ, PT ;  /* 0x000000fff400720b */ /* 0x000fe40003f76000 */
[----:B------:R-:W-:Y:S01]  /*2d00*/  FSETP.GE.FTZ.AND P4, PT, R186, RZ, PT ;  /* 0x000000ffba00720b */ /* 0x000fe20003f96000 */
[----:B------:R-:W-:Y:S01]  /*2d10*/  FMUL.FTZ R188, R190, R188 ;  /* 0x000000bcbebc7220 */ /* 0x000fe20000410000 */
[-C--:B------:R-:W-:Y:S01]  /*2d20*/  FSEL R190, R113, R184.reuse, P2 ;  /* 0x000000b871be7208 */ /* 0x080fe20001000000 */
[----:B------:R-:W-:Y:S01]  /*2d30*/  FADD.FTZ R113, -R184, R16 ;  /* 0x00000010b8717221 */ /* 0x000fe20000010100 */
[----:B------:R-:W-:Y:S02]  /*2d40*/  FSEL R189, R115, R184, P3 ;  /* 0x000000b873bd7208 */ /* 0x000fe40001800000 */
[----:B------:R-:W-:Y:S01]  /*2d50*/  FSETP.GE.FTZ.AND P2, PT, R247, RZ, PT ;  /* 0x000000fff700720b */ /* 0x000fe20003f56000 */
[----:B------:R-:W-:Y:S01]  /*2d60*/  FMUL.FTZ R190, R243, R190 ;  /* 0x000000bef3be7220 */ /* 0x000fe20000410000 */
[----:B------:R-:W-:Y:S01]  /*2d70*/  F2FP.BF16.F32.PACK_AB R185, R188, R185 ;  /* 0x000000b9bcb9723e */ /* 0x000fe200000010ff */
[----:B------:R-:W-:Y:S01]  /*2d80*/  FMUL.FTZ R189, R244, R189 ;  /* 0x000000bdf4bd7220 */ /* 0x000fe20000410000 */
[----:B------:R-:W-:Y:S01]  /*2d90*/  FSEL R244, R113, R184, P2 ;  /* 0x000000b871f47208 */ /* 0x000fe20001000000 */
[----:B------:R-:W-:Y:S01]  /*2da0*/  @P0 FADD.FTZ R184, -R184, R17 ;  /* 0x00000011b8b80221 */ /* 0x000fe20000010100 */
[----:B------:R-:W-:Y:S01]  /*2db0*/  FSETP.GE.FTZ.AND P3, PT, R187, RZ, PT ;  /* 0x000000ffbb00720b */ /* 0x000fe20003f76000 */
[----:B------:R-:W-:Y:S01]  /*2dc0*/  FADD.FTZ R188, -R183, R7 ;  /* 0x00000007b7bc7221 */ /* 0x000fe20000010100 */
[----:B------:R-:W-:Y:S01]  /*2dd0*/  F2FP.BF16.F32.PACK_AB R190, R189, R190 ;  /* 0x000000bebdbe723e */ /* 0x000fe200000010ff */
[----:B------:R-:W-:Y:S01]  /*2de0*/  FMUL.FTZ R189, R248, R184 ;  /* 0x000000b8f8bd7220 */ /* 0x000fe20000410000 */
[----:B------:R-:W-:Y:S01]  /*2df0*/  FMUL.FTZ R244, R247, R244 ;  /* 0x000000f4f7f47220 */ /* 0x000fe20000410000 */
[----:B------:R-:W-:Y:S01]  /*2e00*/  FADD.FTZ R184, -R183, R6 ;  /* 0x00000006b7b87221 */ /* 0x000fe20000010100 */
[----:B------:R-:W-:Y:S07]  /*2e10*/  @!P1 BRA `(.L_x_1112) ;  /* 0x0000000000609947 */ /* 0x000fee0003800000 */
        /* <DEDUP_REMOVED lines=24> */
.L_x_1112:
[----:B------:R-:W-:Y:S01]  /*2fa0*/  FADD.FTZ R10, -R183, R10 ;  /* 0x0000000ab70a7221 */ /* 0x000fe20000010100 */
[----:B------:R-:W-:Y:S01]  /*2fb0*/  FSETP.GE.FTZ.AND P0, PT, R191, RZ, PT ;  /* 0x000000ffbf00720b */ /* 0x000fe20003f16000 */
[C---:B------:R-:W-:Y:S01]  /*2fc0*/  FADD.FTZ R4, -R183.reuse, R11 ;  /* 0x0000000bb7047221 */ /* 0x040fe20000010100 */
[-C--:B------:R-:W-:Y:S01]  /*2fd0*/  FSEL R5, R184, R183.reuse, P4 ;  /* 0x000000b7b8057208 */ /* 0x080fe20002000000 */
[C---:B------:R-:W-:Y:S01]  /*2fe0*/  FADD.FTZ R6, -R183.reuse, R15 ;  /* 0x0000000fb7067221 */ /* 0x040fe20000010100 */
[-C--:B------:R-:W-:Y:S01]  /*2ff0*/  FSEL R10, R10, R183.reuse, P0 ;  /* 0x000000b70a0a7208 */ /* 0x080fe20000000000 */
[C---:B------:R-:W-:Y:S01]  /*3000*/  FADD.FTZ R14, -R183.reuse, R14 ;  /* 0x0000000eb70e7221 */ /* 0x040fe20000010100 */
[----:B------:R-:W-:Y:S01]  /*3010*/  FSEL R188, R188, R183, P3 ;  /* 0x000000b7bcbc7208 */ /* 0x000fe20001800000 */
[----:B------:R-:W-:Y:S01]  /*3020*/  FMUL.FTZ R5, R186, R5 ;  /* 0x00000005ba057220 */ /* 0x000fe20000410000 */
[----:B------:R-:W-:Y:S01]  /*3030*/  FSETP.GE.FTZ.AND P2, PT, R242, RZ, PT ;  /* 0x000000fff200720b */ /* 0x000fe20003f56000 */
[----:B------:R-:W-:Y:S01]  /*3040*/  FADD.FTZ R18, -R183, R18 ;  /* 0x00000012b7127221 */ /* 0x000fe20000010100 */
        /* <DEDUP_REMOVED lines=8> */
[-C--:B-1----:R-:W-:Y:S01]  /*30d0*/  FSEL R9, R6, R183.reuse, P3 ;  /* 0x000000b706097208 */ /* 0x082fe20001800000 */
        /* <DEDUP_REMOVED lines=75> */
[----:B------:R-:W1:Y:S01]  /*3590*/  LDC R5, c[0x0][0x590] ;  /* 0x00016400ff057b82 */ /* 0x000e620000000800 */
[----:B------:R-:W-:Y:S07]  /*35a0*/  IADD3 R7, P0, PT, RZ, -UR22, RZ ;  /* 0x80000016ff077c10 */ /* 0x000fee000ff1e0ff */
[----:B------:R-:W2:Y:S01]  /*35b0*/  LDC R4, c[0x0][0x594] ;  /* 0x00016500ff047b82 */ /* 0x000ea20000000800 */
        /* <DEDUP_REMOVED lines=10> */
[----:B--2---:R-:W-:Y:S03]  /*3660*/  LEA.HI.X R9, R5, R225, R4, 0x6, P0 ;  /* 0x000000e105097211 */ /* 0x004fe600000f3404 */
[----:B------:R1:W-:Y:S04]  /*3670*/  LDGSTS.E.BYPASS.LTC128B.128 [R215+0xa000], desc[UR20][R224.64+0x80] ;  /* 0x0a000080e0d77fae */ /* 0x0003e8000b981a14 */
[----:B------:R1:W-:Y:S04]  /*3680*/  LDGSTS.E.BYPASS.LTC128B.128 [R215+0x9000], desc[UR20][R8.64] ;  /* 0x0900000008d77fae */ /* 0x0003e8000b981a14 */
[----:B------:R1:W-:Y:S04]  /*3690*/  LDGSTS.E.BYPASS.LTC128B.128 [R215+0xb000], desc[UR20][R8.64+0x80] ;  /* 0x0b00008008d77fae */ /* 0x0003e8000b981a14 */
[----:B------:R-:W0:Y:S02]  /*36a0*/  LDGDEPBAR ;  /* 0x00000000000079af */ /* 0x000e240000000000 */
.L_x_1113:
[----:B------:R-:W-:Y:S01]  /*36b0*/  LDSM.16.M88.4 R100, [R197] ;  /* 0x00000000c564783b */ /* 0x000fe20000000200 */
[----:B------:R-:W-:Y:S01]  /*36c0*/  IMAD.U32 R245, RZ, RZ, UR7 ;  /* 0x00000007fff57e24 */ /* 0x000fe2000f8e00ff */
[----:B------:R-:W-:Y:S02]  /*36d0*/  ISETP.GT.AND P4, PT, R232, RZ, PT ;  /* 0x000000ffe800720c */ /* 0x000fe40003f84270 */
[----:B------:R-:W2:Y:S01]  /*36e0*/  LDSM.16.MT88.4 R16, [R206+0xc000] ;  /* 0x00c00000ce10783b */ /* 0x000ea20000004200 */
[----:B------:R-:W-:Y:S02]  /*36f0*/  @P1 IADD3 R220, P2, PT, R220, -0x100, RZ ;  /* 0xffffff00dcdc1810 */ /* 0x000fe40007f5e0ff */
[----:B------:R-:W-:Y:S01]  /*3700*/  LEA R244, P0, R245, R238, 0x2 ;  /* 0x000000eef5f47211 */ /* 0x000fe200078010ff */
[----:B------:R-:W1:Y:S01]  /*3710*/  LDSM.16.M88.4 R60, [R197+0x1000] ;  /* 0x00100000c53c783b */ /* 0x000e620000000200 */
[----:B------:R-:W-:Y:S03]  /*3720*/  @P1 IADD3.X R221, PT, PT, R221, -0x1, RZ, P2, !PT ;  /* 0xffffffffdddd1810 */ /* 0x000fe600017fe4ff */
[----:B------:R-:W3:Y:S04]  /*3730*/  LDSM.16.MT88.4 R64, [R206+0xe000] ;  /* 0x00e00000ce40783b */ /* 0x000ee80000004200 */
[----:B------:R-:W-:Y:S04]  /*3740*/  LDSM.16.M88.4 R104, [R196] ;  /* 0x00000000c468783b */ /* 0x000fe80000000200 */
[----:B------:R-:W4:Y:S04]  /*3750*/  LDSM.16.MT88.4 R108, [R206+0xc800] ;  /* 0x00c80000ce6c783b */ /* 0x000f280000004200 */
[----:B------:R-:W4:Y:S04]  /*3760*/  LDSM.16.M88.4 R112, [R196+0x1000] ;  /* 0x00100000c470783b */ /* 0x000f280000000200 */
[----:B------:R-:W4:Y:S04]  /*3770*/  LDSM.16.MT88.4 R180, [R206+0xe800] ;  /* 0x00e80000ceb4783b */ /* 0x000f280000004200 */
[----:B------:R-:W-:Y:S04]  /*3780*/  LDSM.16.M88.4 R184, [R195] ;  /* 0x00000000c3b8783b */ /* 0x000fe80000000200 */
[----:B------:R-:W4:Y:S01]  /*3790*/  LDSM.16.MT88.4 R188, [R206+0xd000] ;  /* 0x00d00000cebc783b */ /* 0x000f220000004200 */
[-C--:B--2---:R-:W-:Y:S08]  /*37a0*/  HMMA.16816.F32.BF16 R4, R100, R16.reuse, RZ ;  /* 0x000000106404723c */ /* 0x084ff000000418ff */
[C---:B-1----:R-:W-:Y:S08]  /*37b0*/  HMMA.16816.F32.BF16 R8, R60.reuse, R16, RZ ;  /* 0x000000103c08723c */ /* 0x042ff000000418ff */
[-C--:B------:R-:W-:Y:S08]  /*37c0*/  HMMA.16816.F32.BF16 R12, R60, R18.reuse, RZ ;  /* 0x000000123c0c723c */ /* 0x080ff000000418ff */
[C---:B------:R-:W-:Y:S08]  /*37d0*/  HMMA.16816.F32.BF16 R16, R100.reuse, R18, RZ ;  /* 0x000000126410723c */ /* 0x040ff000000418ff */
[-C--:B---3--:R-:W-:Y:S08]  /*37e0*/  HMMA.16816.F32.BF16 R52, R100, R64.reuse, RZ ;  /* 0x000000406434723c */ /* 0x088ff000000418ff */
[C---:B------:R-:W-:Y:S08]  /*37f0*/  HMMA.16816.F32.BF16 R56, R60.reuse, R64, RZ ;  /* 0x000000403c38723c */ /* 0x040ff000000418ff */
[-C--:B------:R-:W-:Y:S08]  /*3800*/  HMMA.16816.F32.BF16 R60, R60, R66.reuse, RZ ;  /* 0x000000423c3c723c */ /* 0x080ff000000418ff */
[----:B------:R-:W-:Y:S01]  /*3810*/  HMMA.16816.F32.BF16 R64, R100, R66, RZ ;  /* 0x000000426440723c */ /* 0x000fe200000418ff */
[----:B------:R-:W1:Y:S07]  /*3820*/  LDSM.16.M88.4 R100, [R195+0x1000] ;  /* 0x00100000c364783b */ /* 0x000e6e0000000200 */
        /* <DEDUP_REMOVED lines=8> */
[----:B------:R-:W-:Y:S05]  /*38b0*/  IMAD.U32 R113, RZ, RZ, UR7 ;  /* 0x00000007ff717e24 */ /* 0x000fea000f8e00ff */
[----:B------:R-:W-:Y:S02]  /*38c0*/  LEA.HI.X.SX32 R245, R113, R239, 0x2, P0 ;  /* 0x000000ef71f57211 */ /* 0x000fe400000f16ff */
[----:B------:R-:W-:Y:S01]  /*38d0*/  HMMA.16816.F32.BF16 R64, R104, R182, R64 ;  /* 0x000000b66840723c */ /* 0x000fe20000041840 */
[----:B------:R-:W-:Y:S03]  /*38e0*/  LDSM.16.M88.4 R104, [R194] ;  /* 0x00000000c268783b */ /* 0x000fe60000000200 */
[C---:B------:R-:W-:Y:S01]  /*38f0*/  LEA R246, P0, R242.reuse, R244, 0x5 ;  /* 0x000000f4f2f67211 */ /* 0x040fe200078028ff */
[----:B------:R-:W3:Y:S03]  /*3900*/  LDSM.16.MT88.4 R112, [R206+0xd800] ;  /* 0x00d80000ce70783b */ /* 0x000ee60000004200 */
[-C--:B------:R-:W-:Y:S01]  /*3910*/  HMMA.16816.F32.BF16 R4, R184, R188.reuse, R4 ;  /* 0x000000bcb804723c */ /* 0x080fe20000041804 */
[----:B------:R-:W4:Y:S04]  /*3920*/  LDSM.16.M88.4 R180, [R194+0x1000] ;  /* 0x00100000c2b4783b */ /* 0x000f280000000200 */
[C---:B------:R-:W-:Y:S02]  /*3930*/  LEA.HI.X.SX32 R247, R242.reuse, R245, 0x5, P0 ;  /* 0x000000f5f2f77211 */ /* 0x040fe400000f2eff */
[C---:B------:R-:W-:Y:S01]  /*3940*/  LEA R248, P0, R242.reuse, R246, 0x5 ;  /* 0x000000f6f2f87211 */ /* 0x040fe200078028ff */
[C---:B-1----:R-:W-:Y:S04]  /*3950*/  HMMA.16816.F32.BF16 R8, R100.reuse, R188, R8 ;  /* 0x000000bc6408723c */ /* 0x042fe80000041808 */
        /* <DEDUP_REMOVED lines=10> */
[-C--:B------:R-:W-:Y:S01]  /*3a00*/  HMMA.16816.F32.BF16 R60, R100, R110.reuse, R60 ;  /* 0x0000006e643c723c */ /* 0x080fe2000004183c */
[----:B------:R-:W1:Y:S02]  /*3a10*/  LDSM.16.MT88.4 R100, [R206+0xf800] ;  /* 0x00f80000ce64783b */ /* 0x000e640000004200 */
[C---:B------:R-:W-:Y:S02]  /*3a20*/  LEA.HI.X.SX32 R109, R242.reuse, R191, 0x5, P0 ;  /* 0x000000bff26d7211 */ /* 0x040fe400000f2eff */
[C---:B------:R-:W-:Y:S03]  /*3a30*/  LEA R250, P0, R242.reuse, R108, 0x5 ;  /* 0x0000006cf2fa7211 */ /* 0x040fe600078028ff */
[----:B------:R-:W-:Y:S04]  /*3a40*/  HMMA.16816.F32.BF16 R64, R184, R110, R64 ;  /* 0x0000006eb840723c */ /* 0x000fe80000041840 */
[C---:B------:R-:W-:Y:S04]  /*3a50*/  LEA.HI.X.SX32 R251, R242.reuse, R109, 0x5, P0 ;  /* 0x0000006df2fb7211 */ /* 0x040fe800000f2eff */
[-C--:B---3--:R-:W-:Y:S05]  /*3a60*/  HMMA.16816.F32.BF16 R4, R104, R112.reuse, R4 ;  /* 0x000000706804723c */ /* 0x088fea0000041804 */
[C---:B------:R-:W-:Y:S03]  /*3a70*/  IMAD.WIDE R184, R242.reuse, -0xc0, R250 ;  /* 0xffffff40f2b87825 */ /* 0x040fe600078e02fa */
[C---:B----4-:R-:W-:Y:S04]  /*3a80*/  HMMA.16816.F32.BF16 R8, R180.reuse, R112, R8 ;  /* 0x00000070b408723c */ /* 0x050fe80000041808 */
[C---:B------:R-:W-:Y:S04]  /*3a90*/  LEA R110, P0, R242.reuse, R184, 0x5 ;  /* 0x000000b8f26e7211 */ /* 0x040fe800078028ff */
[-C--:B------:R-:W-:Y:S03]  /*3aa0*/  HMMA.16816.F32.BF16 R12, R180, R114.reuse, R12 ;  /* 0x00000072b40c723c */ /* 0x080fe6000004180c */
[C---:B------:R-:W-:Y:S02]  /*3ab0*/  LEA.HI.X.SX32 R111, R242.reuse, R185, 0x5, P0 ;  /* 0x000000b9f26f7211 */ /* 0x040fe400000f2eff */
[C---:B------:R-:W-:Y:S03]  /*3ac0*/  LEA R112, P0, R242.reuse, R110, 0x5 ;  /* 0x0000006ef2707211 */ /* 0x040fe600078028ff */
[C---:B------:R-:W-:Y:S04]  /*3ad0*/  HMMA.16816.F32.BF16 R16, R104.reuse, R114, R16 ;  /* 0x000000726810723c */ /* 0x040fe80000041810 */
[C---:B------:R-:W-:Y:S02]  /*3ae0*/  LEA.HI.X.SX32 R113, R242.reuse, R111, 0x5, P0 ;  /* 0x0000006ff2717211 */ /* 0x040fe400000f2eff */
[C---:B------:R-:W-:Y:S02]  /*3af0*/  LEA R114, P0, R242.reuse, R112, 0x5 ;  /* 0x00000070f2727211 */ /* 0x040fe400078028ff */
[-C--:B-1----:R-:W-:Y:S03]  /*3b00*/  HMMA.16816.F32.BF16 R52, R104, R100.reuse, R52 ;  /* 0x000000646834723c */ /* 0x082fe60000041834 */
[C---:B------:R-:W-:Y:S02]  /*3b10*/  LEA.HI.X.SX32 R115, R242.reuse, R113, 0x5, P0 ;  /* 0x00000071f2737211 */ /* 0x040fe400000f2eff */
[C---:B------:R-:W-:Y:S03]  /*3b20*/  LEA R186, P0, R242.reuse, R114, 0x5 ;  /* 0x00000072f2ba7211 */ /* 0x040fe600078028ff */
[C---:B------:R-:W-:Y:S04]  /*3b30*/  HMMA.16816.F32.BF16 R56, R180.reuse, R100, R56 ;  /* 0x00000064b438723c */ /* 0x040fe80000041838 */
[C---:B------:R-:W-:Y:S02]  /*3b40*/  LEA.HI.X.SX32 R187, R242.reuse, R115, 0x5, P0 ;  /* 0x00000073f2bb7211 */ /* 0x040fe400000f2eff */
[C---:B------:R-:W-:Y:S02]  /*3b50*/  LEA R100, P0, R242.reuse, R186, 0x5 ;  /* 0x000000baf2647211 */ /* 0x040fe400078028ff */
[-C--:B------:R-:W-:Y:S03]  /*3b60*/  HMMA.16816.F32.BF16 R60, R180, R102.reuse, R60 ;  /* 0x00000066b43c723c */ /* 0x080fe6000004183c */
[C---:B------:R-:W-:Y:S02]  /*3b70*/  LEA.HI.X.SX32 R101, R242.reuse, R187, 0x5, P0 ;  /* 0x000000bbf2657211 */ /* 0x040fe400000f2eff */
[----:B------:R-:W-:Y:S03]  /*3b80*/  LEA R180, P0, R242, R100, 0x5 ;  /* 0x00000064f2b47211 */ /* 0x000fe600078028ff */
[----:B------:R-:W-:Y:S04]  /*3b90*/  HMMA.16816.F32.BF16 R64, R104, R102, R64 ;  /* 0x000000666840723c */ /* 0x000fe80000041840 */
[----:B------:R-:W-:Y:S01]  /*3ba0*/  @P1 IMAD.WIDE.U32 R104, R210, 0x4, R240 ;  /* 0x00000004d2681825 */ /* 0x000fe200078e00f0 */
[C---:B------:R-:W-:Y:S04]  /*3bb0*/  LEA.HI.X.SX32 R181, R242.reuse, R101, 0x5, P0 ;  /* 0x00000065f2b57211 */ /* 0x040fe800000f2eff */
[----:B------:R-:W5:Y:S01]  /*3bc0*/  @P1 LDG.E R230, desc[UR20][R104.64+-0x100] ;  /* 0xffff001468e61981 */ /* 0x000f62000c1e1900 */
[C---:B------:R-:W-:Y:S03]  /*3bd0*/  IMAD.WIDE R102, R242.reuse, -0xc0, R180 ;  /* 0xffffff40f2667825 */ /* 0x040fe600078e02b4 */
[----:B------:R1:W5:Y:S01]  /*3be0*/  @P1 LDG.E R229, desc[UR20][R104.64+-0xe0] ;  /* 0xffff201468e51981 */ /* 0x000362000c1e1900 */
[C---:B------:R-:W-:Y:S03]  /*3bf0*/  LEA R182, P0, R242.reuse, R102, 0x5 ;  /* 0x00000066f2b67211 */ /* 0x040fe600078028ff */
[----:B------:R2:W-:Y:S01]  /*3c00*/  REDG.E.ADD.F32.FTZ.RN.STRONG.GPU desc[UR20][R238.64], R4 ;  /* 0x00000004ee0079a6 */ /* 0x0005e2000c12f314 */
[C---:B------:R-:W-:Y:S03]  /*3c10*/  LEA.HI.X.SX32 R183, R242.reuse, R103, 0x5, P0 ;  /* 0x00000067f2b77211 */ /* 0x040fe600000f2eff */
        /* <DEDUP_REMOVED lines=17> */
[C---:B----4-:R-:W-:Y:S01]  /*3d30*/  LEA R246, P0, R242.reuse, R244, 0x5 ;  /* 0x000000f4f2f67211 */ /* 0x050fe200078028ff */
[----:B------:R3:W-:Y:S03]  /*3d40*/  REDG.E.ADD.F32.FTZ.RN.STRONG.GPU desc[UR20][R110.64+0x80], R18 ;  /* 0x000080126e0079a6 */ /* 0x0007e6000c12f314 */
        /* <DEDUP_REMOVED lines=94> */
.L_x_1111:
[----:B------:R-:W3:Y:S01]  /*4330*/  LDCU UR4, c[0x0][0x500] ;  /* 0x0000a000ff0477ac */ /* 0x000ee20008000800 */
[----:B------:R-:W-:Y:S01]  /*4340*/  LOP3.LUT P0, RZ, R218, 0x10, RZ, 0xc0, !PT ;  /* 0x00000010daff7812 */ /* 0x000fe2000780c0ff */
[----:B------:R-:W2:Y:S01]  /*4350*/  LDC.64 R6, c[0x0][0x5c0] ;  /* 0x00017000ff067b82 */ /* 0x000ea20000000a00 */
[----:B------:R-:W-:Y:S01]  /*4360*/  IADD3 R9, PT, PT, R213, 0xc040, RZ ;  /* 0x0000c040d5097810 */ /* 0x000fe20007ffe0ff */
[----:B------:R-:W4:Y:S01]  /*4370*/  LDCU UR5, c[0x0][0x4fc] ;  /* 0x00009f80ff0577ac */ /* 0x000f220008000800 */
[----:B------:R-:W-:Y:S02]  /*4380*/  MOV R217, RZ ;  /* 0x000000ff00d97202 */ /* 0x000fe40000000f00 */
[----:B------:R-:W-:Y:S01]  /*4390*/  SHF.R.U32.HI R218, RZ, 0x3, R218 ;  /* 0x00000003ffda7819 */ /* 0x000fe200000116da */
[----:B------:R-:W1:Y:S02]  /*43a0*/  LDCU.64 UR8, c[0x0][0x5b0] ;  /* 0x0000b600ff0877ac */ /* 0x000e640008000a00 */
[----:B------:R-:W1:Y:S01]  /*43b0*/  LDC.64 R4, c[0x0][0x5c8] ;  /* 0x00017200ff047b82 */ /* 0x000e620000000a00 */
[----:B------:R-:W1:Y:S03]  /*43c0*/  LDCU.64 UR10, c[0x0][0x5d8] ;  /* 0x0000bb00ff0a77ac */ /* 0x000e660008000a00 */
[----:B------:R-:W-:Y:S01]  /*43d0*/  @P0 IADD3 R9, PT, PT, R235, -0x40, RZ ;  /* 0xffffffc0eb090810 */ /* 0x000fe20007ffe0ff */
[----:B------:R-:W1:Y:S01]  /*43e0*/  LDCU.64 UR12, c[0x0][0x5e0] ;  /* 0x0000bc00ff0c77ac */ /* 0x000e620008000a00 */
[----:B---3--:R-:W-:Y:S01]  /*43f0*/  FMUL.FTZ R68, R68, UR4 ;  /* 0x0000000444447c20 */ /* 0x008fe20008410000 */
        /* <DEDUP_REMOVED lines=37> */
[----:B----4-:R-:W-:Y:S01]  /*4650*/  FMUL.FTZ R20, R20, UR5 ;  /* 0x0000000514147c20 */ /* 0x010fe20008410000 */
        /* <DEDUP_REMOVED lines=59> */
[----:B------:R-:W3:Y:S01]  /*4a10*/  LDCU.64 UR4, c[0x0][0x5a8] ;  /* 0x0000b500ff0477ac */ /* 0x000ee20008000a00 */
[----:B------:R-:W-:Y:S01]  /*4a20*/  F2FP.BF16.F32.PACK_AB R28, R29, R28 ;  /* 0x0000001c1d1c723e */ /* 0x000fe200000010ff */
[----:B------:R-:W-:Y:S01]  /*4a30*/  STS [R9+0x2400], R98 ;  /* 0x0024006209007388 */ /* 0x000fe20000000800 */
[----:B------:R-:W-:Y:S01]  /*4a40*/  F2FP.BF16.F32.PACK_AB R30, R31, R30 ;  /* 0x0000001e1f1e723e */ /* 0x000fe200000010ff */
[C---:B--2---:R-:W-:Y:S01]  /*4a50*/  IMAD R8, R6.reuse, UR23, RZ ;  /* 0x0000001706087c24 */ /* 0x044fe2000f8e02ff */
[----:B------:R-:W-:Y:S01]  /*4a60*/  F2FP.BF16.F32.PACK_AB R36, R37, R36 ;  /* 0x000000242524723e */ /* 0x000fe200000010ff */
[----:B------:R-:W-:Y:S01]  /*4a70*/  STS [R213+0xf000], R88 ;  /* 0x00f00058d5007388 */ /* 0x000fe20000000800 */
[----:B------:R-:W-:Y:S01]  /*4a80*/  F2FP.BF16.F32.PACK_AB R38, R39, R38 ;  /* 0x000000262726723e */ /* 0x000fe200000010ff */
[----:B------:R-:W-:Y:S01]  /*4a90*/  IMAD.WIDE.U32 R10, R6, UR24, R216 ;  /* 0x00000018060a7c25 */ /* 0x000fe2000f8e00d8 */
        /* <DEDUP_REMOVED lines=10> */
[----:B------:R-:W-:Y:S01]  /*4b40*/  IADD3 R11, PT, PT, R11, R8, RZ ;  /* 0x000000080b0b7210 */ /* 0x000fe20007ffe0ff */
[----:B------:R-:W-:Y:S01]  /*4b50*/  STS [R213+0x10000], R20 ;  /* 0x01000014d5007388 */ /* 0x000fe20000000800 */
[----:B-1----:R-:W-:-:S03]  /*4b60*/  IMAD R8, R4, UR23, RZ ;  /* 0x0000001704087c24 */ /* 0x002fc6000f8e02ff */
[----:B------:R-:W-:Y:S01]  /*4b70*/  STS [R213+0x10400], R22 ;  /* 0x01040016d5007388 */ /* 0x000fe20000000800 */
[----:B---3--:R-:W-:-:S03]  /*4b80*/  IMAD.WIDE.U32 R12, R209, UR4, R10 ;  /* 0x00000004d10c7c25 */ /* 0x008fc6000f8e000a */
[----:B------:R-:W-:Y:S01]  /*4b90*/  STS [R9+0x4000], R32 ;  /* 0x0040002009007388 */ /* 0x000fe20000000800 */
[----:B------:R-:W-:-:S03]  /*4ba0*/  IMAD.WIDE.U32 R10, R4, UR24, R216 ;  /* 0x00000018040a7c25 */ /* 0x000fc6000f8e00d8 */
[----:B------:R-:W-:Y:S01]  /*4bb0*/  STS [R9+0x4400], R34 ;  /* 0x0044002209007388 */ /* 0x000fe20000000800 */
[----:B------:R-:W-:Y:S02]  /*4bc0*/  IMAD R43, R5, UR24, R8 ;  /* 0x00000018052b7c24 */ /* 0x000fe4000f8e0208 */
[----:B------:R-:W-:Y:S01]  /*4bd0*/  IMAD R47, R209, UR5, R13 ;  /* 0x00000005d12f7c24 */ /* 0x000fe2000f8e020d */
[----:B------:R-:W-:Y:S01]  /*4be0*/  STS [R213+0x11000], R24 ;  /* 0x01100018d5007388 */ /* 0x000fe20000000800 */
[----:B------:R-:W1:Y:S01]  /*4bf0*/  LDCU.128 UR4, c[0x0][0x560] ;  /* 0x0000ac00ff0477ac */ /* 0x000e620008000c00 */
[----:B------:R-:W-:Y:S02]  /*4c00*/  IADD3 R43, PT, PT, R11, R43, RZ ;  /* 0x0000002b0b2b7210 */ /* 0x000fe40007ffe0ff */
        /* <DEDUP_REMOVED lines=10> */
[----:B------:R3:W-:Y:S01]  /*4cb0*/  STS [R9+0x7400], R46 ;  /* 0x0074002e09007388 */ /* 0x0007e20000000800 */
[----:B------:R-:W-:Y:S01]  /*4cc0*/  BAR.SYNC.DEFER_BLOCKING 0x0 ;  /* 0x0000000000007b1d */ /* 0x000fe20000010000 */
[----:B--2---:R-:W-:-:S05]  /*4cd0*/  MOV R42, R10 ;  /* 0x0000000a002a7202 */ /* 0x004fca0000000f00 */
[----:B------:R-:W-:Y:S01]  /*4ce0*/  IMAD.WIDE.U32 R42, R209, UR8, R42 ;  /* 0x00000008d12a7c25 */ /* 0x000fe2000f8e002a */
[----:B---3--:R-:W-:-:S03]  /*4cf0*/  MOV R46, R12 ;  /* 0x0000000c002e7202 */ /* 0x008fc60000000f00 */
[----:B------:R-:W-:Y:S01]  /*4d00*/  IMAD R43, R209, UR9, R43 ;  /* 0x00000009d12b7c24 */ /* 0x000fe2000f8e022b */
[----:B------:R-:W2:Y:S01]  /*4d10*/  LDS.128 R36, [R215+0xc000] ;  /* 0x00c00000d7247984 */ /* 0x000ea20000000c00 */
[----:B------:R-:W-:-:S03]  /*4d20*/  IMAD.WIDE.U32 R46, R208, UR10, R46 ;  /* 0x0000000ad02e7c25 */ /* 0x000fc6000f8e002e */
[----:B------:R-:W3:Y:S01]  /*4d30*/  LDS.128 R28, [R215+0xe000] ;  /* 0x00e00000d71c7984 */ /* 0x000ee20000000c00 */
[----:B------:R-:W-:-:S03]  /*4d40*/  IMAD R47, R208, UR11, R47 ;  /* 0x0000000bd02f7c24 */ /* 0x000fc6000f8e022f */
[----:B------:R-:W4:Y:S01]  /*4d50*/  LDS.128 R32, [R215+0xd000] ;  /* 0x00d00000d7207984 */ /* 0x000f220000000c00 */
[----:B------:R-:W-:-:S03]  /*4d60*/  IMAD.WIDE.U32 R42, R208, UR12, R42 ;  /* 0x0000000cd02a7c25 */ /* 0x000fc6000f8e002a */
[----:B------:R-:W4:Y:S01]  /*4d70*/  LDS.128 R24, [R215+0xf000] ;  /* 0x00f00000d7187984 */ /* 0x000f220000000c00 */
[----:B------:R-:W-:-:S03]  /*4d80*/  IMAD.WIDE.U32 R46, R218, R6, R46 ;  /* 0x00000006da2e7225 */ /* 0x000fc600078e002e */
[----:B------:R-:W4:Y:S01]  /*4d90*/  LDS.128 R20, [R215+0x10000] ;  /* 0x01000000d7147984 */ /* 0x000f220000000c00 */
[----:B------:R-:W-:Y:S01]  /*4da0*/  IMAD R43, R208, UR13, R43 ;  /* 0x0000000dd02b7c24 */ /* 0x000fe2000f8e022b */
[----:B-1----:R-:W-:Y:S01]  /*4db0*/  LEA R44, P0, R46, UR4, 0x1 ;  /* 0x000000042e2c7c11 */ /* 0x002fe2000f8008ff */
[C---:B------:R-:W-:Y:S01]  /*4dc0*/  IMAD R40, R218.reuse, R7, R47 ;  /* 0x00000007da287224 */ /* 0x040fe200078e022f */
[----:B------:R-:W1:Y:S01]  /*4dd0*/  LDS.128 R12, [R215+0x12000] ;  /* 0x01200000d70c7984 */ /* 0x000e620000000c00 */
[----:B------:R-:W-:-:S03]  /*4de0*/  IMAD.WIDE.U32 R42, R218, R4, R42 ;  /* 0x00000004da2a7225 */ /* 0x000fc600078e002a */
[----:B------:R-:W1:Y:S01]  /*4df0*/  LDS.128 R16, [R215+0x11000] ;  /* 0x01100000d7107984 */ /* 0x000e620000000c00 */
[----:B------:R-:W-:Y:S01]  /*4e00*/  LEA.HI.X R45, R46, UR5, R40, 0x1, P0 ;  /* 0x000000052e2d7c11 */ /* 0x000fe200080f0c28 */
[----:B------:R-:W-:Y:S01]  /*4e10*/  IMAD R218, R218, R5, R43 ;  /* 0x00000005dada7224 */ /* 0x000fe200078e022b */
[----:B------:R-:W-:Y:S01]  /*4e20*/  LEA R40, P1, R6, R44, 0x6 ;  /* 0x0000002c06287211 */ /* 0x000fe200078230ff */
[----:B------:R-:W1:Y:S01]  /*4e30*/  LDS.128 R8, [R215+0x13000] ;  /* 0x01300000d7087984 */ /* 0x000e620000000c00 */
[----:B------:R-:W-:Y:S02]  /*4e40*/  LEA R46, P0, R42, UR6, 0x1 ;  /* 0x000000062a2e7c11 */ /* 0x000fe4000f8008ff */
[----:B------:R-:W-:Y:S02]  /*4e50*/  LEA.HI.X R41, R6, R45, R7, 0x6, P1 ;  /* 0x0000002d06297211 */ /* 0x000fe400008f3407 */
        /* <DEDUP_REMOVED lines=11> */
.L_x_1108:
        /* <DEDUP_REMOVED lines=10> */
.L_x_1116:
        /* <DEDUP_REMOVED lines=13> */
.L_x_2432:


//--------------------- .text._ZN5flash44flash_bwd_dq_dk_dv_loop_seqk_parallel_kernelI23Flash_bwd_kernel_traitsILi128ELi64ELi64ELi8ELi4ELi2ELi2ELb1ELb0EN7cutlass10bfloat16_tE19Flash_kernel_traitsILi128ELi64ELi64ELi8ES3_EELb0ELb0ELb0ELb0ELb1ELb1ELb1EEEvNS_16Flash_bwd_paramsE --------------------------
	.section	.text._ZN5flash44flash_bwd_dq_dk_dv_loop_seqk_parallel_kernelI23Flash_bwd_kernel_traitsILi128ELi64ELi64ELi8ELi4ELi2ELi2ELb1ELb0EN7cutlass10bfloat16_tE19Flash_kernel_traitsILi128ELi64ELi64ELi8ES3_EELb0ELb0ELb0ELb0ELb1ELb1ELb1EEEvNS_16Flash_bwd_paramsE,"ax",@progbits
	.align	128
        .global         _ZN5flash44flash_bwd_dq_dk_dv_loop_seqk_parallel_kernelI23Flash_bwd_kernel_traitsILi128ELi64ELi64ELi8ELi4ELi2ELi2ELb1ELb0EN7cutlass10bfloat16_tE19Flash_kernel_traitsILi128ELi64ELi64ELi8ES3_EELb0ELb0ELb0ELb0ELb1ELb1ELb1EEEvNS_16Flash_bwd_paramsE
        .type           _ZN5flash44flash_bwd_dq_dk_dv_loop_seqk_parallel_kernelI23Flash_bwd_kernel_traitsILi128ELi64ELi64ELi8ELi4ELi2ELi2ELb1ELb0EN7cutlass10bfloat16_tE19Flash_kernel_traitsILi128ELi64ELi64ELi8ES3_EELb0ELb0ELb0ELb0ELb1ELb1ELb1EEEvNS_16Flash_bwd_paramsE,@function
        .size           _ZN5flash44flash_bwd_dq_dk_dv_loop_seqk_parallel_kernelI23Flash_bwd_kernel_traitsILi128ELi64ELi64ELi8ELi4ELi2ELi2ELb1ELb0EN7cutlass10bfloat16_tE19Flash_kernel_traitsILi128ELi64ELi64ELi8ES3_EELb0ELb0ELb0ELb0ELb1ELb1ELb1EEEvNS_16Flash_bwd_paramsE,(.L_x_2433 - _ZN5flash44flash_bwd_dq_dk_dv_loop_seqk_parallel_kernelI23Flash_bwd_kernel_traitsILi128ELi64ELi64ELi8ELi4ELi2ELi2ELb1ELb0EN7cutlass10bfloat16_tE19Flash_kernel_traitsILi128ELi64ELi64ELi8ES3_EELb0ELb0ELb0ELb0ELb1ELb1ELb1EEEvNS_16Flash_bwd_paramsE)
        .other          _ZN5flash44flash_bwd_dq_dk_dv_loop_seqk_parallel_kernelI23Flash_bwd_kernel_traitsILi128ELi64ELi64ELi8ELi4ELi2ELi2ELb1ELb0EN7cutlass10bfloat16_tE19Flash_kernel_traitsILi128ELi64ELi64ELi8ES3_EELb0ELb0ELb0ELb0ELb1ELb1ELb1EEEvNS_16Flash_bwd_paramsE,@"STO_CUDA_ENTRY STV_DEFAULT"
_ZN5flash44flash_bwd_dq_dk_dv_loop_seqk_parallel_kernelI23Flash_bwd_kernel_traitsILi128ELi64ELi64ELi8ELi4ELi2ELi2ELb1ELb0EN7cutlass10bfloat16_tE19Flash_kernel_traitsILi128ELi64ELi64ELi8ES3_EELb0ELb0ELb0ELb0ELb1ELb1ELb1EEEvNS_16Flash_bwd_paramsE:
.text._ZN5flash44flash_bwd_dq_dk_dv_loop_seqk_parallel_kernelI23Flash_bwd_kernel_traitsILi128ELi64ELi64ELi8ELi4ELi2ELi2ELb1ELb0EN7cutlass10bfloat16_tE19Flash_kernel_traitsILi128ELi64ELi64ELi8ES3_EELb0ELb0ELb0ELb0ELb1ELb1ELb1EEEvNS_16Flash_bwd_paramsE:
        /* <DEDUP_REMOVED lines=98> */
.L_x_1124:
        /* <DEDUP_REMOVED lines=74> */
.L_x_1118:
[----:B------:R-:W1:Y:S01]  /*0ac0*/  LDC R4, c[0x0][0x444] ;  /* 0x00011100ff047b82 */ /* 0x000e620000000800 */
[----:B------:R-:W2:Y:S02]  /*0ad0*/  LDCU UR4, c[0x0][0x3e0] ;  /* 0x00007c00ff0477ac */ /* 0x000ea40008000800 */
[----:B--2---:R-:W-:-:S04]  /*0ae0*/  IMAD R13, R205, UR4, R204 ;  /* 0x00000004cd0d7c24 */ /* 0x004fc8000f8e02cc */
[----:B-1----:R-:W-:-:S07]  /*0af0*/  IMAD R13, R13, R4, RZ ;  /* 0x000000040d0d7224 */ /* 0x002fce00078e02ff */
.L_x_1119:
        /* <DEDUP_REMOVED lines=10> */
[----:B------:R-:W4:Y:S04]  /*0ba0*/  LDCU.64 UR22, c[0x0][0x3b0] ;  /* 0x00007600ff1677ac */ /* 0x000f280008000a00 */
        /* <DEDUP_REMOVED lines=17> */
[----:B------:R-:W-:Y:S01]  /*0cc0*/  UIMAD UR36, UR33, UR22, URZ ;  /* 0x00000016212472a4 */ /* 0x000fe2000f8e02ff */
[----:B---3--:R-:W-:Y:S01]  /*0cd0*/  IMAD.WIDE R232, R9, 0x4, R232 ;  /* 0x0000000409e87825 */ /* 0x008fe200078e02e8 */
[----:B------:R-:W3:Y:S03]  /*0ce0*/  LDCU.64 UR16, c[0x0][0x3a8] ;  /* 0x00007500ff1077ac */ /* 0x000ee60008000a00 */
[----:B-1----:R-:W-:Y:S01]  /*0cf0*/  IMAD.U32 R24, RZ, RZ, UR4 ;  /* 0x00000004ff187e24 */ /* 0x002fe2000f8e00ff */
[----:B------:R-:W-:-:S02]  /*0d00*/  UIMAD UR9, UR28, UR19, UR37 ;  /* 0x000000131c0972a4 */ /* 0x000fc4000f8e0225 */
[----:B------:R-:W-:Y:S01]  /*0d10*/  UIMAD UR8, UR28, UR13, UR8 ;  /* 0x0000000d1c0872a4 */ /* 0x000fe2000f8e0208 */
[----:B------:R-:W-:Y:S01]  /*0d20*/  IMAD.WIDE.U32 R24, R24, UR34, R10 ;  /* 0x0000002218187c25 */ /* 0x000fe2000f8e000a */
[----:B------:R-:W-:Y:S01]  /*0d30*/  UIMAD.WIDE.U32 UR38, UR34, UR22, URZ ;  /* 0x00000016222672a5 */ /* 0x000fe2000f8e00ff */
[----:B------:R-:W1:Y:S02]  /*0d40*/  LDCU.64 UR10, c[0x0][0x3a0] ;  /* 0x00007400ff0a77ac */ /* 0x000e640008000a00 */
[----:B------:R-:W-:Y:S02]  /*0d50*/  VIADD R21, R21, UR9 ;  /* 0x0000000915157c36 */ /* 0x000fe40008000000 */
[----:B------:R-:W-:Y:S01]  /*0d60*/  VIADD R15, R15, UR8 ;  /* 0x000000080f0f7c36 */ /* 0x000fe20008000000 */
[----:B------:R-:W-:Y:S01]  /*0d70*/  UIMAD UR36, UR34, UR23, UR36 ;  /* 0x00000017222472a4 */ /* 0x000fe2000f8e0224 */
[----:B------:R-:W-:Y:S01]  /*0d80*/  IMAD.U32 R22, RZ, RZ, UR38 ;  /* 0x00000026ff167e24 */ /* 0x000fe2000f8e00ff */
[----:B------:R-:W4:Y:S01]  /*0d90*/  LDCU.64 UR14, c[0x0][0x3d8] ;  /* 0x00007b00ff0e77ac */ /* 0x000f220008000a00 */
[----:B------:R-:W-:-:S02]  /*0da0*/  IMAD.U32 R23, RZ, RZ, UR39 ;  /* 0x00000027ff177e24 */ /* 0x000fc4000f8e00ff */
[C---:B---3--:R-:W-:Y:S01]  /*0db0*/  IMAD.WIDE.U32 R20, R205.reuse, UR16, R20 ;  /* 0x00000010cd147c25 */ /* 0x048fe2000f8e0014 */
[----:B------:R-:W-:Y:S01]  /*0dc0*/  UIADD3 UR36, UPT, UPT, UR39, UR36, URZ ;  /* 0x0000002427247290 */ /* 0x000fe2000fffe0ff */
[----:B------:R-:W-:Y:S01]  /*0dd0*/  LOP3.LUT R22, R22, 0x38, R208, 0xf8, !PT ;  /* 0x0000003816167812 */ /* 0x000fe200078ef8d0 */
[----:B------:R-:W-:Y:S01]  /*0de0*/  UIMAD UR35, UR33, UR4, URZ ;  /* 0x00000004212372a4 */ /* 0x000fe2000f8e02ff */
[C---:B------:R-:W-:Y:S01]  /*0df0*/  IMAD R21, R205.reuse, UR17, R21 ;  /* 0x00000011cd157c24 */ /* 0x040fe2000f8e0215 */
[----:B------:R-:W3:Y:S02]  /*0e00*/  LDCU.64 UR8, c[0x0][0x3d0] ;  /* 0x00007a00ff0877ac */ /* 0x000ee40008000a00 */
[----:B------:R-:W-:Y:S01]  /*0e10*/  IMAD.U32 R23, RZ, RZ, UR36 ;  /* 0x00000024ff177e24 */ /* 0x000fe2000f8e00ff */
[----:B------:R-:W-:Y:S01]  /*0e20*/  UIMAD UR35, UR34, UR5, UR35 ;  /* 0x00000005222372a4 */ /* 0x000fe2000f8e0223 */
[C---:B-1----:R-:W-:Y:S01]  /*0e30*/  IMAD.WIDE.U32 R14, R205.reuse, UR10, R14 ;  /* 0x0000000acd0e7c25 */ /* 0x042fe2000f8e000e */
[----:B------:R-:W1:Y:S03]  /*0e40*/  LDCU.64 UR16, c[0x0][0x550] ;  /* 0x0000aa00ff1077ac */ /* 0x000e660008000a00 */
[----:B--2---:R-:W-:Y:S01]  /*0e50*/  IMAD.WIDE.U32 R22, R205, UR20, R22 ;  /* 0x00000014cd167c25 */ /* 0x004fe2000f8e0016 */
[----:B------:R-:W-:Y:S01]  /*0e60*/  IADD3 R25, PT, PT, R25, UR35, RZ ;  /* 0x0000002319197c10 */ /* 0x000fe2000fffe0ff */
[----:B------:R-:W-:-:S02]  /*0e70*/  USHF.L.U32 UR35, UR18, 0x5, URZ ;  /* 0x0000000512237899 */ /* 0x000fc400080006ff */
[----:B------:R-:W-:Y:S01]  /*0e80*/  IMAD R23, R205, UR21, R23 ;  /* 0x00000015cd177c24 */ /* 0x000fe2000f8e0217 */
[----:B------:R-:W-:Y:S01]  /*0e90*/  USHF.L.U64.HI UR21, UR18, 0x5, UR19 ;  /* 0x0000000512157899 */ /* 0x000fe20008010213 */
[----:B------:R-:W-:Y:S01]  /*0ea0*/  IMAD.WIDE.U32 R24, R204, UR6, R24 ;  /* 0x00000006cc187c25 */ /* 0x000fe2000f8e0018 */
[----:B------:R-:W-:-:S03]  /*0eb0*/  USHF.L.U64.HI UR20, UR12, 0x5, UR13 ;  /* 0x000000050c147899 */ /* 0x000fc6000801020d */
[----:B------:R-:W-:Y:S01]  /*0ec0*/  IMAD R15, R205, UR11, R15 ;  /* 0x0000000bcd0f7c24 */ /* 0x000fe2000f8e020f */
[----:B------:R-:W2:Y:S01]  /*0ed0*/  LDCU.64 UR10, c[0x0][0x3c8] ;  /* 0x00007900ff0a77ac */ /* 0x000ea20008000a00 */
[----:B----4-:R-:W-:Y:S02]  /*0ee0*/  IMAD R11, R7, UR14, RZ ;  /* 0x0000000e070b7c24 */ /* 0x010fe4000f8e02ff */
[----:B------:R-:W-:Y:S01]  /*0ef0*/  IMAD.WIDE.U32 R20, R18, UR14, R20 ;  /* 0x0000000e12147c25 */ /* 0x000fe2000f8e0014 */
[----:B------:R-:W-:-:S03]  /*0f00*/  USHF.L.U32 UR14, UR12, 0x5, URZ ;  /* 0x000000050c0e7899 */ /* 0x000fc600080006ff */
[----:B------:R-:W-:Y:S01]  /*0f10*/  IMAD R25, R204, UR7, R25 ;  /* 0x00000007cc197c24 */ /* 0x000fe2000f8e0219 */
[----:B------:R-:W4:Y:S01]  /*0f20*/  LDCU.64 UR6, c[0x0][0x390] ;  /* 0x00007200ff0677ac */ /* 0x000f220008000a00 */
[----:B------:R-:W-:Y:S02]  /*0f30*/  IMAD.U32 R26, RZ, RZ, UR35 ;  /* 0x00000023ff1a7e24 */ /* 0x000fe4000f8e00ff */
[----:B------:R-:W-:Y:S02]  /*0f40*/  IMAD.U32 R27, RZ, RZ, UR21 ;  /* 0x00000015ff1b7e24 */ /* 0x000fe4000f8e00ff */
[----:B---3--:R-:W-:Y:S02]  /*0f50*/  IMAD R7, R7, UR8, RZ ;  /* 0x0000000807077c24 */ /* 0x008fe4000f8e02ff */
[----:B------:R-:W-:Y:S02]  /*0f60*/  IMAD R11, R18, UR15, R11 ;  /* 0x0000000f120b7c24 */ /* 0x000fe4000f8e020b */
[----:B------:R-:W-:-:S04]  /*0f70*/  IMAD.WIDE.U32 R26, R209, UR18, R26 ;  /* 0x00000012d11a7c25 */ /* 0x000fc8000f8e001a */
[C---:B------:R-:W-:Y:S02]  /*0f80*/  IMAD R7, R18.reuse, UR9, R7 ;  /* 0x0000000912077c24 */ /* 0x040fe4000f8e0207 */
[----:B------:R-:W-:Y:S01]  /*0f90*/  IMAD.U32 R16, RZ, RZ, UR14 ;  /* 0x0000000eff107e24 */ /* 0x000fe2000f8e00ff */
[----:B------:R-:W-:Y:S01]  /*0fa0*/  USHF.L.U64.HI UR14, UR4, 0x5, UR5 ;  /* 0x00000005040e7899 */ /* 0x000fe20008010205 */
[----:B------:R-:W-:Y:S02]  /*0fb0*/  IMAD.U32 R17, RZ, RZ, UR20 ;  /* 0x00000014ff117e24 */ /* 0x000fe4000f8e00ff */
[----:B------:R-:W-:Y:S01]  /*0fc0*/  IMAD.WIDE.U32 R18, R18, UR8, R14 ;  /* 0x0000000812127c25 */ /* 0x000fe2000f8e000e */
[----:B------:R-:W3:Y:S01]  /*0fd0*/  LDCU.64 UR8, c[0x0][0x388] ;  /* 0x00007100ff0877ac */ /* 0x000ee20008000a00 */
[----:B------:R-:W-:Y:S02]  /*0fe0*/  IADD3 R15, P0, PT, R20, R26, RZ ;  /* 0x0000001a140f7210 */ /* 0x000fe40007f1e0ff */
[----:B------:R-:W-:Y:S01]  /*0ff0*/  IMAD.IADD R21, R21, 0x1, R11 ;  /* 0x0000000115157824 */ /* 0x000fe200078e020b */
[----:B------:R-:W-:Y:S01]  /*1000*/  IADD3 R19, PT, PT, R19, R7, RZ ;  /* 0x0000000713137210 */ /* 0x000fe20007ffe0ff */
[----:B------:R-:W-:-:S03]  /*1010*/  IMAD.WIDE.U32 R24, R209, UR4, R24 ;  /* 0x00000004d1187c25 */ /* 0x000fc6000f8e0018 */
[----:B------:R-:W-:Y:S01]  /*1020*/  IADD3.X R6, PT, PT, R21, R5, R27, P0, !PT ;  /* 0x0000000515067210 */ /* 0x000fe200007fe41b */
[----:B------:R-:W-:Y:S01]  /*1030*/  IMAD.WIDE.U32 R16, R209, UR12, R16 ;  /* 0x0000000cd1107c25 */ /* 0x000fe2000f8e0010 */
[----:B-1----:R-:W-:-:S03]  /*1040*/  LEA R220, P1, R24, UR16, 0x1 ;  /* 0x0000001018dc7c11 */ /* 0x002fc6000f8208ff */
[C---:B------:R-:W-:Y:S01]  /*1050*/  IMAD R11, R209.reuse, UR13, RZ ;  /* 0x0000000dd10b7c24 */ /* 0x040fe2000f8e02ff */
[----:B------:R-:W-:Y:S01]  /*1060*/  USHF.L.U32 UR13, UR4, 0x5, URZ ;  /* 0x00000005040d7899 */ /* 0x000fe200080006ff */
[C---:B------:R-:W-:Y:S01]  /*1070*/  IMAD R221, R209.reuse, UR5, R25 ;  /* 0x00000005d1dd7c24 */ /* 0x040fe2000f8e0219 */
[----:B------:R-:W1:Y:S01]  /*1080*/  LDCU.64 UR4, c[0x0][0x380] ;  /* 0x00007000ff0477ac */ /* 0x000e620008000a00 */
[----:B------:R-:W-:Y:S01]  /*1090*/  IADD3 R14, P0, PT, R18, R16, RZ ;  /* 0x00000010120e7210 */ /* 0x000fe20007f1e0ff */
[----:B------:R-:W-:Y:S02]  /*10a0*/  IMAD.WIDE.U32 R20, R209, UR18, R20 ;  /* 0x00000012d1147c25 */ /* 0x000fe4000f8e0014 */
[----:B------:R-:W-:Y:S01]  /*10b0*/  LEA.HI.X R221, R24, UR17, R221, 0x1, P1 ;  /* 0x0000001118dd7c11 */ /* 0x000fe200088f0cdd */
[----:B------:R-:W-:Y:S01]  /*10c0*/  USHF.L.U64.HI UR14, UR13, 0x1, UR14 ;  /* 0x000000010d0e7899 */ /* 0x000fe2000801020e */
[----:B--2---:R-:W-:Y:S01]  /*10d0*/  IMAD.WIDE.U32 R22, R204, UR10, R22 ;  /* 0x0000000acc167c25 */ /* 0x004fe2000f8e0016 */
[----:B------:R-:W-:-:S02]  /*10e0*/  IADD3.X R7, PT, PT, R19, R11, R17, P0, !PT ;  /* 0x0000000b13077210 */ /* 0x000fc400007fe411 */
[----:B----4-:R-:W-:Y:S01]  /*10f0*/  LEA R16, P0, R15, UR6, 0x1 ;  /* 0x000000060f107c11 */ /* 0x010fe2000f8008ff */
[----:B------:R-:W-:Y:S01]  /*1100*/  IMAD.IADD R5, R21, 0x1, R5 ;  /* 0x0000000115057824 */ /* 0x000fe200078e0205 */
[----:B------:R-:W-:Y:S01]  /*1110*/  LEA R24, P2, R20, UR6, 0x1 ;  /* 0x0000000614187c11 */ /* 0x000fe2000f8408ff */
[----:B------:R-:W-:Y:S01]  /*1120*/  IMAD R23, R204, UR11, R23 ;  /* 0x0000000bcc177c24 */ /* 0x000fe2000f8e0217 */
[----:B------:R-:W-:Y:S01]  /*1130*/  LEA.HI.X R17, R15, UR7, R6, 0x1, P0 ;  /* 0x000000070f117c11 */ /* 0x000fe200080f0c06 */
[C---:B------:R-:W-:Y:S01]  /*1140*/  IMAD.WIDE.U32 R18, R209.reuse, UR12, R18 ;  /* 0x0000000cd1127c25 */ /* 0x040fe2000f8e0012 */
[----:B------:R-:W-:Y:S01]  /*1150*/  LEA.HI.X R25, R20, UR7, R5, 0x1, P2 ;  /* 0x0000000714197c11 */ /* 0x000fe200090f0c05 */
[----:B------:R-:W-:Y:S01]  /*1160*/  @P5 BAR.SYNC.DEFER_BLOCKING 0x0 ;  /* 0x0000000000005b1d */ /* 0x000fe20000010000 */
[----:B------:R-:W-:Y:S01]  /*1170*/  USHF.L.U64.HI UR7, UR22, 0x5, UR23 ;  /* 0x0000000516077899 */ /* 0x000fe20008010217 */
[C---:B------:R-:W-:Y:S01]  /*1180*/  IMAD.WIDE.U32 R22, R209.reuse, UR22, R22 ;  /* 0x00000016d1167c25 */ /* 0x040fe2000f8e0016 */
[----:B------:R-:W-:Y:S01]  /*1190*/  USHF.L.U32 UR6, UR13, 0x1, URZ ;  /* 0x000000010d067899 */ /* 0x000fe200080006ff */
[----:B---3--:R-:W-:Y:S01]  /*11a0*/  LEA R6, P0, R14, UR8, 0x1 ;  /* 0x000000080e067c11 */ /* 0x008fe2000f8008ff */
[----:B------:R-:W-:Y:S01]  /*11b0*/  USHF.L.U32 UR22, UR22, 0x5, URZ ;  /* 0x0000000516167899 */ /* 0x000fe200080006ff */
[----:B------:R-:W-:Y:S01]  /*11c0*/  LEA R10, P1, R18, UR8, 0x1 ;  /* 0x00000008120a7c11 */ /* 0x000fe2000f8208ff */
[----:B------:R-:W-:Y:S01]  /*11d0*/  IMAD R219, R209, UR23, R23 ;  /* 0x00000017d1db7c24 */ /* 0x000fe2000f8e0217 */
        /* <DEDUP_REMOVED lines=11> */
[----:B------:R-:W-:Y:S01]  /*1290*/  LEA.HI.X R11, R18, UR9, R8, 0x1, P1 ;  /* 0x00000009120b7c11 */ /* 0x000fe200088f0c08 */
[----:B------:R-:W2:Y:S01]  /*12a0*/  LDCU UR9, c[0x0][0x3e0] ;  /* 0x00007c00ff0977ac */ /* 0x000ea20008000800 */
        /* <DEDUP_REMOVED lines=29> */
[----:B------:R-:W4:Y:S01]  /*1480*/  S2R R4, SR_CTAID.X ;  /* 0x0000000000047919 */ /* 0x000f220000002500 */
[----:B--2---:R-:W2:Y:S01]  /*1490*/  S2R R10, SR_TID.X ;  /* 0x00000000000a7919 */ /* 0x004ea20000002100 */
[----:B------:R-:W-:Y:S01]  /*14a0*/  IMAD R11, R14, R205, RZ ;  /* 0x000000cd0e0b7224 */ /* 0x000fe200078e02ff */
[----:B------:R-:W-:Y:S01]  /*14b0*/  USHF.R.S32.HI UR5, URZ, 0x1f, UR9 ;  /* 0x0000001fff057899 */ /* 0x000fe20008011409 */
[----:B---3--:R-:W4:Y:S01]  /*14c0*/  LDC.64 R6, c[0x0][0x5f8] ;  /* 0x00017e00ff067b82 */ /* 0x008f220000000a00 */
[----:B------:R-:W-:-:S07]  /*14d0*/  DEPBAR.LE SB0, 0x1 ;  /* 0x000080400000791a */ /* 0x000fce0000000000 */
[----:B------:R-:W-:Y:S01]  /*14e0*/  BAR.SYNC.DEFER_BLOCKING 0x0 ;  /* 0x0000000000007b1d */ /* 0x000fe20000010000 */
[----:B------:R-:W-:-:S04]  /*14f0*/  IMAD.IADD R11, R17, 0x1, R11 ;  /* 0x00000001110b7824 */ /* 0x000fc800078e020b */
[----:B------:R-:W-:Y:S01]  /*1500*/  IMAD R11, R11, UR9, RZ ;  /* 0x000000090b0b7c24 */ /* 0x000fe2000f8e02ff */
[----:B------:R-:W-:-:S03]  /*1510*/  ISETP.NE.U32.AND P0, PT, R8, RZ, PT ;  /* 0x000000ff0800720c */ /* 0x000fc60003f05070 */
[C---:B------:R-:W-:Y:S02]  /*1520*/  IMAD R11, R16.reuse, UR5, R11 ;  /* 0x00000005100b7c24 */ /* 0x040fe4000f8e020b */
[----:B------:R-:W-:Y:S01]  /*1530*/  IMAD.WIDE.U32 R16, R16, UR9, RZ ;  /* 0x0000000910107c25 */ /* 0x000fe2000f8e00ff */
[----:B------:R-:W-:-:S03]  /*1540*/  ISETP.NE.AND.EX P0, PT, R9, RZ, PT, P0 ;  /* 0x000000ff0900720c */ /* 0x000fc60003f05300 */
[----:B------:R-:W-:Y:S02]  /*1550*/  IMAD R14, R204, UR4, RZ ;  /* 0x00000004cc0e7c24 */ /* 0x000fe4000f8e02ff */
[----:B------:R-:W-:Y:S01]  /*1560*/  IMAD.IADD R11, R17, 0x1, R11 ;  /* 0x00000001110b7824 */ /* 0x000fe200078e020b */
[----:B------:R-:W-:Y:S01]  /*1570*/  USHF.R.S32.HI UR5, URZ, 0x1f, UR4 ;  /* 0x0000001fff057899 */ /* 0x000fe20008011404 */
[----:B------:R-:W-:Y:S02]  /*1580*/  SEL R12, R12, RZ, P0 ;  /* 0x000000ff0c0c7207 */ /* 0x000fe40000000000 */
[--C-:B------:R-:W-:Y:S01]  /*1590*/  SHF.R.S32.HI R15, RZ, 0x1f, R14.reuse ;  /* 0x0000001fff0f7819 */ /* 0x100fe2000001140e */
[----:B------:R-:W-:Y:S01]  /*15a0*/  IMAD R11, R11, UR4, RZ ;  /* 0x000000040b0b7c24 */ /* 0x000fe2000f8e02ff */
[----:B------:R1:W3:Y:S04]  /*15b0*/  LDSM.16.M88.4 R116, [R201] ;  /* 0x00000000c974783b */ /* 0x0002e80000000200 */
        /* <DEDUP_REMOVED lines=15> */
[----:B------:R-:W-:Y:S01]  /*16b0*/  UIMAD.WIDE UR10, UR9, UR4, URZ ;  /* 0x00000004090a72a5 */ /* 0x000fe2000f8e02ff */
[----:B------:R-:W-:Y:S01]  /*16c0*/  IMAD.WIDE.U32 R14, R16, UR4, R14 ;  /* 0x00000004100e7c25 */ /* 0x000fe2000f8e000e */
[----:B------:R-:W-:-:S03]  /*16d0*/  IADD3 R12, P0, PT, R12, UR34, RZ ;  /* 0x000000220c0c7c10 */ /* 0x000fc6000ff1e0ff */
[----:B------:R-:W-:Y:S01]  /*16e0*/  IMAD R11, R16, UR5, R11 ;  /* 0x00000005100b7c24 */ /* 0x000fe2000f8e020b */
[----:B------:R-:W-:Y:S01]  /*16f0*/  UIMAD UR9, UR9, UR4, URZ ;  /* 0x00000004090972a4 */ /* 0x000fe2000f8e02ff */
[----:B------:R-:W-:Y:S01]  /*1700*/  IMAD.X R9, RZ, RZ, UR33, P0 ;  /* 0x00000021ff097e24 */ /* 0x000fe200080e06ff */
[----:B--2---:R-:W-:Y:S01]  /*1710*/  LOP3.LUT R10, R10, 0x1f, RZ, 0xc0, !PT ;  /* 0x0000001f0a0a7812 */ /* 0x004fe200078ec0ff */
[----:B------:R-:W-:Y:S01]  /*1720*/  IMAD R8, R12, UR11, RZ ;  /* 0x0000000b0c087c24 */ /* 0x000fe2000f8e02ff */
[----:B------:R-:W-:Y:S01]  /*1730*/  IADD3 R15, PT, PT, R15, R11, RZ ;  /* 0x0000000b0f0f7210 */ /* 0x000fe20007ffe0ff */
[----:B----4-:R-:W-:Y:S01]  /*1740*/  IMAD.WIDE.U32 R16, R4, R6, RZ ;  /* 0x0000000604107225 */ /* 0x010fe200078e00ff */
[----:B------:R-:W2:Y:S03]  /*1750*/  LDCU.64 UR4, c[0x0][0x570] ;  /* 0x0000ae00ff0477ac */ /* 0x000ea60008000a00 */
        /* <DEDUP_REMOVED lines=58> */
[----:B------:R-:W1:Y:S01]  /*1b00*/  LDCU UR11, c[0x0][0x45c] ;  /* 0x00008b80ff0b77ac */ /* 0x000e620008000800 */
[----:B------:R-:W-:Y:S02]  /*1b10*/  USHF.L.U32 UR9, UR9, 0x3, URZ ;  /* 0x0000000309097899 */ /* 0x000fe400080006ff */
[----:B--2---:R-:W-:Y:S02]  /*1b20*/  USHF.L.U32 UR5, UR5, 0x6, URZ ;  /* 0x0000000605057899 */ /* 0x004fe400080006ff */
[----:B---3--:R-:W-:Y:S01]  /*1b30*/  USHF.L.U32 UR4, UR4, 0x6, URZ ;  /* 0x0000000604047899 */ /* 0x008fe200080006ff */
[----:B------:R-:W-:-:S02]  /*1b40*/  IADD3 R188, PT, PT, R202, R5, RZ ;  /* 0x00000005cabc7210 */ /* 0x000fc40007ffe0ff */
[----:B----4-:R-:W-:-:S09]  /*1b50*/  MOV R95, RZ ;  /* 0x000000ff005f7202 */ /* 0x010fd20000000f00 */
.L_x_1123:
[----:B------:R-:W0:Y:S01]  /*1b60*/  LDGDEPBAR ;  /* 0x00000000000079af */ /* 0x000e220000000000 */
[-C--:B------:R-:W-:Y:S01]  /*1b70*/  IADD3 R182, PT, PT, R200, R189.reuse, RZ ;  /* 0x000000bdc8b67210 */ /* 0x080fe20007ffe0ff */
[----:B-----5:R-:W-:Y:S01]  /*1b80*/  FMUL.FTZ R248, R222, 1.4426950216293334961 ;  /* 0x3fb8aa3bdef87820 */ /* 0x020fe20000410000 */
[----:B------:R-:W-:Y:S01]  /*1b90*/  IADD3 R181, PT, PT, R198, R189, RZ ;  /* 0x000000bdc6b57210 */ /* 0x000fe20007ffe0ff */
[C---:B------:R-:W-:Y:S01]  /*1ba0*/  FMUL.FTZ R249, R223.reuse, 1.4426950216293334961 ;  /* 0x3fb8aa3bdff97820 */ /* 0x040fe20000410000 */
        /* <DEDUP_REMOVED lines=9> */
[----:B------:R-:W-:Y:S08]  /*1c40*/  LDSM.16.M88.4 R52, [R189] ;  /* 0x00000000bd34783b */ /* 0x000ff00000000200 */
[----:B------:R-:W2:Y:S08]  /*1c50*/  LDSM.16.M88.4 R56, [R201+-0x4000] ;  /* 0xffc00000c938783b */ /* 0x000eb00000000200 */
[----:B------:R-:W3:Y:S08]  /*1c60*/  LDSM.16.M88.4 R60, [R201+-0x3800] ;  /* 0xffc80000c93c783b */ /* 0x000ef00000000200 */
[----:B------:R-:W-:Y:S08]  /*1c70*/  LDSM.16.M88.4 R64, [R182] ;  /* 0x00000000b640783b */ /* 0x000ff00000000200 */
[----:B------:R-:W4:Y:S08]  /*1c80*/  LDSM.16.M88.4 R100, [R199+-0x4000] ;  /* 0xffc00000c764783b */ /* 0x000f300000000200 */
[----:B------:R-:W4:Y:S04]  /*1c90*/  LDG.E R238, desc[UR26][R250.64] ;  /* 0x0000001afaee7981 */ /* 0x000f28000c1e1900 */
        /* <DEDUP_REMOVED lines=26> */
[----:B------:R-:W-:Y:S07]  /*1e40*/  LDSM.16.M88.4 R60, [R181+0x2000] ;  /* 0x00200000b53c783b */ /* 0x000fee0000000200 */
        /* <DEDUP_REMOVED lines=11> */
[----:B------:R4:W4:Y:S04]  /*1f00*/  LDG.E R113, desc[UR26][R250.64+0x20] ;  /* 0x0000201afa717981 */ /* 0x000928000c1e1900 */
[----:B------:R-:W3:Y:S03]  /*1f10*/  LDSM.16.M88.4 R100, [R180+0x2000] ;  /* 0x00200000b464783b */ /* 0x000ee60000000200 */
[C---:B------:R-:W-:Y:S08]  /*1f20*/  HMMA.16816.F32.BF16 R8, R108.reuse, R114, R8 ;  /* 0x000000726c08723c */ /* 0x040ff00000041808 */
[C---:B-1----:R-:W-:Y:S08]  /*1f30*/  HMMA.16816.F32.BF16 R12, R108.reuse, R56, R12 ;  /* 0x000000386c0c723c */ /* 0x042ff0000004180c */
[----:B------:R-:W-:Y:S08]  /*1f40*/  HMMA.16816.F32.BF16 R16, R108, R58, R16 ;  /* 0x0000003a6c10723c */ /* 0x000ff00000041810 */
[C---:B--2---:R-:W-:Y:S08]  /*1f50*/  HMMA.16816.F32.BF16 R4, R60.reuse, R64, R4 ;  /* 0x000000403c04723c */ /* 0x044ff00000041804 */
[C---:B------:R-:W-:Y:S08]  /*1f60*/  HMMA.16816.F32.BF16 R8, R60.reuse, R66, R8 ;  /* 0x000000423c08723c */ /* 0x040ff00000041808 */
[C---:B---3--:R-:W-:Y:S08]  /*1f70*/  HMMA.16816.F32.BF16 R12, R60.reuse, R52, R12 ;  /* 0x000000343c0c723c */ /* 0x048ff0000004180c */
[----:B------:R-:W-:Y:S01]  /*1f80*/  HMMA.16816.F32.BF16 R16, R60, R54, R16 ;  /* 0x000000363c10723c */ /* 0x000fe20000041810 */
[----:B------:R-:W1:Y:S07]  /*1f90*/  LDSM.16.M88.4 R52, [R196+-0x1800] ;  /* 0xffe80000c434783b */ /* 0x000e6e0000000200 */
[C---:B------:R-:W-:Y:S08]  /*1fa0*/  HMMA.16816.F32.BF16 R4, R100.reuse, R104, R4 ;  /* 0x000000686404723c */ /* 0x040ff00000041804 */
        /* <DEDUP_REMOVED lines=9> */
[----:B------:R-:W-:Y:S01]  /*2040*/  FMUL.FTZ R235, R11, UR12 ;  /* 0x0000000c0beb7c20 */ /* 0x000fe20008410000 */
[C---:B-1----:R-:W-:Y:S04]  /*2050*/  HMMA.16816.F32.BF16 R12, R100.reuse, R52, R12 ;  /* 0x00000034640c723c */ /* 0x042fe8000004180c */
[----:B------:R-:W4:Y:S04]  /*2060*/  MUFU.TANH R187, R187 ;  /* 0x000000bb00bb7308 */ /* 0x000f280000002400 */
[----:B------:R-:W-:Y:S06]  /*2070*/  HMMA.16816.F32.BF16 R16, R100, R54, R16 ;  /* 0x000000366410723c */ /* 0x000fec0000041810 */
[----:B------:R-:W1:Y:S01]  /*2080*/  MUFU.TANH R229, R229 ;  /* 0x000000e500e57308 */ /* 0x000e620000002400 */
[C-C-:B--2---:R-:W-:Y:S01]  /*2090*/  FFMA.FTZ R243, R183.reuse, UR11, -R249.reuse ;  /* 0x0000000bb7f37c23 */ /* 0x144fe200080108f9 */
[----:B------:R-:W-:Y:S04]  /*20a0*/  FFMA.FTZ R183, -R183, R183, 1 ;  /* 0x3f800000b7b77423 */ /* 0x000fe800000101b7 */
[----:B------:R-:W-:Y:S04]  /*20b0*/  FMUL.FTZ R183, R183, UR12 ;  /* 0x0000000cb7b77c20 */ /* 0x000fe80008410000 */
[----:B------:R-:W2:Y:S01]  /*20c0*/  MUFU.TANH R184, R184 ;  /* 0x000000b800b87308 */ /* 0x000ea20000002400 */
[----:B------:R-:W-:Y:S01]  /*20d0*/  FMUL.FTZ R236, R12, UR12 ;  /* 0x0000000c0cec7c20 */ /* 0x000fe20008410000 */
[----:B------:R-:W-:Y:S01]  /*20e0*/  FMUL.FTZ R237, R13, UR12 ;  /* 0x0000000c0ded7c20 */ /* 0x000fe20008410000 */
[----:B------:R-:W-:Y:S01]  /*20f0*/  FMUL.FTZ R239, R14, UR12 ;  /* 0x0000000c0eef7c20 */ /* 0x000fe20008410000 */
[----:B------:R-:W-:Y:S01]  /*2100*/  FMUL.FTZ R244, R15, UR12 ;  /* 0x0000000c0ff47c20 */ /* 0x000fe20008410000 */
[C-C-:B----4-:R-:W-:Y:S01]  /*2110*/  FFMA.FTZ R251, R187.reuse, UR11, -R249.reuse ;  /* 0x0000000bbbfb7c23 */ /* 0x150fe200080108f9 */
[----:B------:R-:W-:Y:S04]  /*2120*/  FFMA.FTZ R187, -R187, R187, 1 ;  /* 0x3f800000bbbb7423 */ /* 0x000fe800000101bb */
[----:B------:R-:W3:Y:S01]  /*2130*/  MUFU.TANH R185, R185 ;  /* 0x000000b900b97308 */ /* 0x000ee20000002400 */
[----:B------:R-:W-:Y:S01]  /*2140*/  FMUL.FTZ R245, R16, UR12 ;  /* 0x0000000c10f57c20 */ /* 0x000fe20008410000 */
[----:B------:R-:W-:Y:S01]  /*2150*/  FMUL.FTZ R247, R18, UR12 ;  /* 0x0000000c12f77c20 */ /* 0x000fe20008410000 */
[----:B------:R-:W-:Y:S01]  /*2160*/  FMUL.FTZ R246, R17, UR12 ;  /* 0x0000000c11f67c20 */ /* 0x000fe20008410000 */
[----:B------:R-:W-:Y:S01]  /*2170*/  FMUL.FTZ R107, R19, UR12 ;  /* 0x0000000c136b7c20 */ /* 0x000fe20008410000 */
[C-C-:B-1----:R-:W-:Y:S01]  /*2180*/  FFMA.FTZ R250, R229.reuse, UR11, -R249.reuse ;  /* 0x0000000be5fa7c23 */ /* 0x142fe200080108f9 */
[----:B------:R-:W-:Y:S04]  /*2190*/  FFMA.FTZ R229, -R229, R229, 1 ;  /* 0x3f800000e5e57423 */ /* 0x000fe800000101e5 */
[----:B------:R-:W1:Y:S01]  /*21a0*/  MUFU.TANH R186, R186 ;  /* 0x000000ba00ba7308 */ /* 0x000e620000002400 */
[----:B------:R-:W-:Y:S01]  /*21b0*/  FMUL.FTZ R187, R187, UR12 ;  /* 0x0000000cbbbb7c20 */ /* 0x000fe20008410000 */
[C-C-:B--2---:R-:W-:Y:S01]  /*21c0*/  FFMA.FTZ R242, R184.reuse, UR11, -R249.reuse ;  /* 0x0000000bb8f27c23 */ /* 0x144fe200080108f9 */
[----:B------:R-:W-:Y:S01]  /*21d0*/  FFMA.FTZ R184, -R184, R184, 1 ;  /* 0x3f800000b8b87423 */ /* 0x000fe200000101b8 */
[----:B------:R-:W-:Y:S03]  /*21e0*/  FMUL.FTZ R229, R229, UR12 ;  /* 0x0000000ce5e57c20 */ /* 0x000fe60008410000 */
[----:B------:R-:W-:Y:S03]  /*21f0*/  FMUL.FTZ R184, R184, UR12 ;  /* 0x0000000cb8b87c20 */ /* 0x000fe60008410000 */
[----:B------:R-:W2:Y:S01]  /*2200*/  MUFU.TANH R234, R234 ;  /* 0x000000ea00ea7308 */ /* 0x000ea20000002400 */
[C-C-:B---3--:R-:W-:Y:S01]  /*2210*/  FFMA.FTZ R241, R185.reuse, UR11, -R248.reuse ;  /* 0x0000000bb9f17c23 */ /* 0x148fe200080108f8 */
[----:B------:R-:W-:Y:S04]  /*2220*/  FFMA.FTZ R185, -R185, R185, 1 ;  /* 0x3f800000b9b97423 */ /* 0x000fe800000101b9 */
[----:B------:R-:W-:Y:S04]  /*2230*/  FMUL.FTZ R185, R185, UR12 ;  /* 0x0000000cb9b97c20 */ /* 0x000fe80008410000 */
[----:B------:R-:W3:Y:S01]  /*2240*/  MUFU.TANH R235, R235 ;  /* 0x000000eb00eb7308 */ /* 0x000ee20000002400 */
[C-C-:B-1----:R-:W-:Y:S01]  /*2250*/  FFMA.FTZ R240, R186.reuse, UR11, -R248.reuse ;  /* 0x0000000bbaf07c23 */ /* 0x142fe200080108f8 */
[----:B------:R-:W-:Y:S04]  /*2260*/  FFMA.FTZ R186, -R186, R186, 1 ;  /* 0x3f800000baba7423 */ /* 0x000fe800000101ba */
[----:B------:R-:W-:Y:S04]  /*2270*/  FMUL.FTZ R186, R186, UR12 ;  /* 0x0000000cbaba7c20 */ /* 0x000fe80008410000 */
[----:B------:R-:W1:Y:S01]  /*2280*/  MUFU.TANH R236, R236 ;  /* 0x000000ec00ec7308 */ /* 0x000e620000002400 */
[C-C-:B--2---:R-:W-:Y:S01]  /*2290*/  FFMA.FTZ R180, R234.reuse, UR11, -R248.reuse ;  /* 0x0000000beab47c23 */ /* 0x144fe200080108f8 */
[----:B------:R-:W-:Y:S04]  /*22a0*/  FFMA.FTZ R234, -R234, R234, 1 ;  /* 0x3f800000eaea7423 */ /* 0x000fe800000101ea */
[----:B------:R-:W-:Y:S04]  /*22b0*/  FMUL.FTZ R234, R234, UR12 ;  /* 0x0000000ceaea7c20 */ /* 0x000fe80008410000 */
[----:B------:R-:W2:Y:S01]  /*22c0*/  MUFU.TANH R237, R237 ;  /* 0x000000ed00ed7308 */ /* 0x000ea20000002400 */
[C-C-:B---3--:R-:W-:Y:S01]  /*22d0*/  FFMA.FTZ R252, R235.reuse, UR11, -R248.reuse ;  /* 0x0000000bebfc7c23 */ /* 0x148fe200080108f8 */
[----:B------:R-:W-:Y:S08]  /*22e0*/  FFMA.FTZ R235, -R235, R235, 1 ;  /* 0x3f800000ebeb7423 */ /* 0x000ff000000101eb */
[----:B------:R-:W-:Y:S01]  /*22f0*/  MUFU.TANH R239, R239 ;  /* 0x000000ef00ef7308 */ /* 0x000fe20000002400 */
[C-C-:B-1----:R-:W-:Y:S01]  /*2300*/  FFMA.FTZ R106, R236.reuse, UR11, -R249.reuse ;  /* 0x0000000bec6a7c23 */ /* 0x142fe200080108f9 */
[----:B------:R-:W-:Y:S04]  /*2310*/  FFMA.FTZ R236, -R236, R236, 1 ;  /* 0x3f800000ecec7423 */ /* 0x000fe800000101ec */
[----:B------:R-:W-:Y:S04]  /*2320*/  FMUL.FTZ R236, R236, UR12 ;  /* 0x0000000cecec7c20 */ /* 0x000fe80008410000 */
[----:B------:R-:W-:Y:S01]  /*2330*/  MUFU.TANH R244, R244 ;  /* 0x000000f400f47308 */ /* 0x000fe20000002400 */
[C-C-:B--2---:R-:W-:Y:S01]  /*2340*/  FFMA.FTZ R103, R237.reuse, UR11, -R249.reuse ;  /* 0x0000000bed677c23 */ /* 0x144fe200080108f9 */
[----:B------:R-:W-:Y:S04]  /*2350*/  FFMA.FTZ R237, -R237, R237, 1 ;  /* 0x3f800000eded7423 */ /* 0x000fe800000101ed */
[----:B------:R-:W-:Y:S04]  /*2360*/  FMUL.FTZ R237, R237, UR12 ;  /* 0x0000000ceded7c20 */ /* 0x000fe80008410000 */
[----:B------:R-:W1:Y:S10]  /*2370*/  MUFU.TANH R247, R247 ;  /* 0x000000f700f77308 */ /* 0x000e740000002400 */
[----:B------:R-:W2:Y:S10]  /*2380*/  MUFU.TANH R245, R245 ;  /* 0x000000f500f57308 */ /* 0x000eb40000002400 */
[----:B------:R3:W-:Y:S01]  /*2390*/  MUFU.EX2 R114, R251 ;  /* 0x000000fb00727308 */ /* 0x0007e20000000800 */
[C-C-:B-1----:R-:W-:Y:S01]  /*23a0*/  FFMA.FTZ R115, R247.reuse, UR11, -R248.reuse ;  /* 0x0000000bf7737c23 */ /* 0x142fe200080108f8 */
[----:B------:R-:W-:Y:S08]  /*23b0*/  FFMA.FTZ R247, -R247, R247, 1 ;  /* 0x3f800000f7f77423 */ /* 0x000ff000000101f7 */
[----:B------:R1:W4:Y:S01]  /*23c0*/  MUFU.EX2 R105, R250 ;  /* 0x000000fa00697308 */ /* 0x0003220000000800 */
[----:B------:R-:W-:Y:S09]  /*23d0*/  FMUL.FTZ R247, R247, UR12 ;  /* 0x0000000cf7f77c20 */ /* 0x000ff20008410000 */
[----:B------:R-:W4:Y:S01]  /*23e0*/  MUFU.TANH R246, R246 ;  /* 0x000000f600f67308 */ /* 0x000f220000002400 */
[C-C-:B--2---:R-:W-:Y:S01]  /*23f0*/  FFMA.FTZ R102, R245.reuse, UR11, -R249.reuse ;  /* 0x0000000bf5667c23 */ /* 0x144fe200080108f9 */
[----:B------:R-:W-:Y:S01]  /*2400*/  FFMA.FTZ R245, -R245, R245, 1 ;  /* 0x3f800000f5f57423 */ /* 0x000fe200000101f5 */
[--C-:B---3--:R-:W-:Y:S03]  /*2410*/  FFMA.FTZ R251, R239, UR11, -R248.reuse ;  /* 0x0000000beffb7c23 */ /* 0x108fe600080108f8 */
[----:B------:R-:W-:Y:S04]  /*2420*/  FMUL.FTZ R245, R245, UR12 ;  /* 0x0000000cf5f57c20 */ /* 0x000fe80008410000 */
[----:B------:R-:W2:Y:S01]  /*2430*/  MUFU.TANH R107, R107 ;  /* 0x0000006b006b7308 */ /* 0x000ea20000002400 */
[----:B------:R-:W-:Y:S01]  /*2440*/  FFMA.FTZ R239, -R239, R239, 1 ;  /* 0x3f800000efef7423 */ /* 0x000fe200000101ef */
[C-C-:B-1----:R-:W-:Y:S01]  /*2450*/  FFMA.FTZ R250, R244.reuse, UR11, -R248.reuse ;  /* 0x0000000bf4fa7c23 */ /* 0x142fe200080108f8 */
[----:B----4-:R-:W-:Y:S01]  /*2460*/  F2FP.BF16.F32.PACK_AB R58, R105, R114 ;  /* 0x00000072693a723e */ /* 0x010fe200000010ff */
[----:B------:R-:W-:Y:S01]  /*2470*/  FFMA.FTZ R244, -R244, R244, 1 ;  /* 0x3f800000f4f47423 */ /* 0x000fe200000101f4 */
[----:B------:R-:W-:Y:S05]  /*2480*/  FMUL.FTZ R239, R239, UR12 ;  /* 0x0000000cefef7c20 */ /* 0x000fea0008410000 */
[----:B------:R-:W-:Y:S01]  /*2490*/  MUFU.EX2 R243, R243 ;  /* 0x000000f300f37308 */ /* 0x000fe20000000800 */
[----:B------:R-:W-:Y:S01]  /*24a0*/  FMUL.FTZ R244, R244, UR12 ;  /* 0x0000000cf4f47c20 */ /* 0x000fe20008410000 */
[C---:B------:R-:W-:Y:S01]  /*24b0*/  FFMA.FTZ R249, R246.reuse, UR11, -R249 ;  /* 0x0000000bf6f97c23 */ /* 0x040fe200080108f9 */
[----:B------:R-:W-:Y:S07]  /*24c0*/  FFMA.FTZ R246, -R246, R246, 1 ;  /* 0x3f800000f6f67423 */ /* 0x000fee00000101f6 */
[----:B------:R-:W1:Y:S01]  /*24d0*/  MUFU.EX2 R242, R242 ;  /* 0x000000f200f27308 */ /* 0x000e620000000800 */
[----:B------:R-:W-:Y:S09]  /*24e0*/  FMUL.FTZ R246, R246, UR12 ;  /* 0x0000000cf6f67c20 */ /* 0x000ff20008410000 */
[----:B------:R-:W-:Y:S01]  /*24f0*/  MUFU.EX2 R241, R241 ;  /* 0x000000f100f17308 */ /* 0x000fe20000000800 */
[----:B--2---:R-:W-:Y:S09]  /*2500*/  FFMA.FTZ R248, R107, UR11, -R248 ;  /* 0x0000000b6bf87c23 */ /* 0x004ff200080108f8 */
[----:B------:R-:W2:Y:S10]  /*2510*/  MUFU.EX2 R240, R240 ;  /* 0x000000f000f07308 */ /* 0x000eb40000000800 */
[----:B------:R-:W-:Y:S01]  /*2520*/  MUFU.EX2 R180, R180 ;  /* 0x000000b400b47308 */ /* 0x000fe20000000800 */
[----:B-1----:R-:W-:Y:S09]  /*2530*/  F2FP.BF16.F32.PACK_AB R59, R242, R243 ;  /* 0x000000f3f23b723e */ /* 0x002ff200000010ff */
[----:B------:R-:W1:Y:S01]  /*2540*/  MUFU.EX2 R252, R252 ;  /* 0x000000fc00fc7308 */ /* 0x000e620000000800 */
[----:B------:R-:W-:Y:S09]  /*2550*/  STS [R211], R59 ;  /* 0x0000003bd3007388 */ /* 0x000ff20000000800 */
[----:B------:R-:W-:Y:S01]  /*2560*/  MUFU.EX2 R106, R106 ;  /* 0x0000006a006a7308 */ /* 0x000fe20000000800 */
[----:B--2---:R-:W-:Y:S09]  /*2570*/  F2FP.BF16.F32.PACK_AB R57, R240, R241 ;  /* 0x000000f1f039723e */ /* 0x004ff200000010ff */
[----:B------:R-:W2:Y:S01]  /*2580*/  MUFU.EX2 R103, R103 ;  /* 0x0000006700677308 */ /* 0x000ea20000000800 */
[----:B------:R-:W-:Y:S09]  /*2590*/  STS [R211+0x400], R57 ;  /* 0x00040039d3007388 */ /* 0x000ff20000000800 */
[----:B------:R-:W-:Y:S01]  /*25a0*/  MUFU.EX2 R251, R251 ;  /* 0x000000fb00fb7308 */ /* 0x000fe20000000800 */
[----:B-1----:R-:W-:Y:S01]  /*25b0*/  F2FP.BF16.F32.PACK_AB R62, R252, R180 ;  /* 0x000000b4fc3e723e */ /* 0x002fe200000010ff */
[----:B------:R-:W-:Y:S08]  /*25c0*/  STS [R227], R58 ;  /* 0x0000003ae3007388 */ /* 0x000ff00000000800 */
[----:B------:R-:W1:Y:S01]  /*25d0*/  MUFU.EX2 R250, R250 ;  /* 0x000000fa00fa7308 */ /* 0x000e620000000800 */
[----:B------:R-:W-:Y:S09]  /*25e0*/  STS [R227+0x400], R62 ;  /* 0x0004003ee3007388 */ /* 0x000ff20000000800 */
[----:B------:R-:W-:Y:S01]  /*25f0*/  MUFU.EX2 R101, R249 ;  /* 0x000000f900657308 */ /* 0x000fe20000000800 */
[----:B--2---:R-:W-:Y:S09]  /*2600*/  F2FP.BF16.F32.PACK_AB R63, R103, R106 ;  /* 0x0000006a673f723e */ /* 0x004ff200000010ff */
[----:B------:R-:W2:Y:S01]  /*2610*/  MUFU.EX2 R102, R102 ;  /* 0x0000006600667308 */ /* 0x000ea20000000800 */
[----:B------:R-:W-:Y:S09]  /*2620*/  STS [R226], R63 ;  /* 0x0000003fe2007388 */ /* 0x000ff20000000800 */
[----:B------:R2:W-:Y:S01]  /*2630*/  MUFU.EX2 R249, R115 ;  /* 0x0000007300f97308 */ /* 0x0005e20000000800 */
[----:B-1----:R-:W-:Y:S09]  /*2640*/  F2FP.BF16.F32.PACK_AB R181, R250, R251 ;  /* 0x000000fbfab5723e */ /* 0x002ff200000010ff */
[----:B------:R-:W1:Y:S01]  /*2650*/  MUFU.EX2 R248, R248 ;  /* 0x000000f800f87308 */ /* 0x000e620000000800 */
[----:B------:R-:W-:Y:S01]  /*2660*/  STS [R226+0x400], R181 ;  /* 0x000400b5e2007388 */ /* 0x000fe20000000800 */
[----:B--2---:R-:W-:Y:S02]  /*2670*/  F2FP.BF16.F32.PACK_AB R115, R101, R102 ;  /* 0x000000666573723e */ /* 0x004fe400000010ff */
[----:B-1----:R-:W-:Y:S03]  /*2680*/  F2FP.BF16.F32.PACK_AB R182, R248, R249 ;  /* 0x000000f9f8b6723e */ /* 0x002fe600000010ff */
        /* <DEDUP_REMOVED lines=33> */
[----:B------:R-:W-:Y:S03]  /*28a0*/  HMMA.16816.F32.BF16 R16, R60, R162, R16 ;  /* 0x000000a23c10723c */ /* 0x000fe60000041810 */
[----:B------:R-:W-:Y:S04]  /*28b0*/  IADD3 R62, PT, PT, R224, 0x1, RZ ;  /* 0x00000001e03e7810 */ /* 0x000fe80007ffe0ff */
[----:B------:R-:W-:Y:S01]  /*28c0*/  ISETP.NE.AND P1, PT, R62, 0x1, PT ;  /* 0x000000013e00780c */ /* 0x000fe20003f25270 */
        /* <DEDUP_REMOVED lines=13> */
[----:B------:R-:W-:Y:S01]  /*29a0*/  FADD.FTZ R63, -R238, R8 ;  /* 0x00000008ee3f7221 */ /* 0x000fe20000010100 */
[----:B------:R-:W-:Y:S01]  /*29b0*/  FMUL.FTZ R183, R183, R243 ;  /* 0x000000f3b7b77220 */ /* 0x000fe20000410000 */
[----:B------:R-:W-:Y:S01]  /*29c0*/  FMUL.FTZ R184, R184, R242 ;  /* 0x000000f2b8b87220 */ /* 0x000fe20000410000 */
[----:B------:R-:W-:Y:S01]  /*29d0*/  FMUL.FTZ R62, R105, R62 ;  /* 0x0000003e693e7220 */ /* 0x000fe20000410000 */
[----:B------:R-:W-:Y:S02]  /*29e0*/  FMUL.FTZ R63, R114, R63 ;  /* 0x0000003f723f7220 */ /* 0x000fe40000410000 */
[C---:B------:R-:W-:Y:S01]  /*29f0*/  FADD.FTZ R243, -R238.reuse, R12 ;  /* 0x0000000ceef37221 */ /* 0x040fe20000010100 */
[----:B------:R-:W-:Y:S01]  /*2a00*/  FADD.FTZ R242, -R238, R13 ;  /* 0x0000000deef27221 */ /* 0x000fe20000010100 */
[----:B------:R-:W-:Y:S01]  /*2a10*/  FMUL.FTZ R187, R187, R63 ;  /* 0x0000003fbbbb7220 */ /* 0x000fe20000410000 */
[----:B------:R-:W-:Y:S01]  /*2a20*/  FMUL.FTZ R229, R229, R62 ;  /* 0x0000003ee5e57220 */ /* 0x000fe20000410000 */
[----:B------:R-:W-:Y:S01]  /*2a30*/  F2FP.BF16.F32.PACK_AB R184, R184, R183 ;  /* 0x000000b7b8b8723e */ /* 0x000fe200000010ff */
[----:B------:R-:W-:Y:S01]  /*2a40*/  FMUL.FTZ R242, R103, R242 ;  /* 0x000000f267f27220 */ /* 0x000fe20000410000 */
[----:B------:R-:W-:Y:S02]  /*2a50*/  FMUL.FTZ R243, R106, R243 ;  /* 0x000000f36af37220 */ /* 0x000fe40000410000 */
[C---:B------:R-:W-:Y:S01]  /*2a60*/  FADD.FTZ R105, -R238.reuse, R16 ;  /* 0x00000010ee697221 */ /* 0x040fe20000010100 */
[----:B------:R-:W-:Y:S01]  /*2a70*/  FADD.FTZ R238, -R238, R17 ;  /* 0x00000011eeee7221 */ /* 0x000fe20000010100 */
[----:B------:R-:W-:Y:S01]  /*2a80*/  FMUL.FTZ R237, R237, R242 ;  /* 0x000000f2eded7220 */ /* 0x000fe20000410000 */
[----:B------:R-:W-:Y:S01]  /*2a90*/  F2FP.BF16.F32.PACK_AB R242, R229, R187 ;  /* 0x000000bbe5f2723e */ /* 0x000fe200000010ff */
[----:B------:R-:W-:Y:S01]  /*2aa0*/  FMUL.FTZ R183, R102, R105 ;  /* 0x0000006966b77220 */ /* 0x000fe20000410000 */
[----:B------:R-:W-:Y:S01]  /*2ab0*/  FMUL.FTZ R238, R101, R238 ;  /* 0x000000ee65ee7220 */ /* 0x000fe20000410000 */
[----:B------:R-:W-:Y:S01]  /*2ac0*/  FADD.FTZ R187, -R113, R7 ;  /* 0x0000000771bb7221 */ /* 0x000fe20000010100 */
[----:B------:R-:W-:Y:S01]  /*2ad0*/  FMUL.FTZ R236, R236, R243 ;  /* 0x000000f3ecec7220 */ /* 0x000fe20000410000 */
[----:B------:R-:W-:Y:S01]  /*2ae0*/  FMUL.FTZ R183, R245, R183 ;  /* 0x000000b7f5b77220 */ /* 0x000fe20000410000 */
[----:B------:R-:W-:Y:S01]  /*2af0*/  FMUL.FTZ R238, R246, R238 ;  /* 0x000000eef6ee7220 */ /* 0x000fe20000410000 */
[----:B------:R-:W-:Y:S01]  /*2b00*/  FADD.FTZ R246, -R113, R6 ;  /* 0x0000000671f67221 */ /* 0x000fe20000010100 */
[----:B------:R-:W-:Y:S01]  /*2b10*/  FMUL.FTZ R187, R240, R187 ;  /* 0x000000bbf0bb7220 */ /* 0x000fe20000410000 */
[----:B------:R-:W-:Y:S01]  /*2b20*/  F2FP.BF16.F32.PACK_AB R237, R237, R236 ;  /* 0x000000eceded723e */ /* 0x000fe200000010ff */
[----:B------:R-:W-:Y:S01]  /*2b30*/  FADD.FTZ R229, -R113, R11 ;  /* 0x0000000b71e57221 */ /* 0x000fe20000010100 */
[----:B------:R-:W-:Y:S01]  /*2b40*/  FMUL.FTZ R246, R241, R246 ;  /* 0x000000f6f1f67220 */ /* 0x000fe20000410000 */
[----:B------:R-:W-:Y:S01]  /*2b50*/  F2FP.BF16.F32.PACK_AB R238, R238, R183 ;  /* 0x000000b7eeee723e */ /* 0x000fe200000010ff */
[----:B------:R-:W-:Y:S01]  /*2b60*/  FMUL.FTZ R186, R186, R187 ;  /* 0x000000bbbaba7220 */ /* 0x000fe20000410000 */
[----:B------:R-:W-:Y:S01]  /*2b70*/  FADD.FTZ R183, -R113, R10 ;  /* 0x0000000a71b77221 */ /* 0x000fe20000010100 */
[----:B------:R-:W-:Y:S01]  /*2b80*/  FMUL.FTZ R185, R185, R246 ;  /* 0x000000f6b9b97220 */ /* 0x000fe20000410000 */
[C---:B------:R-:W-:Y:S01]  /*2b90*/  FADD.FTZ R236, -R113.reuse, R14 ;  /* 0x0000000e71ec7221 */ /* 0x040fe20000010100 */
[C---:B------:R-:W-:Y:S01]  /*2ba0*/  FADD.FTZ R187, -R113.reuse, R15 ;  /* 0x0000000f71bb7221 */ /* 0x040fe20000010100 */
[----:B------:R-:W-:Y:S01]  /*2bb0*/  FMUL.FTZ R183, R180, R183 ;  /* 0x000000b7b4b77220 */ /* 0x000fe20000410000 */
[C---:B------:R-:W-:Y:S01]  /*2bc0*/  FADD.FTZ R240, -R113.reuse, R18 ;  /* 0x0000001271f07221 */ /* 0x040fe20000010100 */
[----:B------:R-:W-:Y:S01]  /*2bd0*/  F2FP.BF16.F32.PACK_AB R186, R186, R185 ;  /* 0x000000b9baba723e */ /* 0x000fe200000010ff */
[----:B------:R-:W-:Y:S01]  /*2be0*/  FADD.FTZ R241, -R113, R19 ;  /* 0x0000001371f17221 */ /* 0x000fe20000010100 */
[----:B------:R-:W-:Y:S01]  /*2bf0*/  FFMA.FTZ R185, -R107, R107, 1 ;  /* 0x3f8000006bb97423 */ /* 0x000fe2000001016b */
[----:B------:R-:W-:Y:S01]  /*2c00*/  FMUL.FTZ R183, R234, R183 ;  /* 0x000000b7eab77220 */ /* 0x000fe20000410000 */
[----:B------:R-:W-:Y:S01]  /*2c10*/  FMUL.FTZ R229, R252, R229 ;  /* 0x000000e5fce57220 */ /* 0x000fe20000410000 */
[----:B------:R-:W-:Y:S01]  /*2c20*/  FMUL.FTZ R246, R235, UR12 ;  /* 0x0000000cebf67c20 */ /* 0x000fe20008410000 */
[----:B------:R-:W-:Y:S01]  /*2c30*/  FMUL.FTZ R236, R251, R236 ;  /* 0x000000ecfbec7220 */ /* 0x000fe20000410000 */
[----:B------:R-:W-:Y:S01]  /*2c40*/  FMUL.FTZ R187, R250, R187 ;  /* 0x000000bbfabb7220 */ /* 0x000fe20000410000 */
[----:B------:R-:W-:Y:S01]  /*2c50*/  FMUL.FTZ R240, R249, R240 ;  /* 0x000000f0f9f07220 */ /* 0x000fe20000410000 */
[----:B------:R-:W-:Y:S01]  /*2c60*/  FMUL.FTZ R241, R248, R241 ;  /* 0x000000f1f8f17220 */ /* 0x000fe20000410000 */
[----:B------:R-:W-:Y:S01]  /*2c70*/  FMUL.FTZ R234, R185, UR12 ;  /* 0x0000000cb9ea7c20 */ /* 0x000fe20008410000 */
        /* <DEDUP_REMOVED lines=27> */
.L_x_1121:
        /* <DEDUP_REMOVED lines=81> */
.L_x_1122:
        /* <DEDUP_REMOVED lines=200> */
.L_x_1120:
        /* <DEDUP_REMOVED lines=158> */
.L_x_1117:
        /* <DEDUP_REMOVED lines=10> */
.L_x_1125:
        /* <DEDUP_REMOVED lines=12> */
.L_x_2433:


//--------------------- .text._ZN5flash44flash_bwd_dq_dk_dv_loop_seqk_parallel_kernelI23Flash_bwd_kernel_traitsILi128ELi64ELi64ELi8ELi4ELi2ELi2ELb1ELb0EN7cutlass10bfloat16_tE19Flash_kernel_traitsILi128ELi64ELi64ELi8ES3_EELb1ELb0ELb0ELb1ELb0ELb0ELb0EEEvNS_16Flash_bwd_paramsE --------------------------
	.section	.text._ZN5flash44flash_bwd_dq_dk_dv_loop_seqk_parallel_kernelI23Flash_bwd_kernel_traitsILi128ELi64ELi64ELi8ELi4ELi2ELi2ELb1ELb0EN7cutlass10bfloat16_tE19Flash_kernel_traitsILi128ELi64ELi64ELi8ES3_EELb1ELb0ELb0ELb1ELb0ELb0ELb0EEEvNS_16Flash_bwd_paramsE,"ax",@progbits
	.align	128
        .global         _ZN5flash44flash_bwd_dq_dk_dv_loop_seqk_parallel_kernelI23Flash_bwd_kernel_traitsILi128ELi64ELi64ELi8ELi4ELi2ELi2ELb1ELb0EN7cutlass10bfloat16_tE19Flash_kernel_traitsILi128ELi64ELi64ELi8ES3_EELb1ELb0ELb0ELb1ELb0ELb0ELb0EEEvNS_16Flash_bwd_paramsE
        .type           _ZN5flash44flash_bwd_dq_dk_dv_loop_seqk_parallel_kernelI23Flash_bwd_kernel_traitsILi128ELi64ELi64ELi8ELi4ELi2ELi2ELb1ELb0EN7cutlass10bfloat16_tE19Flash_kernel_traitsILi128ELi64ELi64ELi8ES3_EELb1ELb0ELb0ELb1ELb0ELb0ELb0EEEvNS_16Flash_bwd_paramsE,@function
        .size           _ZN5flash44flash_bwd_dq_dk_dv_loop_seqk_parallel_kernelI23Flash_bwd_kernel_traitsILi128ELi64ELi64ELi8ELi4ELi2ELi2ELb1ELb0EN7cutlass10bfloat16_tE19Flash_kernel_traitsILi128ELi64ELi64ELi8ES3_EELb1ELb0ELb0ELb1ELb0ELb0ELb0EEEvNS_16Flash_bwd_paramsE,(.L_x_2434 - _ZN5flash44flash_bwd_dq_dk_dv_loop_seqk_parallel_kernelI23Flash_bwd_kernel_traitsILi128ELi64ELi64ELi8ELi4ELi2ELi2ELb1ELb0EN7cutlass10bfloat16_tE19Flash_kernel_traitsILi128ELi64ELi64ELi8ES3_EELb1ELb0ELb0ELb1ELb0ELb0ELb0EEEvNS_16Flash_bwd_paramsE)
        .other          _ZN5flash44flash_bwd_dq_dk_dv_loop_seqk_parallel_kernelI23Flash_bwd_kernel_traitsILi128ELi64ELi64ELi8ELi4ELi2ELi2ELb1ELb0EN7cutlass10bfloat16_tE19Flash_kernel_traitsILi128ELi64ELi64ELi8ES3_EELb1ELb0ELb0ELb1ELb0ELb0ELb0EEEvNS_16Flash_bwd_paramsE,@"STO_CUDA_ENTRY STV_DEFAULT"
_ZN5flash44flash_bwd_dq_dk_dv_loop_seqk_parallel_kernelI23Flash_bwd_kernel_traitsILi128ELi64ELi64ELi8ELi4ELi2ELi2ELb1ELb0EN7cutlass10bfloat16_tE19Flash_kernel_traitsILi128ELi64ELi64ELi8ES3_EELb1ELb0ELb0ELb1ELb0ELb0ELb0EEEvNS_16Flash_bwd_paramsE:
.text._ZN5flash44flash_bwd_dq_dk_dv_loop_seqk_parallel_kernelI23Flash_bwd_kernel_traitsILi128ELi64ELi64ELi8ELi4ELi2ELi2ELb1ELb0EN7cutlass10bfloat16_tE19Flash_kernel_traitsILi128ELi64ELi64ELi8ES3_EELb1ELb0ELb0ELb1ELb0ELb0ELb0EEEvNS_16Flash_bwd_paramsE:
        /* <DEDUP_REMOVED lines=33> */
[----:B------:R-:W-:Y:S01]  /*0210*/  LOP3.LUT R216, R3, 0x20, R0, 0x78, !PT ;  /* 0x0000002003d87812 */ /* 0x000fe200078e7800 */
[----:B------:R-:W-:Y:S01]  /*0220*/  IMAD.SHL.U32 R3, R207, 0x40, RZ ;  /* 0x00000040cf037824 */ /* 0x000fe200078e00ff */
[----:B------:R-:W-:-:S02]  /*0230*/  LOP3.LUT R6, R6, 0x3800, R5, 0xf8, !PT ;  /* 0x0000380006067812 */ /* 0x000fc400078ef805 */
[----:B------:R-:W-:Y:S02]  /*0240*/  LOP3.LUT R216, R216, 0x1c0, R5, 0xf8, !PT ;  /* 0x000001c0d8d87812 */ /* 0x000fe400078ef805 */
[----:B------:R-:W-:Y:S02]  /*0250*/  LOP3.LUT R5, R5, 0x1c0, RZ, 0xc0, !PT ;  /* 0x000001c005057812 */ /* 0x000fe400078ec0ff */
[----:B------:R-:W-:Y:S02]  /*0260*/  SHF.R.U32.HI R11, RZ, 0x1, R207 ;  /* 0x00000001ff0b7819 */ /* 0x000fe400000116cf */
[C---:B------:R-:W-:Y:S02]  /*0270*/  LOP3.LUT R12, R4.reuse, 0xc00, RZ, 0xc0, !PT ;  /* 0x00000c00040c7812 */ /* 0x040fe400078ec0ff */
[----:B------:R-:W-:Y:S02]  /*0280*/  LOP3.LUT R10, R4, 0x400, RZ, 0xc0, !PT ;  /* 0x00000400040a7812 */ /* 0x000fe400078ec0ff */
[----:B------:R-:W-:-:S02]  /*0290*/  LOP3.LUT R214, R5, 0x18, R220, 0xf8, !PT ;  /* 0x0000001805d67812 */ /* 0x000fc400078ef8dc */
[----:B------:R-:W-:Y:S02]  /*02a0*/  LOP3.LUT R215, R11, 0x30, RZ, 0xc0, !PT ;  /* 0x000000300bd77812 */ /* 0x000fe400078ec0ff */
[--C-:B------:R-:W-:Y:S02]  /*02b0*/  LOP3.LUT R9, R12, 0x6, R7.reuse, 0xf8, !PT ;  /* 0x000000060c097812 */ /* 0x100fe400078ef807 */
[--C-:B------:R-:W-:Y:S02]  /*02c0*/  LOP3.LUT R5, R10, 0x6, R7.reuse, 0xf8, !PT ;  /* 0x000000060a057812 */ /* 0x100fe400078ef807 */
[----:B------:R-:W-:Y:S02]  /*02d0*/  LOP3.LUT R214, R214, 0x38, R7, 0x78, !PT ;  /* 0x00000038d6d67812 */ /* 0x000fe400078e7807 */
[----:B------:R-:W-:Y:S02]  /*02e0*/  LOP3.LUT R8, R3, 0x1c0, RZ, 0xc0, !PT ;  /* 0x000001c003087812 */ /* 0x000fe400078ec0ff */
[----:B------:R-:W-:-:S02]  /*02f0*/  LOP3.LUT R7, R7, 0x20, RZ, 0xc0, !PT ;  /* 0x0000002007077812 */ /* 0x000fc400078ec0ff */
[----:B------:R-:W-:Y:S02]  /*0300*/  LOP3.LUT R215, R215, 0x7, R0, 0xf8, !PT ;  /* 0x00000007d7d77812 */ /* 0x000fe400078ef800 */
[----:B------:R-:W-:Y:S02]  /*0310*/  R2P PR, R207, 0xe ;  /* 0x0000000ecf007804 */ /* 0x000fe40000000000 */
[----:B------:R-:W-:Y:S02]  /*0320*/  LOP3.LUT R0, R219, 0x1f8, RZ, 0xc0, !PT ;  /* 0x000001f8db007812 */ /* 0x000fe400078ec0ff */
[----:B------:R-:W-:Y:S02]  /*0330*/  LOP3.LUT R2, R11, 0x10, RZ, 0xc0, !PT ;  /* 0x000000100b027812 */ /* 0x000fe400078ec0ff */
[----:B------:R-:W-:Y:S02]  /*0340*/  LOP3.LUT R8, R8, 0x38, R219, 0xf8, !PT ;  /* 0x0000003808087812 */ /* 0x000fe400078ef8db */
[----:B------:R-:W-:-:S02]  /*0350*/  LOP3.LUT R204, R7, 0x18, R220, 0xf8, !PT ;  /* 0x0000001807cc7812 */ /* 0x000fc400078ef8dc */
[----:B------:R-:W-:Y:S02]  /*0360*/  LOP3.LUT R216, R9, R216, RZ, 0xfc, !PT ;  /* 0x000000d809d87212 */ /* 0x000fe400078efcff */
[--C-:B------:R-:W-:Y:S02]  /*0370*/  LOP3.LUT R0, R0, 0x38, R207.reuse, 0x78, !PT ;  /* 0x0000003800007812 */ /* 0x100fe400078e78cf */
[--C-:B------:R-:W-:Y:S02]  /*0380*/  LOP3.LUT R205, R2, 0x8, R207.reuse, 0xf8, !PT ;  /* 0x0000000802cd7812 */ /* 0x100fe400078ef8cf */
[----:B------:R-:W-:Y:S02]  /*0390*/  LOP3.LUT R203, R3, 0x200, RZ, 0xc0, !PT ;  /* 0x0000020003cb7812 */ /* 0x000fe400078ec0ff */
[----:B------:R-:W-:Y:S02]  /*03a0*/  LOP3.LUT R207, R8, 0x8, R207, 0x78, !PT ;  /* 0x0000000808cf7812 */ /* 0x000fe400078e78cf */
[----:B------:R-:W-:-:S02]  /*03b0*/  LOP3.LUT R204, R204, 0x1c0, R3, 0xf8, !PT ;  /* 0x000001c0cccc7812 */ /* 0x000fc400078ef803 */
[----:B------:R-:W-:Y:S02]  /*03c0*/  LEA R216, R216, UR5, 0x1 ;  /* 0x00000005d8d87c11 */ /* 0x000fe4000f8e08ff */
[--C-:B------:R-:W-:Y:S02]  /*03d0*/  LOP3.LUT R209, R203, 0xc00, R4.reuse, 0xf8, !PT ;  /* 0x00000c00cbd17812 */ /* 0x100fe400078ef804 */
[----:B------:R-:W-:Y:S01]  /*03e0*/  LOP3.LUT R2, R8, 0x8, R11, 0x78, !PT ;  /* 0x0000000808027812 */ /* 0x000fe200078e780b */
[C---:B------:R-:W-:Y:S01]  /*03f0*/  VIADD R212, R216.reuse, 0x20 ;  /* 0x00000020d8d47836 */ /* 0x040fe20000000000 */
[----:B------:R-:W-:Y:S01]  /*0400*/  LOP3.LUT R205, R205, R8, RZ, 0x3c, !PT ;  /* 0x00000008cdcd7212 */ /* 0x000fe200078e3cff */
[----:B------:R-:W-:Y:S01]  /*0410*/  @P3 VIADD R212, R216, 0xffffffe0 ;  /* 0xffffffe0d8d43836 */ /* 0x000fe20000000000 */
[----:B------:R-:W-:Y:S01]  /*0420*/  LOP3.LUT R207, R6, R207, RZ, 0xfc, !PT ;  /* 0x000000cf06cf7212 */ /* 0x000fe200078efcff */
[----:B---3--:R-:W-:Y:S01]  /*0430*/  IMAD.U32 R6, RZ, RZ, UR4 ;  /* 0x00000004ff067e24 */ /* 0x008fe2000f8e00ff */
[----:B------:R-:W-:Y:S01]  /*0440*/  LOP3.LUT R203, R203, 0x400, R4, 0xf8, !PT ;  /* 0x00000400cbcb7812 */ /* 0x000fe200078ef804 */
[----:B------:R-:W-:Y:S01]  /*0450*/  UIADD3 UR4, UPT, UPT, UR6, 0x10000, URZ ;  /* 0x0001000006047890 */ /* 0x000fe2000fffe0ff */
[----:B------:R-:W-:-:S02]  /*0460*/  LOP3.LUT R204, R204, 0x38, R219, 0x78, !PT ;  /* 0x00000038cccc7812 */ /* 0x000fc400078e78db */
[C---:B------:R-:W-:Y:S02]  /*0470*/  SEL R208, R225.reuse, 0xfffffff0, !P1 ;  /* 0xfffffff0e1d07807 */ /* 0x040fe40004800000 */
[----:B------:R-:W-:Y:S02]  /*0480*/  SEL R225, R225, 0xfffffff0, !P2 ;  /* 0xfffffff0e1e17807 */ /* 0x000fe40005000000 */
[----:B------:R-:W-:Y:S02]  /*0490*/  LOP3.LUT R214, R5, R214, RZ, 0xfc, !PT ;  /* 0x000000d605d67212 */ /* 0x000fe400078efcff */
[----:B------:R-:W-:Y:S01]  /*04a0*/  LOP3.LUT R205, R205, 0x200, R4, 0xf8, !PT ;  /* 0x00000200cdcd7812 */ /* 0x000fe200078ef804 */
[----:B------:R-:W-:Y:S01]  /*04b0*/  IMAD.IADD R243, R216, 0x1, R225 ;  /* 0x00000001d8f37824 */ /* 0x000fe200078e02e1 */
[----:B----4-:R-:W-:Y:S01]  /*04c0*/  LEA R222, P0, R211, R222, 0x2 ;  /* 0x000000ded3de7211 */ /* 0x010fe200078010ff */
[----:B------:R-:W-:Y:S01]  /*04d0*/  IMAD.IADD R225, R225, 0x1, R212 ;  /* 0x00000001e1e17824 */ /* 0x000fe200078e02d4 */
[----:B------:R-:W-:-:S02]  /*04e0*/  LOP3.LUT R209, R209, R2, RZ, 0xfc, !PT ;  /* 0x00000002d1d17212 */ /* 0x000fc400078efcff */
[----:B------:R-:W-:Y:S02]  /*04f0*/  LOP3.LUT R203, R203, R2, RZ, 0xfc, !PT ;  /* 0x00000002cbcb7212 */ /* 0x000fe400078efcff */
[----:B------:R-:W-:Y:S02]  /*0500*/  LOP3.LUT R204, R204, 0x200, R3, 0xf8, !PT ;  /* 0x00000200cccc7812 */ /* 0x000fe400078ef803 */
[----:B------:R-:W-:Y:S02]  /*0510*/  LOP3.LUT R218, R219, 0x38, RZ, 0xc0, !PT ;  /* 0x00000038dbda7812 */ /* 0x000fe400078ec0ff */
[----:B------:R-:W-:Y:S02]  /*0520*/  LOP3.LUT R217, R0, 0x1e00, R219, 0xf8, !PT ;  /* 0x00001e0000d97812 */ /* 0x000fe400078ef8db */
[----:B------:R-:W-:Y:S02]  /*0530*/  LEA.HI.X R223, R211, R223, RZ, 0x2, P0 ;  /* 0x000000dfd3df7211 */ /* 0x000fe400000f14ff */
[----:B------:R-:W-:-:S02]  /*0540*/  SEL R206, R206, 0xffffffe0, !P2 ;  /* 0xffffffe0cece7807 */ /* 0x000fc40005000000 */
[----:B------:R-:W-:Y:S02]  /*0550*/  LOP3.LUT R213, R218, 0x40, RZ, 0xfc, !PT ;  /* 0x00000040dad57812 */ /* 0x000fe400078efcff */
[----:B------:R-:W-:Y:S02]  /*0560*/  LEA R217, R217, UR6, 0x1 ;  /* 0x00000006d9d97c11 */ /* 0x000fe4000f8e08ff */
[----:B------:R-:W-:Y:S02]  /*0570*/  LEA R214, R214, UR6, 0x1 ;  /* 0x00000006d6d67c11 */ /* 0x000fe4000f8e08ff */
[----:B------:R-:W-:Y:S02]  /*0580*/  LEA R205, R205, UR5, 0x1 ;  /* 0x00000005cdcd7c11 */ /* 0x000fe4000f8e08ff */
[----:B------:R-:W-:Y:S02]  /*0590*/  LEA R209, R209, UR6, 0x1 ;  /* 0x00000006d1d17c11 */ /* 0x000fe4000f8e08ff */
[----:B------:R-:W-:-:S02]  /*05a0*/  LEA R207, R207, UR4, 0x1 ;  /* 0x00000004cfcf7c11 */ /* 0x000fc4000f8e08ff */
[----:B------:R-:W-:Y:S02]  /*05b0*/  LEA R203, R203, UR4, 0x1 ;  /* 0x00000004cbcb7c11 */ /* 0x000fe4000f8e08ff */
[----:B------:R-:W-:-:S07]  /*05c0*/  LEA R204, R204, UR6, 0x1 ;  /* 0x00000006cccc7c11 */ /* 0x000fce000f8e08ff */
.L_x_1183:
        /* <DEDUP_REMOVED lines=17> */
[----:B------:R-:W2:Y:S01]  /*06e0*/  @P4 LDG.E R241, desc[UR22][R14.64] ;  /* 0x000000160ef14981 */ /* 0x000ea2000c1e1900 */
[----:B------:R-:W-:-:S03]  /*06f0*/  ISETP.NE.AND.EX P2, PT, R3, RZ, PT, P2 ;  /* 0x000000ff0300720c */ /* 0x000fc60003f45320 */
[----:B------:R-:W-:-:S04]  /*0700*/  @P3 IADD3 R2, P0, PT, R13, UR4, RZ ;  /* 0x000000040d023c10 */ /* 0x000fc8000ff1e0ff */
[----:B------:R-:W-:-:S04]  /*0710*/  @P3 IADD3.X R3, PT, PT, R0, UR5, RZ, P0, !PT ;  /* 0x0000000500033c10 */ /* 0x000fc800087fe4ff */
[----:B-----5:R1:W5:Y:S04]  /*0720*/  @P5 LDG.E R11, desc[UR22][R222.64] ;  /* 0x00000016de0b5981 */ /* 0x020368000c1e1900 */
[----:B------:R-:W2:Y:S04]  /*0730*/  @P3 LDG.E R240, desc[UR22][R2.64] ;  /* 0x0000001602f03981 */ /* 0x000ea8000c1e1900 */
[----:B------:R1:W5:Y:S01]  /*0740*/  @P2 LDG.E R8, desc[UR22][R222.64+0x4] ;  /* 0x00000416de082981 */ /* 0x000362000c1e1900 */
[----:B---3--:R-:W-:Y:S02]  /*0750*/  ISETP.NE.AND P4, PT, R7, RZ, PT ;  /* 0x000000ff0700720c */ /* 0x008fe40003f85270 */
[----:B----4-:R-:W-:Y:S01]  /*0760*/  ISETP.EQ.U32.AND P1, PT, R4, RZ, PT ;  /* 0x000000ff0400720c */ /* 0x010fe20003f22070 */
[----:B------:R-:W-:Y:S01]  /*0770*/  IMAD.MOV.U32 R242, RZ, RZ, -0x1 ;  /* 0xfffffffffff27424 */ /* 0x000fe200078e00ff */
[----:B------:R-:W-:Y:S01]  /*0780*/  IADD3 R12, P0, PT, R13, R4, RZ ;  /* 0x000000040d0c7210 */ /* 0x000fe20007f1e0ff */
[----:B------:R-:W3:Y:S01]  /*0790*/  @!P3 LDC R7, c[0x0][0x43c] ;  /* 0x00010f00ff07bb82 */ /* 0x000ee20000000800 */
[----:B------:R-:W-:-:S03]  /*07a0*/  ISETP.EQ.OR.EX P1, PT, R5, RZ, !P4, P1 ;  /* 0x000000ff0500720c */ /* 0x000fc60006722710 */
[----:B------:R-:W-:-:S04]  /*07b0*/  IMAD.X R13, R0, 0x1, R5, P0 ;  /* 0x00000001000d7824 */ /* 0x000fc800000e0605 */
[----:B------:R-:W4:Y:S06]  /*07c0*/  @!P3 LDC.64 R2, c[0x0][0x488] ;  /* 0x00012200ff02bb82 */ /* 0x000f2c0000000a00 */
[----:B------:R1:W5:Y:S01]  /*07d0*/  @!P1 LDG.E R242, desc[UR22][R12.64] ;  /* 0x000000160cf29981 */ /* 0x000362000c1e1900 */
[----:B------:R-:W-:Y:S01]  /*07e0*/  ISETP.NE.U32.AND P1, PT, R4, RZ, PT ;  /* 0x000000ff0400720c */ /* 0x000fe20003f25070 */
[----:B------:R-:W1:Y:S03]  /*07f0*/  @!P2 LDC R0, c[0x0][0x434] ;  /* 0x00010d00ff00ab82 */ /* 0x000e660000000800 */
[----:B------:R-:W-:Y:S01]  /*0800*/  ISETP.NE.AND.EX P1, PT, R5, RZ, PT, P1 ;  /* 0x000000ff0500720c */ /* 0x000fe20003f25310 */
[----:B------:R-:W-:Y:S01]  /*0810*/  USHF.L.U32 UR25, UR21, 0x6, URZ ;  /* 0x0000000615197899 */ /* 0x000fe200080006ff */
[----:B----4-:R-:W-:-:S04]  /*0820*/  @!P3 ISETP.NE.U32.AND P0, PT, R2, RZ, PT ;  /* 0x000000ff0200b20c */ /* 0x010fc80003f05070 */
[----:B------:R-:W-:-:S04]  /*0830*/  @!P3 ISETP.NE.AND.EX P0, PT, R3, RZ, PT, P0 ;  /* 0x000000ff0300b20c */ /* 0x000fc80003f05300 */
[----:B---3--:R-:W-:Y:S01]  /*0840*/  @!P3 SEL R7, R7, RZ, P0 ;  /* 0x000000ff0707b207 */ /* 0x008fe20000000000 */
[----:B--2---:R-:W-:Y:S02]  /*0850*/  @P3 IMAD.IADD R240, R240, 0x1, -R241 ;  /* 0x00000001f0f03824 */ /* 0x004fe400078e0af1 */
[----:B-1----:R-:W-:Y:S06]  /*0860*/  @!P1 BRA `(.L_x_1126) ;  /* 0x00000000000c9947 */ /* 0x002fec0003800000 */
[----:B------:R-:W2:Y:S02]  /*0870*/  @P4 LDG.E R3, desc[UR22][R12.64+0x4] ;  /* 0x000004160c034981 */ /* 0x000ea4000c1e1900 */
[----:B--2--5:R-:W-:-:S06]  /*0880*/  @P4 IADD3 R6, PT, PT, R3, -R242, RZ ;  /* 0x800000f203064210 */ /* 0x024fcc0007ffe0ff */
[----:B------:R1:W5:Y:S02]  /*0890*/  @!P4 LDG.E R6, desc[UR22][R12.64] ;  /* 0x000000160c06c981 */ /* 0x000364000c1e1900 */
.L_x_1126:
        /* <DEDUP_REMOVED lines=31> */
.L_x_1128:
[----:B------:R-:W1:Y:S01]  /*0a90*/  LDCU.64 UR12, c[0x0][0x3b8] ;  /* 0x00007700ff0c77ac */ /* 0x000e620008000a00 */
[----:B------:R-:W-:-:S05]  /*0aa0*/  IADD3 R2, PT, PT, R241, R242, RZ ;  /* 0x000000f2f1027210 */ /* 0x000fca0007ffe0ff */
[C---:B-1----:R-:W-:Y:S02]  /*0ab0*/  IMAD R8, R2.reuse, UR13, RZ ;  /* 0x0000000d02087c24 */ /* 0x042fe4000f8e02ff */
[----:B------:R-:W-:-:S05]  /*0ac0*/  IMAD.WIDE.U32 R2, R2, UR12, RZ ;  /* 0x0000000c02027c25 */ /* 0x000fca000f8e00ff */
[----:B------:R-:W-:Y:S02]  /*0ad0*/  IADD3 R8, PT, PT, R3, R8, RZ ;  /* 0x0000000803087210 */ /* 0x000fe40007ffe0ff */
[----:B------:R-:W-:-:S07]  /*0ae0*/  MOV R10, R2 ;  /* 0x00000002000a7202 */ /* 0x000fce0000000f00 */
.L_x_1129:
        /* <DEDUP_REMOVED lines=39> */
.L_x_1130:
[----:B------:R-:W1:Y:S01]  /*0d60*/  LDCU.64 UR10, c[0x0][0x3c0] ;  /* 0x00007800ff0a77ac */ /* 0x000e620008000a00 */
[----:B------:R-:W-:-:S05]  /*0d70*/  IADD3 R2, PT, PT, R241, R242, RZ ;  /* 0x000000f2f1027210 */ /* 0x000fca0007ffe0ff */
[C---:B-1----:R-:W-:Y:S02]  /*0d80*/  IMAD R12, R2.reuse, UR11, RZ ;  /* 0x0000000b020c7c24 */ /* 0x042fe4000f8e02ff */
[----:B------:R-:W-:-:S05]  /*0d90*/  IMAD.WIDE.U32 R2, R2, UR10, RZ ;  /* 0x0000000a02027c25 */ /* 0x000fca000f8e00ff */
[----:B------:R-:W-:Y:S02]  /*0da0*/  IADD3 R12, PT, PT, R3, R12, RZ ;  /* 0x0000000c030c7210 */ /* 0x000fe40007ffe0ff */
[----:B------:R-:W-:-:S07]  /*0db0*/  MOV R14, R2 ;  /* 0x00000002000e7202 */ /* 0x000fce0000000f00 */
.L_x_1131:
        /* <DEDUP_REMOVED lines=27> */
.L_x_1132:
[C---:B------:R-:W-:Y:S02]  /*0f70*/  IMAD R24, R11.reuse, UR7, RZ ;  /* 0x000000070b187c24 */ /* 0x040fe4000f8e02ff */
[----:B------:R-:W-:-:S05]  /*0f80*/  IMAD.WIDE.U32 R22, R11, UR6, RZ ;  /* 0x000000060b167c25 */ /* 0x000fca000f8e00ff */
[----:B------:R-:W-:-:S07]  /*0f90*/  IADD3 R24, PT, PT, R23, R24, RZ ;  /* 0x0000001817187210 */ /* 0x000fce0007ffe0ff */
.L_x_1133:
        /* <DEDUP_REMOVED lines=20> */
.L_x_1134:
[----:B------:R-:W1:Y:S01]  /*10e0*/  LDC R16, c[0x0][0x434] ;  /* 0x00010d00ff107b82 */ /* 0x000e620000000800 */
[----:B------:R-:W-:-:S04]  /*10f0*/  IMAD R3, R211, UR26, R210 ;  /* 0x0000001ad3037c24 */ /* 0x000fc8000f8e02d2 */
[----:B-1----:R-:W-:-:S03]  /*1100*/  IMAD R16, R3, R16, RZ ;  /* 0x0000001003107224 */ /* 0x002fc600078e02ff */
.L_x_1135:
        /* <DEDUP_REMOVED lines=11> */
.L_x_1136:
[----:B------:R-:W1:Y:S01]  /*11c0*/  LDC R26, c[0x0][0x444] ;  /* 0x00011100ff1a7b82 */ /* 0x000e620000000800 */
[----:B------:R-:W-:-:S04]  /*11d0*/  IMAD R3, R211, UR26, R210 ;  /* 0x0000001ad3037c24 */ /* 0x000fc8000f8e02d2 */
[----:B-1----:R-:W-:-:S07]  /*11e0*/  IMAD R26, R3, R26, RZ ;  /* 0x0000001a031a7224 */ /* 0x002fce00078e02ff */
.L_x_1137:
[----:B------:R-:W1:Y:S01]  /*11f0*/  LDCU.128 UR4, c[0x0][0x590] ;  /* 0x0000b200ff0477ac */ /* 0x000e620008000c00 */
[----:B------:R-:W2:Y:S01]  /*1200*/  S2R R17, SR_TID.X ;  /* 0x0000000000117919 */ /* 0x000ea20000002100 */
[----:B------:R-:W3:Y:S01]  /*1210*/  LDC.64 R2, c[0x0][0x3b0] ;  /* 0x0000ec00ff027b82 */ /* 0x000ee20000000a00 */
[----:B------:R-:W-:Y:S01]  /*1220*/  IADD3 R28, P0, PT, R218, R28, RZ ;  /* 0x0000001cda1c7210 */ /* 0x000fe20007f1e0ff */
[----:B------:R-:W4:Y:S01]  /*1230*/  LDCU.64 UR18, c[0x0][0x3c8] ;  /* 0x00007900ff1277ac */ /* 0x000f220008000a00 */
[----:B------:R-:W5:Y:S01]  /*1240*/  S2R R11, SR_TID.X ;  /* 0x00000000000b7919 */ /* 0x000f620000002100 */
[----:B------:R-:W-:Y:S01]  /*1250*/  ISETP.NE.AND P4, PT, RZ, UR14, PT ;  /* 0x0000000eff007c0c */ /* 0x000fe2000bf85270 */
[----:B------:R-:W-:Y:S01]  /*1260*/  BSSY.RECONVERGENT B1, `(.L_x_1127) ;  /* 0x000061c000017945 */ /* 0x000fe20003800200 */
[----:B------:R-:W-:Y:S01]  /*1270*/  IMAD.X R29, RZ, RZ, R5, P0 ;  /* 0x000000ffff1d7224 */ /* 0x000fe200000e0605 */
[--C-:B------:R-:W-:Y:S01]  /*1280*/  IADD3 R22, P1, P0, R18, R22, R23.reuse ;  /* 0x0000001612167210 */ /* 0x100fe2000783e017 */
[----:B------:R-:W4:Y:S01]  /*1290*/  LDCU.64 UR14, c[0x0][0x550] ;  /* 0x0000aa00ff0e77ac */ /* 0x000f220008000a00 */
[----:B------:R-:W-:Y:S01]  /*12a0*/  MOV R18, R218 ;  /* 0x000000da00127202 */ /* 0x000fe20000000f00 */
[----:B------:R-:W4:Y:S01]  /*12b0*/  LDC.64 R248, c[0x0][0x420] ;  /* 0x00010800fff87b82 */ /* 0x000f220000000a00 */
[----:B------:R-:W-:Y:S01]  /*12c0*/  SHF.R.S32.HI R23, RZ, 0x1f, R23 ;  /* 0x0000001fff177819 */ /* 0x000fe20000011417 */
[----:B------:R-:W-:Y:S01]  /*12d0*/  UIMAD UR29, UR26, UR29, URZ ;  /* 0x0000001d1a1d72a4 */ /* 0x000fe2000f8e02ff */
[----:B------:R-:W4:Y:S01]  /*12e0*/  LDCU.64 UR16, c[0x0][0x380] ;  /* 0x00007000ff1077ac */ /* 0x000f220008000a00 */
[----:B-1----:R-:W-:-:S02]  /*12f0*/  IMAD R4, R15, UR4, RZ ;  /* 0x000000040f047c24 */ /* 0x002fc4000f8e02ff */
[----:B------:R-:W-:-:S04]  /*1300*/  IMAD.WIDE.U32 R28, R9, UR4, R28 ;  /* 0x00000004091c7c25 */ /* 0x000fc8000f8e001c */
[----:B------:R-:W-:Y:S02]  /*1310*/  IMAD R19, R9, UR5, R4 ;  /* 0x0000000509137c24 */ /* 0x000fe4000f8e0204 */
[----:B------:R-:W1:Y:S02]  /*1320*/  LDC.64 R4, c[0x0][0x5f8] ;  /* 0x00017e00ff047b82 */ /* 0x000e640000000a00 */
[----:B------:R-:W-:Y:S02]  /*1330*/  IMAD.IADD R29, R29, 0x1, R19 ;  /* 0x000000011d1d7824 */ /* 0x000fe400078e0213 */
[----:B------:R-:W-:Y:S02]  /*1340*/  IMAD.MOV.U32 R19, RZ, RZ, RZ ;  /* 0x000000ffff137224 */ /* 0x000fe400078e00ff */
[----:B------:R-:W-:-:S04]  /*1350*/  IMAD.WIDE.U32 R32, R210, UR6, R28 ;  /* 0x00000006d2207c25 */ /* 0x000fc8000f8e001c */
[----:B---3--:R-:W-:Y:S01]  /*1360*/  IMAD R28, R15, R2, RZ ;  /* 0x000000020f1c7224 */ /* 0x008fe200078e02ff */
[----:B------:R-:W-:Y:S01]  /*1370*/  IADD3.X R15, PT, PT, R21, R24, R23, P1, P0 ;  /* 0x00000018150f7210 */ /* 0x000fe20000fe0417 */
[----:B------:R-:W-:Y:S01]  /*1380*/  IMAD.WIDE.U32 R30, R9, R2, R18 ;  /* 0x00000002091e7225 */ /* 0x000fe200078e0012 */
[----:B-----5:R-:W-:-:S03]  /*1390*/  LOP3.LUT R250, R11, 0x1f, RZ, 0xc0, !PT ;  /* 0x0000001f0bfa7812 */ /* 0x020fc600078ec0ff */
[----:B------:R-:W-:Y:S01]  /*13a0*/  IMAD R28, R9, R3, R28 ;  /* 0x00000003091c7224 */ /* 0x000fe200078e021c */
[----:B------:R-:W-:Y:S01]  /*13b0*/  IADD3 R20, P0, PT, R20, R30, RZ ;  /* 0x0000001e14147210 */ /* 0x000fe20007f1e0ff */
[----:B------:R-:W-:Y:S01]  /*13c0*/  IMAD R25, R210, UR7, R33 ;  /* 0x00000007d2197c24 */ /* 0x000fe2000f8e0221 */
[----:B--2---:R-:W-:Y:S01]  /*13d0*/  SHF.R.U32.HI R9, RZ, 0x5, R17 ;  /* 0x00000005ff097819 */ /* 0x004fe20000011611 */
[----:B------:R-:W-:Y:S01]  /*13e0*/  IMAD.MOV.U32 R24, RZ, RZ, R32 ;  /* 0x000000ffff187224 */ /* 0x000fe200078e0020 */
[----:B------:R-:W-:Y:S01]  /*13f0*/  IADD3.X R21, PT, PT, R13, R31, R28, P0, !PT ;  /* 0x0000001f0d157210 */ /* 0x000fe200007fe41c */
[----:B------:R-:W2:Y:S01]  /*1400*/  LDCU.64 UR6, c[0x0][0x570] ;  /* 0x0000ae00ff0677ac */ /* 0x000ea20008000a00 */
[----:B-1----:R-:W-:-:S04]  /*1410*/  IMAD.WIDE.U32 R32, R4, UR20, RZ ;  /* 0x0000001404207c25 */ /* 0x002fc8000f8e00ff */
[----:B------:R-:W-:Y:S01]  /*1420*/  IMAD R4, R5, UR20, R33 ;  /* 0x0000001405047c24 */ /* 0x000fe2000f8e0221 */
[----:B------:R-:W-:Y:S01]  /*1430*/  SEL R5, R32, RZ, P4 ;  /* 0x000000ff20057207 */ /* 0x000fe20002000000 */
[----:B------:R-:W-:Y:S02]  /*1440*/  IMAD R13, R9, UR29, R250 ;  /* 0x0000001d090d7c24 */ /* 0x000fe4000f8e02fa */
[----:B----4-:R-:W-:Y:S01]  /*1450*/  IMAD.WIDE.U32 R28, R210, UR18, R20 ;  /* 0x00000012d21c7c25 */ /* 0x010fe2000f8e0014 */
[----:B------:R-:W-:Y:S01]  /*1460*/  SEL R4, R4, RZ, P4 ;  /* 0x000000ff04047207 */ /* 0x000fe20002000000 */
[----:B------:R-:W1:Y:S01]  /*1470*/  LDC.64 R20, c[0x0][0x5e8] ;  /* 0x00017a00ff147b82 */ /* 0x000e620000000a00 */
[----:B------:R-:W-:Y:S01]  /*1480*/  IADD3 R5, P1, P0, R13, R22, R5 ;  /* 0x000000160d057210 */ /* 0x000fe2000783e005 */
[----:B------:R-:W-:Y:S01]  /*1490*/  IMAD.WIDE.U32 R24, R220, UR4, R24 ;  /* 0x00000004dc187c25 */ /* 0x000fe2000f8e0018 */
[----:B------:R-:W-:Y:S01]  /*14a0*/  SHF.R.S32.HI R22, RZ, 0x1f, R13 ;  /* 0x0000001fff167819 */ /* 0x000fe2000001140d */
[----:B------:R-:W-:Y:S01]  /*14b0*/  USHF.L.U64.HI UR18, UR4, 0x5, UR5 ;  /* 0x0000000504127899 */ /* 0x000fe20008010205 */
[----:B------:R-:W-:Y:S01]  /*14c0*/  LEA R13, R239, R26, 0x6 ;  /* 0x0000001aef0d7211 */ /* 0x000fe200078e30ff */
[----:B------:R-:W-:Y:S01]  /*14d0*/  IMAD R29, R210, UR19, R29 ;  /* 0x00000013d21d7c24 */ /* 0x000fe2000f8e021d */
[----:B------:R-:W-:Y:S01]  /*14e0*/  USHF.L.U32 UR19, UR4, 0x5, URZ ;  /* 0x0000000504137899 */ /* 0x000fe200080006ff */
[----:B------:R-:W-:Y:S01]  /*14f0*/  IMAD R231, R220, UR5, R25 ;  /* 0x00000005dce77c24 */ /* 0x000fe2000f8e0219 */
[----:B------:R-:W-:Y:S01]  /*1500*/  USHF.L.U32 UR4, UR29, 0x6, URZ ;  /* 0x000000061d047899 */ /* 0x000fe200080006ff */
[----:B------:R-:W-:Y:S01]  /*1510*/  IADD3.X R15, PT, PT, R22, R15, R4, P1, P0 ;  /* 0x0000000f160f7210 */ /* 0x000fe20000fe0404 */
[----:B------:R-:W-:Y:S01]  /*1520*/  IMAD.WIDE.U32 R22, R220, R2, R28 ;  /* 0x00000002dc167225 */ /* 0x000fe200078e001c */
[----:B------:R-:W-:-:S03]  /*1530*/  LEA R230, P1, R24, UR14, 0x1 ;  /* 0x0000000e18e67c11 */ /* 0x000fc6000f8208ff */
[----:B------:R-:W-:Y:S01]  /*1540*/  IMAD.U32 R4, RZ, RZ, UR4 ;  /* 0x00000004ff047e24 */ /* 0x000fe2000f8e00ff */
[----:B------:R-:W-:Y:S01]  /*1550*/  LEA.HI.X R231, R24, UR15, R231, 0x1, P1 ;  /* 0x0000000f18e77c11 */ /* 0x000fe200088f0ce7 */
[----:B------:R-:W-:Y:S01]  /*1560*/  IMAD R229, R220, R3, R23 ;  /* 0x00000003dce57224 */ /* 0x000fe200078e0217 */
[----:B------:R-:W-:Y:S02]  /*1570*/  IADD3 R5, P0, PT, R5, UR4, RZ ;  /* 0x0000000405057c10 */ /* 0x000fe4000ff1e0ff */
[----:B------:R-:W-:Y:S02]  /*1580*/  ISETP.GT.AND P1, PT, R0, RZ, PT ;  /* 0x000000ff0000720c */ /* 0x000fe40003f24270 */
[----:B------:R-:W-:Y:S02]  /*1590*/  LEA.HI.X.SX32 R4, R4, R15, 0x1, P0 ;  /* 0x0000000f04047211 */ /* 0x000fe400000f0eff */
[----:B--2---:R-:W-:Y:S01]  /*15a0*/  LEA R244, P0, R5, UR6, 0x2 ;  /* 0x0000000605f47c11 */ /* 0x004fe2000f8010ff */
[----:B-1----:R-:W-:Y:S01]  /*15b0*/  IMAD.WIDE R226, R13, 0x4, R20 ;  /* 0x000000040de27825 */ /* 0x002fe200078e0214 */
[----:B------:R-:W-:-:S02]  /*15c0*/  LEA R228, P3, R22, UR16, 0x1 ;  /* 0x0000001016e47c11 */ /* 0x000fc4000f8608ff */
[----:B------:R-:W-:Y:S01]  /*15d0*/  LEA.HI.X R245, R5, UR7, R4, 0x2, P0 ;  /* 0x0000000705f57c11 */ /* 0x000fe200080f1404 */
[----:B------:R-:W-:Y:S01]  /*15e0*/  IMAD R5, R239, 0x40, R16 ;  /* 0x00000040ef057824 */ /* 0x000fe200078e0210 */
[----:B------:R-:W-:Y:S02]  /*15f0*/  IADD3 R4, P0, PT, R220, 0x20, RZ ;  /* 0x00000020dc047810 */ /* 0x000fe40007f1e0ff */
[----:B------:R-:W-:Y:S01]  /*1600*/  LEA.HI.X R229, R22, UR17, R229, 0x1, P3 ;  /* 0x0000001116e57c11 */ /* 0x000fe200098f0ce5 */
[----:B------:R-:W-:Y:S01]  /*1610*/  IMAD.WIDE R248, R5, 0x4, R248 ;  /* 0x0000000405f87825 */ /* 0x000fe200078e02f8 */
[C---:B------:R-:W-:Y:S02]  /*1620*/  SHF.L.U64.HI R16, R2.reuse, 0x5, R3 ;  /* 0x0000000502107819 */ /* 0x040fe40000010203 */
        /* <DEDUP_REMOVED lines=15> */
.L_x_1139:
[----:B------:R-:W1:Y:S01]  /*1720*/  LDCU.64 UR10, c[0x0][0x5c0] ;  /* 0x0000b800ff0a77ac */ /* 0x000e620008000a00 */
[----:B------:R-:W-:-:S05]  /*1730*/  IADD3 R0, PT, PT, R241, R242, RZ ;  /* 0x000000f2f1007210 */ /* 0x000fca0007ffe0ff */
[C---:B-1----:R-:W-:Y:S02]  /*1740*/  IMAD R3, R0.reuse, UR11, RZ ;  /* 0x0000000b00037c24 */ /* 0x042fe4000f8e02ff */
[----:B------:R-:W-:-:S05]  /*1750*/  IMAD.WIDE.U32 R6, R0, UR10, RZ ;  /* 0x0000000a00067c25 */ /* 0x000fca000f8e00ff */
[----:B------:R-:W-:Y:S02]  /*1760*/  IADD3 R0, PT, PT, R7, R3, RZ ;  /* 0x0000000307007210 */ /* 0x000fe40007ffe0ff */
.L_x_1140:
        /* <DEDUP_REMOVED lines=11> */
.L_x_1141:
[----:B------:R-:W1:Y:S01]  /*1820*/  LDCU.64 UR6, c[0x0][0x5c8] ;  /* 0x0000b900ff0677ac */ /* 0x000e620008000a00 */
[----:B------:R-:W-:-:S05]  /*1830*/  IADD3 R241, PT, PT, R241, R242, RZ ;  /* 0x000000f2f1f17210 */ /* 0x000fca0007ffe0ff */
[C---:B-1----:R-:W-:Y:S02]  /*1840*/  IMAD R7, R241.reuse, UR7, RZ ;  /* 0x00000007f1077c24 */ /* 0x042fe4000f8e02ff */
[----:B------:R-:W-:-:S05]  /*1850*/  IMAD.WIDE.U32 R8, R241, UR6, RZ ;  /* 0x00000006f1087c25 */ /* 0x000fca000f8e00ff */
[----:B------:R-:W-:Y:S02]  /*1860*/  IADD3 R7, PT, PT, R9, R7, RZ ;  /* 0x0000000709077210 */ /* 0x000fe40007ffe0ff */
.L_x_1142:
        /* <DEDUP_REMOVED lines=27> */
.L_x_1144:
[----:B------:R-:W-:Y:S05]  /*1a20*/  BSYNC.RECONVERGENT B0 ;  /* 0x0000000000007941 */ /* 0x000fea0003800200 */
.L_x_1143:
        /* <DEDUP_REMOVED lines=15> */
.L_x_1146:
[----:B------:R-:W-:Y:S05]  /*1b20*/  BSYNC.RECONVERGENT B0 ;  /* 0x0000000000007941 */ /* 0x000fea0003800200 */
.L_x_1145:
        /* <DEDUP_REMOVED lines=22> */
.L_x_1148:
[----:B------:R-:W-:Y:S05]  /*1c90*/  BSYNC.RECONVERGENT B0 ;  /* 0x0000000000007941 */ /* 0x000fea0003800200 */
.L_x_1147:
        /* <DEDUP_REMOVED lines=16> */
.L_x_1138:
[----:B------:R-:W-:Y:S01]  /*1da0*/  IMAD.U32 R13, RZ, RZ, UR10 ;  /* 0x0000000aff0d7e24 */ /* 0x000fe2000f8e00ff */
[----:B------:R-:W-:Y:S01]  /*1db0*/  UIMAD UR6, UR24, UR10, URZ ;  /* 0x0000000a180672a4 */ /* 0x000fe2000f8e02ff */
[----:B------:R-:W-:Y:S02]  /*1dc0*/  @P4 BAR.SYNC.DEFER_BLOCKING 0x0 ;  /* 0x0000000000004b1d */ /* 0x000fe40000010000 */
[----:B------:R-:W-:Y:S01]  /*1dd0*/  IMAD.WIDE.U32 R20, R13, UR25, R18 ;  /* 0x000000190d147c25 */ /* 0x000fe2000f8e0012 */
[----:B------:R-:W-:Y:S01]  /*1de0*/  UIMAD UR6, UR25, UR11, UR6 ;  /* 0x0000000b190672a4 */ /* 0x000fe2000f8e0206 */
[----:B------:R-:W-:Y:S02]  /*1df0*/  LOP3.LUT R13, R239, 0x80000001, RZ, 0xc0, !PT ;  /* 0x80000001ef0d7812 */ /* 0x000fe400078ec0ff */
[----:B------:R-:W1:Y:S01]  /*1e00*/  LDCU.64 UR4, c[0x0][0x3d8] ;  /* 0x00007b00ff0477ac */ /* 0x000e620008000a00 */
[----:B------:R-:W-:Y:S01]  /*1e10*/  IADD3 R20, P0, PT, R14, R20, RZ ;  /* 0x000000140e147210 */ /* 0x000fe20007f1e0ff */
[----:B------:R-:W-:Y:S03]  /*1e20*/  BSSY.RECONVERGENT B0, `(.L_x_1150) ;  /* 0x0000022000007945 */ /* 0x000fe60003800200 */
[----:B------:R-:W-:-:S02]  /*1e30*/  IADD3.X R21, PT, PT, R12, UR6, R21, P0, !PT ;  /* 0x000000060c157c10 */ /* 0x000fc400087fe415 */
[----:B------:R-:W-:Y:S02]  /*1e40*/  IADD3 R12, PT, PT, R240, -UR25, RZ ;  /* 0x80000019f00c7c10 */ /* 0x000fe4000fffe0ff */
[----:B------:R-:W-:Y:S02]  /*1e50*/  ISETP.NE.AND P0, PT, R13, 0x1, PT ;  /* 0x000000010d00780c */ /* 0x000fe40003f05270 */
[----:B------:R-:W-:Y:S02]  /*1e60*/  ISETP.GE.AND P6, PT, R220, R12, PT ;  /* 0x0000000cdc00720c */ /* 0x000fe40003fc6270 */
[----:B------:R-:W-:Y:S01]  /*1e70*/  SEL R200, RZ, 0x4000, P0 ;  /* 0x00004000ffc87807 */ /* 0x000fe20000000000 */
[----:B-1----:R-:W-:Y:S02]  /*1e80*/  IMAD R14, R6, UR4, RZ ;  /* 0x00000004060e7c24 */ /* 0x002fe4000f8e02ff */
[----:B------:R-:W-:-:S04]  /*1e90*/  IMAD.WIDE.U32 R20, R7, UR4, R20 ;  /* 0x0000000407147c25 */ /* 0x000fc8000f8e0014 */
[----:B------:R-:W-:-:S04]  /*1ea0*/  IMAD R13, R7, UR5, R14 ;  /* 0x00000005070d7c24 */ /* 0x000fc8000f8e020e */
        /* <DEDUP_REMOVED lines=23> */
.L_x_1151:
[----:B------:R2:W-:Y:S04]  /*2020*/  STS.128 [R217+0x10000], RZ ;  /* 0x010000ffd9007388 */ /* 0x0005e80000000c00 */
[----:B------:R2:W-:Y:S02]  /*2030*/  STS.128 [R217+0x12000], RZ ;  /* 0x012000ffd9007388 */ /* 0x0005e40000000c00 */
.L_x_1152:
[----:B------:R-:W-:Y:S05]  /*2040*/  BSYNC.RECONVERGENT B0 ;  /* 0x0000000000007941 */ /* 0x000fea0003800200 */
.L_x_1150:
        /* <DEDUP_REMOVED lines=26> */
.L_x_1154:
[----:B------:R-:W-:Y:S05]  /*21f0*/  BSYNC.RECONVERGENT B0 ;  /* 0x0000000000007941 */ /* 0x000fea0003800200 */
.L_x_1153:
        /* <DEDUP_REMOVED lines=21> */
.L_x_1156:
[----:B------:R1:W-:Y:S04]  /*2350*/  STS.128 [R217+0x8000], RZ ;  /* 0x008000ffd9007388 */ /* 0x0003e80000000c00 */
[----:B------:R1:W-:Y:S02]  /*2360*/  STS.128 [R217+0xa000], RZ ;  /* 0x00a000ffd9007388 */ /* 0x0003e40000000c00 */
.L_x_1157:
[----:B------:R-:W-:Y:S05]  /*2370*/  BSYNC.RECONVERGENT B0 ;  /* 0x0000000000007941 */ /* 0x000fea0003800200 */
.L_x_1155:
        /* <DEDUP_REMOVED lines=8> */
[----:B----4-:R-:W-:Y:S01]  /*2400*/  IMAD.U32 R14, RZ, RZ, UR18 ;  /* 0x00000012ff0e7e24 */ /* 0x010fe2000f8e00ff */
[----:B------:R-:W-:-:S04]  /*2410*/  LEA R20, P2, R13, R230, 0x1 ;  /* 0x000000e60d147211 */ /* 0x000fc800078408ff */
        /* <DEDUP_REMOVED lines=13> */
.L_x_1159:
[----:B------:R-:W-:Y:S05]  /*24f0*/  BSYNC.RECONVERGENT B0 ;  /* 0x0000000000007941 */ /* 0x000fea0003800200 */
.L_x_1158:
        /* <DEDUP_REMOVED lines=19> */
.L_x_1161:
[----:B------:R1:W-:Y:S04]  /*2630*/  STS.128 [R238], RZ ;  /* 0x000000ffee007388 */ /* 0x0003e80000000c00 */
[----:B------:R1:W-:Y:S02]  /*2640*/  STS.128 [R238+0x2000], RZ ;  /* 0x002000ffee007388 */ /* 0x0003e40000000c00 */
.L_x_1162:
[----:B------:R-:W-:Y:S05]  /*2650*/  BSYNC.RECONVERGENT B0 ;  /* 0x0000000000007941 */ /* 0x000fea0003800200 */
.L_x_1160:
        /* <DEDUP_REMOVED lines=27> */
.L_x_1164:
[----:B------:R-:W-:Y:S05]  /*2810*/  BSYNC.RECONVERGENT B0 ;  /* 0x0000000000007941 */ /* 0x000fea0003800200 */
.L_x_1163:
        /* <DEDUP_REMOVED lines=17> */
[----:B----4-:R-:W-:-:S04]  /*2930*/  IMAD.WIDE.U32 R14, R220, UR12, R6 ;  /* 0x0000000cdc0e7c25 */ /* 0x010fc8000f8e0006 */
        /* <DEDUP_REMOVED lines=16> */
.L_x_1166:
[----:B------:R1:W-:Y:S04]  /*2a40*/  STS.128 [R217+0xc000], RZ ;  /* 0x00c000ffd9007388 */ /* 0x0003e80000000c00 */
[----:B------:R1:W-:Y:S02]  /*2a50*/  STS.128 [R217+0xe000], RZ ;  /* 0x00e000ffd9007388 */ /* 0x0003e40000000c00 */
.L_x_1167:
[----:B------:R-:W-:Y:S05]  /*2a60*/  BSYNC.RECONVERGENT B0 ;  /* 0x0000000000007941 */ /* 0x000fea0003800200 */
.L_x_1165:
        /* <DEDUP_REMOVED lines=25> */
.L_x_1169:
[----:B------:R-:W-:Y:S05]  /*2c00*/  BSYNC.RECONVERGENT B0 ;  /* 0x0000000000007941 */ /* 0x000fea0003800200 */
.L_x_1168:
[----:B------:R-:W4:Y:S01]  /*2c10*/  LDCU.64 UR4, c[0x0][0x538] ;  /* 0x0000a700ff0477ac */ /* 0x000f220008000a00 */
[----:B------:R-:W0:Y:S01]  /*2c20*/  LDGDEPBAR ;  /* 0x00000000000079af */ /* 0x000e220000000000 */
[----:B------:R-:W1:Y:S01]  /*2c30*/  LDC.64 R12, c[0x0][0x528] ;  /* 0x00014a00ff0c7b82 */ /* 0x000e620000000a00 */
[----:B------:R-:W1:Y:S01]  /*2c40*/  S2R R246, SR_TID.X ;  /* 0x0000000000f67919 */ /* 0x000e620000002100 */
[----:B--2---:R-:W-:Y:S01]  /*2c50*/  IMAD.SHL.U32 R6, R11, 0x2, RZ ;  /* 0x000000020b067824 */ /* 0x004fe200078e00ff */
[----:B------:R-:W2:Y:S01]  /*2c60*/  LDCU UR10, c[0x0][0x590] ;  /* 0x0000b200ff0a77ac */ /* 0x000ea20008000800 */
[----:B------:R-:W-:-:S04]  /*2c70*/  IMAD.IADD R7, R215, 0x1, R240 ;  /* 0x00000001d7077824 */ /* 0x000fc800078e02f0 */
[----:B------:R-:W2:Y:S01]  /*2c80*/  LDC R221, c[0x0][0x44c] ;  /* 0x00011300ffdd7b82 */ /* 0x000ea20000000800 */
[----:B------:R-:W-:Y:S01]  /*2c90*/  LOP3.LUT R9, R9, 0x3, RZ, 0xc0, !PT ;  /* 0x0000000309097812 */ /* 0x000fe200078ec0ff */
[----:B------:R-:W1:Y:S01]  /*2ca0*/  LDCU UR7, c[0x0][0x45c] ;  /* 0x00008b80ff0777ac */ /* 0x000e620008000800 */
[----:B------:R-:W1:Y:S01]  /*2cb0*/  LDCU.U8 UR6, c[0x0][0x4f8] ;  /* 0x00009f00ff0677ac */ /* 0x000e620008000000 */
[----:B----4-:R-:W-:-:S04]  /*2cc0*/  ISETP.NE.U32.AND P0, PT, RZ, UR4, PT ;  /* 0x00000004ff007c0c */ /* 0x010fc8000bf05070 */
[----:B------:R-:W-:Y:S01]  /*2cd0*/  ISETP.NE.AND.EX P0, PT, RZ, UR5, PT, P0 ;  /* 0x00000005ff007c0c */ /* 0x000fe2000bf05300 */
[----:B------:R-:W-:-:S04]  /*2ce0*/  DEPBAR.LE SB0, 0x1 ;  /* 0x000080400000791a */ /* 0x000fc80000000000 */
[----:B------:R-:W-:Y:S08]  /*2cf0*/  BAR.SYNC.DEFER_BLOCKING 0x0 ;  /* 0x0000000000007b1d */ /* 0x000ff00000010000 */
[----:B------:R-:W-:Y:S01]  /*2d00*/  VOTEU.ANY UP0, P0 ;  /* 0x0000000000ff7886 */ /* 0x000fe20000000100 */
[----:B------:R-:W-:-:S13]  /*2d10*/  PLOP3.LUT P0, PT, PT, PT, UP0, 0x80, 0x8 ;  /* 0x000000000008781c */ /* 0x000fda0003f0f008 */
[----:B------:R-:W4:Y:S01]  /*2d20*/  @P0 LDC.64 R2, c[0x0][0x540] ;  /* 0x00015000ff020b82 */ /* 0x000f220000000a00 */
[----:B---3--:R-:W-:Y:S02]  /*2d30*/  @P0 IMAD.MOV.U32 R4, RZ, RZ, R210 ;  /* 0x000000ffff040224 */ /* 0x008fe400078e00d2 */
[----:B------:R-:W-:Y:S01]  /*2d40*/  @P0 IMAD.MOV.U32 R5, RZ, RZ, RZ ;  /* 0x000000ffff050224 */ /* 0x000fe200078e00ff */
[----:B-1----:R-:W3:Y:S04]  /*2d50*/  LDG.E.64 R232, desc[UR22][R12.64+0x8] ;  /* 0x000008160ce87981 */ /* 0x002ee8000c1e1b00 */
[----:B------:R-:W1:Y:S04]  /*2d60*/  LDSM.16.M88.4 R116, [R207] ;  /* 0x00000000cf74783b */ /* 0x000e680000000200 */
[----:B------:R-:W1:Y:S04]  /*2d70*/  LDSM.16.M88.4 R120, [R207+0x800] ;  /* 0x00080000cf78783b */ /* 0x000e680000000200 */
[----:B------:R-:W1:Y:S04]  /*2d80*/  LDSM.16.M88.4 R148, [R207+0x2000] ;  /* 0x00200000cf94783b */ /* 0x000e680000000200 */
[----:B------:R-:W1:Y:S01]  /*2d90*/  LDSM.16.M88.4 R152, [R207+0x2800] ;  /* 0x00280000cf98783b */ /* 0x000e620000000200 */
[----:B----4-:R-:W-:-:S02]  /*2da0*/  @P0 IMAD.WIDE.U32 R4, R211, R2, R4 ;  /* 0x00000002d3040225 */ /* 0x010fc400078e0004 */
[----:B------:R-:W4:Y:S02]  /*2db0*/  @P0 LDC R2, c[0x0][0x458] ;  /* 0x00011600ff020b82 */ /* 0x000f240000000800 */
[----:B------:R-:W-:Y:S01]  /*2dc0*/  @P0 IMAD R3, R211, R3, R5 ;  /* 0x00000003d3030224 */ /* 0x000fe200078e0205 */
[----:B------:R-:W-:-:S04]  /*2dd0*/  @P0 LEA R14, P1, R4, UR4, 0x2 ;  /* 0x00000004040e0c11 */ /* 0x000fc8000f8210ff */
[----:B------:R-:W-:Y:S01]  /*2de0*/  @P0 LEA.HI.X R15, R4, UR5, R3, 0x2, P1 ;  /* 0x00000005040f0c11 */ /* 0x000fe200088f1403 */
[----:B------:R-:W-:Y:S01]  /*2df0*/  UIADD3 UR4, UPT, UPT, UR25, 0x40, URZ ;  /* 0x0000004019047890 */ /* 0x000fe2000fffe0ff */
[----:B------:R-:W3:Y:S01]  /*2e00*/  LDG.E.64 R4, desc[UR22][R12.64] ;  /* 0x000000160c047981 */ /* 0x000ee2000c1e1b00 */
[----:B------:R-:W-:Y:S01]  /*2e10*/  SHF.R.U32.HI R11, RZ, 0x2, R11 ;  /* 0x00000002ff0b7819 */ /* 0x000fe2000001160b */
[----:B------:R-:W-:Y:S01]  /*2e20*/  IMAD.SHL.U32 R202, R206, 0x2, RZ ;  /* 0x00000002ceca7824 */ /* 0x000fe200078e00ff */
[----:B------:R-:W-:Y:S01]  /*2e30*/  LOP3.LUT R6, R6, 0x6, RZ, 0xc0, !PT ;  /* 0x0000000606067812 */ /* 0x000fe200078ec0ff */
[----:B------:R-:W3:Y:S01]  /*2e40*/  @P0 LDG.E R3, desc[UR22][R14.64] ;  /* 0x000000160e030981 */ /* 0x000ee2000c1e1900 */
[----:B------:R-:W-:Y:S01]  /*2e50*/  ISETP.LE.AND P4, PT, R240, UR4, PT ;  /* 0x00000004f0007c0c */ /* 0x000fe2000bf83270 */
[----:B------:R-:W-:Y:S01]  /*2e60*/  IMAD.SHL.U32 R192, R208, 0x2, RZ ;  /* 0x00000002d0c07824 */ /* 0x000fe200078e00ff */
[----:B----4-:R-:W4:Y:S01]  /*2e70*/  @P0 MUFU.RCP R2, R2 ;  /* 0x0000000200020308 */ /* 0x010f220000001000 */
[----:B------:R-:W-:Y:S01]  /*2e80*/  LOP3.LUT R11, R6, 0xe0, R11, 0xf8, !PT ;  /* 0x000000e0060b7812 */ /* 0x000fe200078ef80b */
[----:B------:R-:W-:Y:S01]  /*2e90*/  IMAD R6, R211, UR26, R210 ;  /* 0x0000001ad3067c24 */ /* 0x000fe2000f8e02d2 */
[----:B------:R-:W-:Y:S01]  /*2ea0*/  CS2R R94, SRZ ;  /* 0x00000000005e7805 */ /* 0x000fe2000001ff00 */
[----:B------:R-:W-:Y:S01]  /*2eb0*/  IMAD.IADD R193, R207, 0x1, R202 ;  /* 0x00000001cfc17824 */ /* 0x000fe200078e02ca */
[----:B------:R-:W-:Y:S01]  /*2ec0*/  IADD3 R11, PT, PT, R0, UR25, R11 ;  /* 0x00000019000b7c10 */ /* 0x000fe2000fffe00b */
[----:B------:R-:W-:-:S05]  /*2ed0*/  IMAD R0, R234, 0x40, R7 ;  /* 0x00000040ea007824 */ /* 0x000fca00078e0207 */
[----:B------:R-:W-:Y:S01]  /*2ee0*/  @P4 SHF.R.U32.HI R224, RZ, 0x2, R246 ;  /* 0x00000002ffe04819 */ /* 0x000fe200000116f6 */
[----:B------:R-:W-:Y:S01]  /*2ef0*/  IMAD.SHL.U32 R7, R6, 0x20, RZ ;  /* 0x0000002006077824 */ /* 0x000fe200078e00ff */
[----:B------:R-:W-:Y:S01]  /*2f00*/  CS2R R92, SRZ ;  /* 0x00000000005c7805 */ /* 0x000fe2000001ff00 */
[--C-:B------:R-:W-:Y:S01]  /*2f10*/  IMAD.IADD R195, R209, 0x1, R202.reuse ;  /* 0x00000001d1c37824 */ /* 0x100fe200078e02ca */
[----:B------:R-:W-:Y:S01]  /*2f20*/  IADD3 R235, PT, PT, R0, -0x59, -R11 ;  /* 0xffffffa700eb7810 */ /* 0x000fe20007ffe80b */
[----:B------:R-:W-:Y:S01]  /*2f30*/  IMAD.SHL.U32 R0, R208, 0x2, RZ ;  /* 0x00000002d0007824 */ /* 0x000fe200078e00ff */
[----:B------:R-:W-:Y:S01]  /*2f40*/  CS2R R98, SRZ ;  /* 0x0000000000627805 */ /* 0x000fe2000001ff00 */
[----:B------:R-:W-:Y:S01]  /*2f50*/  IMAD.IADD R199, R203, 0x1, R202 ;  /* 0x00000001cbc77824 */ /* 0x000fe200078e02ca */
[----:B------:R-:W-:Y:S01]  /*2f60*/  CS2R R96, SRZ ;  /* 0x0000000000607805 */ /* 0x000fe2000001ff00 */
[--C-:B------:R-:W-:Y:S01]  /*2f70*/  IMAD.IADD R201, R209, 0x1, R200.reuse ;  /* 0x00000001d1c97824 */ /* 0x100fe200078e02c8 */
[----:B------:R-:W-:Y:S01]  /*2f80*/  CS2R R90, SRZ ;  /* 0x00000000005a7805 */ /* 0x000fe2000001ff00 */
[----:B------:R-:W-:Y:S01]  /*2f90*/  IMAD R234, R234, 0x4, R9 ;  /* 0x00000004eaea7824 */ /* 0x000fe200078e0209 */
        /* <DEDUP_REMOVED lines=28> */
[--C-:B------:R-:W-:Y:S01]  /*3160*/  IMAD.IADD R196, R209, 0x1, R192.reuse ;  /* 0x00000001d1c47824 */ /* 0x100fe200078e02c0 */
[----:B------:R-:W-:Y:S01]  /*3170*/  UMOV UR12, URZ ;  /* 0x000000ff000c7c82 */ /* 0x000fe20008000000 */
[----:B------:R-:W-:Y:S01]  /*3180*/  IMAD.IADD R197, R203, 0x1, R192 ;  /* 0x00000001cbc57824 */ /* 0x000fe200078e02c0 */
[----:B------:R-:W1:Y:S01]  /*3190*/  LDCU UR4, c[0x0][0x440] ;  /* 0x00008800ff0477ac */ /* 0x000e620008000800 */
[C---:B------:R-:W-:Y:S02]  /*31a0*/  IMAD.IADD R194, R192.reuse, 0x1, R195 ;  /* 0x00000001c0c27824 */ /* 0x040fe400078e02c3 */
[----:B------:R-:W-:Y:S01]  /*31b0*/  IMAD.IADD R198, R192, 0x1, R199 ;  /* 0x00000001c0c67824 */ /* 0x000fe200078e02c7 */
[----:B------:R-:W1:Y:S01]  /*31c0*/  LDCU UR5, c[0x0][0x3e0] ;  /* 0x00007c00ff0577ac */ /* 0x000e620008000800 */
[----:B--2---:R-:W-:Y:S02]  /*31d0*/  USHF.L.U32 UR10, UR10, 0x6, URZ ;  /* 0x000000060a0a7899 */ /* 0x004fe400080006ff */
[----:B------:R-:W-:Y:S01]  /*31e0*/  USHF.L.U32 UR29, UR29, 0x3, URZ ;  /* 0x000000031d1d7899 */ /* 0x000fe200080006ff */
[----:B---3--:R-:W-:-:S02]  /*31f0*/  IADD3 R250, P2, P1, R7, R232, R250 ;  /* 0x000000e807fa7210 */ /* 0x008fc4000795e0fa */
[----:B------:R-:W-:-:S03]  /*3200*/  SHF.R.S32.HI R232, RZ, 0x1f, R7 ;  /* 0x0000001fffe87819 */ /* 0x000fc60000011407 */
[----:B------:R-:W-:Y:S01]  /*3210*/  IMAD.WIDE.U32 R250, R250, -0x2daee0ad, RZ ;  /* 0xd2511f53fafa7825 */ /* 0x000fe200078e00ff */
[----:B------:R-:W-:-:S03]  /*3220*/  IADD3.X R232, PT, PT, R232, R233, RZ, P2, P1 ;  /* 0x000000e9e8e87210 */ /* 0x000fc600017e24ff */
[----:B------:R-:W-:Y:S02]  /*3230*/  IMAD.MOV.U32 R233, RZ, RZ, R238 ;  /* 0x000000ffffe97224 */ /* 0x000fe400078e00ee */
[----:B----4-:R-:W-:Y:S01]  /*3240*/  @P0 FMUL.FTZ R2, R3, R2 ;  /* 0x0000000203020220 */ /* 0x010fe20000410000 */
[----:B------:R-:W-:Y:S01]  /*3250*/  @P4 IMAD.SHL.U32 R3, R246, 0x2, RZ ;  /* 0x00000002f6034824 */ /* 0x000fe200078e00ff */
[----:B------:R-:W-:Y:S02]  /*3260*/  R2UR UR34, R4 ;  /* 0x00000000042272ca */ /* 0x000fe400000e0000 */
[----:B------:R-:W-:Y:S02]  /*3270*/  R2UR UR35, R5 ;  /* 0x00000000052372ca */ /* 0x000fe400000e0000 */
[----:B------:R-:W-:Y:S02]  /*3280*/  @P4 LOP3.LUT R3, R3, 0x6, RZ, 0xc0, !PT ;  /* 0x0000000603034812 */ /* 0x000fe400078ec0ff */
[----:B------:R-:W-:Y:S01]  /*3290*/  @P0 R2UR UR11, R2 ;  /* 0x00000000020b02ca */ /* 0x000fe200000e0000 */
[----:B------:R-:W-:Y:S01]  /*32a0*/  IMAD.IADD R2, R207, 0x1, R202 ;  /* 0x00000001cf027824 */ /* 0x000fe200078e02ca */
[----:B------:R-:W-:Y:S01]  /*32b0*/  @P4 LOP3.LUT R224, R3, 0xe0, R224, 0xf8, !PT ;  /* 0x000000e003e04812 */ /* 0x000fe200078ef8e0 */
[----:B------:R-:W-:-:S02]  /*32c0*/  IMAD.IADD R3, R207, 0x1, R0 ;  /* 0x00000001cf037824 */ /* 0x000fc400078e0200 */
[----:B------:R-:W-:Y:S01]  /*32d0*/  IMAD.IADD R0, R0, 0x1, R2 ;  /* 0x0000000100007824 */ /* 0x000fe200078e0202 */
[----:B------:R-:W2:Y:S01]  /*32e0*/  LDSM.16.M88.4 R132, [R2] ;  /* 0x000000000284783b */ /* 0x000ea20000000200 */
[----:B------:R-:W-:-:S03]  /*32f0*/  SHF.R.U32.HI R246, RZ, 0x7, R246 ;  /* 0x00000007fff67819 */ /* 0x000fc600000116f6 */
        /* <DEDUP_REMOVED lines=25> */
[----:B------:R-:W-:Y:S01]  /*3490*/  UIADD3 UR13, UPT, UPT, UR35, 0x646e171e, URZ ;  /* 0x646e171e230d7890 */ /* 0x000fe2000fffe0ff */
[----:B------:R-:W-:-:S11]  /*34a0*/  @UP0 UMOV UR12, UR11 ;  /* 0x0000000b000c0c82 */ /* 0x000fd60008000000 */
.L_x_1172:
[----:B------:R-:W0:Y:S01]  /*34b0*/  LDGDEPBAR ;  /* 0x00000000000079af */ /* 0x000e220000000000 */
[--C-:B------:R-:W-:Y:S01]  /*34c0*/  IMAD.IADD R182, R192, 0x1, R201.reuse ;  /* 0x00000001c0b67824 */ /* 0x100fe200078e02c9 */
[----:B------:R-:W-:Y:S01]  /*34d0*/  LEA R190, P0, R215, R226, 0x2 ;  /* 0x000000e2d7be7211 */ /* 0x000fe200078010ff */
[----:B------:R-:W-:Y:S01]  /*34e0*/  IMAD.IADD R181, R202, 0x1, R201 ;  /* 0x00000001cab57824 */ /* 0x000fe200078e02c9 */
[----:B-----5:R-:W-:Y:S01]  /*34f0*/  FSETP.NEU.FTZ.AND P2, PT, R237, -INF , PT ;  /* 0xff800000ed00780b */ /* 0x020fe20003f5d000 */
[----:B------:R-:W-:Y:S01]  /*3500*/  VIADD R234, R234, 0xfffffffc ;  /* 0xfffffffceaea7836 */ /* 0x000fe20000000000 */
[----:B------:R-:W-:Y:S01]  /*3510*/  LEA.HI.X R191, R215, R227, RZ, 0x2, P0 ;  /* 0x000000e3d7bf7211 */ /* 0x000fe200000f14ff */
[----:B------:R-:W-:Y:S02]  /*3520*/  IMAD.IADD R180, R192, 0x1, R181 ;  /* 0x00000001c0b47824 */ /* 0x000fe400078e02b5 */
[----:B------:R-:W-:Y:S04]  /*3530*/  IMAD.WIDE.U32 R184, R234, -0x326172a9, RZ ;  /* 0xcd9e8d57eab87825 */ /* 0x000fe800078e00ff */
[----:B------:R-:W-:Y:S01]  /*3540*/  IMAD.U32 R183, RZ, RZ, UR21 ;  /* 0x00000015ffb77e24 */ /* 0x000fe2000f8e00ff */
[----:B------:R-:W-:Y:S01]  /*3550*/  LOP3.LUT R188, R232, UR34, R185, 0x96, !PT ;  /* 0x00000022e8bc7c12 */ /* 0x000fe2000f8e96b9 */
[----:B------:R-:W-:Y:S02]  /*3560*/  IMAD.U32 R187, RZ, RZ, UR21 ;  /* 0x00000015ffbb7e24 */ /* 0x000fe4000f8e00ff */
[----:B------:R-:W-:Y:S02]  /*3570*/  IMAD R183, R183, 0x2, R246 ;  /* 0x00000002b7b77824 */ /* 0x000fe400078e02f6 */
[----:B------:R-:W-:Y:S03]  /*3580*/  IMAD.WIDE.U32 R188, R188, -0x2daee0ad, RZ ;  /* 0xd2511f53bcbc7825 */ /* 0x000fe600078e00ff */
[----:B------:R-:W-:Y:S01]  /*3590*/  LOP3.LUT R186, R183, UR35, R251, 0x96, !PT ;  /* 0x00000023b7ba7c12 */ /* 0x000fe2000f8e96fb */
[----:B------:R-:W-:Y:S01]  /*35a0*/  @P4 IMAD R187, R187, 0x40, R224 ;  /* 0x00000040bbbb4824 */ /* 0x000fe200078e02e0 */
[----:B------:R-:W-:Y:S04]  /*35b0*/  DEPBAR.LE SB0, 0x0 ;  /* 0x000080000000791a */ /* 0x000fe80000000000 */
[----:B------:R-:W-:Y:S01]  /*35c0*/  BAR.SYNC.DEFER_BLOCKING 0x0 ;  /* 0x0000000000007b1d */ /* 0x000fe20000010000 */
[----:B------:R-:W-:Y:S01]  /*35d0*/  LOP3.LUT R185, R250, UR32, R189, 0x96, !PT ;  /* 0x00000020fab97c12 */ /* 0x000fe2000f8e96bd */
[C---:B------:R-:W-:Y:S02]  /*35e0*/  @P4 VIADD R183, R187.reuse, 0x1 ;  /* 0x00000001bbb74836 */ /* 0x040fe40000000000 */
[C---:B------:R-:W-:Y:S02]  /*35f0*/  @P4 VIADD R189, R187.reuse, 0x9 ;  /* 0x00000009bbbd4836 */ /* 0x040fe40000000000 */
[----:B------:R-:W-:Y:S01]  /*3600*/  @P4 VIADD R247, R187, 0x18 ;  /* 0x00000018bbf74836 */ /* 0x000fe20000000000 */
[-C--:B------:R-:W-:Y:S01]  /*3610*/  @P4 ISETP.GE.AND P6, PT, R183, R240.reuse, PT ;  /* 0x000000f0b700420c */ /* 0x080fe20003fc6270 */
[----:B------:R-:W-:Y:S01]  /*3620*/  VIADD R252, R235, 0x20 ;  /* 0x00000020ebfc7836 */ /* 0x000fe20000000000 */
[----:B------:R-:W-:Y:S01]  /*3630*/  @P4 ISETP.GE.AND P1, PT, R189, R240, PT ;  /* 0x000000f0bd00420c */ /* 0x000fe20003f26270 */
[----:B------:R-:W-:Y:S03]  /*3640*/  @P4 VIADD R189, R187, 0x11 ;  /* 0x00000011bbbd4836 */ /* 0x000fe60000000000 */
[----:B------:R-:W-:Y:S02]  /*3650*/  IABS R252, R252 ;  /* 0x000000fc00fc7213 */ /* 0x000fe40000000000 */
[----:B------:R-:W-:Y:S01]  /*3660*/  @P4 ISETP.GE.AND P0, PT, R189, R240, PT ;  /* 0x000000f0bd00420c */ /* 0x000fe20003f06270 */
[----:B------:R-:W-:Y:S01]  /*3670*/  FMUL.FTZ R189, R237, 1.4426950216293334961 ;  /* 0x3fb8aa3bedbd7820 */ /* 0x000fe20000410000 */
[----:B------:R-:W-:Y:S04]  /*3680*/  I2FP.F32.S32 R252, R252 ;  /* 0x000000fc00fc7245 */ /* 0x000fe80000201400 */
[----:B------:R-:W-:Y:S02]  /*3690*/  FSEL R189, R189, RZ, P2 ;  /* 0x000000ffbdbd7208 */ /* 0x000fe40001000000 */
[----:B------:R-:W-:Y:S01]  /*36a0*/  FSETP.NEU.FTZ.AND P2, PT, R236, -INF , PT ;  /* 0xff800000ec00780b */ /* 0x000fe20003f5d000 */
[----:B------:R-:W-:Y:S08]  /*36b0*/  LDSM.16.M88.4 R52, [R201] ;  /* 0x00000000c934783b */ /* 0x000ff00000000200 */
[----:B------:R-:W3:Y:S08]  /*36c0*/  LDSM.16.M88.4 R56, [R207+-0x4000] ;  /* 0xffc00000cf38783b */ /* 0x000ef00000000200 */
[----:B------:R-:W4:Y:S08]  /*36d0*/  LDSM.16.M88.4 R60, [R207+-0x3800] ;  /* 0xffc80000cf3c783b */ /* 0x000f300000000200 */
[----:B------:R-:W-:Y:S08]  /*36e0*/  LDSM.16.M88.4 R64, [R182] ;  /* 0x00000000b640783b */ /* 0x000ff00000000200 */
[----:B------:R-:W1:Y:S08]  /*36f0*/  LDSM.16.M88.4 R100, [R2+-0x4000] ;  /* 0xffc000000264783b */ /* 0x000e700000000200 */
[----:B------:R-:W2:Y:S01]  /*3700*/  LDSM.16.M88.4 R104, [R2+-0x3800] ;  /* 0xffc800000268783b */ /* 0x000ea20000000200 */
[C---:B---3--:R-:W-:Y:S07]  /*3710*/  HMMA.16816.F32.BF16 R4, R52.reuse, R56, RZ ;  /* 0x000000383404723c */ /* 0x048fee00000418ff */
[----:B------:R-:W-:Y:S01]  /*3720*/  LDSM.16.M88.4 R108, [R181] ;  /* 0x00000000b56c783b */ /* 0x000fe20000000200 */
[C---:B------:R-:W-:Y:S07]  /*3730*/  HMMA.16816.F32.BF16 R8, R52.reuse, R58, RZ ;  /* 0x0000003a3408723c */ /* 0x040fee00000418ff */
[----:B------:R-:W3:Y:S01]  /*3740*/  LDSM.16.M88.4 R112, [R193+-0x4000] ;  /* 0xffc00000c170783b */ /* 0x000ee20000000200 */
[C---:B----4-:R-:W-:Y:S07]  /*3750*/  HMMA.16816.F32.BF16 R12, R52.reuse, R60, RZ ;  /* 0x0000003c340c723c */ /* 0x050fee00000418ff */
[----:B------:R-:W-:Y:S01]  /*3760*/  LDSM.16.M88.4 R56, [R180] ;  /* 0x00000000b438783b */ /* 0x000fe20000000200 */
[----:B------:R-:W-:Y:S07]  /*3770*/  HMMA.16816.F32.BF16 R16, R52, R62, RZ ;  /* 0x0000003e3410723c */ /* 0x000fee00000418ff */
[----:B------:R-:W4:Y:S01]  /*3780*/  LDSM.16.M88.4 R52, [R193+-0x3800] ;  /* 0xffc80000c134783b */ /* 0x000f220000000200 */
[C---:B-1----:R-:W-:Y:S07]  /*3790*/  HMMA.16816.F32.BF16 R4, R64.reuse, R100, R4 ;  /* 0x000000644004723c */ /* 0x042fee0000041804 */
[----:B------:R-:W1:Y:S01]  /*37a0*/  LDSM.16.M88.4 R60, [R3+-0x4000] ;  /* 0xffc00000033c783b */ /* 0x000e620000000200 */
[C---:B------:R-:W-:Y:S07]  /*37b0*/  HMMA.16816.F32.BF16 R8, R64.reuse, R102, R8 ;  /* 0x000000664008723c */ /* 0x040fee0000041808 */
[----:B------:R-:W-:Y:S01]  /*37c0*/  LDSM.16.M88.4 R100, [R201+0x2000] ;  /* 0x00200000c964783b */ /* 0x000fe20000000200 */
[C---:B--2---:R-:W-:Y:S08]  /*37d0*/  HMMA.16816.F32.BF16 R12, R64.reuse, R104, R12 ;  /* 0x00000068400c723c */ /* 0x044ff0000004180c */
[----:B------:R-:W-:Y:S01]  /*37e0*/  HMMA.16816.F32.BF16 R16, R64, R106, R16 ;  /* 0x0000006a4010723c */ /* 0x000fe20000041810 */
[----:B------:R-:W2:Y:S07]  /*37f0*/  LDSM.16.M88.4 R64, [R3+-0x3800] ;  /* 0xffc800000340783b */ /* 0x000eae0000000200 */
[C---:B---3--:R-:W-:Y:S01]  /*3800*/  HMMA.16816.F32.BF16 R4, R108.reuse, R112, R4 ;  /* 0x000000706c04723c */ /* 0x048fe20000041804 */
[----:B------:R-:W3:Y:S07]  /*3810*/  LDSM.16.M88.4 R104, [R207+-0x2000] ;  /* 0xffe00000cf68783b */ /* 0x000eee0000000200 */
[C---:B------:R-:W-:Y:S01]  /*3820*/  HMMA.16816.F32.BF16 R8, R108.reuse, R114, R8 ;  /* 0x000000726c08723c */ /* 0x040fe20000041808 */
[----:B------:R-:W-:Y:S07]  /*3830*/  LDSM.16.M88.4 R112, [R2+-0x2000] ;  /* 0xffe000000270783b */ /* 0x000fee0000000200 */
[C---:B----4-:R-:W-:Y:S08]  /*3840*/  HMMA.16816.F32.BF16 R12, R108.reuse, R52, R12 ;  /* 0x000000346c0c723c */ /* 0x050ff0000004180c */
[----:B------:R-:W-:Y:S01]  /*3850*/  HMMA.16816.F32.BF16 R16, R108, R54, R16 ;  /* 0x000000366c10723c */ /* 0x000fe20000041810 */
[----:B------:R-:W4:Y:S07]  /*3860*/  LDSM.16.M88.4 R52, [R207+-0x1800] ;  /* 0xffe80000cf34783b */ /* 0x000f2e0000000200 */
[C---:B-1----:R-:W-:Y:S01]  /*3870*/  HMMA.16816.F32.BF16 R4, R56.reuse, R60, R4 ;  /* 0x0000003c3804723c */ /* 0x042fe20000041804 */
[----:B------:R-:W1:Y:S07]  /*3880*/  LDSM.16.M88.4 R108, [R182+0x2000] ;  /* 0x00200000b66c783b */ /* 0x000e6e0000000200 */
[C---:B------:R-:W-:Y:S01]  /*3890*/  HMMA.16816.F32.BF16 R8, R56.reuse, R62, R8 ;  /* 0x0000003e3808723c */ /* 0x040fe20000041808 */
[----:B------:R-:W-:Y:S07]  /*38a0*/  LDSM.16.M88.4 R60, [R181+0x2000] ;  /* 0x00200000b53c783b */ /* 0x000fee0000000200 */
[C---:B--2---:R-:W-:Y:S08]  /*38b0*/  HMMA.16816.F32.BF16 R12, R56.reuse, R64, R12 ;  /* 0x00000040380c723c */ /* 0x044ff0000004180c */
[----:B------:R-:W-:Y:S01]  /*38c0*/  HMMA.16816.F32.BF16 R16, R56, R66, R16 ;  /* 0x000000423810723c */ /* 0x000fe20000041810 */
[----:B------:R-:W2:Y:S07]  /*38d0*/  LDSM.16.M88.4 R56, [R2+-0x1800] ;  /* 0xffe800000238783b */ /* 0x000eae0000000200 */
[C---:B---3--:R-:W-:Y:S01]  /*38e0*/  HMMA.16816.F32.BF16 R4, R100.reuse, R104, R4 ;  /* 0x000000686404723c */ /* 0x048fe20000041804 */
[----:B------:R-:W3:Y:S07]  /*38f0*/  LDSM.16.M88.4 R64, [R193+-0x2000] ;  /* 0xffe00000c140783b */ /* 0x000eee0000000200 */
[C---:B------:R-:W-:Y:S08]  /*3900*/  HMMA.16816.F32.BF16 R8, R100.reuse, R106, R8 ;  /* 0x0000006a6408723c */ /* 0x040ff00000041808 */
[C---:B----4-:R-:W-:Y:S08]  /*3910*/  HMMA.16816.F32.BF16 R12, R100.reuse, R52, R12 ;  /* 0x00000034640c723c */ /* 0x050ff0000004180c */
[----:B------:R-:W-:Y:S01]  /*3920*/  HMMA.16816.F32.BF16 R16, R100, R54, R16 ;  /* 0x000000366410723c */ /* 0x000fe20000041810 */
[----:B------:R-:W4:Y:S07]  /*3930*/  LDSM.16.M88.4 R52, [R193+-0x1800] ;  /* 0xffe80000c134783b */ /* 0x000f2e0000000200 */
[C---:B-1----:R-:W-:Y:S01]  /*3940*/  HMMA.16816.F32.BF16 R4, R108.reuse, R112, R4 ;  /* 0x000000706c04723c */ /* 0x042fe20000041804 */
[----:B------:R-:W-:Y:S04]  /*3950*/  LDSM.16.M88.4 R100, [R3+-0x2000] ;  /* 0xffe000000364783b */ /* 0x000fe80000000200 */
[----:B------:R-:W-:Y:S03]  /*3960*/  VIADD R113, R235, 0x11 ;  /* 0x00000011eb717836 */ /* 0x000fe60000000000 */
[C---:B------:R-:W-:Y:S03]  /*3970*/  HMMA.16816.F32.BF16 R8, R108.reuse, R114, R8 ;  /* 0x000000726c08723c */ /* 0x040fe60000041808 */
[----:B------:R-:W-:Y:S01]  /*3980*/  IMAD.WIDE.U32 R114, R185, -0x326172a9, RZ ;  /* 0xcd9e8d57b9727825 */ /* 0x000fe200078e00ff */
[----:B------:R-:W-:Y:S03]  /*3990*/  IABS R113, R113 ;  /* 0x0000007100717213 */ /* 0x000fe60000000000 */
[----:B------:R-:W-:Y:S01]  /*39a0*/  @P4 VIADD R185, R187, 0x8 ;  /* 0x00000008bbb94836 */ /* 0x000fe20000000000 */
[C---:B--2---:R-:W-:Y:S04]  /*39b0*/  HMMA.16816.F32.BF16 R12, R108.reuse, R56, R12 ;  /* 0x000000386c0c723c */ /* 0x044fe8000004180c */
[----:B------:R-:W-:Y:S04]  /*39c0*/  @P4 ISETP.GE.AND P5, PT, R185, R240, PT ;  /* 0x000000f0b900420c */ /* 0x000fe80003fa6270 */
[----:B------:R-:W-:Y:S01]  /*39d0*/  HMMA.16816.F32.BF16 R16, R108, R58, R16 ;  /* 0x0000003a6c10723c */ /* 0x000fe20000041810 */
[----:B------:R1:W2:Y:S07]  /*39e0*/  LDSM.16.M88.4 R56, [R180+0x2000] ;  /* 0x00200000b438783b */ /* 0x0002ae0000000200 */
[C---:B---3--:R-:W-:Y:S08]  /*39f0*/  HMMA.16816.F32.BF16 R4, R60.reuse, R64, R4 ;  /* 0x000000403c04723c */ /* 0x048ff00000041804 */
[C---:B------:R-:W-:Y:S08]  /*3a00*/  HMMA.16816.F32.BF16 R8, R60.reuse, R66, R8 ;  /* 0x000000423c08723c */ /* 0x040ff00000041808 */
[C---:B----4-:R-:W-:Y:S03]  /*3a10*/  HMMA.16816.F32.BF16 R12, R60.reuse, R52, R12 ;  /* 0x000000343c0c723c */ /* 0x050fe6000004180c */
[----:B-1----:R-:W-:Y:S04]  /*3a20*/  IMAD.WIDE.U32 R180, R186, -0x326172a9, RZ ;  /* 0xcd9e8d57bab47825 */ /* 0x002fe800078e00ff */
[----:B------:R-:W-:Y:S01]  /*3a30*/  VIADD R186, R235, 0x21 ;  /* 0x00000021ebba7836 */ /* 0x000fe20000000000 */
[----:B------:R-:W-:Y:S01]  /*3a40*/  HMMA.16816.F32.BF16 R16, R60, R54, R16 ;  /* 0x000000363c10723c */ /* 0x000fe20000041810 */
[----:B------:R-:W1:Y:S02]  /*3a50*/  LDSM.16.M88.4 R52, [R3+-0x1800] ;  /* 0xffe800000334783b */ /* 0x000e640000000200 */
[----:B------:R-:W-:Y:S02]  /*3a60*/  LOP3.LUT R184, R184, UR33, R181, 0x96, !PT ;  /* 0x00000021b8b87c12 */ /* 0x000fe4000f8e96b5 */
[----:B------:R-:W-:Y:S02]  /*3a70*/  LOP3.LUT R183, R180, UR31, R115, 0x96, !PT ;  /* 0x0000001fb4b77c12 */ /* 0x000fe4000f8e9673 */
[----:B------:R-:W-:Y:S01]  /*3a80*/  IABS R185, R186 ;  /* 0x000000ba00b97213 */ /* 0x000fe20000000000 */
[----:B------:R-:W-:Y:S01]  /*3a90*/  IMAD.WIDE.U32 R180, R184, -0x2daee0ad, RZ ;  /* 0xd2511f53b8b47825 */ /* 0x000fe200078e00ff */
[C---:B--2---:R-:W-:Y:S05]  /*3aa0*/  HMMA.16816.F32.BF16 R4, R56.reuse, R100, R4 ;  /* 0x000000643804723c */ /* 0x044fea0000041804 */
[----:B------:R-:W-:Y:S01]  /*3ab0*/  IMAD.WIDE.U32 R182, R183, -0x2daee0ad, RZ ;  /* 0xd2511f53b7b67825 */ /* 0x000fe200078e00ff */
[----:B------:R-:W-:Y:S02]  /*3ac0*/  LOP3.LUT R188, R188, UR30, R181, 0x96, !PT ;  /* 0x0000001ebcbc7c12 */ /* 0x000fe4000f8e96b5 */
[C---:B------:R-:W-:Y:S03]  /*3ad0*/  HMMA.16816.F32.BF16 R8, R56.reuse, R102, R8 ;  /* 0x000000663808723c */ /* 0x040fe60000041808 */
[----:B------:R-:W-:Y:S01]  /*3ae0*/  LOP3.LUT R184, R180, UR25, R183, 0x96, !PT ;  /* 0x00000019b4b87c12 */ /* 0x000fe2000f8e96b7 */
[----:B------:R-:W-:Y:S01]  /*3af0*/  IMAD.WIDE.U32 R62, R188, -0x326172a9, RZ ;  /* 0xcd9e8d57bc3e7825 */ /* 0x000fe200078e00ff */
[----:B------:R-:W-:Y:S03]  /*3b00*/  I2FP.F32.S32 R185, R185 ;  /* 0x000000b900b97245 */ /* 0x000fe60000201400 */
[----:B------:R-:W-:Y:S01]  /*3b10*/  FMUL.FTZ R188, R236, 1.4426950216293334961 ;  /* 0x3fb8aa3becbc7820 */ /* 0x000fe20000410000 */
[----:B------:R-:W-:Y:S02]  /*3b20*/  @P4 VIADD R183, R187, 0x10 ;  /* 0x00000010bbb74836 */ /* 0x000fe40000000000 */
[----:B------:R-:W-:Y:S01]  /*3b30*/  IMAD.WIDE.U32 R180, R184, -0x326172a9, RZ ;  /* 0xcd9e8d57b8b47825 */ /* 0x000fe200078e00ff */
[----:B------:R-:W-:Y:S02]  /*3b40*/  LOP3.LUT R184, R114, UR26, R63, 0x96, !PT ;  /* 0x0000001a72b87c12 */ /* 0x000fe4000f8e963f */
[-C--:B------:R-:W-:Y:S01]  /*3b50*/  @P4 ISETP.GE.AND P3, PT, R183, R240.reuse, PT ;  /* 0x000000f0b700420c */ /* 0x080fe20003f66270 */
[----:B------:R-:W-:Y:S01]  /*3b60*/  FFMA.FTZ R6, R185, -UR12, R6 ;  /* 0x8000000cb9067c23 */ /* 0x000fe20008010006 */
[----:B------:R-:W-:Y:S01]  /*3b70*/  LOP3.LUT R183, R62, UR24, R181, 0x96, !PT ;  /* 0x000000183eb77c12 */ /* 0x000fe2000f8e96b5 */
[----:B------:R-:W-:Y:S01]  /*3b80*/  IMAD.WIDE.U32 R62, R184, -0x2daee0ad, RZ ;  /* 0xd2511f53b83e7825 */ /* 0x000fe200078e00ff */
[----:B------:R-:W-:Y:S02]  /*3b90*/  FSEL R188, R188, RZ, P2 ;  /* 0x000000ffbcbc7208 */ /* 0x000fe40001000000 */
[----:B------:R-:W-:Y:S01]  /*3ba0*/  @P4 ISETP.GE.AND P2, PT, R187, R240, PT ;  /* 0x000000f0bb00420c */ /* 0x000fe20003f46270 */
[----:B------:R-:W-:Y:S01]  /*3bb0*/  VIADD R185, R235, 0x19 ;  /* 0x00000019ebb97836 */ /* 0x000fe20000000000 */
[----:B------:R-:W-:Y:S01]  /*3bc0*/  LOP3.LUT R184, R182, UR17, R63, 0x96, !PT ;  /* 0x00000011b6b87c12 */ /* 0x000fe2000f8e963f */
[----:B------:R-:W-:Y:S04]  /*3bd0*/  IMAD.WIDE.U32 R182, R183, -0x2daee0ad, RZ ;  /* 0xd2511f53b7b67825 */ /* 0x000fe800078e00ff */
[----:B------:R-:W-:Y:S01]  /*3be0*/  FFMA.FTZ R7, R252, -UR12, R7 ;  /* 0x8000000cfc077c23 */ /* 0x000fe20008010007 */
[C---:B-1----:R-:W-:Y:S03]  /*3bf0*/  HMMA.16816.F32.BF16 R12, R56.reuse, R52, R12 ;  /* 0x00000034380c723c */ /* 0x042fe6000004180c */
[----:B------:R-:W-:Y:S01]  /*3c00*/  IABS R185, R185 ;  /* 0x000000b900b97213 */ /* 0x000fe20000000000 */
[----:B------:R-:W-:Y:S01]  /*3c10*/  VIADD R186, R235, 0x18 ;  /* 0x00000018ebba7836 */ /* 0x000fe20000000000 */
[----:B------:R-:W-:Y:S01]  /*3c20*/  LOP3.LUT R183, R62, UR15, R183, 0x96, !PT ;  /* 0x0000000f3eb77c12 */ /* 0x000fe2000f8e96b7 */
[----:B------:R-:W-:Y:S01]  /*3c30*/  IMAD.WIDE.U32 R114, R184, -0x326172a9, RZ ;  /* 0xcd9e8d57b8727825 */ /* 0x000fe200078e00ff */
[----:B------:R-:W-:Y:S01]  /*3c40*/  I2FP.F32.S32 R185, R185 ;  /* 0x000000b900b97245 */ /* 0x000fe20000201400 */
[----:B------:R-:W-:Y:S01]  /*3c50*/  HMMA.16816.F32.BF16 R16, R56, R54, R16 ;  /* 0x000000363810723c */ /* 0x000fe20000041810 */
[----:B------:R-:W2:Y:S02]  /*3c60*/  LDG.E R184, desc[UR22][R190.64] ;  /* 0x00000016beb87981 */ /* 0x000ea4000c1e1900 */
[----:B------:R-:W-:Y:S01]  /*3c70*/  IABS R186, R186 ;  /* 0x000000ba00ba7213 */ /* 0x000fe20000000000 */
[----:B------:R-:W-:Y:S01]  /*3c80*/  FFMA.FTZ R4, R185, -UR12, R4 ;  /* 0x8000000cb9047c23 */ /* 0x000fe20008010004 */
[----:B------:R-:W-:Y:S01]  /*3c90*/  IMAD.WIDE.U32 R62, R183, -0x326172a9, RZ ;  /* 0xcd9e8d57b73e7825 */ /* 0x000fe200078e00ff */
[----:B------:R-:W-:Y:S01]  /*3ca0*/  @P4 FSEL R6, R6, -INF , !P2 ;  /* 0xff80000006064808 */ /* 0x000fe20005000000 */
[----:B------:R1:W3:Y:S01]  /*3cb0*/  LDG.E R183, desc[UR22][R190.64+0x20] ;  /* 0x00002016beb77981 */ /* 0x0002e2000c1e1900 */
[----:B------:R-:W-:Y:S01]  /*3cc0*/  I2FP.F32.S32 R186, R186 ;  /* 0x000000ba00ba7245 */ /* 0x000fe20000201400 */
[----:B------:R-:W-:Y:S01]  /*3cd0*/  VIADD R252, R235, 0x10 ;  /* 0x00000010ebfc7836 */ /* 0x000fe20000000000 */
[----:B------:R-:W-:Y:S01]  /*3ce0*/  @P4 FSEL R4, R4, -INF , !P2 ;  /* 0xff80000004044808 */ /* 0x000fe20005000000 */
[----:B------:R-:W-:Y:S01]  /*3cf0*/  @P4 VIADD R187, R187, 0x19 ;  /* 0x00000019bbbb4836 */ /* 0x000fe20000000000 */
[----:B------:R-:W-:Y:S01]  /*3d00*/  @P4 ISETP.GE.AND P2, PT, R247, R240, PT ;  /* 0x000000f0f700420c */ /* 0x000fe20003f46270 */
[----:B------:R-:W-:Y:S01]  /*3d10*/  FFMA.FTZ R5, R186, -UR12, R5 ;  /* 0x8000000cba057c23 */ /* 0x000fe20008010005 */
[----:B------:R-:W-:Y:S01]  /*3d20*/  LOP3.LUT R247, R114, UR14, R63, 0x96, !PT ;  /* 0x0000000e72f77c12 */ /* 0x000fe2000f8e963f */
[----:B------:R-:W-:Y:S01]  /*3d30*/  FFMA.FTZ R10, R185, -UR12, R10 ;  /* 0x8000000cb90a7c23 */ /* 0x000fe2000801000a */
[----:B------:R-:W-:Y:S01]  /*3d40*/  I2FP.F32.S32 R63, R113 ;  /* 0x00000071003f7245 */ /* 0x000fe20000201400 */
[----:B------:R-:W-:Y:S01]  /*3d50*/  FFMA.FTZ R11, R186, -UR12, R11 ;  /* 0x8000000cba0b7c23 */ /* 0x000fe2000801000b */
[----:B------:R-:W-:Y:S01]  /*3d60*/  IABS R252, R252 ;  /* 0x000000fc00fc7213 */ /* 0x000fe20000000000 */
[----:B------:R-:W-:Y:S01]  /*3d70*/  VIADD R186, R235, 0x8 ;  /* 0x00000008ebba7836 */ /* 0x000fe20000000000 */
[----:B------:R-:W-:Y:S01]  /*3d80*/  @P4 FSEL R5, R5, -INF , !P6 ;  /* 0xff80000005054808 */ /* 0x000fe20007000000 */
[----:B------:R-:W-:Y:S01]  /*3d90*/  FFMA.FTZ R8, R63, -UR12, R8 ;  /* 0x8000000c3f087c23 */ /* 0x000fe20008010008 */
[----:B------:R-:W-:Y:S01]  /*3da0*/  @P4 FSEL R7, R7, -INF , !P6 ;  /* 0xff80000007074808 */ /* 0x000fe20007000000 */
[----:B------:R-:W-:Y:S01]  /*3db0*/  FFMA.FTZ R14, R63, -UR12, R14 ;  /* 0x8000000c3f0e7c23 */ /* 0x000fe2000801000e */
[----:B------:R-:W-:Y:S01]  /*3dc0*/  @P4 ISETP.GE.AND P6, PT, R187, R240, PT ;  /* 0x000000f0bb00420c */ /* 0x000fe20003fc6270 */
[----:B------:R-:W-:Y:S01]  /*3dd0*/  FFMA.FTZ R57, R6, UR7, -R188 ;  /* 0x0000000706397c23 */ /* 0x000fe200080108bc */
[----:B------:R-:W-:Y:S02]  /*3de0*/  I2FP.F32.S32 R185, R252 ;  /* 0x000000fc00b97245 */ /* 0x000fe40000201400 */
[----:B------:R-:W-:Y:S02]  /*3df0*/  LOP3.LUT R187, R180, UR16, R115, 0x96, !PT ;  /* 0x00000010b4bb7c12 */ /* 0x000fe4000f8e9673 */
[----:B------:R-:W-:Y:S01]  /*3e00*/  PRMT R114, R62, 0x7770, RZ ;  /* 0x000077703e727816 */ /* 0x000fe200000000ff */
[----:B------:R-:W-:Y:S01]  /*3e10*/  FFMA.FTZ R9, R185, -UR12, R9 ;  /* 0x8000000cb9097c23 */ /* 0x000fe20008010009 */
[----:B------:R-:W-:Y:S01]  /*3e20*/  @P4 FSEL R8, R8, -INF , !P5 ;  /* 0xff80000008084808 */ /* 0x000fe20006800000 */
[----:B------:R-:W-:Y:S01]  /*3e30*/  IMAD.WIDE.U32 R180, R187, -0x2daee0ad, RZ ;  /* 0xd2511f53bbb47825 */ /* 0x000fe200078e00ff */
[----:B------:R-:W-:Y:S02]  /*3e40*/  @P4 FSEL R10, R10, -INF , !P5 ;  /* 0xff8000000a0a4808 */ /* 0x000fe40006800000 */
[----:B------:R-:W-:Y:S01]  /*3e50*/  ISETP.LE.U32.AND P5, PT, R114, UR6, PT ;  /* 0x0000000672007c0c */ /* 0x000fe2000bfa3070 */
[----:B------:R-:W-:Y:S01]  /*3e60*/  VIADD R114, R235, 0x9 ;  /* 0x00000009eb727836 */ /* 0x000fe20000000000 */
[----:B------:R-:W-:Y:S01]  /*3e70*/  PRMT R187, R62, 0x7771, RZ ;  /* 0x000077713ebb7816 */ /* 0x000fe200000000ff */
[----:B------:R-:W-:Y:S01]  /*3e80*/  FFMA.FTZ R15, R185, -UR12, R15 ;  /* 0x8000000cb90f7c23 */ /* 0x000fe2000801000f */
[----:B------:R-:W-:Y:S01]  /*3e90*/  @P4 FSEL R9, R9, -INF , !P1 ;  /* 0xff80000009094808 */ /* 0x000fe20004800000 */
[--C-:B------:R-:W-:Y:S01]  /*3ea0*/  FFMA.FTZ R102, R8, UR7, -R189.reuse ;  /* 0x0000000708667c23 */ /* 0x100fe200080108bd */
[----:B------:R-:W-:Y:S02]  /*3eb0*/  @P4 FSEL R11, R11, -INF , !P1 ;  /* 0xff8000000b0b4808 */ /* 0x000fe40004800000 */
[----:B------:R-:W-:Y:S02]  /*3ec0*/  ISETP.GT.U32.AND P1, PT, R187, UR6, PT ;  /* 0x00000006bb007c0c */ /* 0x000fe4000bf24070 */
[----:B------:R-:W-:Y:S01]  /*3ed0*/  IABS R187, R114 ;  /* 0x0000007200bb7213 */ /* 0x000fe20000000000 */
[----:B------:R-:W-:Y:S01]  /*3ee0*/  VIADD R114, R235, 0x1 ;  /* 0x00000001eb727836 */ /* 0x000fe20000000000 */
[----:B------:R-:W-:Y:S01]  /*3ef0*/  IABS R186, R186 ;  /* 0x000000ba00ba7213 */ /* 0x000fe20000000000 */
[----:B------:R-:W4:Y:S01]  /*3f00*/  MUFU.EX2 R102, R102 ;  /* 0x0000006600667308 */ /* 0x000f220000000800 */
[----:B------:R-:W-:Y:S02]  /*3f10*/  I2FP.F32.S32 R187, R187 ;  /* 0x000000bb00bb7245 */ /* 0x000fe40000201400 */
[C---:B-1----:R-:W-:Y:S02]  /*3f20*/  PRMT R191, R62.reuse, 0x7772, RZ ;  /* 0x000077723ebf7816 */ /* 0x042fe400000000ff */
[----:B------:R-:W-:Y:S01]  /*3f30*/  PRMT R190, R62, 0x7773, RZ ;  /* 0x000077733ebe7816 */ /* 0x000fe200000000ff */
[C---:B------:R-:W-:Y:S01]  /*3f40*/  FFMA.FTZ R12, R187.reuse, -UR12, R12 ;  /* 0x8000000cbb0c7c23 */ /* 0x040fe2000801000c */
[C---:B------:R-:W-:Y:S01]  /*3f50*/  PRMT R62, R180.reuse, 0x7773, RZ ;  /* 0x00007773b43e7816 */ /* 0x040fe200000000ff */
[----:B------:R-:W-:Y:S01]  /*3f60*/  FFMA.FTZ R18, R187, -UR12, R18 ;  /* 0x8000000cbb127c23 */ /* 0x000fe20008010012 */
[----:B------:R-:W-:Y:S01]  /*3f70*/  PRMT R115, R180, 0x7771, RZ ;  /* 0x00007771b4737816 */ /* 0x000fe200000000ff */
[----:B------:R-:W-:Y:S01]  /*3f80*/  FFMA.FTZ R187, R4, UR7, -R189 ;  /* 0x0000000704bb7c23 */ /* 0x000fe200080108bd */
[C---:B------:R-:W-:Y:S02]  /*3f90*/  PRMT R113, R180.reuse, 0x7772, RZ ;  /* 0x00007772b4717816 */ /* 0x040fe400000000ff */
[----:B------:R-:W-:Y:S01]  /*3fa0*/  PRMT R252, R180, 0x7770, RZ ;  /* 0x00007770b4fc7816 */ /* 0x000fe200000000ff */
[----:B----4-:R-:W-:Y:S01]  /*3fb0*/  @!P5 FADD.FTZ R102, -R102, -RZ ;  /* 0x800000ff6666d221 */ /* 0x010fe20000010100 */
[----:B------:R-:W-:Y:S02]  /*3fc0*/  IABS R180, R114 ;  /* 0x0000007200b47213 */ /* 0x000fe40000000000 */
[----:B------:R-:W-:Y:S02]  /*3fd0*/  I2FP.F32.S32 R114, R186 ;  /* 0x000000ba00727245 */ /* 0x000fe40000201400 */
[C---:B------:R-:W-:Y:S02]  /*3fe0*/  LOP3.LUT R186, R247.reuse, 0xff, RZ, 0xc0, !PT ;  /* 0x000000fff7ba7812 */ /* 0x040fe400078ec0ff */
[----:B------:R-:W-:Y:S01]  /*3ff0*/  @P4 FSEL R12, R12, -INF , !P3 ;  /* 0xff8000000c0c4808 */ /* 0x000fe20005800000 */
[----:B------:R-:W-:Y:S01]  /*4000*/  FFMA.FTZ R13, R114, -UR12, R13 ;  /* 0x8000000c720d7c23 */ /* 0x000fe2000801000d */
[----:B------:R-:W-:Y:S01]  /*4010*/  @P4 FSEL R14, R14, -INF , !P3 ;  /* 0xff8000000e0e4808 */ /* 0x000fe20005800000 */
[----:B------:R-:W-:Y:S01]  /*4020*/  FFMA.FTZ R19, R114, -UR12, R19 ;  /* 0x8000000c72137c23 */ /* 0x000fe20008010013 */
[----:B------:R-:W-:Y:S02]  /*4030*/  I2FP.F32.S32 R180, R180 ;  /* 0x000000b400b47245 */ /* 0x000fe40000201400 */
[----:B------:R-:W-:Y:S02]  /*4040*/  ISETP.LE.U32.AND P3, PT, R186, UR6, PT ;  /* 0x00000006ba007c0c */ /* 0x000fe4000bf63070 */
[C---:B------:R-:W-:Y:S01]  /*4050*/  LOP3.LUT R186, R247.reuse, 0xffff, RZ, 0xc0, !PT ;  /* 0x0000fffff7ba7812 */ /* 0x040fe200078ec0ff */
[----:B------:R-:W-:Y:S01]  /*4060*/  FFMA.FTZ R16, R180, -UR12, R16 ;  /* 0x8000000cb4107c23 */ /* 0x000fe20008010010 */
[----:B------:R-:W-:Y:S02]  /*4070*/  PRMT R185, R247, 0x7632, R185 ;  /* 0x00007632f7b97816 */ /* 0x000fe400000000b9 */
[----:B------:R-:W-:Y:S02]  /*4080*/  SHF.R.U32.HI R180, RZ, 0x8, R186 ;  /* 0x00000008ffb47819 */ /* 0x000fe400000116ba */
[----:B------:R-:W1:Y:S01]  /*4090*/  MUFU.EX2 R186, R187 ;  /* 0x000000bb00ba7308 */ /* 0x000e620000000800 */
[----:B------:R-:W-:Y:S02]  /*40a0*/  LOP3.LUT R185, R185, 0xff, RZ, 0xc0, !PT ;  /* 0x000000ffb9b97812 */ /* 0x000fe400078ec0ff */
[----:B------:R-:W-:Y:S02]  /*40b0*/  @P4 FSEL R13, R13, -INF , !P0 ;  /* 0xff8000000d0d4808 */ /* 0x000fe40004000000 */
[----:B------:R-:W-:Y:S02]  /*40c0*/  @P4 FSEL R15, R15, -INF , !P0 ;  /* 0xff8000000f0f4808 */ /* 0x000fe40004000000 */
[----:B------:R-:W-:Y:S02]  /*40d0*/  ISETP.LE.U32.AND P0, PT, R185, UR6, PT ;  /* 0x00000006b9007c0c */ /* 0x000fe4000bf03070 */
[----:B------:R-:W-:Y:S02]  /*40e0*/  IABS R185, R235 ;  /* 0x000000eb00b97213 */ /* 0x000fe40000000000 */
[----:B------:R-:W-:Y:S01]  /*40f0*/  LOP3.LUT R61, R182, UR13, R181, 0x96, !PT ;  /* 0x0000000db63d7c12 */ /* 0x000fe2000f8e96b5 */
[----:B------:R-:W-:Y:S01]  /*4100*/  FFMA.FTZ R182, R5, UR7, -R189 ;  /* 0x0000000705b67c23 */ /* 0x000fe200080108bd */
[----:B------:R-:W-:Y:S01]  /*4110*/  LOP3.LUT R180, R180, 0xffff, RZ, 0xc0, !PT ;  /* 0x0000ffffb4b47812 */ /* 0x000fe200078ec0ff */
[----:B-1----:R-:W-:Y:S01]  /*4120*/  @!P3 FADD.FTZ R186, -R186, -RZ ;  /* 0x800000ffbabab221 */ /* 0x002fe20000010100 */
[----:B------:R-:W-:Y:S02]  /*4130*/  I2FP.F32.S32 R187, R185 ;  /* 0x000000b900bb7245 */ /* 0x000fe40000201400 */
[----:B------:R-:W-:Y:S01]  /*4140*/  @P4 FSEL R16, R16, -INF , !P2 ;  /* 0xff80000010104808 */ /* 0x000fe20005000000 */
[----:B------:R-:W1:Y:S01]  /*4150*/  MUFU.EX2 R185, R182 ;  /* 0x000000b600b97308 */ /* 0x000e620000000800 */
[----:B------:R-:W-:Y:S01]  /*4160*/  @P4 FSEL R18, R18, -INF , !P2 ;  /* 0xff80000012124808 */ /* 0x000fe20005000000 */
[----:B------:R-:W-:Y:S01]  /*4170*/  FFMA.FTZ R17, R187, -UR12, R17 ;  /* 0x8000000cbb117c23 */ /* 0x000fe20008010011 */
[----:B------:R-:W-:Y:S07]  /*4180*/  ISETP.LE.U32.AND P2, PT, R180, UR6, PT ;  /* 0x00000006b4007c0c */ /* 0x000fee000bf43070 */
[----:B------:R-:W4:Y:S01]  /*4190*/  MUFU.EX2 R187, R57 ;  /* 0x0000003900bb7308 */ /* 0x000f220000000800 */
[--C-:B------:R-:W-:Y:S01]  /*41a0*/  FFMA.FTZ R180, R7, UR7, -R188.reuse ;  /* 0x0000000707b47c23 */ /* 0x100fe200080108bc */
[----:B------:R-:W-:Y:S01]  /*41b0*/  SHF.R.U32.HI R247, RZ, 0x18, R247 ;  /* 0x00000018fff77819 */ /* 0x000fe200000116f7 */
[--C-:B------:R-:W-:Y:S01]  /*41c0*/  FFMA.FTZ R63, R18, UR7, -R188.reuse ;  /* 0x00000007123f7c23 */ /* 0x100fe200080108bc */
[----:B------:R-:W-:Y:S01]  /*41d0*/  ISETP.GT.U32.AND P3, PT, R191, UR6, PT ;  /* 0x00000006bf007c0c */ /* 0x000fe2000bf64070 */
[--C-:B------:R-:W-:Y:S01]  /*41e0*/  FFMA.FTZ R191, R9, UR7, -R189.reuse ;  /* 0x0000000709bf7c23 */ /* 0x100fe200080108bd */
[----:B------:R-:W-:Y:S04]  /*41f0*/  @P4 FSEL R17, R17, -INF , !P6 ;  /* 0xff80000011114808 */ /* 0x000fe80007000000 */
[----:B------:R-:W4:Y:S01]  /*4200*/  MUFU.EX2 R114, R180 ;  /* 0x000000b400727308 */ /* 0x000f220000000800 */
[----:B------:R-:W-:Y:S01]  /*4210*/  @P4 FSEL R19, R19, -INF , !P6 ;  /* 0xff80000013134808 */ /* 0x000fe20007000000 */
[--C-:B------:R-:W-:Y:S01]  /*4220*/  FFMA.FTZ R58, R16, UR7, -R189.reuse ;  /* 0x00000007103a7c23 */ /* 0x100fe200080108bd */
[----:B------:R-:W-:Y:S07]  /*4230*/  ISETP.LE.U32.AND P6, PT, R247, UR6, PT ;  /* 0x00000006f7007c0c */ /* 0x000fee000bfc3070 */
[----:B------:R-:W4:Y:S01]  /*4240*/  MUFU.EX2 R101, R191 ;  /* 0x000000bf00657308 */ /* 0x000f220000000800 */
[----:B-1----:R-:W-:Y:S01]  /*4250*/  @!P2 FADD.FTZ R185, -R185, -RZ ;  /* 0x800000ffb9b9a221 */ /* 0x002fe20000010100 */
[----:B------:R-:W-:Y:S01]  /*4260*/  ISETP.GT.U32.AND P2, PT, R190, UR6, PT ;  /* 0x00000006be007c0c */ /* 0x000fe2000bf44070 */
[--C-:B------:R-:W-:Y:S01]  /*4270*/  FFMA.FTZ R190, R10, UR7, -R188.reuse ;  /* 0x000000070abe7c23 */ /* 0x100fe200080108bc */
[----:B----4-:R-:W-:Y:S01]  /*4280*/  @!P0 FADD.FTZ R187, -R187, -RZ ;  /* 0x800000ffbbbb8221 */ /* 0x010fe20000010100 */
[----:B------:R-:W-:Y:S01]  /*4290*/  ISETP.LE.U32.AND P0, PT, R252, UR6, PT ;  /* 0x00000006fc007c0c */ /* 0x000fe2000bf03070 */
[--C-:B------:R-:W-:Y:S04]  /*42a0*/  FFMA.FTZ R247, R11, UR7, -R188.reuse ;  /* 0x000000070bf77c23 */ /* 0x100fe800080108bc */
[----:B------:R1:W4:Y:S01]  /*42b0*/  MUFU.EX2 R252, R190 ;  /* 0x000000be00fc7308 */ /* 0x0003220000000800 */
[--C-:B------:R-:W-:Y:S01]  /*42c0*/  FFMA.FTZ R182, R12, UR7, -R189.reuse ;  /* 0x000000070cb67c23 */ /* 0x100fe200080108bd */
[----:B------:R-:W-:Y:S01]  /*42d0*/  ISETP.GT.U32.AND P5, PT, R113, UR6, PT ;  /* 0x0000000671007c0c */ /* 0x000fe2000bfa4070 */
[--C-:B------:R-:W-:Y:S01]  /*42e0*/  FFMA.FTZ R57, R15, UR7, -R188.reuse ;  /* 0x000000070f397c23 */ /* 0x100fe200080108bc */
[----:B------:R-:W-:Y:S01]  /*42f0*/  LOP3.LUT R113, R61, 0xff, RZ, 0xc0, !PT ;  /* 0x000000ff3d717812 */ /* 0x000fe200078ec0ff */
[----:B------:R-:W-:Y:S01]  /*4300*/  @!P6 FADD.FTZ R114, -R114, -RZ ;  /* 0x800000ff7272e221 */ /* 0x000fe20000010100 */
[----:B------:R-:W-:Y:S01]  /*4310*/  ISETP.GT.U32.AND P6, PT, R115, UR6, PT ;  /* 0x0000000673007c0c */ /* 0x000fe2000bfc4070 */
[----:B------:R-:W-:Y:S01]  /*4320*/  FFMA.FTZ R115, R13, UR7, -R189 ;  /* 0x000000070d737c23 */ /* 0x000fe200080108bd */
[----:B------:R-:W-:Y:S02]  /*4330*/  @P1 FADD.FTZ R101, -R101, -RZ ;  /* 0x800000ff65651221 */ /* 0x000fe40000010100 */
[----:B------:R-:W4:Y:S01]  /*4340*/  MUFU.EX2 R247, R247 ;  /* 0x000000f700f77308 */ /* 0x000f220000000800 */
[----:B------:R-:W-:Y:S01]  /*4350*/  ISETP.LE.U32.AND P1, PT, R113, UR6, PT ;  /* 0x0000000671007c0c */ /* 0x000fe2000bf23070 */
[----:B------:R-:W-:Y:S01]  /*4360*/  FFMA.FTZ R191, R14, UR7, -R188 ;  /* 0x000000070ebf7c23 */ /* 0x000fe200080108bc */
[C---:B------:R-:W-:Y:S07]  /*4370*/  PRMT R113, R61.reuse, 0x7632, R113 ;  /* 0x000076323d717816 */ /* 0x040fee0000000071 */
[----:B------:R-:W4:Y:S01]  /*4380*/  MUFU.EX2 R182, R182 ;  /* 0x000000b600b67308 */ /* 0x000f220000000800 */
[----:B-1----:R-:W-:Y:S01]  /*4390*/  LOP3.LUT R190, R61, 0xffff, RZ, 0xc0, !PT ;  /* 0x0000ffff3dbe7812 */ /* 0x002fe200078ec0ff */
[----:B----4-:R-:W-:Y:S01]  /*43a0*/  @P3 FADD.FTZ R252, -R252, -RZ ;  /* 0x800000fffcfc3221 */ /* 0x010fe20000010100 */
[----:B------:R-:W-:Y:S07]  /*43b0*/  SHF.R.U32.HI R61, RZ, 0x18, R61 ;  /* 0x00000018ff3d7819 */ /* 0x000fee000001163d */
[----:B------:R-:W1:Y:S01]  /*43c0*/  MUFU.EX2 R115, R115 ;  /* 0x0000007300737308 */ /* 0x000e620000000800 */
[----:B------:R-:W-:Y:S01]  /*43d0*/  SHF.R.U32.HI R190, RZ, 0x8, R190 ;  /* 0x00000008ffbe7819 */ /* 0x000fe200000116be */
[----:B------:R-:W-:Y:S01]  /*43e0*/  FFMA.FTZ R189, R17, UR7, -R189 ;  /* 0x0000000711bd7c23 */ /* 0x000fe200080108bd */
[----:B------:R-:W-:Y:S01]  /*43f0*/  LOP3.LUT R59, R113, 0xff, RZ, 0xc0, !PT ;  /* 0x000000ff713b7812 */ /* 0x000fe200078ec0ff */
[----:B------:R-:W-:Y:S01]  /*4400*/  FFMA.FTZ R188, R19, UR7, -R188 ;  /* 0x0000000713bc7c23 */ /* 0x000fe200080108bc */
[----:B------:R-:W-:Y:S01]  /*4410*/  LOP3.LUT R180, R190, 0xffff, RZ, 0xc0, !PT ;  /* 0x0000ffffbeb47812 */ /* 0x000fe200078ec0ff */
[----:B------:R-:W-:Y:S04]  /*4420*/  @P2 FADD.FTZ R247, -R247, -RZ ;  /* 0x800000fff7f72221 */ /* 0x000fe80000010100 */
[----:B------:R4:W-:Y:S01]  /*4430*/  MUFU.EX2 R190, R57 ;  /* 0x0000003900be7308 */ /* 0x0009e20000000800 */
[----:B------:R-:W-:Y:S02]  /*4440*/  ISETP.LE.U32.AND P2, PT, R59, UR6, PT ;  /* 0x000000063b007c0c */ /* 0x000fe4000bf43070 */
[----:B------:R-:W-:Y:S01]  /*4450*/  ISETP.LE.U32.AND P3, PT, R180, UR6, PT ;  /* 0x00000006b4007c0c */ /* 0x000fe2000bf63070 */
[----:B------:R-:W-:Y:S06]  /*4460*/  @!P1 FADD.FTZ R182, -R182, -RZ ;  /* 0x800000ffb6b69221 */ /* 0x000fec0000010100 */
[----:B------:R-:W1:Y:S01]  /*4470*/  MUFU.EX2 R191, R191 ;  /* 0x000000bf00bf7308 */ /* 0x000e620000000800 */
[----:B------:R-:W-:Y:S02]  /*4480*/  ISETP.LE.U32.AND P1, PT, R61, UR6, PT ;  /* 0x000000063d007c0c */ /* 0x000fe4000bf23070 */
[----:B------:R-:W-:Y:S07]  /*4490*/  F2FP.RELU.BF16.F32.PACK_AB R59, R185, R186 ;  /* 0x000000bab93b723e */ /* 0x000fee00000018ff */
[----:B------:R1:W1:Y:S01]  /*44a0*/  MUFU.EX2 R180, R58 ;  /* 0x0000003a00b47308 */ /* 0x0002620000000800 */
[----:B------:R-:W-:Y:S09]  /*44b0*/  F2FP.RELU.BF16.F32.PACK_AB R181, R247, R252 ;  /* 0x000000fcf7b5723e */ /* 0x000ff200000018ff */
[----:B------:R-:W1:Y:S01]  /*44c0*/  MUFU.EX2 R113, R189 ;  /* 0x000000bd00717308 */ /* 0x000e620000000800 */
[----:B----4-:R-:W-:Y:S01]  /*44d0*/  F2FP.RELU.BF16.F32.PACK_AB R57, R114, R187 ;  /* 0x000000bb7239723e */ /* 0x010fe200000018ff */
[----:B------:R-:W-:Y:S01]  /*44e0*/  STS [R216], R59 ;  /* 0x0000003bd8007388 */ /* 0x000fe20000000800 */
[----:B-1----:R-:W-:Y:S07]  /*44f0*/  @!P3 FADD.FTZ R115, -R115, -RZ ;  /* 0x800000ff7373b221 */ /* 0x002fee0000010100 */
[----:B------:R-:W1:Y:S01]  /*4500*/  MUFU.EX2 R189, R63 ;  /* 0x0000003f00bd7308 */ /* 0x000e620000000800 */
[----:B------:R-:W-:Y:S01]  /*4510*/  ISETP.GT.U32.AND P3, PT, R62, UR6, PT ;  /* 0x000000063e007c0c */ /* 0x000fe2000bf64070 */
[----:B------:R-:W-:Y:S01]  /*4520*/  @!P2 FADD.FTZ R191, -R191, -RZ ;  /* 0x800000ffbfbfa221 */ /* 0x000fe20000010100 */
[----:B------:R-:W-:Y:S07]  /*4530*/  @!P1 FADD.FTZ R190, -R190, -RZ ;  /* 0x800000ffbebe9221 */ /* 0x000fee0000010100 */
[----:B------:R-:W4:Y:S01]  /*4540*/  MUFU.EX2 R188, R188 ;  /* 0x000000bc00bc7308 */ /* 0x000f220000000800 */
[----:B------:R-:W-:Y:S01]  /*4550*/  STS [R216+0x400], R57 ;  /* 0x00040039d8007388 */ /* 0x000fe20000000800 */
[----:B------:R-:W-:Y:S01]  /*4560*/  F2FP.RELU.BF16.F32.PACK_AB R58, R101, R102 ;  /* 0x00000066653a723e */ /* 0x000fe200000018ff */
[----:B------:R-:W-:Y:S01]  /*4570*/  @!P0 FADD.FTZ R180, -R180, -RZ ;  /* 0x800000ffb4b48221 */ /* 0x000fe20000010100 */
[----:B------:R-:W-:Y:S01]  /*4580*/  F2FP.RELU.BF16.F32.PACK_AB R107, R115, R182 ;  /* 0x000000b6736b723e */ /* 0x000fe200000018ff */
[----:B------:R-:W-:Y:S01]  /*4590*/  STS [R243+0x400], R181 ;  /* 0x000400b5f3007388 */ /* 0x000fe20000000800 */
[----:B------:R-:W-:Y:S01]  /*45a0*/  @P6 FADD.FTZ R113, -R113, -RZ ;  /* 0x800000ff71716221 */ /* 0x000fe20000010100 */
[----:B------:R-:W-:Y:S02]  /*45b0*/  F2FP.RELU.BF16.F32.PACK_AB R105, R190, R191 ;  /* 0x000000bfbe69723e */ /* 0x000fe400000018ff */
[----:B------:R-:W-:Y:S01]  /*45c0*/  STS [R243], R58 ;  /* 0x0000003af3007388 */ /* 0x000fe20000000800 */
[----:B-1----:R-:W-:Y:S01]  /*45d0*/  @P5 FADD.FTZ R189, -R189, -RZ ;  /* 0x800000ffbdbd5221 */ /* 0x002fe20000010100 */
[----:B------:R-:W-:Y:S02]  /*45e0*/  F2FP.RELU.BF16.F32.PACK_AB R103, R113, R180 ;  /* 0x000000b47167723e */ /* 0x000fe400000018ff */
[----:B------:R-:W-:Y:S01]  /*45f0*/  STS [R212], R107 ;  /* 0x0000006bd4007388 */ /* 0x000fe20000000800 */
[----:B----4-:R-:W-:Y:S01]  /*4600*/  @P3 FADD.FTZ R188, -R188, -RZ ;  /* 0x800000ffbcbc3221 */ /* 0x010fe20000010100 */
[----:B------:R-:W-:Y:S02]  /*4610*/  FSETP.GE.FTZ.AND P1, PT, R186, RZ, PT ;  /* 0x000000ffba00720b */ /* 0x000fe40003f36000 */
[----:B------:R-:W-:Y:S01]  /*4620*/  STS [R212+0x400], R105 ;  /* 0x00040069d4007388 */ /* 0x000fe20000000800 */
[----:B------:R-:W-:Y:S02]  /*4630*/  FSETP.GE.FTZ.AND P0, PT, R185, RZ, PT ;  /* 0x000000ffb900720b */ /* 0x000fe40003f16000 */
[----:B------:R-:W-:Y:S01]  /*4640*/  F2FP.RELU.BF16.F32.PACK_AB R106, R188, R189 ;  /* 0x000000bdbc6a723e */ /* 0x000fe200000018ff */
[----:B------:R-:W-:Y:S01]  /*4650*/  STS [R225], R103 ;  /* 0x00000067e1007388 */ /* 0x000fe20000000800 */
[----:B------:R-:W-:Y:S02]  /*4660*/  FSETP.GE.FTZ.AND P2, PT, R101, RZ, PT ;  /* 0x000000ff6500720b */ /* 0x000fe40003f56000 */
[----:B------:R-:W-:Y:S01]  /*4670*/  FSETP.GE.FTZ.AND P3, PT, R102, RZ, PT ;  /* 0x000000ff6600720b */ /* 0x000fe20003f76000 */
[----:B------:R-:W-:Y:S01]  /*4680*/  STS [R225+0x400], R106 ;  /* 0x0004006ae1007388 */ /* 0x000fe20000000800 */
[----:B------:R-:W-:Y:S02]  /*4690*/  FSETP.GE.FTZ.AND P6, PT, R187, RZ, PT ;  /* 0x000000ffbb00720b */ /* 0x000fe40003fd6000 */
[----:B------:R-:W-:Y:S01]  /*46a0*/  FSETP.GE.FTZ.AND P5, PT, R114, RZ, PT ;  /* 0x000000ff7200720b */ /* 0x000fe20003fb6000 */
        /* <DEDUP_REMOVED lines=39> */
[C---:B------:R-:W-:Y:S01]  /*4920*/  FADD.FTZ R61, -R184.reuse, R4 ;  /* 0x00000004b83d7221 */ /* 0x040fe20000010100 */
[C---:B------:R-:W-:Y:S04]  /*4930*/  FADD.FTZ R63, -R184.reuse, R5 ;  /* 0x00000005b83f7221 */ /* 0x040fe80000010100 */
[-C--:B------:R-:W-:Y:S01]  /*4940*/  FSEL R61, R61, R184.reuse, P1 ;  /* 0x000000b83d3d7208 */ /* 0x080fe20000800000 */
[----:B------:R-:W-:Y:S03]  /*4950*/  HMMA.16816.F32.BF16 R16, R56, R178, R16 ;  /* 0x000000b23810723c */ /* 0x000fe60000041810 */
[-C--:B------:R-:W-:Y:S01]  /*4960*/  FSEL R62, R63, R184.reuse, P0 ;  /* 0x000000b83f3e7208 */ /* 0x080fe20000000000 */
[C---:B------:R-:W-:Y:S01]  /*4970*/  FADD.FTZ R59, -R184.reuse, R9 ;  /* 0x00000009b83b7221 */ /* 0x040fe20000010100 */
[----:B------:R-:W-:Y:S01]  /*4980*/  FSETP.GE.FTZ.AND P0, PT, R113, RZ, PT ;  /* 0x000000ff7100720b */ /* 0x000fe20003f16000 */
[----:B------:R-:W-:Y:S01]  /*4990*/  FADD.FTZ R57, -R184, R8 ;  /* 0x00000008b8397221 */ /* 0x000fe20000010100 */
[----:B------:R-:W-:Y:S01]  /*49a0*/  FSETP.GE.FTZ.AND P1, PT, R182, RZ, PT ;  /* 0x000000ffb600720b */ /* 0x000fe20003f36000 */
[----:B------:R-:W-:Y:S01]  /*49b0*/  FMUL.FTZ R186, R186, R61 ;  /* 0x0000003dbaba7220 */ /* 0x000fe20000410000 */
[-C--:B------:R-:W-:Y:S01]  /*49c0*/  FSEL R58, R59, R184.reuse, P2 ;  /* 0x000000b83b3a7208 */ /* 0x080fe20001000000 */
[C---:B------:R-:W-:Y:S01]  /*49d0*/  FADD.FTZ R59, -R184.reuse, R12 ;  /* 0x0000000cb83b7221 */ /* 0x040fe20000010100 */
[----:B------:R-:W-:Y:S01]  /*49e0*/  FSEL R57, R57, R184, P3 ;  /* 0x000000b839397208 */ /* 0x000fe20001800000 */
[----:B------:R-:W-:Y:S01]  /*49f0*/  FADD.FTZ R61, -R184, R13 ;  /* 0x0000000db83d7221 */ /* 0x000fe20000010100 */
[----:B------:R-:W-:Y:S01]  /*4a00*/  FSETP.GE.FTZ.AND P2, PT, R115, RZ, PT ;  /* 0x000000ff7300720b */ /* 0x000fe20003f56000 */
[----:B------:R-:W-:Y:S01]  /*4a10*/  FMUL.FTZ R185, R185, R62 ;  /* 0x0000003eb9b97220 */ /* 0x000fe20000410000 */
[----:B------:R-:W-:Y:S01]  /*4a20*/  ISETP.NE.AND P3, PT, R239, RZ, PT ;  /* 0x000000ffef00720c */ /* 0x000fe20003f65270 */
[----:B------:R-:W-:Y:S01]  /*4a30*/  FMUL.FTZ R57, R102, R57 ;  /* 0x0000003966397220 */ /* 0x000fe20000410000 */
[----:B------:R-:W-:Y:S01]  /*4a40*/  FSEL R59, R59, R184, P1 ;  /* 0x000000b83b3b7208 */ /* 0x000fe20000800000 */
[----:B------:R-:W-:Y:S01]  /*4a50*/  FMUL.FTZ R58, R101, R58 ;  /* 0x0000003a653a7220 */ /* 0x000fe20000410000 */
[----:B------:R-:W-:Y:S01]  /*4a60*/  FSEL R62, R61, R184, P2 ;  /* 0x000000b83d3e7208 */ /* 0x000fe20001000000 */
[----:B------:R-:W-:Y:S01]  /*4a70*/  FADD.FTZ R61, -R184, R16 ;  /* 0x00000010b83d7221 */ /* 0x000fe20000010100 */
[----:B------:R-:W-:Y:S02]  /*4a80*/  FSETP.GE.FTZ.AND P1, PT, R180, RZ, PT ;  /* 0x000000ffb400720b */ /* 0x000fe40003f36000 */
[----:B------:R-:W-:Y:S01]  /*4a90*/  F2FP.BF16.F32.PACK_AB R185, R185, R186 ;  /* 0x000000bab9b9723e */ /* 0x000fe200000010ff */
[----:B------:R-:W-:Y:S01]  /*4aa0*/  FMUL.FTZ R186, R182, R59 ;  /* 0x0000003bb6ba7220 */ /* 0x000fe20000410000 */
[----:B------:R-:W-:Y:S01]  /*4ab0*/  FSEL R182, R61, R184, P1 ;  /* 0x000000b83db67208 */ /* 0x000fe20000800000 */
[----:B------:R-:W-:Y:S01]  /*4ac0*/  FMUL.FTZ R115, R115, R62 ;  /* 0x0000003e73737220 */ /* 0x000fe20000410000 */
[----:B------:R-:W-:Y:S01]  /*4ad0*/  @P0 FADD.FTZ R184, -R184, R17 ;  /* 0x00000011b8b80221 */ /* 0x000fe20000010100 */
[----:B------:R-:W-:Y:S02]  /*4ae0*/  F2FP.BF16.F32.PACK_AB R58, R58, R57 ;  /* 0x000000393a3a723e */ /* 0x000fe400000010ff */
[----:B------:R-:W-:Y:S01]  /*4af0*/  FMUL.FTZ R182, R180, R182 ;  /* 0x000000b6b4b67220 */ /* 0x000fe20000410000 */
[----:B------:R-:W-:Y:S01]  /*4b00*/  FMUL.FTZ R184, R113, R184 ;  /* 0x000000b871b87220 */ /* 0x000fe20000410000 */
[----:B------:R-:W-:Y:S01]  /*4b10*/  F2FP.BF16.F32.PACK_AB R186, R115, R186 ;  /* 0x000000ba73ba723e */ /* 0x000fe200000010ff */
[C---:B---3--:R-:W-:Y:S01]  /*4b20*/  FADD.FTZ R180, -R183.reuse, R6 ;  /* 0x00000006b7b47221 */ /* 0x048fe20000010100 */
        /* <DEDUP_REMOVED lines=50> */
.L_x_1170:
[C---:B------:R-:W-:Y:S01]  /*4e50*/  FADD.FTZ R10, -R183.reuse, R10 ;  /* 0x0000000ab70a7221 */ /* 0x040fe20000010100 */
[----:B------:R-:W-:Y:S01]  /*4e60*/  FSETP.GE.FTZ.AND P0, PT, R252, RZ, PT ;  /* 0x000000fffc00720b */ /* 0x000fe20003f16000 */
[C---:B------:R-:W-:Y:S01]  /*4e70*/  FADD.FTZ R4, -R183.reuse, R11 ;  /* 0x0000000bb7047221 */ /* 0x040fe20000010100 */
[-C--:B------:R-:W-:Y:S01]  /*4e80*/  FSEL R180, R180, R183.reuse, P6 ;  /* 0x000000b7b4b47208 */ /* 0x080fe20003000000 */
[C---:B------:R-:W-:Y:S01]  /*4e90*/  FADD.FTZ R6, -R183.reuse, R15 ;  /* 0x0000000fb7067221 */ /* 0x040fe20000010100 */
[-C--:B------:R-:W-:Y:S01]  /*4ea0*/  FSEL R5, R10, R183.reuse, P0 ;  /* 0x000000b70a057208 */ /* 0x080fe20000000000 */
[----:B------:R-:W-:Y:S01]  /*4eb0*/  FADD.FTZ R14, -R183, R14 ;  /* 0x0000000eb70e7221 */ /* 0x000fe20000010100 */
[----:B------:R-:W-:Y:S01]  /*4ec0*/  FSEL R113, R113, R183, P5 ;  /* 0x000000b771717208 */ /* 0x000fe20002800000 */
[----:B------:R-:W-:Y:S01]  /*4ed0*/  FMUL.FTZ R180, R187, R180 ;  /* 0x000000b4bbb47220 */ /* 0x000fe20000410000 */
[----:B------:R-:W-:Y:S01]  /*4ee0*/  FSETP.GE.FTZ.AND P0, PT, R188, RZ, PT ;  /* 0x000000ffbc00720b */ /* 0x000fe20003f16000 */
[----:B------:R-:W-:Y:S01]  /*4ef0*/  FADD.FTZ R18, -R183, R18 ;  /* 0x00000012b7127221 */ /* 0x000fe20000010100 */
[----:B------:R-:W-:Y:S01]  /*4f00*/  FSETP.GE.FTZ.AND P1, PT, R247, RZ, PT ;  /* 0x000000fff700720b */ /* 0x000fe20003f36000 */
[----:B------:R-:W-:Y:S01]  /*4f10*/  FMUL.FTZ R113, R114, R113 ;  /* 0x0000007172717220 */ /* 0x000fe20000410000 */
[----:B------:R-:W-:Y:S01]  /*4f20*/  FSETP.GE.FTZ.AND P2, PT, R190, RZ, PT ;  /* 0x000000ffbe00720b */ /* 0x000fe20003f56000 */
[----:B------:R-:W-:Y:S01]  /*4f30*/  FMUL.FTZ R5, R252, R5 ;  /* 0x00000005fc057220 */ /* 0x000fe20000410000 */
[-C--:B------:R-:W-:Y:S01]  /*4f40*/  FSEL R4, R4, R183.reuse, P1 ;  /* 0x000000b704047208 */ /* 0x080fe20000800000 */
[----:B------:R-:W-:Y:S01]  /*4f50*/  STS [R216+-0x2000], R185 ;  /* 0xffe000b9d8007388 */ /* 0x000fe20000000800 */
[----:B------:R-:W-:Y:S01]  /*4f60*/  FSETP.GE.FTZ.AND P5, PT, R191, RZ, PT ;  /* 0x000000ffbf00720b */ /* 0x000fe20003fb6000 */
[----:B------:R-:W-:Y:S01]  /*4f70*/  IMAD.IADD R108, R205, 0x1, R202 ;  /* 0x00000001cd6c7824 */ /* 0x000fe200078e02ca */
[-C--:B------:R-:W-:Y:S01]  /*4f80*/  FSEL R7, R6, R183.reuse, P2 ;  /* 0x000000b706077208 */ /* 0x080fe20001000000 */
[----:B------:R-:W-:Y:S01]  /*4f90*/  FMUL.FTZ R4, R247, R4 ;  /* 0x00000004f7047220 */ /* 0x000fe20000410000 */
[----:B------:R-:W-:Y:S01]  /*4fa0*/  FSEL R14, R14, R183, P5 ;  /* 0x000000b70e0e7208 */ /* 0x000fe20002800000 */
[----:B------:R-:W-:Y:S01]  /*4fb0*/  IMAD R247, R221, UR5, RZ ;  /* 0x00000005ddf77c24 */ /* 0x000fe2000f8e02ff */
        /* <DEDUP_REMOVED lines=21> */
[----:B-1----:R-:W1:Y:S05]  /*5110*/  LDSM.16.MT88.4 R8, [R204+0x8000] ;  /* 0x00800000cc08783b */ /* 0x002e6a0000004200 */
        /* <DEDUP_REMOVED lines=53> */
[----:B------:R-:W-:Y:S01]  /*5470*/  ISETP.GE.AND P5, PT, R218, UR4, PT ;  /* 0x00000004da007c0c */ /* 0x000fe2000bfa6270 */
[----:B------:R-:W-:Y:S01]  /*5480*/  IMAD.U32 R8, RZ, RZ, UR19 ;  /* 0x00000013ff087e24 */ /* 0x000fe2000f8e00ff */
[----:B------:R-:W-:Y:S01]  /*5490*/  ISETP.GE.AND P2, PT, R213, UR4, PT ;  /* 0x00000004d5007c0c */ /* 0x000fe2000bf46270 */
[----:B------:R-:W-:Y:S02]  /*54a0*/  IMAD.X R4, RZ, RZ, ~UR10, P0 ;  /* 0x8000000aff047e24 */ /* 0x000fe400080e06ff */
[----:B------:R-:W-:Y:S02]  /*54b0*/  IMAD.U32 R6, RZ, RZ, UR18 ;  /* 0x00000012ff067e24 */ /* 0x000fe4000f8e00ff */
[----:B------:R-:W-:Y:S01]  /*54c0*/  IMAD.U32 R7, RZ, RZ, UR19 ;  /* 0x00000013ff077e24 */ /* 0x000fe2000f8e00ff */
[----:B------:R-:W-:Y:S04]  /*54d0*/  SHF.R.S64 R5, R5, 0x1f, R4 ;  /* 0x0000001f05057819 */ /* 0x000fe80000001004 */
[----:B------:R-:W-:Y:S01]  /*54e0*/  IADD3 R230, P0, PT, R5, R230, RZ ;  /* 0x000000e605e67210 */ /* 0x000fe20007f1e0ff */
[----:B------:R-:W-:Y:S03]  /*54f0*/  IMAD.U32 R5, RZ, RZ, UR19 ;  /* 0x00000013ff057e24 */ /* 0x000fe6000f8e00ff */
[----:B------:R-:W-:Y:S01]  /*5500*/  LEA.HI.X.SX32 R231, R4, R231, 0x1, P0 ;  /* 0x000000e704e77211 */ /* 0x000fe200000f0eff */
[----:B------:R-:W-:Y:S01]  /*5510*/  IMAD.U32 R4, RZ, RZ, UR18 ;  /* 0x00000012ff047e24 */ /* 0x000fe2000f8e00ff */
[-C--:B------:R-:W-:Y:S02]  /*5520*/  @!P5 LEA R10, P1, R9, R230.reuse, 0x1 ;  /* 0x000000e6090ad211 */ /* 0x080fe400078208ff */
[----:B------:R-:W-:Y:S01]  /*5530*/  @!P2 LEA R12, P0, R7, R230, 0x1 ;  /* 0x000000e6070ca211 */ /* 0x000fe200078008ff */
[----:B------:R-:W-:Y:S01]  /*5540*/  @!PT LDS RZ, [RZ] ;  /* 0x00000000fffff984 */ /* 0x000fe20000000800 */
[----:B------:R-:W-:Y:S01]  /*5550*/  @!PT LDS RZ, [RZ] ;  /* 0x00000000fffff984 */ /* 0x000fe20000000800 */
[----:B------:R-:W-:Y:S01]  /*5560*/  @!PT LDS RZ, [RZ] ;  /* 0x00000000fffff984 */ /* 0x000fe20000000800 */
[----:B------:R1:W-:Y:S01]  /*5570*/  @!P5 LDGSTS.E.BYPASS.LTC128B.128 [R217+0x8000], desc[UR22][R230.64] ;  /* 0x08000000e6d9dfae */ /* 0x0003e2000b981a16 */
[-C--:B------:R-:W-:Y:S02]  /*5580*/  @!P5 LEA.HI.X R11, R8, R231.reuse, R6, 0x1, P1 ;  /* 0x000000e7080bd211 */ /* 0x080fe400008f0c06 */
[----:B------:R-:W-:Y:S01]  /*5590*/  @!P2 LEA.HI.X R13, R5, R231, R4, 0x1, P0 ;  /* 0x000000e7050da211 */ /* 0x000fe200000f0c04 */
        /* <DEDUP_REMOVED lines=17> */
.L_x_1171:
[----:B------:R-:W-:Y:S01]  /*56b0*/  LDSM.16.M88.4 R100, [R203] ;  /* 0x00000000cb64783b */ /* 0x000fe20000000200 */
[----:B------:R-:W-:Y:S01]  /*56c0*/  ISETP.GT.AND P2, PT, R239, RZ, PT ;  /* 0x000000ffef00720c */ /* 0x000fe20003f44270 */
[----:B------:R-:W-:Y:S02]  /*56d0*/  VIADD R235, R235, 0xffffffc0 ;  /* 0xffffffc0ebeb7836 */ /* 0x000fe40000000000 */
[----:B------:R-:W2:Y:S04]  /*56e0*/  LDSM.16.MT88.4 R16, [R204+0xc000] ;  /* 0x00c00000cc10783b */ /* 0x000ea80000004200 */
[----:B------:R-:W1:Y:S04]  /*56f0*/  LDSM.16.M88.4 R60, [R203+0x1000] ;  /* 0x00100000cb3c783b */ /* 0x000e680000000200 */
[----:B------:R-:W3:Y:S04]  /*5700*/  LDSM.16.MT88.4 R64, [R204+0xe000] ;  /* 0x00e00000cc40783b */ /* 0x000ee80000004200 */
[----:B------:R-:W-:Y:S04]  /*5710*/  LDSM.16.M88.4 R104, [R197] ;  /* 0x00000000c568783b */ /* 0x000fe80000000200 */
[----:B------:R-:W4:Y:S04]  /*5720*/  LDSM.16.MT88.4 R108, [R204+0xc800] ;  /* 0x00c80000cc6c783b */ /* 0x000f280000004200 */
[----:B------:R-:W4:Y:S04]  /*5730*/  LDSM.16.M88.4 R112, [R197+0x1000] ;  /* 0x00100000c570783b */ /* 0x000f280000000200 */
[----:B------:R-:W4:Y:S04]  /*5740*/  LDSM.16.MT88.4 R180, [R204+0xe800] ;  /* 0x00e80000ccb4783b */ /* 0x000f280000004200 */
[----:B------:R-:W-:Y:S04]  /*5750*/  LDSM.16.M88.4 R184, [R199+0x1000] ;  /* 0x00100000c7b8783b */ /* 0x000fe80000000200 */
[----:B------:R-:W-:Y:S01]  /*5760*/  LDSM.16.MT88.4 R188, [R204+0xf000] ;  /* 0x00f00000ccbc783b */ /* 0x000fe20000004200 */
        /* <DEDUP_REMOVED lines=55> */
[----:B------:R-:W-:Y:S01]  /*5ae0*/  LEA.HI.X.SX32 R115, R247, R191, 0x5, P0 ;  /* 0x000000bff7737211 */ /* 0x000fe200000f2eff */
        /* <DEDUP_REMOVED lines=22> */
[----:B------:R-:W-:Y:S04]  /*5c50*/  REDG.E.ADD.F32.FTZ.RN.STRONG.GPU desc[UR22][R244.64+0x80], R16 ;  /* 0x00008010f40079a6 */ /* 0x000fe8000c12f316 */
[----:B------:R3:W-:Y:S01]  /*5c60*/  REDG.E.ADD.F32.FTZ.RN.STRONG.GPU desc[UR22][R190.64+0x80], R17 ;  /* 0x00008011be0079a6 */ /* 0x0007e2000c12f316 */
[C---:B------:R-:W-:Y:S03]  /*5c70*/  IMAD.WIDE R180, R247.reuse, -0xc0, R4 ;  /* 0xffffff40f7b47825 */ /* 0x040fe600078e0204 */
[----:B------:R-:W-:Y:S01]  /*5c80*/  REDG.E.ADD.F32.FTZ.RN.STRONG.GPU desc[UR22][R114.64+0x80], R18 ;  /* 0x00008012720079a6 */ /* 0x000fe2000c12f316 */
[C---:B------:R-:W-:Y:S03]  /*5c90*/  LEA R100, P0, R247.reuse, R180, 0x5 ;  /* 0x000000b4f7647211 */ /* 0x040fe600078028ff */
[----:B------:R3:W-:Y:S01]  /*5ca0*/  REDG.E.ADD.F32.FTZ.RN.STRONG.GPU desc[UR22][R112.64+0x80], R19 ;  /* 0x00008013700079a6 */ /* 0x0007e2000c12f316 */
[C---:B------:R-:W-:Y:S03]  /*5cb0*/  LEA.HI.X.SX32 R101, R247.reuse, R181, 0x5, P0 ;  /* 0x000000b5f7657211 */ /* 0x040fe600000f2eff */
[----:B------:R-:W-:Y:S01]  /*5cc0*/  REDG.E.ADD.F32.FTZ.RN.STRONG.GPU desc[UR22][R102.64+0x80], R12 ;  /* 0x0000800c660079a6 */ /* 0x000fe2000c12f316 */
[C---:B----4-:R-:W-:Y:S03]  /*5cd0*/  LEA R182, P0, R247.reuse, R100, 0x5 ;  /* 0x00000064f7b67211 */ /* 0x050fe600078028ff */
[----:B------:R-:W-:Y:S01]  /*5ce0*/  REDG.E.ADD.F32.FTZ.RN.STRONG.GPU desc[UR22][R106.64+0x80], R13 ;  /* 0x0000800d6a0079a6 */ /* 0x000fe2000c12f316 */
[C---:B------:R-:W-:Y:S02]  /*5cf0*/  LEA.HI.X.SX32 R183, R247.reuse, R101, 0x5, P0 ;  /* 0x00000065f7b77211 */ /* 0x040fe400000f2eff */
[C---:B------:R-:W-:Y:S01]  /*5d00*/  LEA R184, P0, R247.reuse, R182, 0x5 ;  /* 0x000000b6f7b87211 */ /* 0x040fe200078028ff */
        /* <DEDUP_REMOVED lines=12> */
[C---:B------:R-:W-:Y:S03]  /*5dd0*/  LEA.HI.X.SX32 R187, R247.reuse, R7, 0x5, P0 ;  /* 0x00000007f7bb7211 */ /* 0x040fe600000f2eff */
[----:B------:R-:W-:Y:S01]  /*5de0*/  REDG.E.ADD.F32.FTZ.RN.STRONG.GPU desc[UR22][R184.64+0x100], R56 ;  /* 0x00010038b80079a6 */ /* 0x000fe2000c12f316 */
[C---:B------:R-:W-:Y:S03]  /*5df0*/  IMAD.WIDE R8, R247.reuse, -0xc0, R186 ;  /* 0xffffff40f7087825 */ /* 0x040fe600078e02ba */
[----:B------:R-:W-:Y:S01]  /*5e00*/  REDG.E.ADD.F32.FTZ.RN.STRONG.GPU desc[UR22][R188.64+0x100], R57 ;  /* 0x00010039bc0079a6 */ /* 0x000fe2000c12f316 */
[C---:B-1----:R-:W-:Y:S03]  /*5e10*/  LEA R108, P0, R247.reuse, R8, 0x5 ;  /* 0x00000008f76c7211 */ /* 0x042fe600078028ff */
[----:B------:R-:W-:Y:S01]  /*5e20*/  REDG.E.ADD.F32.FTZ.RN.STRONG.GPU desc[UR22][R6.64+0x100], R58 ;  /* 0x0001003a060079a6 */ /* 0x000fe2000c12f316 */
[C---:B------:R-:W-:Y:S03]  /*5e30*/  LEA.HI.X.SX32 R109, R247.reuse, R9, 0x5, P0 ;  /* 0x00000009f76d7211 */ /* 0x040fe600000f2eff */
        /* <DEDUP_REMOVED lines=10> */
[C---:B------:R-:W-:Y:S02]  /*5ee0*/  LEA.HI.X.SX32 R191, R247.reuse, R11, 0x5, P0 ;  /* 0x0000000bf7bf7211 */ /* 0x040fe400000f2eff */
[C---:B------:R-:W-:Y:S01]  /*5ef0*/  LEA R112, P0, R247.reuse, R190, 0x5 ;  /* 0x000000bef7707211 */ /* 0x040fe200078028ff */
[----:B------:R-:W-:Y:S03]  /*5f00*/  REDG.E.ADD.F32.FTZ.RN.STRONG.GPU desc[UR22][R10.64+0x180], R60 ;  /* 0x0001803c0a0079a6 */ /* 0x000fe6000c12f316 */
[C---:B------:R-:W-:Y:S01]  /*5f10*/  LEA.HI.X.SX32 R113, R247.reuse, R191, 0x5, P0 ;  /* 0x000000bff7717211 */ /* 0x040fe200000f2eff */
[----:B------:R-:W-:Y:S01]  /*5f20*/  LDSM.16.MT88.4 R4, [R205+-0x2000] ;  /* 0xffe00000cd04783b */ /* 0x000fe20000004200 */
[C---:B----4-:R-:W-:Y:S03]  /*5f30*/  LEA R104, P0, R247.reuse, R112, 0x5 ;  /* 0x00000070f7687211 */ /* 0x050fe600078028ff */
[----:B------:R-:W1:Y:S01]  /*5f40*/  LDSM.16.MT88.4 R8, [R200] ;  /* 0x00000000c808783b */ /* 0x000e620000004200 */
[----:B------:R-:W-:Y:S03]  /*5f50*/  LEA.HI.X.SX32 R105, R247, R113, 0x5, P0 ;  /* 0x00000071f7697211 */ /* 0x000fe600000f2eff */
        /* <DEDUP_REMOVED lines=52> */
[----:B------:R-:W-:Y:S01]  /*62a0*/  VIADD R6, R200, 0xffffc000 ;  /* 0xffffc000c8067836 */ /* 0x000fe20000000000 */
        /* <DEDUP_REMOVED lines=157> */
.L_x_1173:
[----:B------:R-:W2:Y:S01]  /*6c80*/  LDCU.64 UR10, c[0x0][0x5c0] ;  /* 0x0000b800ff0a77ac */ /* 0x000ea20008000a00 */
[----:B-1----:R-:W-:-:S05]  /*6c90*/  IADD3 R28, PT, PT, R241, R242, RZ ;  /* 0x000000f2f11c7210 */ /* 0x002fca0007ffe0ff */
[C---:B--2---:R-:W-:Y:S02]  /*6ca0*/  IMAD R3, R28.reuse, UR11, RZ ;  /* 0x0000000b1c037c24 */ /* 0x044fe4000f8e02ff */
[----:B------:R-:W-:-:S05]  /*6cb0*/  IMAD.WIDE.U32 R28, R28, UR10, RZ ;  /* 0x0000000a1c1c7c25 */ /* 0x000fca000f8e00ff */
[----:B------:R-:W-:Y:S02]  /*6cc0*/  IADD3 R3, PT, PT, R29, R3, RZ ;  /* 0x000000031d037210 */ /* 0x000fe40007ffe0ff */
.L_x_1174:
        /* <DEDUP_REMOVED lines=12> */
.L_x_1175:
[----:B------:R-:W1:Y:S01]  /*6d90*/  LDCU.64 UR6, c[0x0][0x5c8] ;  /* 0x0000b900ff0677ac */ /* 0x000e620008000a00 */
[----:B------:R-:W-:-:S05]  /*6da0*/  IADD3 R4, PT, PT, R241, R242, RZ ;  /* 0x000000f2f1047210 */ /* 0x000fca0007ffe0ff */
[C---:B-1----:R-:W-:Y:S02]  /*6db0*/  IMAD R0, R4.reuse, UR7, RZ ;  /* 0x0000000704007c24 */ /* 0x042fe4000f8e02ff */
[----:B------:R-:W-:-:S05]  /*6dc0*/  IMAD.WIDE.U32 R4, R4, UR6, RZ ;  /* 0x0000000604047c25 */ /* 0x000fca000f8e00ff */
[----:B------:R-:W-:Y:S02]  /*6dd0*/  IADD3 R0, PT, PT, R5, R0, RZ ;  /* 0x0000000005007210 */ /* 0x000fe40007ffe0ff */
[----:B------:R-:W-:-:S07]  /*6de0*/  MOV R2, R4 ;  /* 0x0000000400027202 */ /* 0x000fce0000000f00 */
.L_x_1176:
        /* <DEDUP_REMOVED lines=17> */
[C---:B------:R-:W-:Y:S01]  /*6f00*/  IADD3 R29, PT, PT, R220.reuse, 0x20, RZ ;  /* 0x00000020dc1d7810 */ /* 0x040fe20007ffe0ff */
        /* <DEDUP_REMOVED lines=26> */
.L_x_1178:
[----:B------:R-:W-:Y:S05]  /*70b0*/  BSYNC.RECONVERGENT B0 ;  /* 0x0000000000007941 */ /* 0x000fea0003800200 */
.L_x_1177:
        /* <DEDUP_REMOVED lines=15> */
.L_x_1180:
[----:B------:R-:W-:Y:S05]  /*71b0*/  BSYNC.RECONVERGENT B0 ;  /* 0x0000000000007941 */ /* 0x000fea0003800200 */
.L_x_1179:
        /* <DEDUP_REMOVED lines=23> */
.L_x_1182:
[----:B------:R-:W-:Y:S05]  /*7330*/  BSYNC.RECONVERGENT B0 ;  /* 0x0000000000007941 */ /* 0x000fea0003800200 */
.L_x_1181:
        /* <DEDUP_REMOVED lines=14> */
.L_x_1149:
[----:B------:R-:W-:Y:S05]  /*7420*/  BSYNC.RECONVERGENT B1 ;  /* 0x0000000000017941 */ /* 0x000fea0003800200 */
.L_x_1127:
        /* <DEDUP_REMOVED lines=11> */
.L_x_1184:
        /* <DEDUP_REMOVED lines=10> */
.L_x_2434:


//--------------------- .text._ZN5flash44flash_bwd_dq_dk_dv_loop_seqk_parallel_kernelI23Flash_bwd_kernel_traitsILi128ELi64ELi64ELi8ELi4ELi2ELi2ELb1ELb0EN7cutlass10bfloat16_tE19Flash_kernel_traitsILi128ELi64ELi64ELi8ES3_EELb0ELb0ELb0ELb1ELb0ELb0ELb1EEEvNS_16Flash_bwd_paramsE --------------------------
	.section	.text._ZN5flash44flash_bwd_dq_dk_dv_loop_seqk_parallel_kernelI23Flash_bwd_kernel_traitsILi128ELi64ELi64ELi8ELi4ELi2ELi2ELb1ELb0EN7cutlass10bfloat16_tE19Flash_kernel_traitsILi128ELi64ELi64ELi8ES3_EELb0ELb0ELb0ELb1ELb0ELb0ELb1EEEvNS_16Flash_bwd_paramsE,"ax",@progbits
	.align	128
        .global         _ZN5flash44flash_bwd_dq_dk_dv_loop_seqk_parallel_kernelI23Flash_bwd_kernel_traitsILi128ELi64ELi64ELi8ELi4ELi2ELi2ELb1ELb0EN7cutlass10bfloat16_tE19Flash_kernel_traitsILi128ELi64ELi64ELi8ES3_EELb0ELb0ELb0ELb1ELb0ELb0ELb1EEEvNS_16Flash_bwd_paramsE
        .type           _ZN5flash44flash_bwd_dq_dk_dv_loop_seqk_parallel_kernelI23Flash_bwd_kernel_traitsILi128ELi64ELi64ELi8ELi4ELi2ELi2ELb1ELb0EN7cutlass10bfloat16_tE19Flash_kernel_traitsILi128ELi64ELi64ELi8ES3_EELb0ELb0ELb0ELb1ELb0ELb0ELb1EEEvNS_16Flash_bwd_paramsE,@function
        .size           _ZN5flash44flash_bwd_dq_dk_dv_loop_seqk_parallel_kernelI23Flash_bwd_kernel_traitsILi128ELi64ELi64ELi8ELi4ELi2ELi2ELb1ELb0EN7cutlass10bfloat16_tE19Flash_kernel_traitsILi128ELi64ELi64ELi8ES3_EELb0ELb0ELb0ELb1ELb0ELb0ELb1EEEvNS_16Flash_bwd_paramsE,(.L_x_2435 - _ZN5flash44flash_bwd_dq_dk_dv_loop_seqk_parallel_kernelI23Flash_bwd_kernel_traitsILi128ELi64ELi64ELi8ELi4ELi2ELi2ELb1ELb0EN7cutlass10bfloat16_tE19Flash_kernel_traitsILi128ELi64ELi64ELi8ES3_EELb0ELb0ELb0ELb1ELb0ELb0ELb1EEEvNS_16Flash_bwd_paramsE)
        .other          _ZN5flash44flash_bwd_dq_dk_dv_loop_seqk_parallel_kernelI23Flash_bwd_kernel_traitsILi128ELi64ELi64ELi8ELi4ELi2ELi2ELb1ELb0EN7cutlass10bfloat16_tE19Flash_kernel_traitsILi128ELi64ELi64ELi8ES3_EELb0ELb0ELb0ELb1ELb0ELb0ELb1EEEvNS_16Flash_bwd_paramsE,@"STO_CUDA_ENTRY STV_DEFAULT"
_ZN5flash44flash_bwd_dq_dk_dv_loop_seqk_parallel_kernelI23Flash_bwd_kernel_traitsILi128ELi64ELi64ELi8ELi4ELi2ELi2ELb1ELb0EN7cutlass10bfloat16_tE19Flash_kernel_traitsILi128ELi64ELi64ELi8ES3_EELb0ELb0ELb0ELb1ELb0ELb0ELb1EEEvNS_16Flash_bwd_paramsE:
.text._ZN5flash44flash_bwd_dq_dk_dv_loop_seqk_parallel_kernelI23Flash_bwd_kernel_traitsILi128ELi64ELi64ELi8ELi4ELi2ELi2ELb1ELb0EN7cutlass10bfloat16_tE19Flash_kernel_traitsILi128ELi64ELi64ELi8ES3_EELb0ELb0ELb0ELb1ELb0ELb0ELb1EEEvNS_16Flash_bwd_paramsE:
        /* <DEDUP_REMOVED lines=99> */
.L_x_1242:
        /* <DEDUP_REMOVED lines=45> */
.L_x_1185:
        /* <DEDUP_REMOVED lines=31> */
.L_x_1187:
[----:B------:R-:W1:Y:S01]  /*0af0*/  LDCU.64 UR14, c[0x0][0x3b8] ;  /* 0x00007700ff0e77ac */ /* 0x000e620008000a00 */
[----:B------:R-:W-:-:S05]  /*0b00*/  IADD3 R2, PT, PT, R240, R243, RZ ;  /* 0x000000f3f0027210 */ /* 0x000fca0007ffe0ff */
[C---:B-1----:R-:W-:Y:S02]  /*0b10*/  IMAD R9, R2.reuse, UR15, RZ ;  /* 0x0000000f02097c24 */ /* 0x042fe4000f8e02ff */
[----:B------:R-:W-:-:S05]  /*0b20*/  IMAD.WIDE.U32 R2, R2, UR14, RZ ;  /* 0x0000000e02027c25 */ /* 0x000fca000f8e00ff */
[----:B------:R-:W-:Y:S02]  /*0b30*/  IADD3 R9, PT, PT, R3, R9, RZ ;  /* 0x0000000903097210 */ /* 0x000fe40007ffe0ff */
[----:B------:R-:W-:-:S07]  /*0b40*/  MOV R10, R2 ;  /* 0x00000002000a7202 */ /* 0x000fce0000000f00 */
.L_x_1188:
        /* <DEDUP_REMOVED lines=39> */
.L_x_1189:
[----:B------:R-:W1:Y:S01]  /*0dc0*/  LDCU.64 UR12, c[0x0][0x3c0] ;  /* 0x00007800ff0c77ac */ /* 0x000e620008000a00 */
[----:B------:R-:W-:-:S05]  /*0dd0*/  IADD3 R2, PT, PT, R240, R243, RZ ;  /* 0x000000f3f0027210 */ /* 0x000fca0007ffe0ff */
[C---:B-1----:R-:W-:Y:S02]  /*0de0*/  IMAD R12, R2.reuse, UR13, RZ ;  /* 0x0000000d020c7c24 */ /* 0x042fe4000f8e02ff */
[----:B------:R-:W-:-:S05]  /*0df0*/  IMAD.WIDE.U32 R2, R2, UR12, RZ ;  /* 0x0000000c02027c25 */ /* 0x000fca000f8e00ff */
[----:B------:R-:W-:Y:S02]  /*0e00*/  IADD3 R12, PT, PT, R3, R12, RZ ;  /* 0x0000000c030c7210 */ /* 0x000fe40007ffe0ff */
[----:B------:R-:W-:-:S07]  /*0e10*/  MOV R14, R2 ;  /* 0x00000002000e7202 */ /* 0x000fce0000000f00 */
.L_x_1190:
        /* <DEDUP_REMOVED lines=27> */
.L_x_1191:
[C---:B------:R-:W-:Y:S02]  /*0fd0*/  IMAD R23, R11.reuse, UR7, RZ ;  /* 0x000000070b177c24 */ /* 0x040fe4000f8e02ff */
[----:B------:R-:W-:-:S05]  /*0fe0*/  IMAD.WIDE.U32 R24, R11, UR6, RZ ;  /* 0x000000060b187c25 */ /* 0x000fca000f8e00ff */
[----:B------:R-:W-:-:S07]  /*0ff0*/  IADD3 R23, PT, PT, R25, R23, RZ ;  /* 0x0000001719177210 */ /* 0x000fce0007ffe0ff */
.L_x_1192:
        /* <DEDUP_REMOVED lines=20> */
.L_x_1193:
[----:B------:R-:W1:Y:S01]  /*1140*/  LDC R18, c[0x0][0x434] ;  /* 0x00010d00ff127b82 */ /* 0x000e620000000800 */
[----:B------:R-:W-:-:S04]  /*1150*/  IMAD R3, R213, UR10, R212 ;  /* 0x0000000ad5037c24 */ /* 0x000fc8000f8e02d4 */
[----:B-1----:R-:W-:-:S03]  /*1160*/  IMAD R18, R3, R18, RZ ;  /* 0x0000001203127224 */ /* 0x002fc600078e02ff */
.L_x_1194:
        /* <DEDUP_REMOVED lines=11> */
.L_x_1195:
[----:B------:R-:W1:Y:S01]  /*1220*/  LDC R26, c[0x0][0x444] ;  /* 0x00011100ff1a7b82 */ /* 0x000e620000000800 */
[----:B------:R-:W-:-:S04]  /*1230*/  IMAD R3, R213, UR10, R212 ;  /* 0x0000000ad5037c24 */ /* 0x000fc8000f8e02d4 */
[----:B-1----:R-:W-:-:S07]  /*1240*/  IMAD R26, R3, R26, RZ ;  /* 0x0000001a031a7224 */ /* 0x002fce00078e02ff */
.L_x_1196:
        /* <DEDUP_REMOVED lines=85> */
.L_x_1198:
[----:B------:R-:W1:Y:S01]  /*17a0*/  LDCU.64 UR10, c[0x0][0x5c0] ;  /* 0x0000b800ff0a77ac */ /* 0x000e620008000a00 */
[----:B------:R-:W-:-:S05]  /*17b0*/  IADD3 R0, PT, PT, R240, R243, RZ ;  /* 0x000000f3f0007210 */ /* 0x000fca0007ffe0ff */
[C---:B-1----:R-:W-:Y:S02]  /*17c0*/  IMAD R3, R0.reuse, UR11, RZ ;  /* 0x0000000b00037c24 */ /* 0x042fe4000f8e02ff */
[----:B------:R-:W-:-:S05]  /*17d0*/  IMAD.WIDE.U32 R6, R0, UR10, RZ ;  /* 0x0000000a00067c25 */ /* 0x000fca000f8e00ff */
[----:B------:R-:W-:Y:S02]  /*17e0*/  IADD3 R0, PT, PT, R7, R3, RZ ;  /* 0x0000000307007210 */ /* 0x000fe40007ffe0ff */
[----:B------:R-:W-:Y:S02]  /*17f0*/  MOV R4, R6 ;  /* 0x0000000600047202 */ /* 0x000fe40000000f00 */
.L_x_1199:
        /* <DEDUP_REMOVED lines=11> */
.L_x_1200:
[----:B------:R-:W1:Y:S01]  /*18b0*/  LDCU.64 UR6, c[0x0][0x5c8] ;  /* 0x0000b900ff0677ac */ /* 0x000e620008000a00 */
[----:B------:R-:W-:-:S05]  /*18c0*/  IADD3 R240, PT, PT, R240, R243, RZ ;  /* 0x000000f3f0f07210 */ /* 0x000fca0007ffe0ff */
[C---:B-1----:R-:W-:Y:S02]  /*18d0*/  IMAD R6, R240.reuse, UR7, RZ ;  /* 0x00000007f0067c24 */ /* 0x042fe4000f8e02ff */
[----:B------:R-:W-:-:S05]  /*18e0*/  IMAD.WIDE.U32 R8, R240, UR6, RZ ;  /* 0x00000006f0087c25 */ /* 0x000fca000f8e00ff */
[----:B------:R-:W-:Y:S02]  /*18f0*/  IADD3 R6, PT, PT, R9, R6, RZ ;  /* 0x0000000609067210 */ /* 0x000fe40007ffe0ff */
.L_x_1201:
        /* <DEDUP_REMOVED lines=27> */
.L_x_1203:
[----:B------:R-:W-:Y:S05]  /*1ab0*/  BSYNC.RECONVERGENT B0 ;  /* 0x0000000000007941 */ /* 0x000fea0003800200 */
.L_x_1202:
        /* <DEDUP_REMOVED lines=15> */
.L_x_1205:
[----:B------:R-:W-:Y:S05]  /*1bb0*/  BSYNC.RECONVERGENT B0 ;  /* 0x0000000000007941 */ /* 0x000fea0003800200 */
.L_x_1204:
        /* <DEDUP_REMOVED lines=22> */
.L_x_1207:
[----:B------:R-:W-:Y:S05]  /*1d20*/  BSYNC.RECONVERGENT B0 ;  /* 0x0000000000007941 */ /* 0x000fea0003800200 */
.L_x_1206:
        /* <DEDUP_REMOVED lines=17> */
.L_x_1197:
        /* <DEDUP_REMOVED lines=39> */
.L_x_1210:
[----:B------:R2:W-:Y:S04]  /*20b0*/  STS.128 [R223+0x10000], RZ ;  /* 0x010000ffdf007388 */ /* 0x0005e80000000c00 */
[----:B------:R2:W-:Y:S02]  /*20c0*/  STS.128 [R223+0x12000], RZ ;  /* 0x012000ffdf007388 */ /* 0x0005e40000000c00 */
.L_x_1211:
[----:B------:R-:W-:Y:S05]  /*20d0*/  BSYNC.RECONVERGENT B0 ;  /* 0x0000000000007941 */ /* 0x000fea0003800200 */
.L_x_1209:
        /* <DEDUP_REMOVED lines=26> */
.L_x_1213:
[----:B------:R-:W-:Y:S05]  /*2280*/  BSYNC.RECONVERGENT B0 ;  /* 0x0000000000007941 */ /* 0x000fea0003800200 */
.L_x_1212:
        /* <DEDUP_REMOVED lines=21> */
.L_x_1215:
[----:B------:R1:W-:Y:S04]  /*23e0*/  STS.128 [R223+0x8000], RZ ;  /* 0x008000ffdf007388 */ /* 0x0003e80000000c00 */
[----:B------:R1:W-:Y:S02]  /*23f0*/  STS.128 [R223+0xa000], RZ ;  /* 0x00a000ffdf007388 */ /* 0x0003e40000000c00 */
.L_x_1216:
[----:B------:R-:W-:Y:S05]  /*2400*/  BSYNC.RECONVERGENT B0 ;  /* 0x0000000000007941 */ /* 0x000fea0003800200 */
.L_x_1214:
        /* <DEDUP_REMOVED lines=23> */
.L_x_1218:
[----:B------:R-:W-:Y:S05]  /*2580*/  BSYNC.RECONVERGENT B0 ;  /* 0x0000000000007941 */ /* 0x000fea0003800200 */
.L_x_1217:
        /* <DEDUP_REMOVED lines=19> */
.L_x_1220:
[----:B------:R1:W-:Y:S04]  /*26c0*/  STS.128 [R238], RZ ;  /* 0x000000ffee007388 */ /* 0x0003e80000000c00 */
[----:B------:R1:W-:Y:S02]  /*26d0*/  STS.128 [R238+0x2000], RZ ;  /* 0x002000ffee007388 */ /* 0x0003e40000000c00 */
.L_x_1221:
[----:B------:R-:W-:Y:S05]  /*26e0*/  BSYNC.RECONVERGENT B0 ;  /* 0x0000000000007941 */ /* 0x000fea0003800200 */
.L_x_1219:
        /* <DEDUP_REMOVED lines=27> */
.L_x_1223:
[----:B------:R-:W-:Y:S05]  /*28a0*/  BSYNC.RECONVERGENT B0 ;  /* 0x0000000000007941 */ /* 0x000fea0003800200 */
.L_x_1222:
        /* <DEDUP_REMOVED lines=34> */
.L_x_1225:
[----:B------:R1:W-:Y:S04]  /*2ad0*/  STS.128 [R223+0xc000], RZ ;  /* 0x00c000ffdf007388 */ /* 0x0003e80000000c00 */
[----:B------:R1:W-:Y:S02]  /*2ae0*/  STS.128 [R223+0xe000], RZ ;  /* 0x00e000ffdf007388 */ /* 0x0003e40000000c00 */
.L_x_1226:
[----:B------:R-:W-:Y:S05]  /*2af0*/  BSYNC.RECONVERGENT B0 ;  /* 0x0000000000007941 */ /* 0x000fea0003800200 */
.L_x_1224:
        /* <DEDUP_REMOVED lines=26> */
.L_x_1228:
[----:B------:R-:W-:Y:S05]  /*2ca0*/  BSYNC.RECONVERGENT B0 ;  /* 0x0000000000007941 */ /* 0x000fea0003800200 */
.L_x_1227:
[----:B------:R-:W3:Y:S01]  /*2cb0*/  LDCU.64 UR4, c[0x0][0x538] ;  /* 0x0000a700ff0477ac */ /* 0x000ee20008000a00 */
[----:B------:R-:W0:Y:S01]  /*2cc0*/  LDGDEPBAR ;  /* 0x00000000000079af */ /* 0x000e220000000000 */
[----:B------:R-:W-:Y:S01]  /*2cd0*/  IMAD.IADD R199, R207, 0x1, R206 ;  /* 0x00000001cfc77824 */ /* 0x000fe200078e02ce */
[----:B------:R-:W1:Y:S01]  /*2ce0*/  LDC R224, c[0x0][0x44c] ;  /* 0x00011300ffe07b82 */ /* 0x000e620000000800 */
[----:B------:R-:W4:Y:S01]  /*2cf0*/  LDCU UR12, c[0x0][0x590] ;  /* 0x0000b200ff0c77ac */ /* 0x000f220008000800 */
[----:B------:R-:W1:Y:S01]  /*2d00*/  LDCU UR7, c[0x0][0x50c] ;  /* 0x0000a180ff0777ac */ /* 0x000e620008000800 */
        /* <DEDUP_REMOVED lines=95> */
.L_x_1231:
[----:B------:R-:W0:Y:S01]  /*3300*/  LDGDEPBAR ;  /* 0x00000000000079af */ /* 0x000e220000000000 */
[-C--:B------:R-:W-:Y:S01]  /*3310*/  IADD3 R182, PT, PT, R206, R198.reuse, RZ ;  /* 0x000000c6ceb67210 */ /* 0x080fe20007ffe0ff */
[C---:B-----5:R-:W-:Y:S01]  /*3320*/  FMUL.FTZ R250, R237.reuse, 1.4426950216293334961 ;  /* 0x3fb8aa3bedfa7820 */ /* 0x060fe20000410000 */
[----:B------:R-:W-:Y:S01]  /*3330*/  IADD3 R181, PT, PT, R208, R198, RZ ;  /* 0x000000c6d0b57210 */ /* 0x000fe20007ffe0ff */
[----:B------:R-:W-:Y:S01]  /*3340*/  FMUL.FTZ R245, R236, 1.4426950216293334961 ;  /* 0x3fb8aa3becf57820 */ /* 0x000fe20000410000 */
[----:B------:R-:W-:Y:S02]  /*3350*/  MOV R229, R227 ;  /* 0x000000e300e57202 */ /* 0x000fe40000000f00 */
[----:B------:R-:W-:Y:S02]  /*3360*/  IADD3 R180, PT, PT, R206, R181, RZ ;  /* 0x000000b5ceb47210 */ /* 0x000fe40007ffe0ff */
[----:B------:R-:W-:Y:S02]  /*3370*/  MOV R194, UR21 ;  /* 0x0000001500c27c02 */ /* 0x000fe40008000f00 */
[----:B------:R-:W-:Y:S02]  /*3380*/  IADD3 R192, PT, PT, R234, 0x19, RZ ;  /* 0x00000019eac07810 */ /* 0x000fe40007ffe0ff */
[----:B------:R-:W-:Y:S02]  /*3390*/  @P0 LEA R194, R194, R225, 0x6 ;  /* 0x000000e1c2c20211 */ /* 0x000fe400078e30ff */
[----:B------:R-:W-:Y:S02]  /*33a0*/  IABS R192, R192 ;  /* 0x000000c000c07213 */ /* 0x000fe40000000000 */
[C---:B------:R-:W-:Y:S02]  /*33b0*/  @P0 IADD3 R193, PT, PT, R194.reuse, 0x18, RZ ;  /* 0x00000018c2c10810 */ /* 0x040fe40007ffe0ff */
[C---:B------:R-:W-:Y:S02]  /*33c0*/  @P0 IADD3 R188, PT, PT, R194.reuse, 0x1, RZ ;  /* 0x00000001c2bc0810 */ /* 0x040fe40007ffe0ff */
[----:B------:R-:W-:Y:S02]  /*33d0*/  @P0 IADD3 R190, PT, PT, R194, 0x8, RZ ;  /* 0x00000008c2be0810 */ /* 0x000fe40007ffe0ff */
[-C--:B------:R-:W-:Y:S01]  /*33e0*/  @P0 ISETP.GE.AND P2, PT, R188, R241.reuse, PT ;  /* 0x000000f1bc00020c */ /* 0x080fe20003f46270 */
[----:B------:R-:W-:Y:S04]  /*33f0*/  DEPBAR.LE SB0, 0x0 ;  /* 0x000080000000791a */ /* 0x000fe80000000000 */
[----:B------:R-:W-:Y:S01]  /*3400*/  BAR.SYNC.DEFER_BLOCKING 0x0 ;  /* 0x0000000000007b1d */ /* 0x000fe20000010000 */
[----:B------:R-:W-:Y:S02]  /*3410*/  @P0 IADD3 R188, PT, PT, R194, 0x9, RZ ;  /* 0x00000009c2bc0810 */ /* 0x000fe40007ffe0ff */
[-C--:B------:R-:W-:Y:S02]  /*3420*/  @P0 ISETP.GE.AND P3, PT, R190, R241.reuse, PT ;  /* 0x000000f1be00020c */ /* 0x080fe40003f66270 */
[----:B------:R-:W-:Y:S02]  /*3430*/  @P0 IADD3 R190, PT, PT, R194, 0x10, RZ ;  /* 0x00000010c2be0810 */ /* 0x000fe40007ffe0ff */
[-C--:B------:R-:W-:Y:S02]  /*3440*/  @P0 ISETP.GE.AND P4, PT, R188, R241.reuse, PT ;  /* 0x000000f1bc00020c */ /* 0x080fe40003f86270 */
[----:B------:R-:W-:Y:S02]  /*3450*/  @P0 IADD3 R188, PT, PT, R194, 0x11, RZ ;  /* 0x00000011c2bc0810 */ /* 0x000fe40007ffe0ff */
[-C--:B------:R-:W-:Y:S02]  /*3460*/  @P0 ISETP.GE.AND P5, PT, R190, R241.reuse, PT ;  /* 0x000000f1be00020c */ /* 0x080fe40003fa6270 */
[----:B------:R-:W-:Y:S02]  /*3470*/  IADD3 R195, PT, PT, R234, 0x21, RZ ;  /* 0x00000021eac37810 */ /* 0x000fe40007ffe0ff */
[----:B------:R-:W-:Y:S02]  /*3480*/  @P0 ISETP.GE.AND P6, PT, R188, R241, PT ;  /* 0x000000f1bc00020c */ /* 0x000fe40003fc6270 */
[----:B------:R-:W-:Y:S02]  /*3490*/  IABS R195, R195 ;  /* 0x000000c300c37213 */ /* 0x000fe40000000000 */
[C---:B------:R-:W-:Y:S02]  /*34a0*/  IADD3 R252, PT, PT, R234.reuse, 0x18, RZ ;  /* 0x00000018eafc7810 */ /* 0x040fe40007ffe0ff */
[----:B------:R-:W-:Y:S02]  /*34b0*/  I2FP.F32.S32 R195, R195 ;  /* 0x000000c300c37245 */ /* 0x000fe40000201400 */
[----:B------:R-:W-:Y:S01]  /*34c0*/  IABS R252, R252 ;  /* 0x000000fc00fc7213 */ /* 0x000fe20000000000 */
[----:B------:R-:W-:Y:S01]  /*34d0*/  LDSM.16.M88.4 R52, [R198] ;  /* 0x00000000c634783b */ /* 0x000fe20000000200 */
[C---:B------:R-:W-:Y:S02]  /*34e0*/  IADD3 R251, PT, PT, R234.reuse, 0x20, RZ ;  /* 0x00000020eafb7810 */ /* 0x040fe40007ffe0ff */
[----:B------:R-:W-:Y:S02]  /*34f0*/  I2FP.F32.S32 R252, R252 ;  /* 0x000000fc00fc7245 */ /* 0x000fe40000201400 */
[----:B------:R-:W-:Y:S03]  /*3500*/  IABS R251, R251 ;  /* 0x000000fb00fb7213 */ /* 0x000fe60000000000 */
[----:B------:R-:W1:Y:S01]  /*3510*/  LDSM.16.M88.4 R56, [R207+-0x4000] ;  /* 0xffc00000cf38783b */ /* 0x000e620000000200 */
[----:B------:R-:W-:Y:S07]  /*3520*/  I2FP.F32.S32 R251, R251 ;  /* 0x000000fb00fb7245 */ /* 0x000fee0000201400 */
        /* <DEDUP_REMOVED lines=27> */
[----:B------:R3:W2:Y:S07]  /*36e0*/  LDSM.16.M88.4 R108, [R182+0x2000] ;  /* 0x00200000b66c783b */ /* 0x0006ae0000000200 */
[C---:B------:R-:W-:Y:S01]  /*36f0*/  HMMA.16816.F32.BF16 R8, R56.reuse, R62, R8 ;  /* 0x0000003e3808723c */ /* 0x040fe20000041808 */
[----:B------:R-:W-:Y:S07]  /*3700*/  LDSM.16.M88.4 R60, [R181+0x2000] ;  /* 0x00200000b53c783b */ /* 0x000fee0000000200 */
[C---:B----4-:R-:W-:Y:S08]  /*3710*/  HMMA.16816.F32.BF16 R12, R56.reuse, R64, R12 ;  /* 0x00000040380c723c */ /* 0x050ff0000004180c */
[----:B------:R-:W-:Y:S01]  /*3720*/  HMMA.16816.F32.BF16 R16, R56, R66, R16 ;  /* 0x000000423810723c */ /* 0x000fe20000041810 */
[----:B------:R-:W4:Y:S02]  /*3730*/  LDSM.16.M88.4 R56, [R199+-0x1800] ;  /* 0xffe80000c738783b */ /* 0x000f240000000200 */
[----:B---3--:R-:W-:Y:S04]  /*3740*/  IADD3 R182, PT, PT, R234, 0x9, RZ ;  /* 0x00000009eab67810 */ /* 0x008fe80007ffe0ff */
[----:B------:R-:W-:Y:S01]  /*3750*/  IABS R182, R182 ;  /* 0x000000b600b67213 */ /* 0x000fe20000000000 */
[C---:B-1----:R-:W-:Y:S01]  /*3760*/  HMMA.16816.F32.BF16 R4, R100.reuse, R104, R4 ;  /* 0x000000686404723c */ /* 0x042fe20000041804 */
[----:B------:R-:W1:Y:S04]  /*3770*/  LDSM.16.M88.4 R64, [R205+-0x2000] ;  /* 0xffe00000cd40783b */ /* 0x000e680000000200 */
[----:B------:R-:W-:Y:S03]  /*3780*/  I2FP.F32.S32 R182, R182 ;  /* 0x000000b600b67245 */ /* 0x000fe60000201400 */
[C---:B------:R-:W-:Y:S01]  /*3790*/  HMMA.16816.F32.BF16 R8, R100.reuse, R106, R8 ;  /* 0x0000006a6408723c */ /* 0x040fe20000041808 */
[----:B------:R-:W-:Y:S07]  /*37a0*/  LDSM.16.M88.4 R104, [R204+-0x2000] ;  /* 0xffe00000cc68783b */ /* 0x000fee0000000200 */
[C---:B--2---:R-:W-:Y:S08]  /*37b0*/  HMMA.16816.F32.BF16 R12, R100.reuse, R52, R12 ;  /* 0x00000034640c723c */ /* 0x044ff0000004180c */
[----:B------:R-:W-:Y:S01]  /*37c0*/  HMMA.16816.F32.BF16 R16, R100, R54, R16 ;  /* 0x000000366410723c */ /* 0x000fe20000041810 */
[----:B------:R-:W2:Y:S07]  /*37d0*/  LDSM.16.M88.4 R52, [R205+-0x1800] ;  /* 0xffe80000cd34783b */ /* 0x000eae0000000200 */
[C---:B------:R-:W-:Y:S01]  /*37e0*/  HMMA.16816.F32.BF16 R4, R108.reuse, R112, R4 ;  /* 0x000000706c04723c */ /* 0x040fe20000041804 */
[----:B------:R-:W3:Y:S07]  /*37f0*/  LDSM.16.M88.4 R100, [R180+0x2000] ;  /* 0x00200000b464783b */ /* 0x000eee0000000200 */
[C---:B------:R-:W-:Y:S03]  /*3800*/  HMMA.16816.F32.BF16 R8, R108.reuse, R114, R8 ;  /* 0x000000726c08723c */ /* 0x040fe60000041808 */
[C---:B------:R-:W-:Y:S04]  /*3810*/  LEA R114, P1, R214.reuse, R228, 0x2 ;  /* 0x000000e4d6727211 */ /* 0x040fe800078210ff */
[----:B------:R-:W-:Y:S01]  /*3820*/  LEA.HI.X R115, R214, R229, RZ, 0x2, P1 ;  /* 0x000000e5d6737211 */ /* 0x000fe200008f14ff */
[C---:B----4-:R-:W-:Y:S03]  /*3830*/  HMMA.16816.F32.BF16 R12, R108.reuse, R56, R12 ;  /* 0x000000386c0c723c */ /* 0x050fe6000004180c */
[----:B------:R-:W-:Y:S04]  /*3840*/  FSETP.NEU.FTZ.AND P1, PT, R237, -INF , PT ;  /* 0xff800000ed00780b */ /* 0x000fe80003f3d000 */
[----:B------:R-:W-:Y:S01]  /*3850*/  FSEL R250, R250, RZ, P1 ;  /* 0x000000fffafa7208 */ /* 0x000fe20000800000 */
[----:B------:R-:W-:Y:S03]  /*3860*/  HMMA.16816.F32.BF16 R16, R108, R58, R16 ;  /* 0x0000003a6c10723c */ /* 0x000fe60000041810 */
[----:B------:R-:W-:Y:S02]  /*3870*/  FSETP.NEU.FTZ.AND P1, PT, R236, -INF , PT ;  /* 0xff800000ec00780b */ /* 0x000fe40003f3d000 */
[----:B------:R-:W-:Y:S02]  /*3880*/  IABS R58, R234 ;  /* 0x000000ea003a7213 */ /* 0x000fe40000000000 */
[----:B------:R-:W-:Y:S01]  /*3890*/  FSEL R245, R245, RZ, P1 ;  /* 0x000000fff5f57208 */ /* 0x000fe20000800000 */
[C---:B-1----:R-:W-:Y:S05]  /*38a0*/  HMMA.16816.F32.BF16 R4, R60.reuse, R64, R4 ;  /* 0x000000403c04723c */ /* 0x042fea0000041804 */
[----:B------:R-:W-:Y:S02]  /*38b0*/  I2FP.F32.S32 R58, R58 ;  /* 0x0000003a003a7245 */ /* 0x000fe40000201400 */
[C---:B------:R-:W-:Y:S01]  /*38c0*/  @P0 ISETP.GE.AND P1, PT, R194.reuse, R241, PT ;  /* 0x000000f1c200020c */ /* 0x040fe20003f26270 */
[C---:B------:R-:W-:Y:S03]  /*38d0*/  HMMA.16816.F32.BF16 R8, R60.reuse, R66, R8 ;  /* 0x000000423c08723c */ /* 0x040fe60000041808 */
[----:B------:R-:W-:Y:S05]  /*38e0*/  @P0 IADD3 R194, PT, PT, R194, 0x19, RZ ;  /* 0x00000019c2c20810 */ /* 0x000fea0007ffe0ff */
[C---:B--2---:R-:W-:Y:S08]  /*38f0*/  HMMA.16816.F32.BF16 R12, R60.reuse, R52, R12 ;  /* 0x000000343c0c723c */ /* 0x044ff0000004180c */
[----:B------:R-:W-:Y:S01]  /*3900*/  HMMA.16816.F32.BF16 R16, R60, R54, R16 ;  /* 0x000000363c10723c */ /* 0x000fe20000041810 */
[----:B------:R-:W1:Y:S02]  /*3910*/  LDSM.16.M88.4 R52, [R204+-0x1800] ;  /* 0xffe80000cc34783b */ /* 0x000e640000000200 */
[----:B------:R-:W-:Y:S05]  /*3920*/  IADD3 R63, PT, PT, R234, 0x10, RZ ;  /* 0x00000010ea3f7810 */ /* 0x000fea0007ffe0ff */
[C---:B---3--:R-:W-:Y:S08]  /*3930*/  HMMA.16816.F32.BF16 R4, R100.reuse, R104, R4 ;  /* 0x000000686404723c */ /* 0x048ff00000041804 */
        /* <DEDUP_REMOVED lines=11> */
[----:B------:R-:W1:Y:S04]  /*39f0*/  MUFU.TANH R184, R184 ;  /* 0x000000b800b87308 */ /* 0x000e680000002400 */
[----:B------:R-:W-:Y:S06]  /*3a00*/  HMMA.16816.F32.BF16 R16, R100, R54, R16 ;  /* 0x000000366410723c */ /* 0x000fec0000041810 */
[----:B------:R-:W3:Y:S01]  /*3a10*/  MUFU.TANH R185, R185 ;  /* 0x000000b900b97308 */ /* 0x000ee20000002400 */
[----:B------:R-:W-:Y:S05]  /*3a20*/  I2FP.F32.S32 R102, R192 ;  /* 0x000000c000667245 */ /* 0x000fea0000201400 */
[----:B--2---:R-:W-:Y:S04]  /*3a30*/  FFMA.FTZ R57, R102, -UR14, R183 ;  /* 0x8000000e66397c23 */ /* 0x004fe800080100b7 */
[----:B------:R-:W2:Y:S01]  /*3a40*/  MUFU.TANH R186, R186 ;  /* 0x000000ba00ba7308 */ /* 0x000ea20000002400 */
[----:B------:R-:W-:Y:S01]  /*3a50*/  FFMA.FTZ R183, -R183, R183, 1 ;  /* 0x3f800000b7b77423 */ /* 0x000fe200000101b7 */
[----:B-1----:R-:W-:Y:S01]  /*3a60*/  FFMA.FTZ R180, R195, -UR14, R184 ;  /* 0x8000000ec3b47c23 */ /* 0x002fe200080100b8 */
[----:B------:R-:W-:Y:S01]  /*3a70*/  FMUL.FTZ R195, R13, UR7 ;  /* 0x000000070dc37c20 */ /* 0x000fe20008410000 */
[----:B------:R-:W-:Y:S01]  /*3a80*/  @P0 FSEL R57, R57, -INF , !P1 ;  /* 0xff80000039390808 */ /* 0x000fe20004800000 */
[----:B------:R-:W-:Y:S01]  /*3a90*/  FMUL.FTZ R192, R12, UR7 ;  /* 0x000000070cc07c20 */ /* 0x000fe20008410000 */
[----:B------:R-:W-:Y:S01]  /*3aa0*/  FMUL.FTZ R229, R15, UR7 ;  /* 0x000000070fe57c20 */ /* 0x000fe20008410000 */
[----:B------:R-:W-:Y:S03]  /*3ab0*/  @P0 FSEL R180, R180, -INF , !P1 ;  /* 0xff800000b4b40808 */ /* 0x000fe60004800000 */
[----:B------:R1:W-:Y:S01]  /*3ac0*/  MUFU.TANH R188, R191 ;  /* 0x000000bf00bc7308 */ /* 0x0003e20000002400 */
[----:B------:R-:W-:Y:S01]  /*3ad0*/  @P0 ISETP.GE.AND P1, PT, R193, R241, PT ;  /* 0x000000f1c100020c */ /* 0x000fe20003f26270 */
[----:B---3--:R-:W-:Y:S01]  /*3ae0*/  FFMA.FTZ R113, R252, -UR14, R185 ;  /* 0x8000000efc717c23 */ /* 0x008fe200080100b9 */
[----:B------:R-:W-:Y:S01]  /*3af0*/  FMUL.FTZ R62, R17, UR7 ;  /* 0x00000007113e7c20 */ /* 0x000fe20008410000 */
[C---:B------:R-:W-:Y:S01]  /*3b00*/  IADD3 R17, PT, PT, R234.reuse, 0x11, RZ ;  /* 0x00000011ea117810 */ /* 0x040fe20007ffe0ff */
[----:B------:R-:W-:Y:S01]  /*3b10*/  FMUL.FTZ R59, R19, UR7 ;  /* 0x00000007133b7c20 */ /* 0x000fe20008410000 */
[----:B------:R-:W-:Y:S01]  /*3b20*/  IADD3 R19, PT, PT, R234, 0x1, RZ ;  /* 0x00000001ea137810 */ /* 0x000fe20007ffe0ff */
[----:B------:R-:W-:Y:S03]  /*3b30*/  FMUL.FTZ R61, R18, UR7 ;  /* 0x00000007123d7c20 */ /* 0x000fe60008410000 */
[----:B------:R3:W-:Y:S01]  /*3b40*/  MUFU.TANH R193, R195 ;  /* 0x000000c300c17308 */ /* 0x0007e20000002400 */
[----:B------:R-:W-:Y:S01]  /*3b50*/  @P0 FSEL R113, R113, -INF , !P2 ;  /* 0xff80000071710808 */ /* 0x000fe20005000000 */
[----:B--2---:R-:W-:Y:S01]  /*3b60*/  FFMA.FTZ R251, R251, -UR14, R186 ;  /* 0x8000000efbfb7c23 */ /* 0x004fe200080100ba */
[----:B------:R-:W-:Y:S01]  /*3b70*/  IABS R17, R17 ;  /* 0x0000001100117213 */ /* 0x000fe20000000000 */
[----:B------:R-:W-:Y:S01]  /*3b80*/  FMUL.FTZ R101, R16, UR7 ;  /* 0x0000000710657c20 */ /* 0x000fe20008410000 */
[----:B------:R-:W-:Y:S01]  /*3b90*/  IADD3 R18, PT, PT, R234, 0x8, RZ ;  /* 0x00000008ea127810 */ /* 0x000fe20007ffe0ff */
[--C-:B------:R-:W-:Y:S01]  /*3ba0*/  FFMA.FTZ R107, R113, UR6, -R250.reuse ;  /* 0x00000006716b7c23 */ /* 0x100fe200080108fa */
[----:B------:R-:W-:Y:S03]  /*3bb0*/  @P0 FSEL R251, R251, -INF , !P2 ;  /* 0xff800000fbfb0808 */ /* 0x000fe60005000000 */
[----:B------:R-:W-:Y:S01]  /*3bc0*/  MUFU.TANH R111, R62 ;  /* 0x0000003e006f7308 */ /* 0x000fe20000002400 */
[----:B------:R-:W-:Y:S01]  /*3bd0*/  @P0 ISETP.GE.AND P2, PT, R194, R241, PT ;  /* 0x000000f1c200020c */ /* 0x000fe20003f46270 */
[----:B-1----:R-:W-:Y:S01]  /*3be0*/  FMUL.FTZ R191, R14, UR7 ;  /* 0x000000070ebf7c20 */ /* 0x002fe20008410000 */
[----:B------:R-:W2:Y:S01]  /*3bf0*/  LDG.E R194, desc[UR22][R114.64+0x20] ;  /* 0x0000201672c27981 */ /* 0x000ea2000c1e1900 */
[----:B------:R-:W-:Y:S01]  /*3c00*/  I2FP.F32.S32 R17, R17 ;  /* 0x0000001100117245 */ /* 0x000fe20000201400 */
[----:B------:R-:W-:Y:S01]  /*3c10*/  FFMA.FTZ R181, R57, UR6, -R250 ;  /* 0x0000000639b57c23 */ /* 0x000fe200080108fa */
[----:B------:R-:W-:Y:S01]  /*3c20*/  IABS R18, R18 ;  /* 0x0000001200127213 */ /* 0x000fe20000000000 */
[----:B------:R-:W-:Y:S03]  /*3c30*/  FFMA.FTZ R180, R180, UR6, -R245 ;  /* 0x00000006b4b47c23 */ /* 0x000fe600080108f5 */
[----:B------:R-:W1:Y:S01]  /*3c40*/  MUFU.TANH R189, R189 ;  /* 0x000000bd00bd7308 */ /* 0x000e620000002400 */
[----:B------:R-:W-:Y:S01]  /*3c50*/  FFMA.FTZ R185, -R185, R185, 1 ;  /* 0x3f800000b9b97423 */ /* 0x000fe200000101b9 */
[----:B---3--:R3:W4:Y:S01]  /*3c60*/  LDG.E R195, desc[UR22][R114.64] ;  /* 0x0000001672c37981 */ /* 0x008722000c1e1900 */
[----:B------:R-:W-:Y:S01]  /*3c70*/  I2FP.F32.S32 R18, R18 ;  /* 0x0000001200127245 */ /* 0x000fe20000201400 */
[----:B------:R-:W-:Y:S01]  /*3c80*/  FMUL.FTZ R183, R183, UR7 ;  /* 0x00000007b7b77c20 */ /* 0x000fe20008410000 */
[----:B------:R-:W-:Y:S01]  /*3c90*/  FMUL.FTZ R185, R185, UR7 ;  /* 0x00000007b9b97c20 */ /* 0x000fe20008410000 */
[----:B------:R-:W-:Y:S01]  /*3ca0*/  FFMA.FTZ R184, -R184, R184, 1 ;  /* 0x3f800000b8b87423 */ /* 0x000fe200000101b8 */
[----:B------:R-:W-:Y:S03]  /*3cb0*/  FFMA.FTZ R186, -R186, R186, 1 ;  /* 0x3f800000baba7423 */ /* 0x000fe600000101ba */
[----:B------:R-:W3:Y:S01]  /*3cc0*/  MUFU.TANH R190, R190 ;  /* 0x000000be00be7308 */ /* 0x000ee20000002400 */
[----:B------:R-:W-:Y:S01]  /*3cd0*/  FMUL.FTZ R184, R184, UR7 ;  /* 0x00000007b8b87c20 */ /* 0x000fe20008410000 */
[----:B------:R-:W-:Y:S08]  /*3ce0*/  FMUL.FTZ R186, R186, UR7 ;  /* 0x00000007baba7c20 */ /* 0x000ff00008410000 */
[----:B------:R-:W-:Y:S01]  /*3cf0*/  MUFU.TANH R192, R192 ;  /* 0x000000c000c07308 */ /* 0x000fe20000002400 */
[----:B-1----:R-:W-:Y:S01]  /*3d00*/  FFMA.FTZ R113, R252, -UR14, R189 ;  /* 0x8000000efc717c23 */ /* 0x002fe200080100bd */
[--C-:B------:R-:W-:Y:S01]  /*3d10*/  FFMA.FTZ R252, R251, UR6, -R245.reuse ;  /* 0x00000006fbfc7c23 */ /* 0x100fe200080108f5 */
[----:B------:R-:W-:Y:S03]  /*3d20*/  FFMA.FTZ R189, -R189, R189, 1 ;  /* 0x3f800000bdbd7423 */ /* 0x000fe600000101bd */
[----:B------:R-:W-:Y:S04]  /*3d30*/  @P0 FSEL R113, R113, -INF , !P4 ;  /* 0xff80000071710808 */ /* 0x000fe80006000000 */
[----:B------:R-:W1:Y:S01]  /*3d40*/  MUFU.TANH R187, R187 ;  /* 0x000000bb00bb7308 */ /* 0x000e620000002400 */
[----:B------:R-:W-:Y:S01]  /*3d50*/  FMUL.FTZ R189, R189, UR7 ;  /* 0x00000007bdbd7c20 */ /* 0x000fe20008410000 */
[----:B---3--:R-:W-:Y:S01]  /*3d60*/  IABS R115, R19 ;  /* 0x0000001300737213 */ /* 0x008fe20000000000 */
[----:B------:R-:W-:Y:S01]  /*3d70*/  FFMA.FTZ R113, R113, UR6, -R245 ;  /* 0x0000000671717c23 */ /* 0x000fe200080108f5 */
[----:B------:R-:W-:Y:S02]  /*3d80*/  IABS R114, R63 ;  /* 0x0000003f00727213 */ /* 0x000fe40000000000 */
[----:B------:R-:W-:Y:S01]  /*3d90*/  I2FP.F32.S32 R62, R115 ;  /* 0x00000073003e7245 */ /* 0x000fe20000201400 */
[----:B------:R-:W-:Y:S01]  /*3da0*/  FFMA.FTZ R115, R17, -UR14, R188 ;  /* 0x8000000e11737c23 */ /* 0x000fe200080100bc */
[----:B------:R-:W-:Y:S02]  /*3db0*/  I2FP.F32.S32 R114, R114 ;  /* 0x0000007200727245 */ /* 0x000fe40000201400 */
[----:B------:R-:W3:Y:S01]  /*3dc0*/  MUFU.TANH R191, R191 ;  /* 0x000000bf00bf7308 */ /* 0x000ee20000002400 */
[----:B------:R-:W-:Y:S01]  /*3dd0*/  FFMA.FTZ R188, -R188, R188, 1 ;  /* 0x3f800000bcbc7423 */ /* 0x000fe200000101bc */
[----:B------:R-:W-:Y:S01]  /*3de0*/  @P0 FSEL R115, R115, -INF , !P3 ;  /* 0xff80000073730808 */ /* 0x000fe20005800000 */
[----:B------:R-:W-:Y:S01]  /*3df0*/  FFMA.FTZ R19, R114, -UR14, R190 ;  /* 0x8000000e72137c23 */ /* 0x000fe200080100be */
[----:B------:R-:W-:Y:S01]  /*3e00*/  FFMA.FTZ R190, -R190, R190, 1 ;  /* 0x3f800000bebe7423 */ /* 0x000fe200000101be */
[----:B------:R-:W-:Y:S02]  /*3e10*/  FMUL.FTZ R188, R188, UR7 ;  /* 0x00000007bcbc7c20 */ /* 0x000fe40008410000 */
[--C-:B------:R-:W-:Y:S01]  /*3e20*/  FFMA.FTZ R106, R115, UR6, -R250.reuse ;  /* 0x00000006736a7c23 */ /* 0x100fe200080108fa */
[----:B------:R-:W-:Y:S02]  /*3e30*/  @P0 FSEL R19, R19, -INF , !P4 ;  /* 0xff80000013130808 */ /* 0x000fe40006000000 */
[----:B------:R3:W-:Y:S01]  /*3e40*/  MUFU.EX2 R115, R252 ;  /* 0x000000fc00737308 */ /* 0x0007e20000000800 */
[----:B-1----:R-:W-:Y:S01]  /*3e50*/  FFMA.FTZ R102, R102, -UR14, R187 ;  /* 0x8000000e66667c23 */ /* 0x002fe200080100bb */
[----:B------:R-:W-:Y:S01]  /*3e60*/  FMUL.FTZ R190, R190, UR7 ;  /* 0x00000007bebe7c20 */ /* 0x000fe20008410000 */
[----:B------:R-:W-:Y:S01]  /*3e70*/  FFMA.FTZ R187, -R187, R187, 1 ;  /* 0x3f800000bbbb7423 */ /* 0x000fe200000101bb */
[----:B------:R-:W-:Y:S06]  /*3e80*/  FFMA.FTZ R251, R19, UR6, -R250 ;  /* 0x0000000613fb7c23 */ /* 0x000fec00080108fa */
[----:B------:R-:W-:Y:S01]  /*3e90*/  MUFU.TANH R229, R229 ;  /* 0x000000e500e57308 */ /* 0x000fe20000002400 */
[----:B------:R-:W-:Y:S01]  /*3ea0*/  FFMA.FTZ R19, R182, -UR14, R192 ;  /* 0x8000000eb6137c23 */ /* 0x000fe200080100c0 */
[----:B------:R-:W-:Y:S01]  /*3eb0*/  @P0 FSEL R102, R102, -INF , !P3 ;  /* 0xff80000066660808 */ /* 0x000fe20005800000 */
[----:B------:R-:W-:Y:S01]  /*3ec0*/  FFMA.FTZ R192, -R192, R192, 1 ;  /* 0x3f800000c0c07423 */ /* 0x000fe200000101c0 */
[----:B------:R-:W-:Y:S02]  /*3ed0*/  FMUL.FTZ R187, R187, UR7 ;  /* 0x00000007bbbb7c20 */ /* 0x000fe40008410000 */
[----:B------:R-:W-:Y:S01]  /*3ee0*/  @P0 FSEL R19, R19, -INF , !P5 ;  /* 0xff80000013130808 */ /* 0x000fe20006800000 */
[----:B------:R-:W-:Y:S03]  /*3ef0*/  FFMA.FTZ R57, R102, UR6, -R245 ;  /* 0x0000000666397c23 */ /* 0x000fe600080108f5 */
[----:B------:R-:W1:Y:S01]  /*3f00*/  MUFU.TANH R65, R101 ;  /* 0x0000006500417308 */ /* 0x000e620000002400 */
[----:B---3--:R-:W-:Y:S01]  /*3f10*/  FFMA.FTZ R252, R17, -UR14, R191 ;  /* 0x8000000e11fc7c23 */ /* 0x008fe200080100bf */
[----:B------:R-:W-:Y:S01]  /*3f20*/  FFMA.FTZ R17, R18, -UR14, R193 ;  /* 0x8000000e12117c23 */ /* 0x000fe200080100c1 */
[--C-:B------:R-:W-:Y:S01]  /*3f30*/  FFMA.FTZ R103, R19, UR6, -R250.reuse ;  /* 0x0000000613677c23 */ /* 0x100fe200080108fa */
[----:B------:R-:W-:Y:S01]  /*3f40*/  FFMA.FTZ R193, -R193, R193, 1 ;  /* 0x3f800000c1c17423 */ /* 0x000fe200000101c1 */
[----:B------:R-:W-:Y:S01]  /*3f50*/  FMUL.FTZ R192, R192, UR7 ;  /* 0x00000007c0c07c20 */ /* 0x000fe20008410000 */
[----:B------:R-:W-:Y:S01]  /*3f60*/  @P0 FSEL R252, R252, -INF , !P5 ;  /* 0xff800000fcfc0808 */ /* 0x000fe20006800000 */
[----:B------:R-:W-:Y:S03]  /*3f70*/  FFMA.FTZ R191, -R191, R191, 1 ;  /* 0x3f800000bfbf7423 */ /* 0x000fe600000101bf */
[----:B------:R-:W3:Y:S01]  /*3f80*/  MUFU.TANH R110, R61 ;  /* 0x0000003d006e7308 */ /* 0x000ee20000002400 */
[----:B------:R-:W-:Y:S01]  /*3f90*/  @P0 FSEL R17, R17, -INF , !P6 ;  /* 0xff80000011110808 */ /* 0x000fe20007000000 */
[----:B------:R-:W-:Y:S01]  /*3fa0*/  FMUL.FTZ R193, R193, UR7 ;  /* 0x00000007c1c17c20 */ /* 0x000fe20008410000 */
[----:B------:R-:W-:Y:S01]  /*3fb0*/  FFMA.FTZ R252, R252, UR6, -R245 ;  /* 0x00000006fcfc7c23 */ /* 0x000fe200080108f5 */
[----:B------:R-:W-:Y:S01]  /*3fc0*/  ISETP.NE.AND P5, PT, R239, RZ, PT ;  /* 0x000000ffef00720c */ /* 0x000fe20003fa5270 */
[----:B------:R-:W-:Y:S01]  /*3fd0*/  FMUL.FTZ R191, R191, UR7 ;  /* 0x00000007bfbf7c20 */ /* 0x000fe20008410000 */
[----:B------:R-:W-:Y:S01]  /*3fe0*/  FFMA.FTZ R102, R17, UR6, -R250 ;  /* 0x0000000611667c23 */ /* 0x000fe200080108fa */
[----:B------:R-:W-:Y:S03]  /*3ff0*/  FFMA.FTZ R17, R58, -UR14, R111 ;  /* 0x8000000e3a117c23 */ /* 0x000fe6000801006f */
[----:B------:R-:W3:Y:S01]  /*4000*/  MUFU.TANH R109, R59 ;  /* 0x0000003b006d7308 */ /* 0x000ee20000002400 */
[----:B-1----:R-:W-:Y:S01]  /*4010*/  FFMA.FTZ R19, R62, -UR14, R65 ;  /* 0x8000000e3e137c23 */ /* 0x002fe20008010041 */
[----:B------:R-:W-:Y:S04]  /*4020*/  @P0 FSEL R17, R17, -INF , !P2 ;  /* 0xff80000011110808 */ /* 0x000fe80005000000 */
[----:B------:R-:W-:Y:S04]  /*4030*/  @P0 FSEL R19, R19, -INF , !P1 ;  /* 0xff80000013130808 */ /* 0x000fe80004800000 */
[----:B------:R1:W-:Y:S01]  /*4040*/  MUFU.EX2 R105, R251 ;  /* 0x000000fb00697308 */ /* 0x0003e20000000800 */
[----:B---3--:R-:W-:Y:S09]  /*4050*/  FFMA.FTZ R182, R182, -UR14, R110 ;  /* 0x8000000eb6b67c23 */ /* 0x008ff2000801006e */
[----:B------:R-:W-:Y:S01]  /*4060*/  MUFU.EX2 R181, R181 ;  /* 0x000000b500b57308 */ /* 0x000fe20000000800 */
[--C-:B------:R-:W-:Y:S01]  /*4070*/  FFMA.FTZ R101, R19, UR6, -R250.reuse ;  /* 0x0000000613657c23 */ /* 0x100fe200080108fa */
[----:B------:R-:W-:Y:S01]  /*4080*/  FFMA.FTZ R250, R17, UR6, -R250 ;  /* 0x0000000611fa7c23 */ /* 0x000fe200080108fa */
[----:B------:R-:W-:Y:S07]  /*4090*/  @P0 FSEL R182, R182, -INF , !P1 ;  /* 0xff800000b6b60808 */ /* 0x000fee0004800000 */
[----:B------:R-:W3:Y:S01]  /*40a0*/  MUFU.EX2 R107, R107 ;  /* 0x0000006b006b7308 */ /* 0x000ee20000000800 */
[----:B------:R-:W-:Y:S09]  /*40b0*/  FFMA.FTZ R18, R18, -UR14, R109 ;  /* 0x8000000e12127c23 */ /* 0x000ff2000801006d */
[----:B------:R-:W3:Y:S01]  /*40c0*/  MUFU.EX2 R180, R180 ;  /* 0x000000b400b47308 */ /* 0x000ee20000000800 */
[----:B------:R-:W-:Y:S01]  /*40d0*/  FFMA.FTZ R17, R182, UR6, -R245 ;  /* 0x00000006b6117c23 */ /* 0x000fe200080108f5 */
[----:B-1----:R-:W-:Y:S01]  /*40e0*/  FFMA.FTZ R251, R114, -UR14, R229 ;  /* 0x8000000e72fb7c23 */ /* 0x002fe200080100e5 */
[----:B------:R-:W-:Y:S07]  /*40f0*/  @P0 FSEL R18, R18, -INF , !P2 ;  /* 0xff80000012120808 */ /* 0x000fee0005000000 */
[----:B------:R-:W1:Y:S01]  /*4100*/  MUFU.EX2 R106, R106 ;  /* 0x0000006a006a7308 */ /* 0x000e620000000800 */
[----:B------:R-:W-:Y:S01]  /*4110*/  FFMA.FTZ R229, -R229, R229, 1 ;  /* 0x3f800000e5e57423 */ /* 0x000fe200000101e5 */
[----:B------:R-:W-:Y:S08]  /*4120*/  @P0 FSEL R251, R251, -INF , !P6 ;  /* 0xff800000fbfb0808 */ /* 0x000ff00007000000 */
[----:B------:R-:W-:Y:S01]  /*4130*/  MUFU.EX2 R114, R57 ;  /* 0x0000003900727308 */ /* 0x000fe20000000800 */
[----:B------:R-:W-:Y:S01]  /*4140*/  FMUL.FTZ R229, R229, UR7 ;  /* 0x00000007e5e57c20 */ /* 0x000fe20008410000 */
[----:B---3--:R-:W-:Y:S01]  /*4150*/  F2FP.BF16.F32.PACK_AB R58, R107, R181 ;  /* 0x000000b56b3a723e */ /* 0x008fe200000010ff */
[--C-:B------:R-:W-:Y:S07]  /*4160*/  FFMA.FTZ R251, R251, UR6, -R245.reuse ;  /* 0x00000006fbfb7c23 */ /* 0x100fee00080108f5 */
[----:B------:R-:W3:Y:S01]  /*4170*/  MUFU.EX2 R113, R113 ;  /* 0x0000007100717308 */ /* 0x000ee20000000800 */
[----:B------:R-:W-:Y:S01]  /*4180*/  FFMA.FTZ R245, R18, UR6, -R245 ;  /* 0x0000000612f57c23 */ /* 0x000fe200080108f5 */
[----:B------:R-:W-:Y:S01]  /*4190*/  F2FP.BF16.F32.PACK_AB R63, R115, R180 ;  /* 0x000000b4733f723e */ /* 0x000fe200000010ff */
[----:B------:R-:W-:Y:S07]  /*41a0*/  STS [R222], R58 ;  /* 0x0000003ade007388 */ /* 0x000fee0000000800 */
[----:B------:R-:W-:Y:S01]  /*41b0*/  MUFU.EX2 R103, R103 ;  /* 0x0000006700677308 */ /* 0x000fe20000000800 */
[----:B-1----:R-:W-:Y:S01]  /*41c0*/  F2FP.BF16.F32.PACK_AB R61, R105, R106 ;  /* 0x0000006a693d723e */ /* 0x002fe200000010ff */
[----:B------:R-:W-:Y:S08]  /*41d0*/  STS [R222+0x400], R63 ;  /* 0x0004003fde007388 */ /* 0x000ff00000000800 */
[----:B------:R-:W1:Y:S01]  /*41e0*/  MUFU.EX2 R102, R102 ;  /* 0x0000006600667308 */ /* 0x000e620000000800 */
[----:B------:R-:W-:Y:S09]  /*41f0*/  STS [R244], R61 ;  /* 0x0000003df4007388 */ /* 0x000ff20000000800 */
[----:B------:R-:W-:Y:S01]  /*4200*/  MUFU.EX2 R252, R252 ;  /* 0x000000fc00fc7308 */ /* 0x000fe20000000800 */
[----:B---3--:R-:W-:Y:S09]  /*4210*/  F2FP.BF16.F32.PACK_AB R18, R113, R114 ;  /* 0x000000727112723e */ /* 0x008ff200000010ff */
[----:B------:R-:W3:Y:S01]  /*4220*/  MUFU.EX2 R251, R251 ;  /* 0x000000fb00fb7308 */ /* 0x000ee20000000800 */
[----:B------:R-:W-:Y:S09]  /*4230*/  STS [R244+0x400], R18 ;  /* 0x00040012f4007388 */ /* 0x000ff20000000800 */
[----:B------:R-:W-:Y:S01]  /*4240*/  MUFU.EX2 R182, R250 ;  /* 0x000000fa00b67308 */ /* 0x000fe20000000800 */
[----:B-1----:R-:W-:Y:S09]  /*4250*/  F2FP.BF16.F32.PACK_AB R59, R102, R103 ;  /* 0x00000067663b723e */ /* 0x002ff200000010ff */
[----:B------:R-:W1:Y:S01]  /*4260*/  MUFU.EX2 R101, R101 ;  /* 0x0000006500657308 */ /* 0x000e620000000800 */
[----:B------:R-:W-:Y:S09]  /*4270*/  STS [R242], R59 ;  /* 0x0000003bf2007388 */ /* 0x000ff20000000800 */
[----:B------:R-:W-:Y:S01]  /*4280*/  MUFU.EX2 R250, R17 ;  /* 0x0000001100fa7308 */ /* 0x000fe20000000800 */
[----:B---3--:R-:W-:Y:S09]  /*4290*/  F2FP.BF16.F32.PACK_AB R57, R251, R252 ;  /* 0x000000fcfb39723e */ /* 0x008ff200000010ff */
[----:B------:R-:W3:Y:S01]  /*42a0*/  MUFU.EX2 R245, R245 ;  /* 0x000000f500f57308 */ /* 0x000ee20000000800 */
[----:B------:R-:W-:Y:S01]  /*42b0*/  STS [R242+0x400], R57 ;  /* 0x00040039f2007388 */ /* 0x000fe20000000800 */
[----:B-1----:R-:W-:Y:S05]  /*42c0*/  F2FP.BF16.F32.PACK_AB R19, R182, R101 ;  /* 0x00000065b613723e */ /* 0x002fea00000010ff */
[----:B------:R-:W-:Y:S01]  /*42d0*/  STS [R226], R19 ;  /* 0x00000013e2007388 */ /* 0x000fe20000000800 */
[----:B---3--:R-:W-:Y:S05]  /*42e0*/  F2FP.BF16.F32.PACK_AB R17, R245, R250 ;  /* 0x000000faf511723e */ /* 0x008fea00000010ff */
        /* <DEDUP_REMOVED lines=40> */
[----:B----4-:R-:W-:Y:S04]  /*4570*/  FADD.FTZ R62, -R195, R4 ;  /* 0x00000004c33e7221 */ /* 0x010fe80000010100 */
[----:B------:R-:W-:Y:S01]  /*4580*/  FMUL.FTZ R62, R181, R62 ;  /* 0x0000003eb53e7220 */ /* 0x000fe20000410000 */
[----:B------:R-:W-:Y:S03]  /*4590*/  HMMA.16816.F32.BF16 R16, R56, R178, R16 ;  /* 0x000000b23810723c */ /* 0x000fe60000041810 */
[C---:B------:R-:W-:Y:S01]  /*45a0*/  FADD.FTZ R58, -R195.reuse, R5 ;  /* 0x00000005c33a7221 */ /* 0x040fe20000010100 */
[C---:B------:R-:W-:Y:S01]  /*45b0*/  FADD.FTZ R57, -R195.reuse, R8 ;  /* 0x00000008c3397221 */ /* 0x040fe20000010100 */
[----:B------:R-:W-:Y:S01]  /*45c0*/  FADD.FTZ R59, -R195, R9 ;  /* 0x00000009c33b7221 */ /* 0x000fe20000010100 */
[----:B------:R-:W-:Y:S01]  /*45d0*/  FMUL.FTZ R183, R183, R62 ;  /* 0x0000003eb7b77220 */ /* 0x000fe20000410000 */
[----:B------:R-:W-:Y:S01]  /*45e0*/  FMUL.FTZ R58, R107, R58 ;  /* 0x0000003a6b3a7220 */ /* 0x000fe20000410000 */
[----:B------:R-:W-:Y:S01]  /*45f0*/  FMUL.FTZ R57, R106, R57 ;  /* 0x000000396a397220 */ /* 0x000fe20000410000 */
[----:B------:R-:W-:Y:S02]  /*4600*/  FMUL.FTZ R59, R105, R59 ;  /* 0x0000003b693b7220 */ /* 0x000fe40000410000 */
[----:B------:R-:W-:Y:S01]  /*4610*/  FMUL.FTZ R185, R185, R58 ;  /* 0x0000003ab9b97220 */ /* 0x000fe20000410000 */
[C---:B------:R-:W-:Y:S01]  /*4620*/  FADD.FTZ R58, -R195.reuse, R12 ;  /* 0x0000000cc33a7221 */ /* 0x040fe20000010100 */
[----:B------:R-:W-:Y:S01]  /*4630*/  FADD.FTZ R61, -R195, R13 ;  /* 0x0000000dc33d7221 */ /* 0x000fe20000010100 */
[----:B------:R-:W-:Y:S01]  /*4640*/  FMUL.FTZ R188, R188, R57 ;  /* 0x00000039bcbc7220 */ /* 0x000fe20000410000 */
[----:B------:R-:W-:Y:S01]  /*4650*/  FMUL.FTZ R190, R190, R59 ;  /* 0x0000003bbebe7220 */ /* 0x000fe20000410000 */
[----:B------:R-:W-:Y:S01]  /*4660*/  F2FP.BF16.F32.PACK_AB R183, R185, R183 ;  /* 0x000000b7b9b7723e */ /* 0x000fe200000010ff */
[----:B------:R-:W-:Y:S01]  /*4670*/  FMUL.FTZ R58, R103, R58 ;  /* 0x0000003a673a7220 */ /* 0x000fe20000410000 */
[----:B------:R-:W-:Y:S01]  /*4680*/  FMUL.FTZ R61, R102, R61 ;  /* 0x0000003d663d7220 */ /* 0x000fe20000410000 */
[C---:B------:R-:W-:Y:S01]  /*4690*/  FADD.FTZ R62, -R195.reuse, R16 ;  /* 0x00000010c33e7221 */ /* 0x040fe20000010100 */
[----:B------:R-:W-:Y:S01]  /*46a0*/  FADD.FTZ R195, -R195, R17 ;  /* 0x00000011c3c37221 */ /* 0x000fe20000010100 */
[----:B------:R-:W-:Y:S01]  /*46b0*/  FFMA.FTZ R17, -R111, R111, 1 ;  /* 0x3f8000006f117423 */ /* 0x000fe2000001016f */
[----:B------:R-:W-:Y:S01]  /*46c0*/  F2FP.BF16.F32.PACK_AB R188, R190, R188 ;  /* 0x000000bcbebc723e */ /* 0x000fe200000010ff */
[----:B------:R-:W-:Y:S01]  /*46d0*/  FMUL.FTZ R185, R101, R62 ;  /* 0x0000003e65b97220 */ /* 0x000fe20000410000 */
[----:B------:R-:W-:Y:S01]  /*46e0*/  FMUL.FTZ R195, R182, R195 ;  /* 0x000000c3b6c37220 */ /* 0x000fe20000410000 */
[----:B------:R-:W-:Y:S01]  /*46f0*/  FFMA.FTZ R182, -R65, R65, 1 ;  /* 0x3f80000041b67423 */ /* 0x000fe20000010141 */
[----:B------:R-:W-:Y:S01]  /*4700*/  FMUL.FTZ R192, R192, R58 ;  /* 0x0000003ac0c07220 */ /* 0x000fe20000410000 */
[----:B------:R-:W-:Y:S01]  /*4710*/  FMUL.FTZ R193, R193, R61 ;  /* 0x0000003dc1c17220 */ /* 0x000fe20000410000 */
[----:B------:R-:W-:Y:S01]  /*4720*/  FADD.FTZ R190, -R194, R6 ;  /* 0x00000006c2be7221 */ /* 0x000fe20000010100 */
[----:B------:R-:W-:Y:S01]  /*4730*/  FMUL.FTZ R182, R182, UR7 ;  /* 0x00000007b6b67c20 */ /* 0x000fe20008410000 */
[----:B------:R-:W-:Y:S02]  /*4740*/  FMUL.FTZ R62, R17, UR7 ;  /* 0x00000007113e7c20 */ /* 0x000fe40008410000 */
[----:B------:R-:W-:Y:S01]  /*4750*/  FMUL.FTZ R190, R180, R190 ;  /* 0x000000beb4be7220 */ /* 0x000fe20000410000 */
[----:B------:R-:W-:Y:S01]  /*4760*/  FMUL.FTZ R185, R182, R185 ;  /* 0x000000b9b6b97220 */ /* 0x000fe20000410000 */
[----:B------:R-:W-:Y:S01]  /*4770*/  FADD.FTZ R182, -R194, R7 ;  /* 0x00000007c2b67221 */ /* 0x000fe20000010100 */
[----:B------:R-:W-:Y:S01]  /*4780*/  FMUL.FTZ R195, R62, R195 ;  /* 0x000000c33ec37220 */ /* 0x000fe20000410000 */
[----:B------:R-:W-:Y:S01]  /*4790*/  F2FP.BF16.F32.PACK_AB R193, R193, R192 ;  /* 0x000000c0c1c1723e */ /* 0x000fe200000010ff */
[----:B------:R-:W-:Y:S01]  /*47a0*/  FADD.FTZ R180, -R194, R11 ;  /* 0x0000000bc2b47221 */ /* 0x000fe20000010100 */
[----:B------:R-:W-:Y:S01]  /*47b0*/  FMUL.FTZ R192, R115, R182 ;  /* 0x000000b673c07220 */ /* 0x000fe20000410000 */
[----:B------:R-:W-:Y:S01]  /*47c0*/  FMUL.FTZ R184, R184, R190 ;  /* 0x000000beb8b87220 */ /* 0x000fe20000410000 */
[----:B------:R-:W-:Y:S01]  /*47d0*/  FADD.FTZ R190, -R194, R14 ;  /* 0x0000000ec2be7221 */ /* 0x000fe20000010100 */
[----:B------:R-:W-:Y:S01]  /*47e0*/  F2FP.BF16.F32.PACK_AB R185, R195, R185 ;  /* 0x000000b9c3b9723e */ /* 0x000fe200000010ff */
[----:B------:R-:W-:Y:S01]  /*47f0*/  FMUL.FTZ R180, R113, R180 ;  /* 0x000000b471b47220 */ /* 0x000fe20000410000 */
[----:B------:R-:W-:Y:S01]  /*4800*/  FMUL.FTZ R186, R186, R192 ;  /* 0x000000c0baba7220 */ /* 0x000fe20000410000 */
[----:B------:R-:W-:Y:S01]  /*4810*/  FADD.FTZ R195, -R194, R10 ;  /* 0x0000000ac2c37221 */ /* 0x000fe20000010100 */
[----:B------:R-:W-:Y:S01]  /*4820*/  FMUL.FTZ R190, R252, R190 ;  /* 0x000000befcbe7220 */ /* 0x000fe20000410000 */
[C---:B------:R-:W-:Y:S01]  /*4830*/  FADD.FTZ R192, -R194.reuse, R15 ;  /* 0x0000000fc2c07221 */ /* 0x040fe20000010100 */
[----:B------:R-:W-:Y:S01]  /*4840*/  FADD.FTZ R113, -R194, R18 ;  /* 0x00000012c2717221 */ /* 0x000fe20000010100 */
[----:B------:R-:W-:Y:S01]  /*4850*/  FMUL.FTZ R252, R189, R180 ;  /* 0x000000b4bdfc7220 */ /* 0x000fe20000410000 */
[----:B------:R-:W-:Y:S01]  /*4860*/  FMUL.FTZ R195, R114, R195 ;  /* 0x000000c372c37220 */ /* 0x000fe20000410000 */
[----:B------:R-:W-:Y:S01]  /*4870*/  FADD.FTZ R194, -R194, R19 ;  /* 0x00000013c2c27221 */ /* 0x000fe20000010100 */
[----:B------:R-:W-:Y:S01]  /*4880*/  F2FP.BF16.F32.PACK_AB R189, R186, R184 ;  /* 0x000000b8babd723e */ /* 0x000fe200000010ff */
[----:B------:R-:W-:Y:S01]  /*4890*/  FFMA.FTZ R184, -R110, R110, 1 ;  /* 0x3f8000006eb87423 */ /* 0x000fe2000001016e */
[----:B------:R-:W-:Y:S01]  /*48a0*/  FFMA.FTZ R186, -R109, R109, 1 ;  /* 0x3f8000006dba7423 */ /* 0x000fe2000001016d */
[----:B------:R-:W-:Y:S01]  /*48b0*/  FMUL.FTZ R187, R187, R195 ;  /* 0x000000c3bbbb7220 */ /* 0x000fe20000410000 */
[----:B------:R-:W-:Y:S01]  /*48c0*/  FMUL.FTZ R194, R245, R194 ;  /* 0x000000c2f5c27220 */ /* 0x000fe20000410000 */
[----:B------:R-:W-:Y:S01]  /*48d0*/  FMUL.FTZ R192, R251, R192 ;  /* 0x000000c0fbc07220 */ /* 0x000fe20000410000 */
[----:B------:R-:W-:Y:S01]  /*48e0*/  FMUL.FTZ R250, R250, R113 ;  /* 0x00000071fafa7220 */ /* 0x000fe20000410000 */
[----:B------:R-:W-:Y:S01]  /*48f0*/  FMUL.FTZ R195, R184, UR7 ;  /* 0x00000007b8c37c20 */ /* 0x000fe20008410000 */
[----:B------:R-:W-:Y:S01]  /*4900*/  FMUL.FTZ R245, R186, UR7 ;  /* 0x00000007baf57c20 */ /* 0x000fe20008410000 */
        /* <DEDUP_REMOVED lines=53> */
.L_x_1229:
[----:B------:R-:W-:Y:S01]  /*4c60*/  F2FP.BF16.F32.PACK_AB R187, R252, R187 ;  /* 0x000000bbfcbb723e */ /* 0x000fe200000010ff */
[----:B------:R-:W-:Y:S01]  /*4c70*/  STS [R222+-0x2000], R183 ;  /* 0xffe000b7de007388 */ /* 0x000fe20000000800 */
[----:B------:R-:W-:Y:S02]  /*4c80*/  F2FP.BF16.F32.PACK_AB R229, R229, R190 ;  /* 0x000000bee5e5723e */ /* 0x000fe400000010ff */
[----:B------:R-:W-:Y:S01]  /*4c90*/  F2FP.BF16.F32.PACK_AB R195, R194, R195 ;  /* 0x000000c3c2c3723e */ /* 0x000fe200000010ff */
[----:B------:R-:W-:Y:S04]  /*4ca0*/  STS [R222+-0x1c00], R189 ;  /* 0xffe400bdde007388 */ /* 0x000fe80000000800 */
[----:B------:R-:W-:Y:S04]  /*4cb0*/  STS [R244+-0x2000], R188 ;  /* 0xffe000bcf4007388 */ /* 0x000fe80000000800 */
[----:B------:R-:W-:Y:S04]  /*4cc0*/  STS [R244+-0x1c00], R187 ;  /* 0xffe400bbf4007388 */ /* 0x000fe80000000800 */
[----:B------:R-:W-:Y:S04]  /*4cd0*/  STS [R242+-0x2000], R193 ;  /* 0xffe000c1f2007388 */ /* 0x000fe80000000800 */
[----:B------:R2:W-:Y:S04]  /*4ce0*/  STS [R242+-0x1c00], R229 ;  /* 0xffe400e5f2007388 */ /* 0x0005e80000000800 */
[----:B------:R-:W-:Y:S04]  /*4cf0*/  STS [R226+-0x2000], R185 ;  /* 0xffe000b9e2007388 */ /* 0x000fe80000000800 */
[----:B------:R-:W-:Y:S01]  /*4d00*/  STS [R226+-0x1c00], R195 ;  /* 0xffe400c3e2007388 */ /* 0x000fe20000000800 */
        /* <DEDUP_REMOVED lines=90> */
.L_x_1230:
        /* <DEDUP_REMOVED lines=316> */
.L_x_1232:
[----:B------:R-:W2:Y:S01]  /*6670*/  LDCU.64 UR10, c[0x0][0x5c0] ;  /* 0x0000b800ff0a77ac */ /* 0x000ea20008000a00 */
[----:B-1----:R-:W-:-:S05]  /*6680*/  IADD3 R28, PT, PT, R240, R243, RZ ;  /* 0x000000f3f01c7210 */ /* 0x002fca0007ffe0ff */
[C---:B--2---:R-:W-:Y:S02]  /*6690*/  IMAD R3, R28.reuse, UR11, RZ ;  /* 0x0000000b1c037c24 */ /* 0x044fe4000f8e02ff */
[----:B------:R-:W-:-:S05]  /*66a0*/  IMAD.WIDE.U32 R28, R28, UR10, RZ ;  /* 0x0000000a1c1c7c25 */ /* 0x000fca000f8e00ff */
[----:B------:R-:W-:Y:S02]  /*66b0*/  IADD3 R3, PT, PT, R29, R3, RZ ;  /* 0x000000031d037210 */ /* 0x000fe40007ffe0ff */
.L_x_1233:
        /* <DEDUP_REMOVED lines=12> */
.L_x_1234:
[----:B------:R-:W1:Y:S01]  /*6780*/  LDCU.64 UR6, c[0x0][0x5c8] ;  /* 0x0000b900ff0677ac */ /* 0x000e620008000a00 */
[----:B------:R-:W-:-:S05]  /*6790*/  IADD3 R4, PT, PT, R240, R243, RZ ;  /* 0x000000f3f0047210 */ /* 0x000fca0007ffe0ff */
[C---:B-1----:R-:W-:Y:S02]  /*67a0*/  IMAD R0, R4.reuse, UR7, RZ ;  /* 0x0000000704007c24 */ /* 0x042fe4000f8e02ff */
[----:B------:R-:W-:-:S05]  /*67b0*/  IMAD.WIDE.U32 R4, R4, UR6, RZ ;  /* 0x0000000604047c25 */ /* 0x000fca000f8e00ff */
[----:B------:R-:W-:Y:S02]  /*67c0*/  IADD3 R0, PT, PT, R5, R0, RZ ;  /* 0x0000000005007210 */ /* 0x000fe40007ffe0ff */
[----:B------:R-:W-:-:S07]  /*67d0*/  MOV R2, R4 ;  /* 0x0000000400027202 */ /* 0x000fce0000000f00 */
.L_x_1235:
        /* <DEDUP_REMOVED lines=44> */
.L_x_1237:
[----:B------:R-:W-:Y:S05]  /*6aa0*/  BSYNC.RECONVERGENT B0 ;  /* 0x0000000000007941 */ /* 0x000fea0003800200 */
.L_x_1236:
        /* <DEDUP_REMOVED lines=15> */
.L_x_1239:
[----:B------:R-:W-:Y:S05]  /*6ba0*/  BSYNC.RECONVERGENT B0 ;  /* 0x0000000000007941 */ /* 0x000fea0003800200 */
.L_x_1238:
        /* <DEDUP_REMOVED lines=23> */
.L_x_1241:
[----:B------:R-:W-:Y:S05]  /*6d20*/  BSYNC.RECONVERGENT B0 ;  /* 0x0000000000007941 */ /* 0x000fea0003800200 */
.L_x_1240:
        /* <DEDUP_REMOVED lines=14> */
.L_x_1208:
[----:B------:R-:W-:Y:S05]  /*6e10*/  BSYNC.RECONVERGENT B1 ;  /* 0x0000000000017941 */ /* 0x000fea0003800200 */
.L_x_1186:
        /* <DEDUP_REMOVED lines=11> */
.L_x_1243:
        /* <DEDUP_REMOVED lines=11> */
.L_x_2435:


//--------------------- .text._ZN5flash44flash_bwd_dq_dk_dv_loop_seqk_parallel_kernelI23Flash_bwd_kernel_traitsILi128ELi64ELi64ELi8ELi4ELi2ELi2ELb1ELb0EN7cutlass10bfloat16_tE19Flash_kernel_traitsILi128ELi64ELi64ELi8ES3_EELb1ELb0ELb1ELb0ELb0ELb1ELb0EEEvNS_16Flash_bwd_paramsE --------------------------
	.section	.text._ZN5flash44flash_bwd_dq_dk_dv_loop_seqk_parallel_kernelI23Flash_bwd_kernel_traitsILi128ELi64ELi64ELi8ELi4ELi2ELi2ELb1ELb0EN7cutlass10bfloat16_tE19Flash_kernel_traitsILi128ELi64ELi64ELi8ES3_EELb1ELb0ELb1ELb0ELb0ELb1ELb0EEEvNS_16Flash_bwd_paramsE,"ax",@progbits
	.align	128
        .global         _ZN5flash44flash_bwd_dq_dk_dv_loop_seqk_parallel_kernelI23Flash_bwd_kernel_traitsILi128ELi64ELi64ELi8ELi4ELi2ELi2ELb1ELb0EN7cutlass10bfloat16_tE19Flash_kernel_traitsILi128ELi64ELi64ELi8ES3_EELb1ELb0ELb1ELb0ELb0ELb1ELb0EEEvNS_16Flash_bwd_paramsE
        .type           _ZN5flash44flash_bwd_dq_dk_dv_loop_seqk_parallel_kernelI23Flash_bwd_kernel_traitsILi128ELi64ELi64ELi8ELi4ELi2ELi2ELb1ELb0EN7cutlass10bfloat16_tE19Flash_kernel_traitsILi128ELi64ELi64ELi8ES3_EELb1ELb0ELb1ELb0ELb0ELb1ELb0EEEvNS_16Flash_bwd_paramsE,@function
        .size           _ZN5flash44flash_bwd_dq_dk_dv_loop_seqk_parallel_kernelI23Flash_bwd_kernel_traitsILi128ELi64ELi64ELi8ELi4ELi2ELi2ELb1ELb0EN7cutlass10bfloat16_tE19Flash_kernel_traitsILi128ELi64ELi64ELi8ES3_EELb1ELb0ELb1ELb0ELb0ELb1ELb0EEEvNS_16Flash_bwd_paramsE,(.L_x_2436 - _ZN5flash44flash_bwd_dq_dk_dv_loop_seqk_parallel_kernelI23Flash_bwd_kernel_traitsILi128ELi64ELi64ELi8ELi4ELi2ELi2ELb1ELb0EN7cutlass10bfloat16_tE19Flash_kernel_traitsILi128ELi64ELi64ELi8ES3_EELb1ELb0ELb1ELb0ELb0ELb1ELb0EEEvNS_16Flash_bwd_paramsE)
        .other          _ZN5flash44flash_bwd_dq_dk_dv_loop_seqk_parallel_kernelI23Flash_bwd_kernel_traitsILi128ELi64ELi64ELi8ELi4ELi2ELi2ELb1ELb0EN7cutlass10bfloat16_tE19Flash_kernel_traitsILi128ELi64ELi64ELi8ES3_EELb1ELb0ELb1ELb0ELb0ELb1ELb0EEEvNS_16Flash_bwd_paramsE,@"STO_CUDA_ENTRY STV_DEFAULT"
_ZN5flash44flash_bwd_dq_dk_dv_loop_seqk_parallel_kernelI23Flash_bwd_kernel_traitsILi128ELi64ELi64ELi8ELi4ELi2ELi2ELb1ELb0EN7cutlass10bfloat16_tE19Flash_kernel_traitsILi128ELi64ELi64ELi8ES3_EELb1ELb0ELb1ELb0ELb0ELb1ELb0EEEvNS_16Flash_bwd_paramsE:
.text._ZN5flash44flash_bwd_dq_dk_dv_loop_seqk_parallel_kernelI23Flash_bwd_kernel_traitsILi128ELi64ELi64ELi8ELi4ELi2ELi2ELb1ELb0EN7cutlass10bfloat16_tE19Flash_kernel_traitsILi128ELi64ELi64ELi8ES3_EELb1ELb0ELb1ELb0ELb0ELb1ELb0EEEvNS_16Flash_bwd_paramsE:
        /* <DEDUP_REMOVED lines=18> */
[----:B------:R-:W3:Y:S01]  /*0120*/  S2UR UR16, SR_CTAID.X ;  /* 0x00000000001079c3 */ /* 0x000ee20000002500 */
[----:B------:R-:W1:Y:S01]  /*0130*/  LDCU.64 UR8, c[0x0][0x470] ;  /* 0x00008e00ff0877ac */ /* 0x000e620008000a00 */
        /* <DEDUP_REMOVED lines=10> */
[----:B------:R-:W-:Y:S02]  /*01e0*/  LOP3.LUT R3, R9, 0x1c0, RZ, 0xc0, !PT ;  /* 0x000001c009037812 */ /* 0x000fe400078ec0ff */
[----:B------:R-:W-:-:S02]  /*01f0*/  LOP3.LUT R8, R7, 0x400, RZ, 0xc0, !PT ;  /* 0x0000040007087812 */ /* 0x000fc400078ec0ff */
[----:B------:R-:W-:Y:S02]  /*0200*/  LOP3.LUT R212, R3, 0x18, R210, 0xf8, !PT ;  /* 0x0000001803d47812 */ /* 0x000fe400078ef8d2 */
[----:B------:R-:W-:Y:S02]  /*0210*/  LOP3.LUT R11, R13, 0x38, RZ, 0xc0, !PT ;  /* 0x000000380d0b7812 */ /* 0x000fe400078ec0ff */
[--C-:B------:R-:W-:Y:S02]  /*0220*/  LOP3.LUT R3, R8, 0x6, R13.reuse, 0xf8, !PT ;  /* 0x0000000608037812 */ /* 0x100fe400078ef80d */
[--C-:B------:R-:W-:Y:S02]  /*0230*/  LOP3.LUT R212, R212, 0x38, R13.reuse, 0x78, !PT ;  /* 0x00000038d4d47812 */ /* 0x100fe400078e780d */
[----:B------:R-:W-:Y:S02]  /*0240*/  LOP3.LUT R0, R7, 0xc00, RZ, 0xc0, !PT ;  /* 0x00000c0007007812 */ /* 0x000fe400078ec0ff */
[----:B------:R-:W-:Y:S01]  /*0250*/  LOP3.LUT R6, R11, 0x20, R2, 0x78, !PT ;  /* 0x000000200b067812 */ /* 0x000fe200078e7802 */
[----:B------:R-:W-:Y:S01]  /*0260*/  IMAD.SHL.U32 R11, R209, 0x8, RZ ;  /* 0x00000008d10b7824 */ /* 0x000fe200078e00ff */
[----:B------:R-:W-:Y:S01]  /*0270*/  LOP3.LUT R212, R3, R212, RZ, 0xfc, !PT ;  /* 0x000000d403d47212 */ /* 0x000fe200078efcff */
[----:B------:R-:W-:Y:S01]  /*0280*/  IMAD.SHL.U32 R3, R209, 0x40, RZ ;  /* 0x00000040d1037824 */ /* 0x000fe200078e00ff */
[----:B------:R-:W-:-:S02]  /*0290*/  LOP3.LUT R0, R0, 0x6, R13, 0xf8, !PT ;  /* 0x0000000600007812 */ /* 0x000fc400078ef80d */
[----:B------:R-:W-:Y:S02]  /*02a0*/  LOP3.LUT R213, R6, 0x1c0, R9, 0xf8, !PT ;  /* 0x000001c006d57812 */ /* 0x000fe400078ef809 */
[----:B------:R-:W-:Y:S02]  /*02b0*/  SHF.R.U32.HI R5, RZ, 0x1, R209 ;  /* 0x00000001ff057819 */ /* 0x000fe400000116d1 */
[----:B------:R-:W-:Y:S02]  /*02c0*/  LOP3.LUT R213, R0, R213, RZ, 0xfc, !PT ;  /* 0x000000d500d57212 */ /* 0x000fe400078efcff */
[----:B------:R-:W-:Y:S02]  /*02d0*/  LOP3.LUT R13, R13, 0x20, RZ, 0xc0, !PT ;  /* 0x000000200d0d7812 */ /* 0x000fe400078ec0ff */
[----:B------:R-:W-:Y:S02]  /*02e0*/  LOP3.LUT R202, R3, 0x1c0, RZ, 0xc0, !PT ;  /* 0x000001c003ca7812 */ /* 0x000fe400078ec0ff */
[----:B------:R-:W-:-:S02]  /*02f0*/  LOP3.LUT R0, R5, 0x10, RZ, 0xc0, !PT ;  /* 0x0000001005007812 */ /* 0x000fc400078ec0ff */
[----:B------:R-:W-:Y:S02]  /*0300*/  LOP3.LUT R204, R13, 0x18, R210, 0xf8, !PT ;  /* 0x000000180dcc7812 */ /* 0x000fe400078ef8d2 */
[----:B------:R-:W-:Y:S02]  /*0310*/  LOP3.LUT R4, R7, 0x200, RZ, 0xc0, !PT ;  /* 0x0000020007047812 */ /* 0x000fe400078ec0ff */
[----:B------:R-:W-:Y:S02]  /*0320*/  LOP3.LUT R202, R202, 0x38, R11, 0xf8, !PT ;  /* 0x00000038caca7812 */ /* 0x000fe400078ef80b */
[----:B------:R-:W-:Y:S02]  /*0330*/  LOP3.LUT R13, R0, 0x8, R209, 0xf8, !PT ;  /* 0x00000008000d7812 */ /* 0x000fe400078ef8d1 */
[----:B------:R-:W-:Y:S02]  /*0340*/  LOP3.LUT R207, R5, 0x30, RZ, 0xc0, !PT ;  /* 0x0000003005cf7812 */ /* 0x000fe400078ec0ff */
[----:B------:R-:W-:-:S02]  /*0350*/  LOP3.LUT R9, R4, 0x3800, R9, 0xf8, !PT ;  /* 0x0000380004097812 */ /* 0x000fc400078ef809 */
[C---:B------:R-:W-:Y:S02]  /*0360*/  LOP3.LUT R5, R202.reuse, 0x8, R5, 0x78, !PT ;  /* 0x00000008ca057812 */ /* 0x040fe400078e7805 */
[----:B------:R-:W-:Y:S02]  /*0370*/  LOP3.LUT R198, R13, R202, RZ, 0x3c, !PT ;  /* 0x000000ca0dc67212 */ /* 0x000fe400078e3cff */
[----:B------:R-:W-:Y:S02]  /*0380*/  LOP3.LUT R202, R202, 0x8, R209, 0x78, !PT ;  /* 0x00000008caca7812 */ /* 0x000fe400078e78d1 */
[----:B------:R-:W-:Y:S02]  /*0390*/  LOP3.LUT R196, R3, 0x200, RZ, 0xc0, !PT ;  /* 0x0000020003c47812 */ /* 0x000fe400078ec0ff */
[----:B------:R-:W-:Y:S02]  /*03a0*/  LOP3.LUT R202, R9, R202, RZ, 0xfc, !PT ;  /* 0x000000ca09ca7212 */ /* 0x000fe400078efcff */
[----:B------:R-:W1:Y:S01]  /*03b0*/  LDC R9, c[0x0][0x438] ;  /* 0x00010e00ff097b82 */ /* 0x000e620000000800 */
[----:B------:R-:W-:-:S02]  /*03c0*/  LOP3.LUT R206, R196, 0xc00, R7, 0xf8, !PT ;  /* 0x00000c00c4ce7812 */ /* 0x000fc400078ef807 */
[----:B------:R-:W-:Y:S02]  /*03d0*/  R2P PR, R209, 0xe ;  /* 0x0000000ed1007804 */ /* 0x000fe40000000000 */
[----:B------:R-:W-:Y:S02]  /*03e0*/  LOP3.LUT R196, R196, 0x400, R7, 0xf8, !PT ;  /* 0x00000400c4c47812 */ /* 0x000fe400078ef807 */
[----:B------:R-:W-:Y:S02]  /*03f0*/  LOP3.LUT R214, R11, 0x1f8, RZ, 0xc0, !PT ;  /* 0x000001f80bd67812 */ /* 0x000fe400078ec0ff */
[----:B------:R-:W-:Y:S02]  /*0400*/  LOP3.LUT R204, R204, 0x1c0, R3, 0xf8, !PT ;  /* 0x000001c0cccc7812 */ /* 0x000fe400078ef803 */
[----:B------:R-:W-:Y:S02]  /*0410*/  LOP3.LUT R198, R198, 0x200, R7, 0xf8, !PT ;  /* 0x00000200c6c67812 */ /* 0x000fe400078ef807 */
[----:B------:R-:W-:-:S02]  /*0420*/  LOP3.LUT R206, R206, R5, RZ, 0xfc, !PT ;  /* 0x00000005cece7212 */ /* 0x000fc400078efcff */
[----:B------:R-:W-:Y:S02]  /*0430*/  LOP3.LUT R196, R196, R5, RZ, 0xfc, !PT ;  /* 0x00000005c4c47212 */ /* 0x000fe400078efcff */
[----:B------:R-:W-:Y:S02]  /*0440*/  SEL R201, R201, 0xffffffc0, !P2 ;  /* 0xffffffc0c9c97807 */ /* 0x000fe40005000000 */
[----:B------:R-:W-:Y:S02]  /*0450*/  LEA R202, R202, UR4, 0x1 ;  /* 0x00000004caca7c11 */ /* 0x000fe4000f8e08ff */
[----:B------:R-:W-:Y:S02]  /*0460*/  LOP3.LUT R214, R214, 0x38, R209, 0x78, !PT ;  /* 0x00000038d6d67812 */ /* 0x000fe400078e78d1 */
[----:B------:R-:W-:Y:S01]  /*0470*/  LOP3.LUT R204, R204, 0x38, R11, 0x78, !PT ;  /* 0x00000038cccc7812 */ /* 0x000fe200078e780b */
[----:B------:R-:W-:Y:S01]  /*0480*/  IMAD.IADD R200, R202, 0x1, R201 ;  /* 0x00000001cac87824 */ /* 0x000fe200078e02c9 */
[----:B------:R-:W-:-:S02]  /*0490*/  LEA R213, R213, UR5, 0x1 ;  /* 0x00000005d5d57c11 */ /* 0x000fc4000f8e08ff */
[----:B------:R-:W-:Y:S02]  /*04a0*/  SEL R203, R203, 0xffffffe0, !P1 ;  /* 0xffffffe0cbcb7807 */ /* 0x000fe40004800000 */
[----:B------:R-:W-:Y:S01]  /*04b0*/  LEA R198, R198, UR5, 0x1 ;  /* 0x00000005c6c67c11 */ /* 0x000fe2000f8e08ff */
[C---:B------:R-:W-:Y:S01]  /*04c0*/  VIADD R236, R213.reuse, 0x20 ;  /* 0x00000020d5ec7836 */ /* 0x040fe20000000000 */
[----:B------:R-:W-:Y:S01]  /*04d0*/  LEA R206, R206, UR6, 0x1 ;  /* 0x00000006cece7c11 */ /* 0x000fe2000f8e08ff */
[----:B------:R-:W-:Y:S01]  /*04e0*/  @P3 VIADD R236, R213, 0xffffffe0 ;  /* 0xffffffe0d5ec3836 */ /* 0x000fe20000000000 */
[----:B------:R-:W-:Y:S01]  /*04f0*/  LEA R196, R196, UR4, 0x1 ;  /* 0x00000004c4c47c11 */ /* 0x000fe2000f8e08ff */
[C---:B------:R-:W-:Y:S01]  /*0500*/  IMAD.IADD R197, R201.reuse, 0x1, R198 ;  /* 0x00000001c9c57824 */ /* 0x040fe200078e02c6 */
[----:B------:R-:W-:Y:S01]  /*0510*/  LOP3.LUT R214, R214, 0x1e00, R11, 0xf8, !PT ;  /* 0x00001e00d6d67812 */ /* 0x000fe200078ef80b */
[----:B------:R-:W-:Y:S01]  /*0520*/  IMAD.IADD R0, R206, 0x1, R201 ;  /* 0x00000001ce007824 */ /* 0x000fe200078e02c9 */
[----:B------:R-:W-:Y:S01]  /*0530*/  LOP3.LUT R204, R204, 0x200, R3, 0xf8, !PT ;  /* 0x00000200cccc7812 */ /* 0x000fe200078ef803 */
[----:B------:R-:W-:Y:S01]  /*0540*/  IMAD.IADD R195, R201, 0x1, R196 ;  /* 0x00000001c9c37824 */ /* 0x000fe200078e02c4 */
[----:B------:R-:W-:Y:S01]  /*0550*/  LOP3.LUT R207, R207, 0x7, R2, 0xf8, !PT ;  /* 0x00000007cfcf7812 */ /* 0x000fe200078ef802 */
[----:B------:R-:W-:Y:S01]  /*0560*/  IMAD.IADD R199, R203, 0x1, R200 ;  /* 0x00000001cbc77824 */ /* 0x000fe200078e02c8 */
[----:B------:R-:W-:-:S02]  /*0570*/  SHF.R.U32.HI R209, RZ, 0x5, R209 ;  /* 0x00000005ffd17819 */ /* 0x000fc400000116d1 */
[----:B------:R-:W-:Y:S02]  /*0580*/  LEA R214, R214, UR6, 0x1 ;  /* 0x00000006d6d67c11 */ /* 0x000fe4000f8e08ff */
[----:B------:R-:W-:Y:S02]  /*0590*/  LEA R212, R212, UR6, 0x1 ;  /* 0x00000006d4d47c11 */ /* 0x000fe4000f8e08ff */
[----:B---34-:R-:W-:-:S07]  /*05a0*/  LEA R204, R204, UR6, 0x1 ;  /* 0x00000006cccc7c11 */ /* 0x018fce000f8e08ff */
.L_x_1283:
[----:B---3--:R-:W2:Y:S01]  /*05b0*/  LDC.64 R6, c[0x0][0x478] ;  /* 0x00011e00ff067b82 */ /* 0x008ea20000000a00 */
[----:B------:R-:W-:Y:S01]  /*05c0*/  ISETP.NE.U32.AND P5, PT, RZ, UR8, PT ;  /* 0x00000008ff007c0c */ /* 0x000fe2000bfa5070 */
[----:B------:R-:W-:Y:S01]  /*05d0*/  IMAD.SHL.U32 R13, R208, 0x4, RZ ;  /* 0x00000004d00d7824 */ /* 0x000fe200078e00ff */
[----:B------:R-:W-:Y:S01]  /*05e0*/  SHF.R.U32.HI R10, RZ, 0x1e, R208 ;  /* 0x0000001eff0a7819 */ /* 0x000fe200000116d0 */
[----:B------:R-:W-:Y:S01]  /*05f0*/  IMAD.MOV.U32 R234, RZ, RZ, RZ ;  /* 0x000000ffffea7224 */ /* 0x000fe200078e00ff */
[----:B------:R-:W-:-:S03]  /*0600*/  ISETP.NE.AND.EX P5, PT, RZ, UR9, PT, P5 ;  /* 0x00000009ff007c0c */ /* 0x000fc6000bfa5350 */
[----:B------:R-:W3:Y:S08]  /*0610*/  LDC.64 R2, c[0x0][0x460] ;  /* 0x00011800ff027b82 */ /* 0x000ef00000000a00 */
[----:B------:R-:W4:Y:S02]  /*0620*/  LDC.64 R14, c[0x0][0x460] ;  /* 0x00011800ff0e7b82 */ /* 0x000f240000000a00 */
[----:B------:R-:W-:Y:S01]  /*0630*/  @P5 IADD3 R18, P1, PT, R13, UR8, RZ ;  /* 0x000000080d125c10 */ /* 0x000fe2000ff3e0ff */
[----:B------:R-:W-:-:S03]  /*0640*/  IMAD.MOV.U32 R8, RZ, RZ, -0x1 ;  /* 0xffffffffff087424 */ /* 0x000fc600078e00ff */
[----:B------:R-:W-:Y:S02]  /*0650*/  @P5 IADD3.X R19, PT, PT, R10, UR9, RZ, P1, !PT ;  /* 0x000000090a135c10 */ /* 0x000fe40008ffe4ff */
[----:B--2---:R-:W-:Y:S01]  /*0660*/  ISETP.NE.U32.AND P4, PT, R6, RZ, PT ;  /* 0x000000ff0600720c */ /* 0x004fe20003f85070 */
[----:B------:R-:W2:Y:S02]  /*0670*/  LDC.U8 R12, c[0x0][0x532] ;  /* 0x00014c80ff0c7b82 */ /* 0x000ea40000000000 */
[----:B------:R-:W2:Y:S01]  /*0680*/  @P5 LDG.E R234, desc[UR18][R18.64] ;  /* 0x0000001212ea5981 */ /* 0x000ea2000c1e1900 */
[----:B------:R-:W-:Y:S02]  /*0690*/  ISETP.NE.AND.EX P4, PT, R7, RZ, PT, P4 ;  /* 0x000000ff0700720c */ /* 0x000fe40003f85340 */
[----:B---3--:R-:W-:-:S03]  /*06a0*/  ISETP.NE.U32.AND P3, PT, R2, RZ, PT ;  /* 0x000000ff0200720c */ /* 0x008fc60003f65070 */
[----:B------:R-:W3:Y:S01]  /*06b0*/  LDC.64 R4, c[0x0][0x468] ;  /* 0x00011a00ff047b82 */ /* 0x000ee20000000a00 */
[----:B------:R-:W-:Y:S02]  /*06c0*/  ISETP.NE.U32.AND P2, PT, R2, RZ, PT ;  /* 0x000000ff0200720c */ /* 0x000fe40003f45070 */
[C---:B------:R-:W-:Y:S02]  /*06d0*/  ISETP.NE.AND.EX P3, PT, R3.reuse, RZ, PT, P3 ;  /* 0x000000ff0300720c */ /* 0x040fe40003f65330 */
[----:B------:R-:W-:-:S03]  /*06e0*/  ISETP.NE.AND.EX P2, PT, R3, RZ, PT, P2 ;  /* 0x000000ff0300720c */ /* 0x000fc60003f45320 */
[----:B------:R-:W-:Y:S01]  /*06f0*/  @P4 IADD3 R16, P0, PT, R13, R6, RZ ;  /* 0x000000060d104210 */ /* 0x000fe20007f1e0ff */
[----:B----4-:R-:W-:Y:S01]  /*0700*/  IMAD.WIDE.U32 R14, R208, 0x4, R14 ;  /* 0x00000004d00e7825 */ /* 0x010fe200078e000e */
[----:B------:R-:W4:Y:S03]  /*0710*/  @!P4 LDC.64 R2, c[0x0][0x488] ;  /* 0x00012200ff02cb82 */ /* 0x000f260000000a00 */
[----:B------:R-:W-:-:S03]  /*0720*/  @P4 IMAD.X R17, R10, 0x1, R7, P0 ;  /* 0x000000010a114824 */ /* 0x000fc600000e0607 */
[----:B-----5:R1:W5:Y:S01]  /*0730*/  @P3 LDG.E R8, desc[UR18][R14.64] ;  /* 0x000000120e083981 */ /* 0x020362000c1e1900 */
[----:B--2---:R-:W-:Y:S01]  /*0740*/  ISETP.NE.AND P5, PT, R12, RZ, PT ;  /* 0x000000ff0c00720c */ /* 0x004fe20003fa5270 */
[----:B------:R-:W-:Y:S01]  /*0750*/  IMAD.MOV.U32 R237, RZ, RZ, -0x1 ;  /* 0xffffffffffed7424 */ /* 0x000fe200078e00ff */
[----:B------:R-:W2:Y:S01]  /*0760*/  @!P4 LDC R6, c[0x0][0x43c] ;  /* 0x00010f00ff06cb82 */ /* 0x000ea20000000800 */
[----:B------:R-:W2:Y:S04]  /*0770*/  @P4 LDG.E R11, desc[UR18][R16.64] ;  /* 0x00000012100b4981 */ /* 0x000ea8000c1e1900 */
[----:B------:R1:W5:Y:S01]  /*0780*/  @P2 LDG.E R7, desc[UR18][R14.64+0x4] ;  /* 0x000004120e072981 */ /* 0x000362000c1e1900 */
[----:B---3--:R-:W-:-:S04]  /*0790*/  ISETP.EQ.U32.AND P1, PT, R4, RZ, PT ;  /* 0x000000ff0400720c */ /* 0x008fc80003f22070 */
[----:B------:R-:W-:Y:S02]  /*07a0*/  ISETP.EQ.OR.EX P1, PT, R5, RZ, !P5, P1 ;  /* 0x000000ff0500720c */ /* 0x000fe40006f22710 */
[----:B------:R-:W-:-:S05]  /*07b0*/  IADD3 R12, P0, PT, R13, R4, RZ ;  /* 0x000000040d0c7210 */ /* 0x000fca0007f1e0ff */
[----:B------:R-:W-:Y:S01]  /*07c0*/  IMAD.X R13, R10, 0x1, R5, P0 ;  /* 0x000000010a0d7824 */ /* 0x000fe200000e0605 */
[----:B------:R-:W3:Y:S05]  /*07d0*/  @!P2 LDC R235, c[0x0][0x434] ;  /* 0x00010d00ffebab82 */ /* 0x000eea0000000800 */
[----:B------:R1:W5:Y:S01]  /*07e0*/  @!P1 LDG.E R237, desc[UR18][R12.64] ;  /* 0x000000120ced9981 */ /* 0x000362000c1e1900 */
[----:B------:R-:W-:-:S04]  /*07f0*/  ISETP.NE.U32.AND P1, PT, R4, RZ, PT ;  /* 0x000000ff0400720c */ /* 0x000fc80003f25070 */
[----:B------:R-:W-:Y:S02]  /*0800*/  ISETP.NE.AND.EX P1, PT, R5, RZ, PT, P1 ;  /* 0x000000ff0500720c */ /* 0x000fe40003f25310 */
[----:B----4-:R-:W-:-:S04]  /*0810*/  @!P4 ISETP.NE.U32.AND P0, PT, R2, RZ, PT ;  /* 0x000000ff0200c20c */ /* 0x010fc80003f05070 */
[----:B------:R-:W-:-:S04]  /*0820*/  @!P4 ISETP.NE.AND.EX P0, PT, R3, RZ, PT, P0 ;  /* 0x000000ff0300c20c */ /* 0x000fc80003f05300 */
[----:B--2---:R-:W-:Y:S01]  /*0830*/  @!P4 SEL R6, R6, RZ, P0 ;  /* 0x000000ff0606c207 */ /* 0x004fe20000000000 */
[----:B------:R-:W-:Y:S02]  /*0840*/  @P4 IMAD.IADD R232, R11, 0x1, -R234 ;  /* 0x000000010be84824 */ /* 0x000fe400078e0aea */
[----:B-1-3--:R-:W-:Y:S06]  /*0850*/  @!P1 BRA `(.L_x_1244) ;  /* 0x00000000000c9947 */ /* 0x00afec0003800000 */
[----:B------:R-:W2:Y:S02]  /*0860*/  @P5 LDG.E R2, desc[UR18][R12.64+0x4] ;  /* 0x000004120c025981 */ /* 0x000ea4000c1e1900 */
[----:B--2--5:R-:W-:-:S06]  /*0870*/  @P5 IADD3 R9, PT, PT, R2, -R237, RZ ;  /* 0x800000ed02095210 */ /* 0x024fcc0007ffe0ff */
[----:B------:R1:W5:Y:S02]  /*0880*/  @!P5 LDG.E R9, desc[UR18][R12.64] ;  /* 0x000000120c09d981 */ /* 0x000364000c1e1900 */
.L_x_1244:
        /* <DEDUP_REMOVED lines=12> */
[----:B------:R-:W3:Y:S08]  /*0950*/  @!P4 LDC.64 R4, c[0x0][0x398] ;  /* 0x0000e600ff04cb82 */ /* 0x000ef00000000a00 */
[----:B------:R-:W4:Y:S01]  /*0960*/  @P4 LDC.64 R2, c[0x0][0x3b0] ;  /* 0x0000ec00ff024b82 */ /* 0x000f220000000a00 */
[----:B--2---:R-:W-:-:S05]  /*0970*/  IADD3 R10, PT, PT, R217, R10, -R232 ;  /* 0x0000000ad90a7210 */ /* 0x004fca0007ffe8e8 */
[----:B------:R-:W-:-:S05]  /*0980*/  VIADD R10, R10, 0x3f ;  /* 0x0000003f0a0a7836 */ /* 0x000fca0000000000 */
[----:B-1----:R-:W-:-:S04]  /*0990*/  SHF.R.S32.HI R13, RZ, 0x1f, R10 ;  /* 0x0000001fff0d7819 */ /* 0x002fc8000001140a */
[----:B------:R-:W-:Y:S01]  /*09a0*/  LEA.HI R13, R13, R10, RZ, 0x6 ;  /* 0x0000000a0d0d7211 */ /* 0x000fe200078f30ff */
[C---:B---3--:R-:W-:Y:S01]  /*09b0*/  @!P4 IMAD.WIDE.U32 R10, R208.reuse, R4, RZ ;  /* 0x00000004d00ac225 */ /* 0x048fe200078e00ff */
[----:B------:R-:W-:Y:S02]  /*09c0*/  SHF.R.S32.HI R4, RZ, 0x6, R6 ;  /* 0x00000006ff047819 */ /* 0x000fe40000011406 */
        /* <DEDUP_REMOVED lines=20> */
.L_x_1246:
[----:B------:R-:W1:Y:S01]  /*0b10*/  LDCU.64 UR14, c[0x0][0x3b8] ;  /* 0x00007700ff0e77ac */ /* 0x000e620008000a00 */
[----:B------:R-:W-:-:S05]  /*0b20*/  IADD3 R2, PT, PT, R234, R237, RZ ;  /* 0x000000edea027210 */ /* 0x000fca0007ffe0ff */
[C---:B-1----:R-:W-:Y:S02]  /*0b30*/  IMAD R9, R2.reuse, UR15, RZ ;  /* 0x0000000f02097c24 */ /* 0x042fe4000f8e02ff */
[----:B------:R-:W-:-:S05]  /*0b40*/  IMAD.WIDE.U32 R2, R2, UR14, RZ ;  /* 0x0000000e02027c25 */ /* 0x000fca000f8e00ff */
[----:B------:R-:W-:Y:S02]  /*0b50*/  IADD3 R9, PT, PT, R3, R9, RZ ;  /* 0x0000000903097210 */ /* 0x000fe40007ffe0ff */
[----:B------:R-:W-:-:S07]  /*0b60*/  MOV R14, R2 ;  /* 0x00000002000e7202 */ /* 0x000fce0000000f00 */
.L_x_1247:
        /* <DEDUP_REMOVED lines=38> */
.L_x_1248:
[----:B------:R-:W1:Y:S01]  /*0dd0*/  LDCU.64 UR12, c[0x0][0x3c0] ;  /* 0x00007800ff0c77ac */ /* 0x000e620008000a00 */
[----:B------:R-:W-:-:S05]  /*0de0*/  IADD3 R2, PT, PT, R234, R237, RZ ;  /* 0x000000edea027210 */ /* 0x000fca0007ffe0ff */
[C---:B-1----:R-:W-:Y:S02]  /*0df0*/  IMAD R11, R2.reuse, UR13, RZ ;  /* 0x0000000d020b7c24 */ /* 0x042fe4000f8e02ff */
[----:B------:R-:W-:-:S05]  /*0e00*/  IMAD.WIDE.U32 R2, R2, UR12, RZ ;  /* 0x0000000c02027c25 */ /* 0x000fca000f8e00ff */
[----:B------:R-:W-:Y:S02]  /*0e10*/  IADD3 R11, PT, PT, R3, R11, RZ ;  /* 0x0000000b030b7210 */ /* 0x000fe40007ffe0ff */
[----:B------:R-:W-:-:S07]  /*0e20*/  MOV R18, R2 ;  /* 0x0000000200127202 */ /* 0x000fce0000000f00 */
.L_x_1249:
[----:B------:R-:W1:Y:S01]  /*0e30*/  @!P4 LDC.64 R4, c[0x0][0x588] ;  /* 0x00016200ff04cb82 */ /* 0x000e620000000a00 */
[----:B------:R-:W2:Y:S01]  /*0e40*/  LDCU UR17, c[0x0][0x3e0] ;  /* 0x00007c00ff1177ac */ /* 0x000ea20008000800 */
[----:B------:R-:W2:Y:S06]  /*0e50*/  LDCU UR24, c[0x0][0x44c] ;  /* 0x00008980ff1877ac */ /* 0x000eac0008000800 */
[----:B------:R-:W3:Y:S01]  /*0e60*/  @P4 LDC.64 R2, c[0x0][0x590] ;  /* 0x00016400ff024b82 */ /* 0x000ee20000000a00 */
[----:B--2---:R-:W-:Y:S01]  /*0e70*/  UIMAD.WIDE UR6, UR17, UR24, URZ ;  /* 0x00000018110672a5 */ /* 0x004fe2000f8e02ff */
[----:B-1----:R-:W-:-:S04]  /*0e80*/  @!P4 IMAD.WIDE.U32 R22, R208, R4, RZ ;  /* 0x00000004d016c225 */ /* 0x002fc800078e00ff */
[----:B------:R-:W-:Y:S02]  /*0e90*/  @!P4 IMAD R5, R208, R5, R23 ;  /* 0x00000005d005c224 */ /* 0x000fe400078e0217 */
[----:B---3--:R-:W-:Y:S01]  /*0ea0*/  @P4 IMAD.WIDE.U32 R16, R8, R2, RZ ;  /* 0x0000000208104225 */ /* 0x008fe200078e00ff */
[----:B------:R-:W-:-:S03]  /*0eb0*/  @!P4 MOV R2, R22 ;  /* 0x000000160002c202 */ /* 0x000fc60000000f00 */
        /* <DEDUP_REMOVED lines=19> */
.L_x_1250:
[C---:B------:R-:W-:Y:S02]  /*0ff0*/  IMAD R20, R8.reuse, UR7, RZ ;  /* 0x0000000708147c24 */ /* 0x040fe4000f8e02ff */
[----:B------:R-:W-:-:S05]  /*1000*/  IMAD.WIDE.U32 R28, R8, UR6, RZ ;  /* 0x00000006081c7c25 */ /* 0x000fca000f8e00ff */
[----:B------:R-:W-:Y:S02]  /*1010*/  IADD3 R20, PT, PT, R29, R20, RZ ;  /* 0x000000141d147210 */ /* 0x000fe40007ffe0ff */
.L_x_1251:
        /* <DEDUP_REMOVED lines=20> */
.L_x_1252:
[----:B------:R-:W1:Y:S01]  /*1160*/  LDC R16, c[0x0][0x434] ;  /* 0x00010d00ff107b82 */ /* 0x000e620000000800 */
[----:B------:R-:W-:-:S04]  /*1170*/  IMAD R3, R208, UR17, R205 ;  /* 0x00000011d0037c24 */ /* 0x000fc8000f8e02cd */
[----:B-1----:R-:W-:-:S03]  /*1180*/  IMAD R16, R3, R16, RZ ;  /* 0x0000001003107224 */ /* 0x002fc600078e02ff */
.L_x_1253:
        /* <DEDUP_REMOVED lines=11> */
.L_x_1254:
[----:B------:R-:W1:Y:S01]  /*1240*/  LDC R26, c[0x0][0x444] ;  /* 0x00011100ff1a7b82 */ /* 0x000e620000000800 */
[----:B------:R-:W-:-:S04]  /*1250*/  IMAD R3, R208, UR17, R205 ;  /* 0x00000011d0037c24 */ /* 0x000fc8000f8e02cd */
[----:B-1----:R-:W-:-:S07]  /*1260*/  IMAD R26, R3, R26, RZ ;  /* 0x0000001a031a7224 */ /* 0x002fce00078e02ff */
.L_x_1255:
[----:B------:R-:W1:Y:S01]  /*1270*/  S2R R24, SR_TID.X ;  /* 0x0000000000187919 */ /* 0x000e620000002100 */
[----:B------:R-:W2:Y:S01]  /*1280*/  LDCU.128 UR4, c[0x0][0x590] ;  /* 0x0000b200ff0477ac */ /* 0x000ea20008000c00 */
[----:B------:R-:W3:Y:S01]  /*1290*/  LDC R230, c[0x0][0x508] ;  /* 0x00014200ffe67b82 */ /* 0x000ee20000000800 */
[----:B------:R-:W-:Y:S01]  /*12a0*/  IMAD.MOV.U32 R25, RZ, RZ, RZ ;  /* 0x000000ffff197224 */ /* 0x000fe200078e00ff */
[----:B------:R-:W4:Y:S01]  /*12b0*/  S2R R8, SR_TID.X ;  /* 0x0000000000087919 */ /* 0x000f220000002100 */
[----:B------:R-:W5:Y:S01]  /*12c0*/  LDCU.64 UR10, c[0x0][0x550] ;  /* 0x0000aa00ff0a77ac */ /* 0x000f620008000a00 */
[----:B------:R-:W-:Y:S01]  /*12d0*/  ISETP.NE.AND P6, PT, RZ, UR23, PT ;  /* 0x00000017ff007c0c */ /* 0x000fe2000bfc5270 */
[----:B------:R-:W-:Y:S03]  /*12e0*/  BSSY.RECONVERGENT B1, `(.L_x_1245) ;  /* 0x0000559000017945 */ /* 0x000fe60003800200 */
[----:B------:R-:W4:Y:S01]  /*12f0*/  LDC.64 R240, c[0x0][0x420] ;  /* 0x00010800fff07b82 */ /* 0x000f220000000a00 */
[----:B--2---:R-:W-:Y:S01]  /*1300*/  IMAD R4, R21, UR4, RZ ;  /* 0x0000000415047c24 */ /* 0x004fe2000f8e02ff */
[----:B------:R-:W-:-:S03]  /*1310*/  USHF.L.U64.HI UR22, UR4, 0x5, UR5 ;  /* 0x0000000504167899 */ /* 0x000fc60008010205 */
[----:B------:R-:W-:Y:S01]  /*1320*/  IMAD R4, R19, UR5, R4 ;  /* 0x0000000513047c24 */ /* 0x000fe2000f8e0204 */
[----:B---3--:R-:W-:Y:S01]  /*1330*/  IADD3 R230, PT, PT, R217, -R230, -R232 ;  /* 0x800000e6d9e67210 */ /* 0x008fe20007ffe8e8 */
[----:B-1----:R-:W-:-:S05]  /*1340*/  IMAD.SHL.U32 R24, R24, 0x8, RZ ;  /* 0x0000000818187824 */ /* 0x002fca00078e00ff */
[----:B------:R-:W-:-:S04]  /*1350*/  LOP3.LUT R24, R24, 0x38, RZ, 0xc0, !PT ;  /* 0x0000003818187812 */ /* 0x000fc800078ec0ff */
[----:B------:R-:W-:Y:S02]  /*1360*/  IADD3 R32, P1, PT, R24, R2, RZ ;  /* 0x0000000218207210 */ /* 0x000fe40007f3e0ff */
[----:B------:R-:W1:Y:S03]  /*1370*/  LDC.64 R2, c[0x0][0x3b0] ;  /* 0x0000ec00ff027b82 */ /* 0x000e660000000a00 */
[----:B------:R-:W-:Y:S01]  /*1380*/  IMAD.X R33, RZ, RZ, R5, P1 ;  /* 0x000000ffff217224 */ /* 0x000fe200008e0605 */
[--C-:B------:R-:W-:Y:S02]  /*1390*/  IADD3 R28, P2, P1, R30, R28, R22.reuse ;  /* 0x0000001c1e1c7210 */ /* 0x100fe4000795e016 */
[----:B------:R-:W-:Y:S01]  /*13a0*/  SHF.R.S32.HI R22, RZ, 0x1f, R22 ;  /* 0x0000001fff167819 */ /* 0x000fe20000011416 */
[----:B------:R-:W-:-:S03]  /*13b0*/  IMAD.WIDE.U32 R32, R19, UR4, R32 ;  /* 0x0000000413207c25 */ /* 0x000fc6000f8e0020 */
[----:B------:R-:W-:Y:S01]  /*13c0*/  IADD3.X R17, PT, PT, R17, R20, R22, P2, P1 ;  /* 0x0000001411117210 */ /* 0x000fe200017e2416 */
[----:B------:R-:W-:Y:S02]  /*13d0*/  IMAD.IADD R33, R33, 0x1, R4 ;  /* 0x0000000121217824 */ /* 0x000fe400078e0204 */
[----:B------:R-:W2:Y:S01]  /*13e0*/  LDC.64 R4, c[0x0][0x5f8] ;  /* 0x00017e00ff047b82 */ /* 0x000ea20000000a00 */
[----:B------:R-:W-:-:S04]  /*13f0*/  IMAD.WIDE.U32 R32, R205, UR6, R32 ;  /* 0x00000006cd207c25 */ /* 0x000fc8000f8e0020 */
[----:B------:R-:W-:Y:S01]  /*1400*/  IMAD R31, R205, UR7, R33 ;  /* 0x00000007cd1f7c24 */ /* 0x000fe2000f8e0221 */
[----:B------:R-:W3:Y:S01]  /*1410*/  LDCU.64 UR6, c[0x0][0x3c8] ;  /* 0x00007900ff0677ac */ /* 0x000ee20008000a00 */
[----:B------:R-:W-:Y:S02]  /*1420*/  IMAD.MOV.U32 R30, RZ, RZ, R32 ;  /* 0x000000ffff1e7224 */ /* 0x000fe400078e0020 */
[----:B-1----:R-:W-:Y:S02]  /*1430*/  IMAD R20, R21, R2, RZ ;  /* 0x0000000215147224 */ /* 0x002fe400078e02ff */
[----:B------:R-:W-:-:S04]  /*1440*/  IMAD.WIDE.U32 R30, R210, UR4, R30 ;  /* 0x00000004d21e7c25 */ /* 0x000fc8000f8e001e */
[----:B------:R-:W-:Y:S01]  /*1450*/  IMAD R225, R210, UR5, R31 ;  /* 0x00000005d2e17c24 */ /* 0x000fe2000f8e021f */
[C---:B-----5:R-:W-:Y:S01]  /*1460*/  LEA R224, P1, R30.reuse, UR10, 0x1 ;  /* 0x0000000a1ee07c11 */ /* 0x060fe2000f8208ff */
[C---:B------:R-:W-:Y:S01]  /*1470*/  IMAD.WIDE.U32 R22, R19.reuse, R2, R24 ;  /* 0x0000000213167225 */ /* 0x040fe200078e0018 */
[----:B------:R-:W-:Y:S02]  /*1480*/  USHF.L.U32 UR10, UR4, 0x5, URZ ;  /* 0x00000005040a7899 */ /* 0x000fe400080006ff */
[----:B------:R-:W-:Y:S01]  /*1490*/  LEA.HI.X R225, R30, UR11, R225, 0x1, P1 ;  /* 0x0000000b1ee17c11 */ /* 0x000fe200088f0ce1 */
[----:B------:R-:W-:Y:S01]  /*14a0*/  IMAD R20, R19, R3, R20 ;  /* 0x0000000313147224 */ /* 0x000fe200078e0214 */
[----:B------:R-:W-:Y:S01]  /*14b0*/  IADD3 R22, P1, PT, R10, R22, RZ ;  /* 0x000000160a167210 */ /* 0x000fe20007f3e0ff */
[----:B------:R-:W1:Y:S01]  /*14c0*/  LDCU.64 UR4, c[0x0][0x380] ;  /* 0x00007000ff0477ac */ /* 0x000e620008000a00 */
[----:B----4-:R-:W-:Y:S01]  /*14d0*/  LOP3.LUT R10, R8, 0x1f, RZ, 0xc0, !PT ;  /* 0x0000001f080a7812 */ /* 0x010fe200078ec0ff */
[----:B--2---:R-:W-:Y:S01]  /*14e0*/  IMAD.WIDE.U32 R30, R4, UR16, RZ ;  /* 0x00000010041e7c25 */ /* 0x004fe2000f8e00ff */
[----:B------:R-:W-:Y:S01]  /*14f0*/  IADD3.X R23, PT, PT, R15, R23, R20, P1, !PT ;  /* 0x000000170f177210 */ /* 0x000fe20000ffe414 */
[----:B------:R-:W-:Y:S01]  /*1500*/  UIMAD UR11, UR17, UR24, URZ ;  /* 0x00000018110b72a4 */ /* 0x000fe2000f8e02ff */
[----:B------:R-:W2:Y:S01]  /*1510*/  LDC.64 R20, c[0x0][0x5e8] ;  /* 0x00017a00ff147b82 */ /* 0x000ea20000000a00 */
[----:B------:R-:W-:-:S02]  /*1520*/  VIADD R15, R230, 0xffffffc0 ;  /* 0xffffffc0e60f7836 */ /* 0x000fc40000000000 */
[----:B---3--:R-:W-:Y:S01]  /*1530*/  IMAD.WIDE.U32 R22, R205, UR6, R22 ;  /* 0x00000006cd167c25 */ /* 0x008fe2000f8e0016 */
[----:B------:R-:W-:Y:S02]  /*1540*/  USHF.L.U32 UR23, UR11, 0x6, URZ ;  /* 0x000000060b177899 */ /* 0x000fe400080006ff */
[----:B------:R-:W-:Y:S01]  /*1550*/  SHF.R.S32.HI R216, RZ, 0x1f, R15 ;  /* 0x0000001fffd87819 */ /* 0x000fe2000001140f */
[----:B------:R-:W-:Y:S01]  /*1560*/  IMAD R4, R5, UR16, R31 ;  /* 0x0000001005047c24 */ /* 0x000fe2000f8e021f */
[----:B------:R-:W-:Y:S01]  /*1570*/  SEL R5, R30, RZ, P6 ;  /* 0x000000ff1e057207 */ /* 0x000fe20003000000 */
[----:B------:R-:W-:Y:S01]  /*1580*/  IMAD R19, R209, UR11, R10 ;  /* 0x0000000bd1137c24 */ /* 0x000fe2000f8e020a */
[----:B------:R-:W-:Y:S01]  /*1590*/  LEA.HI R216, R216, R15, RZ, 0x6 ;  /* 0x0000000fd8d87211 */ /* 0x000fe200078f30ff */
[----:B------:R-:W-:Y:S01]  /*15a0*/  IMAD R23, R205, UR7, R23 ;  /* 0x00000007cd177c24 */ /* 0x000fe2000f8e0217 */
[----:B------:R-:W3:Y:S01]  /*15b0*/  LDCU.64 UR6, c[0x0][0x570] ;  /* 0x0000ae00ff0677ac */ /* 0x000ee20008000a00 */
[----:B------:R-:W-:-:S02]  /*15c0*/  SEL R4, R4, RZ, P6 ;  /* 0x000000ff04047207 */ /* 0x000fc40003000000 */
[----:B------:R-:W-:Y:S01]  /*15d0*/  IADD3 R5, P2, P1, R19, R28, R5 ;  /* 0x0000001c13057210 */ /* 0x000fe2000795e005 */
[C---:B------:R-:W-:Y:S01]  /*15e0*/  IMAD.WIDE.U32 R22, R210.reuse, R2, R22 ;  /* 0x00000002d2167225 */ /* 0x040fe200078e0016 */
[----:B------:R-:W-:Y:S02]  /*15f0*/  SHF.R.S32.HI R19, RZ, 0x1f, R19 ;  /* 0x0000001fff137819 */ /* 0x000fe40000011413 */
[----:B------:R-:W-:Y:S01]  /*1600*/  SHF.R.S32.HI R216, RZ, 0x6, R216 ;  /* 0x00000006ffd87819 */ /* 0x000fe200000114d8 */
[----:B------:R-:W-:Y:S01]  /*1610*/  IMAD R223, R210, R3, R23 ;  /* 0x00000003d2df7224 */ /* 0x000fe200078e0217 */
[----:B------:R-:W-:Y:S01]  /*1620*/  IADD3.X R17, PT, PT, R19, R17, R4, P2, P1 ;  /* 0x0000001113117210 */ /* 0x000fe200017e2404 */
[----:B------:R-:W-:Y:S01]  /*1630*/  IMAD.U32 R4, RZ, RZ, UR23 ;  /* 0x00000017ff047e24 */ /* 0x000fe2000f8e00ff */
[----:B-1----:R-:W-:Y:S02]  /*1640*/  LEA R222, P2, R22, UR4, 0x1 ;  /* 0x0000000416de7c11 */ /* 0x002fe4000f8408ff */
[----:B------:R-:W-:-:S02]  /*1650*/  VIMNMX R216, PT, PT, RZ, R216, !PT ;  /* 0x000000d8ffd87248 */ /* 0x000fc40007fe0100 */
[----:B------:R-:W-:Y:S02]  /*1660*/  LEA.HI.X R223, R22, UR5, R223, 0x1, P2 ;  /* 0x0000000516df7c11 */ /* 0x000fe400090f0cdf */
[----:B------:R-:W-:Y:S02]  /*1670*/  IADD3 R5, P1, PT, R5, UR23, RZ ;  /* 0x0000001705057c10 */ /* 0x000fe4000ff3e0ff */
[----:B------:R-:W-:Y:S02]  /*1680*/  ISETP.GT.AND P2, PT, R13, R216, PT ;  /* 0x000000d80d00720c */ /* 0x000fe40003f44270 */
[----:B------:R-:W-:Y:S02]  /*1690*/  LEA.HI.X.SX32 R4, R4, R17, 0x1, P1 ;  /* 0x0000001104047211 */ /* 0x000fe400008f0eff */
[----:B---3--:R-:W-:Y:S02]  /*16a0*/  LEA R238, P1, R5, UR6, 0x2 ;  /* 0x0000000605ee7c11 */ /* 0x008fe4000f8210ff */
[----:B------:R-:W-:-:S02]  /*16b0*/  LEA R15, R233, R26, 0x6 ;  /* 0x0000001ae90f7211 */ /* 0x000fc400078e30ff */
[----:B------:R-:W-:Y:S01]  /*16c0*/  LEA.HI.X R239, R5, UR7, R4, 0x2, P1 ;  /* 0x0000000705ef7c11 */ /* 0x000fe200088f1404 */
[----:B------:R-:W-:Y:S01]  /*16d0*/  IMAD R5, R233, 0x40, R16 ;  /* 0x00000040e9057824 */ /* 0x000fe200078e0210 */
[----:B------:R-:W-:Y:S01]  /*16e0*/  IADD3 R13, P1, PT, R210, 0x20, RZ ;  /* 0x00000020d20d7810 */ /* 0x000fe20007f3e0ff */
[----:B--2---:R-:W-:Y:S01]  /*16f0*/  IMAD.WIDE R220, R15, 0x4, R20 ;  /* 0x000000040fdc7825 */ /* 0x004fe200078e0214 */
[C---:B------:R-:W-:Y:S02]  /*1700*/  SHF.L.U64.HI R16, R2.reuse, 0x5, R3 ;  /* 0x0000000502107819 */ /* 0x040fe40000010203 */
[----:B------:R-:W-:Y:S01]  /*1710*/  SHF.L.U32 R19, R2, 0x5, RZ ;  /* 0x0000000502137819 */ /* 0x000fe200000006ff */
[----:B------:R-:W-:Y:S02]  /*1720*/  IMAD.MOV.U32 R219, RZ, RZ, R221 ;  /* 0x000000ffffdb7224 */ /* 0x000fe400078e00dd */
[----:B------:R-:W-:-:S04]  /*1730*/  IMAD.WIDE R240, R5, 0x4, R240 ;  /* 0x0000000405f07825 */ /* 0x000fc800078e02f0 */
[----:B------:R-:W-:Y:S02]  /*1740*/  VIADD R2, R210, 0x20 ;  /* 0x00000020d2027836 */ /* 0x000fe40000000000 */
        /* <DEDUP_REMOVED lines=13> */
.L_x_1257:
[----:B------:R-:W1:Y:S01]  /*1820*/  LDCU.64 UR10, c[0x0][0x5c0] ;  /* 0x0000b800ff0a77ac */ /* 0x000e620008000a00 */
[----:B------:R-:W-:-:S05]  /*1830*/  IADD3 R3, PT, PT, R234, R237, RZ ;  /* 0x000000edea037210 */ /* 0x000fca0007ffe0ff */
[C---:B-1----:R-:W-:Y:S02]  /*1840*/  IMAD R4, R3.reuse, UR11, RZ ;  /* 0x0000000b03047c24 */ /* 0x042fe4000f8e02ff */
[----:B------:R-:W-:-:S05]  /*1850*/  IMAD.WIDE.U32 R6, R3, UR10, RZ ;  /* 0x0000000a03067c25 */ /* 0x000fca000f8e00ff */
[----:B------:R-:W-:Y:S02]  /*1860*/  IADD3 R3, PT, PT, R7, R4, RZ ;  /* 0x0000000407037210 */ /* 0x000fe40007ffe0ff */
[----:B------:R-:W-:Y:S02]  /*1870*/  MOV R4, R6 ;  /* 0x0000000600047202 */ /* 0x000fe40000000f00 */
.L_x_1258:
        /* <DEDUP_REMOVED lines=11> */
.L_x_1259:
[----:B------:R-:W1:Y:S01]  /*1930*/  LDCU.64 UR6, c[0x0][0x5c8] ;  /* 0x0000b900ff0677ac */ /* 0x000e620008000a00 */
[----:B------:R-:W-:-:S05]  /*1940*/  IADD3 R234, PT, PT, R234, R237, RZ ;  /* 0x000000edeaea7210 */ /* 0x000fca0007ffe0ff */
[C---:B-1----:R-:W-:Y:S02]  /*1950*/  IMAD R5, R234.reuse, UR7, RZ ;  /* 0x00000007ea057c24 */ /* 0x042fe4000f8e02ff */
[----:B------:R-:W-:-:S05]  /*1960*/  IMAD.WIDE.U32 R8, R234, UR6, RZ ;  /* 0x00000006ea087c25 */ /* 0x000fca000f8e00ff */
[----:B------:R-:W-:Y:S02]  /*1970*/  IADD3 R5, PT, PT, R9, R5, RZ ;  /* 0x0000000509057210 */ /* 0x000fe40007ffe0ff */
.L_x_1260:
[----:B------:R-:W1:Y:S01]  /*1980*/  LDCU.64 UR4, c[0x0][0x5d8] ;  /* 0x0000bb00ff0477ac */ /* 0x000e620008000a00 */
[----:B------:R-:W-:Y:S01]  /*1990*/  IMAD R7, R12, UR10, RZ ;  /* 0x0000000a0c077c24 */ /* 0x000fe2000f8e02ff */
[----:B------:R-:W-:Y:S01]  /*19a0*/  BSSY.RECONVERGENT B0, `(.L_x_1261) ;  /* 0x0000013000007945 */ /* 0x000fe20003800200 */
[----:B------:R-:W-:-:S04]  /*19b0*/  IMAD.WIDE.U32 R10, R218, UR10, R24 ;  /* 0x0000000ada0a7c25 */ /* 0x000fc8000f8e0018 */
[C---:B------:R-:W-:Y:S01]  /*19c0*/  IMAD R6, R218.reuse, UR11, R7 ;  /* 0x0000000bda067c24 */ /* 0x040fe2000f8e0207 */
[----:B------:R-:W-:Y:S02]  /*19d0*/  IADD3 R7, PT, PT, -R218, R232, RZ ;  /* 0x000000e8da077210 */ /* 0x000fe40007ffe1ff */
[----:B------:R-:W-:Y:S02]  /*19e0*/  IADD3 R10, P0, PT, R4, R10, RZ ;  /* 0x0000000a040a7210 */ /* 0x000fe40007f1e0ff */
[----:B------:R-:W-:Y:S02]  /*19f0*/  ISETP.GE.AND P2, PT, R210, R7, PT ;  /* 0x00000007d200720c */ /* 0x000fe40003f46270 */
        /* <DEDUP_REMOVED lines=13> */
.L_x_1262:
[----:B------:R-:W-:Y:S05]  /*1ad0*/  BSYNC.RECONVERGENT B0 ;  /* 0x0000000000007941 */ /* 0x000fea0003800200 */
.L_x_1261:
[----:B------:R-:W-:Y:S04]  /*1ae0*/  BSSY.RECONVERGENT B0, `(.L_x_1263) ;  /* 0x000000d000007945 */ /* 0x000fe80003800200 */
[----:B------:R-:W-:Y:S05]  /*1af0*/  @P1 BRA `(.L_x_1264) ;  /* 0x00000000002c1947 */ /* 0x000fea0003800000 */
[----:B------:R-:W2:Y:S01]  /*1b00*/  LDCU.64 UR4, c[0x0][0x560] ;  /* 0x0000ac00ff0477ac */ /* 0x000ea20008000a00 */
[----:B------:R-:W-:Y:S01]  /*1b10*/  MOV R6, R10 ;  /* 0x0000000a00067202 */ /* 0x000fe20000000f00 */
[----:B------:R-:W-:Y:S01]  /*1b20*/  IMAD R2, R17, UR10, RZ ;  /* 0x0000000a11027c24 */ /* 0x000fe2000f8e02ff */
[----:B------:R-:W-:-:S03]  /*1b30*/  MOV R7, R3 ;  /* 0x0000000300077202 */ /* 0x000fc60000000f00 */
[C---:B------:R-:W-:Y:S02]  /*1b40*/  IMAD R2, R13.reuse, UR11, R2 ;  /* 0x0000000b0d027c24 */ /* 0x040fe4000f8e0202 */
[----:B------:R-:W-:-:S05]  /*1b50*/  IMAD.WIDE.U32 R6, R13, UR10, R6 ;  /* 0x0000000a0d067c25 */ /* 0x000fca000f8e0006 */
[----:B------:R-:W-:Y:S02]  /*1b60*/  IADD3 R3, PT, PT, R7, R2, RZ ;  /* 0x0000000207037210 */ /* 0x000fe40007ffe0ff */
[----:B--2---:R-:W-:-:S04]  /*1b70*/  LEA R2, P0, R6, UR4, 0x1 ;  /* 0x0000000406027c11 */ /* 0x004fc8000f8008ff */
[----:B------:R-:W-:-:S05]  /*1b80*/  LEA.HI.X R3, R6, UR5, R3, 0x1, P0 ;  /* 0x0000000506037c11 */ /* 0x000fca00080f0c03 */
[----:B------:R2:W-:Y:S04]  /*1b90*/  STG.E.128 desc[UR18][R2.64], RZ ;  /* 0x000000ff02007986 */ /* 0x0005e8000c101d12 */
[----:B------:R2:W-:Y:S02]  /*1ba0*/  STG.E.128 desc[UR18][R2.64+0x80], RZ ;  /* 0x000080ff02007986 */ /* 0x0005e4000c101d12 */
.L_x_1264:
[----:B------:R-:W-:Y:S05]  /*1bb0*/  BSYNC.RECONVERGENT B0 ;  /* 0x0000000000007941 */ /* 0x000fea0003800200 */
.L_x_1263:
[----:B------:R-:W3:Y:S01]  /*1bc0*/  LDCU.64 UR4, c[0x0][0x5e0] ;  /* 0x0000bc00ff0477ac */ /* 0x000ee20008000a00 */
[----:B------:R-:W-:Y:S01]  /*1bd0*/  IMAD.WIDE.U32 R24, R218, UR6, R24 ;  /* 0x00000006da187c25 */ /* 0x000fe2000f8e0018 */
        /* <DEDUP_REMOVED lines=14> */
[----:B------:R2:W-:Y:S04]  /*1cc0*/  STG.E.128 desc[UR18][R8.64], RZ ;  /* 0x000000ff08007986 */ /* 0x0005e8000c101d12 */
[----:B------:R2:W-:Y:S02]  /*1cd0*/  STG.E.128 desc[UR18][R8.64+0x80], RZ ;  /* 0x000080ff08007986 */ /* 0x0005e4000c101d12 */
.L_x_1266:
[----:B------:R-:W-:Y:S05]  /*1ce0*/  BSYNC.RECONVERGENT B0 ;  /* 0x0000000000007941 */ /* 0x000fea0003800200 */
.L_x_1265:
[----:B------:R-:W-:Y:S05]  /*1cf0*/  @P1 BRA `(.L_x_1267) ;  /* 0x0000004800dc1947 */ /* 0x000fea0003800000 */
[----:B------:R-:W3:Y:S01]  /*1d00*/  LDCU.64 UR4, c[0x0][0x568] ;  /* 0x0000ad00ff0477ac */ /* 0x000ee20008000a00 */
[----:B------:R-:W-:Y:S01]  /*1d10*/  MOV R5, R3 ;  /* 0x0000000300057202 */ /* 0x000fe20000000f00 */
[----:B------:R-:W-:Y:S02]  /*1d20*/  IMAD R2, R17, UR6, RZ ;  /* 0x0000000611027c24 */ /* 0x000fe4000f8e02ff */
[----:B------:R-:W-:-:S04]  /*1d30*/  IMAD.WIDE.U32 R4, R13, UR6, R4 ;  /* 0x000000060d047c25 */ /* 0x000fc8000f8e0004 */
[----:B------:R-:W-:-:S05]  /*1d40*/  IMAD R13, R13, UR7, R2 ;  /* 0x000000070d0d7c24 */ /* 0x000fca000f8e0202 */
[----:B------:R-:W-:Y:S02]  /*1d50*/  IADD3 R13, PT, PT, R5, R13, RZ ;  /* 0x0000000d050d7210 */ /* 0x000fe40007ffe0ff */
[----:B---3--:R-:W-:-:S04]  /*1d60*/  LEA R2, P0, R4, UR4, 0x1 ;  /* 0x0000000404027c11 */ /* 0x008fc8000f8008ff */
[----:B------:R-:W-:-:S05]  /*1d70*/  LEA.HI.X R3, R4, UR5, R13, 0x1, P0 ;  /* 0x0000000504037c11 */ /* 0x000fca00080f0c0d */
[----:B------:R4:W-:Y:S04]  /*1d80*/  STG.E.128 desc[UR18][R2.64], RZ ;  /* 0x000000ff02007986 */ /* 0x0009e8000c101d12 */
[----:B------:R4:W-:Y:S01]  /*1d90*/  STG.E.128 desc[UR18][R2.64+0x80], RZ ;  /* 0x000080ff02007986 */ /* 0x0009e2000c101d12 */
[----:B------:R-:W-:Y:S05]  /*1da0*/  BRA `(.L_x_1267) ;  /* 0x0000004800b07947 */ /* 0x000fea0003800000 */
.L_x_1256:
[----:B------:R-:W1:Y:S01]  /*1db0*/  LDCU.64 UR6, c[0x0][0x3d8] ;  /* 0x00007b00ff0677ac */ /* 0x000e620008000a00 */
[----:B------:R-:W-:Y:S02]  /*1dc0*/  IMAD.IADD R3, R232, 0x1, -R218 ;  /* 0x00000001e8037824 */ /* 0x000fe400078e0ada */
[----:B------:R-:W-:Y:S01]  /*1dd0*/  IMAD R5, R12, UR12, RZ ;  /* 0x0000000c0c057c24 */ /* 0x000fe2000f8e02ff */
[----:B------:R-:W2:Y:S01]  /*1de0*/  LDCU.64 UR4, c[0x0][0x3d0] ;  /* 0x00007a00ff0477ac */ /* 0x000ea20008000a00 */
[----:B------:R-:W-:Y:S01]  /*1df0*/  IMAD.WIDE.U32 R20, R218, UR12, R24 ;  /* 0x0000000cda147c25 */ /* 0x000fe2000f8e0018 */
[-C--:B------:R-:W-:Y:S02]  /*1e00*/  ISETP.GE.AND P3, PT, R2, R3.reuse, PT ;  /* 0x000000030200720c */ /* 0x080fe40003f66270 */
[----:B------:R-:W-:Y:S01]  /*1e10*/  ISETP.GE.AND P4, PT, R210, R3, PT ;  /* 0x00000003d200720c */ /* 0x000fe20003f86270 */
[----:B------:R-:W-:Y:S01]  /*1e20*/  IMAD R4, R218, UR13, R5 ;  /* 0x0000000dda047c24 */ /* 0x000fe2000f8e0205 */
[----:B------:R-:W-:Y:S01]  /*1e30*/  IADD3 R22, P0, PT, R18, R20, RZ ;  /* 0x0000001412167210 */ /* 0x000fe20007f1e0ff */
[----:B------:R-:W-:Y:S01]  /*1e40*/  IMAD.WIDE.U32 R24, R218, UR14, R24 ;  /* 0x0000000eda187c25 */ /* 0x000fe2000f8e0018 */
[----:B------:R-:W-:-:S02]  /*1e50*/  LOP3.LUT R5, R233, 0x80000001, RZ, 0xc0, !PT ;  /* 0x80000001e9057812 */ /* 0x000fc400078ec0ff */
[----:B------:R-:W-:Y:S01]  /*1e60*/  IADD3.X R23, PT, PT, R11, R21, R4, P0, !PT ;  /* 0x000000150b177210 */ /* 0x000fe200007fe404 */
[----:B------:R-:W-:Y:S01]  /*1e70*/  IMAD R11, R233, -0x40, R235 ;  /* 0xffffffc0e90b7824 */ /* 0x000fe200078e02eb */
[----:B------:R-:W-:Y:S01]  /*1e80*/  ISETP.NE.AND P5, PT, R5, 0x1, PT ;  /* 0x000000010500780c */ /* 0x000fe20003fa5270 */
[----:B------:R-:W-:Y:S01]  /*1e90*/  IMAD R5, R12, UR14, RZ ;  /* 0x0000000e0c057c24 */ /* 0x000fe2000f8e02ff */
[----:B------:R-:W-:Y:S01]  /*1ea0*/  IADD3 R26, P0, PT, R14, R24, RZ ;  /* 0x000000180e1a7210 */ /* 0x000fe20007f1e0ff */
[----:B-1----:R-:W-:Y:S01]  /*1eb0*/  IMAD R4, R6, UR6, RZ ;  /* 0x0000000606047c24 */ /* 0x002fe2000f8e02ff */
[----:B------:R-:W-:Y:S01]  /*1ec0*/  ISETP.GE.AND P2, PT, R2, R11, PT ;  /* 0x0000000b0200720c */ /* 0x000fe20003f46270 */
[----:B------:R-:W-:Y:S01]  /*1ed0*/  IMAD R20, R218, UR15, R5 ;  /* 0x0000000fda147c24 */ /* 0x000fe2000f8e0205 */
[----:B------:R-:W1:Y:S01]  /*1ee0*/  @!P3 LDC.64 R2, c[0x0][0x390] ;  /* 0x0000e400ff02bb82 */ /* 0x000e620000000a00 */
[----:B------:R-:W-:Y:S02]  /*1ef0*/  IMAD R15, R7, UR7, R4 ;  /* 0x00000007070f7c24 */ /* 0x000fe4000f8e0204 */
[----:B------:R-:W-:Y:S01]  /*1f00*/  IMAD.MOV.U32 R229, RZ, RZ, 0x7f800000 ;  /* 0x7f800000ffe57424 */ /* 0x000fe200078e00ff */
[----:B------:R-:W-:Y:S01]  /*1f10*/  IADD3.X R27, PT, PT, R9, R25, R20, P0, !PT ;  /* 0x00000019091b7210 */ /* 0x000fe200007fe414 */
[----:B------:R-:W-:-:S04]  /*1f20*/  IMAD.WIDE.U32 R22, R7, UR6, R22 ;  /* 0x0000000607167c25 */ /* 0x000fc8000f8e0016 */
[----:B------:R-:W-:Y:S01]  /*1f30*/  IMAD.MOV.U32 R228, RZ, RZ, 0x7f800000 ;  /* 0x7f800000ffe47424 */ /* 0x000fe200078e00ff */
[----:B------:R-:W3:Y:S01]  /*1f40*/  @!P4 LDC.64 R4, c[0x0][0x390] ;  /* 0x0000e400ff04cb82 */ /* 0x000ee20000000a00 */
[----:B------:R-:W-:-:S07]  /*1f50*/  IMAD.U32 R21, RZ, RZ, UR10 ;  /* 0x0000000aff157e24 */ /* 0x000fce000f8e00ff */
[----:B------:R-:W-:Y:S01]  /*1f60*/  @P6 BAR.SYNC.DEFER_BLOCKING 0x0 ;  /* 0x0000000000006b1d */ /* 0x000fe20000010000 */
[----:B--2---:R-:W-:Y:S02]  /*1f70*/  IMAD R6, R6, UR4, RZ ;  /* 0x0000000406067c24 */ /* 0x004fe4000f8e02ff */
[----:B------:R-:W-:Y:S01]  /*1f80*/  IMAD.IADD R23, R23, 0x1, R15 ;  /* 0x0000000117177824 */ /* 0x000fe200078e020f */
[----:B------:R-:W-:Y:S01]  /*1f90*/  @!P2 LEA R14, P1, R21, R224, 0x1 ;  /* 0x000000e0150ea211 */ /* 0x000fe200078208ff */
[----:B------:R-:W-:Y:S02]  /*1fa0*/  IMAD.U32 R18, RZ, RZ, UR10 ;  /* 0x0000000aff127e24 */ /* 0x000fe4000f8e00ff */
[----:B------:R-:W-:Y:S01]  /*1fb0*/  IMAD.IADD R194, R202, 0x1, R203 ;  /* 0x00000001cac27824 */ /* 0x000fe200078e02cb */
[----:B------:R-:W-:Y:S01]  /*1fc0*/  SHF.R.U32.HI R215, RZ, 0x2, R8 ;  /* 0x00000002ffd77819 */ /* 0x000fe20000011608 */
[----:B------:R-:W-:Y:S01]  /*1fd0*/  IMAD.U32 R12, RZ, RZ, UR22 ;  /* 0x00000016ff0c7e24 */ /* 0x000fe2000f8e00ff */
[----:B------:R-:W-:Y:S01]  /*1fe0*/  CS2R R94, SRZ ;  /* 0x00000000005e7805 */ /* 0x000fe2000001ff00 */
[----:B------:R-:W-:Y:S01]  /*1ff0*/  @!P3 IMAD R24, R17, UR12, RZ ;  /* 0x0000000c1118bc24 */ /* 0x000fe2000f8e02ff */
[----:B------:R-:W-:Y:S01]  /*2000*/  CS2R R92, SRZ ;  /* 0x00000000005c7805 */ /* 0x000fe2000001ff00 */
[C---:B------:R-:W-:Y:S01]  /*2010*/  IMAD R6, R7.reuse, UR5, R6 ;  /* 0x0000000507067c24 */ /* 0x040fe2000f8e0206 */
[----:B------:R-:W-:Y:S01]  /*2020*/  @!P2 LEA.HI.X R15, R18, R225, R12, 0x1, P1 ;  /* 0x000000e1120fa211 */ /* 0x000fe200008f0c0c */
[----:B------:R-:W-:Y:S01]  /*2030*/  IMAD.WIDE.U32 R26, R7, UR4, R26 ;  /* 0x00000004071a7c25 */ /* 0x000fe2000f8e001a */
[----:B------:R-:W-:-:S02]  /*2040*/  @!P2 LEA R18, P0, R19, R222, 0x1 ;  /* 0x000000de1312a211 */ /* 0x000fc400078008ff */
[----:B------:R-:W-:Y:S02]  /*2050*/  CS2R R98, SRZ ;  /* 0x0000000000627805 */ /* 0x000fe4000001ff00 */
[----:B------:R-:W-:Y:S01]  /*2060*/  CS2R R96, SRZ ;  /* 0x0000000000607805 */ /* 0x000fe2000001ff00 */
[----:B------:R-:W-:Y:S01]  /*2070*/  @!P4 IMAD.MOV.U32 R28, RZ, RZ, R22 ;  /* 0x000000ffff1cc224 */ /* 0x000fe200078e0016 */
[----:B------:R-:W-:Y:S01]  /*2080*/  @!P2 LEA.HI.X R19, R19, R223, R16, 0x1, P0 ;  /* 0x000000df1313a211 */ /* 0x000fe200000f0c10 */
[--C-:B------:R-:W-:Y:S01]  /*2090*/  @!P4 IMAD.MOV.U32 R29, RZ, RZ, R23.reuse ;  /* 0x000000ffff1dc224 */ /* 0x100fe200078e0017 */
[----:B------:R-:W-:Y:S01]  /*20a0*/  CS2R R90, SRZ ;  /* 0x00000000005a7805 */ /* 0x000fe2000001ff00 */
[----:B------:R-:W-:Y:S01]  /*20b0*/  @!P3 IMAD.WIDE.U32 R20, R13, UR12, R22 ;  /* 0x0000000c0d14bc25 */ /* 0x000fe2000f8e0016 */
[----:B------:R-:W-:Y:S02]  /*20c0*/  CS2R R88, SRZ ;  /* 0x0000000000587805 */ /* 0x000fe4000001ff00 */
[----:B------:R-:W-:-:S02]  /*20d0*/  CS2R R86, SRZ ;  /* 0x0000000000567805 */ /* 0x000fc4000001ff00 */
[----:B------:R-:W-:Y:S01]  /*20e0*/  CS2R R84, SRZ ;  /* 0x0000000000547805 */ /* 0x000fe2000001ff00 */
[----:B------:R-:W-:Y:S01]  /*20f0*/  @!P3 IMAD R24, R13, UR13, R24 ;  /* 0x0000000d0d18bc24 */ /* 0x000fe2000f8e0218 */
[----:B-1----:R-:W-:Y:S01]  /*2100*/  @!P3 LEA R22, P1, R20, R2, 0x1 ;  /* 0x000000021416b211 */ /* 0x002fe200078208ff */
[----:B------:R-:W-:Y:S01]  /*2110*/  @!P4 IMAD.WIDE.U32 R28, R210, UR12, R28 ;  /* 0x0000000cd21ccc25 */ /* 0x000fe2000f8e001c */
[----:B------:R-:W-:Y:S02]  /*2120*/  CS2R R78, SRZ ;  /* 0x00000000004e7805 */ /* 0x000fe4000001ff00 */
[----:B------:R-:W-:Y:S02]  /*2130*/  CS2R R76, SRZ ;  /* 0x00000000004c7805 */ /* 0x000fe4000001ff00 */
[----:B------:R-:W-:Y:S01]  /*2140*/  CS2R R82, SRZ ;  /* 0x0000000000527805 */ /* 0x000fe2000001ff00 */
[----:B------:R-:W-:Y:S01]  /*2150*/  IMAD.IADD R27, R27, 0x1, R6 ;  /* 0x000000011b1b7824 */ /* 0x000fe200078e0206 */
[----:B---3--:R-:W-:Y:S01]  /*2160*/  @!P4 LEA R12, P0, R28, R4, 0x1 ;  /* 0x000000041c0cc211 */ /* 0x008fe200078008ff */
[----:B------:R-:W-:Y:S01]  /*2170*/  @!P3 IMAD R6, R17, UR14, RZ ;  /* 0x0000000e1106bc24 */ /* 0x000fe2000f8e02ff */
[----:B------:R-:W-:Y:S01]  /*2180*/  CS2R R80, SRZ ;  /* 0x0000000000507805 */ /* 0x000fe2000001ff00 */
[----:B------:R-:W-:Y:S01]  /*2190*/  @!P3 IMAD.IADD R24, R21, 0x1, R24 ;  /* 0x000000011518b824 */ /* 0x000fe200078e0218 */
[----:B------:R-:W-:Y:S01]  /*21a0*/  CS2R R74, SRZ ;  /* 0x00000000004a7805 */ /* 0x000fe2000001ff00 */
[----:B------:R-:W-:Y:S01]  /*21b0*/  @!P4 IMAD R2, R210, UR13, R29 ;  /* 0x0000000dd202cc24 */ /* 0x000fe2000f8e021d */
[----:B------:R-:W-:Y:S01]  /*21c0*/  CS2R R72, SRZ ;  /* 0x0000000000487805 */ /* 0x000fe2000001ff00 */
[----:B------:R-:W-:Y:S01]  /*21d0*/  @!P3 IMAD.MOV.U32 R16, RZ, RZ, R26 ;  /* 0x000000ffff10b224 */ /* 0x000fe200078e001a */
[----:B------:R-:W-:Y:S01]  /*21e0*/  @!P3 LEA.HI.X R23, R20, R3, R24, 0x1, P1 ;  /* 0x000000031417b211 */ /* 0x000fe200008f0c18 */
[----:B------:R-:W-:Y:S01]  /*21f0*/  @!P3 IMAD.MOV.U32 R17, RZ, RZ, R27 ;  /* 0x000000ffff11b224 */ /* 0x000fe200078e001b */
[----:B------:R-:W-:Y:S01]  /*2200*/  CS2R R70, SRZ ;  /* 0x0000000000467805 */ /* 0x000fe2000001ff00 */
[C---:B------:R-:W-:Y:S01]  /*2210*/  @!P3 IMAD R4, R13.reuse, UR15, R6 ;  /* 0x0000000f0d04bc24 */ /* 0x040fe2000f8e0206 */
[----:B------:R-:W-:Y:S01]  /*2220*/  CS2R R68, SRZ ;  /* 0x0000000000447805 */ /* 0x000fe2000001ff00 */
[----:B------:R-:W1:Y:S01]  /*2230*/  @!P4 LDC.64 R6, c[0x0][0x388] ;  /* 0x0000e200ff06cb82 */ /* 0x000e620000000a00 */
[----:B------:R-:W-:Y:S01]  /*2240*/  @!P3 IMAD.WIDE.U32 R16, R13, UR14, R16 ;  /* 0x0000000e0d10bc25 */ /* 0x000fe2000f8e0010 */
[----:B------:R-:W-:-:S02]  /*2250*/  @!P4 LEA.HI.X R13, R28, R5, R2, 0x1, P0 ;  /* 0x000000051c0dc211 */ /* 0x000fc400000f0c02 */
[----:B------:R-:W-:Y:S02]  /*2260*/  CS2R R62, SRZ ;  /* 0x00000000003e7805 */ /* 0x000fe4000001ff00 */
[C---:B------:R-:W-:Y:S01]  /*2270*/  ISETP.GE.AND P0, PT, R210.reuse, R11, PT ;  /* 0x0000000bd200720c */ /* 0x040fe20003f06270 */
[----:B------:R-:W-:Y:S01]  /*2280*/  @!P4 IMAD.WIDE.U32 R26, R210, UR14, R26 ;  /* 0x0000000ed21acc25 */ /* 0x000fe2000f8e001a */
[----:B------:R-:W-:Y:S01]  /*2290*/  SEL R5, RZ, 0x4000, P5 ;  /* 0x00004000ff057807 */ /* 0x000fe20002800000 */
[----:B------:R-:W-:Y:S01]  /*22a0*/  @!PT LDS RZ, [RZ] ;  /* 0x00000000fffff984 */ /* 0x000fe20000000800 */
[----:B------:R-:W-:Y:S01]  /*22b0*/  @!PT LDS RZ, [RZ] ;  /* 0x00000000fffff984 */ /* 0x000fe20000000800 */
[----:B------:R-:W-:Y:S01]  /*22c0*/  @!PT LDS RZ, [RZ] ;  /* 0x00000000fffff984 */ /* 0x000fe20000000800 */
[----:B------:R-:W-:Y:S01]  /*22d0*/  @!P4 LDGSTS.E.BYPASS.LTC128B.128 [R214+0x10000], desc[UR18][R12.64] ;  /* 0x100000000cd6cfae */ /* 0x000fe2000b981a12 */
[----:B------:R-:W2:Y:S01]  /*22e0*/  @!P3 LDC.64 R2, c[0x0][0x388] ;  /* 0x0000e200ff02bb82 */ /* 0x000ea20000000a00 */
[----:B------:R-:W-:Y:S01]  /*22f0*/  @!P3 IMAD.IADD R4, R17, 0x1, R4 ;  /* 0x000000011104b824 */ /* 0x000fe200078e0204 */
[----:B------:R-:W-:Y:S01]  /*2300*/  CS2R R60, SRZ ;  /* 0x00000000003c7805 */ /* 0x000fe2000001ff00 */
[----:B------:R3:W-:Y:S01]  /*2310*/  @!P4 LDGSTS.E.BYPASS.LTC128B.128 [R214+0x12000], desc[UR18][R12.64+0x80] ;  /* 0x120000800cd6cfae */ /* 0x0007e2000b981a12 */
        /* <DEDUP_REMOVED lines=23> */
[C---:B--2---:R-:W-:Y:S02]  /*2490*/  @!P3 LEA R2, P1, R16.reuse, R2, 0x1 ;  /* 0x000000021002b211 */ /* 0x044fe400078208ff */
[----:B------:R-:W-:Y:S01]  /*24a0*/  CS2R R36, SRZ ;  /* 0x0000000000247805 */ /* 0x000fe2000001ff00 */
[----:B------:R-:W1:Y:S01]  /*24b0*/  LDCU UR5, c[0x0][0x3e0] ;  /* 0x00007c00ff0577ac */ /* 0x000e620008000800 */
[----:B------:R-:W-:Y:S01]  /*24c0*/  @!P3 LDGSTS.E.BYPASS.LTC128B.128 [R214+0x13000], desc[UR18][R22.64+0x80] ;  /* 0x1300008016d6bfae */ /* 0x000fe2000b981a12 */
[----:B------:R-:W-:Y:S01]  /*24d0*/  @!P3 LEA.HI.X R3, R16, R3, R4, 0x1, P1 ;  /* 0x000000031003b211 */ /* 0x000fe200008f0c04 */
[C---:B------:R-:W-:Y:S01]  /*24e0*/  VIADD R4, R207.reuse, 0x8 ;  /* 0x00000008cf047836 */ /* 0x040fe20000000000 */
[C---:B------:R-:W-:Y:S01]  /*24f0*/  ISETP.GE.AND P1, PT, R207.reuse, R11, PT ;  /* 0x0000000bcf00720c */ /* 0x040fe20003f26270 */
[----:B------:R-:W0:Y:S01]  /*2500*/  LDGDEPBAR ;  /* 0x00000000000079af */ /* 0x000e220000000000 */
[----:B---3--:R-:W-:Y:S01]  /*2510*/  @!P4 IMAD R12, R210, UR15, R27 ;  /* 0x0000000fd20ccc24 */ /* 0x008fe2000f8e021b */
[----:B------:R-:W2:Y:S01]  /*2520*/  LDCU UR7, c[0x0][0x45c] ;  /* 0x00008b80ff0777ac */ /* 0x000ea20008000800 */
[----:B------:R-:W-:Y:S01]  /*2530*/  IMAD.WIDE.U32 R16, R207, 0x4, R240 ;  /* 0x00000004cf107825 */ /* 0x000fe200078e00f0 */
[----:B------:R-:W-:Y:S02]  /*2540*/  @!P0 LDGSTS.E.BYPASS.LTC128B.128 [R214+0x8000], desc[UR18][R224.64] ;  /* 0x08000000e0d68fae */ /* 0x000fe4000b981a12 */
[----:B------:R-:W-:Y:S01]  /*2550*/  @!P4 LEA.HI.X R7, R26, R7, R12, 0x1, P5 ;  /* 0x000000071a07c211 */ /* 0x000fe200028f0c0c */
[----:B------:R-:W3:Y:S01]  /*2560*/  LDCU.U8 UR6, c[0x0][0x4f8] ;  /* 0x00009f00ff0677ac */ /* 0x000ee20008000000 */
        /* <DEDUP_REMOVED lines=10> */
[----:B------:R-:W-:Y:S04]  /*2610*/  @!P0 LDGSTS.E.BYPASS.LTC128B.128 [R231], desc[UR18][R222.64] ;  /* 0x00000000dee78fae */ /* 0x000fe8000b981a12 */
[----:B------:R-:W-:Y:S04]  /*2620*/  @!P0 LDGSTS.E.BYPASS.LTC128B.128 [R231+0x2000], desc[UR18][R222.64+0x80] ;  /* 0x02000080dee78fae */ /* 0x000fe8000b981a12 */
[----:B------:R4:W-:Y:S04]  /*2630*/  @P0 STS.128 [R231], RZ ;  /* 0x000000ffe7000388 */ /* 0x0009e80000000c00 */
[----:B------:R4:W-:Y:S01]  /*2640*/  @P0 STS.128 [R231+0x2000], RZ ;  /* 0x002000ffe7000388 */ /* 0x0009e20000000c00 */
[----:B------:R-:W-:-:S03]  /*2650*/  ISETP.GE.AND P0, PT, R4, R11, PT ;  /* 0x0000000b0400720c */ /* 0x000fc60003f06270 */
[----:B------:R4:W-:Y:S04]  /*2660*/  @P2 STS.128 [R231+0x1000], RZ ;  /* 0x001000ffe7002388 */ /* 0x0009e80000000c00 */
[----:B------:R4:W-:Y:S01]  /*2670*/  @P2 STS.128 [R231+0x3000], RZ ;  /* 0x003000ffe7002388 */ /* 0x0009e20000000c00 */
[----:B-1----:R-:W1:Y:S03]  /*2680*/  LDC.64 R14, c[0x0][0x528] ;  /* 0x00014a00ff0e7b82 */ /* 0x002e660000000a00 */
        /* <DEDUP_REMOVED lines=16> */
[----:B------:R-:W0:Y:S04]  /*2790*/  LDGDEPBAR ;  /* 0x00000000000079af */ /* 0x000e280000000000 */
[----:B------:R4:W5:Y:S04]  /*27a0*/  @!P1 LDG.E R229, desc[UR18][R16.64] ;  /* 0x0000001210e59981 */ /* 0x000968000c1e1900 */
[----:B------:R4:W5:Y:S01]  /*27b0*/  @!P0 LDG.E R228, desc[UR18][R16.64+0x20] ;  /* 0x0000201210e48981 */ /* 0x000962000c1e1900 */
[----:B------:R-:W-:-:S04]  /*27c0*/  DEPBAR.LE SB0, 0x1 ;  /* 0x000080400000791a */ /* 0x000fc80000000000 */
[----:B------:R-:W-:Y:S06]  /*27d0*/  BAR.SYNC.DEFER_BLOCKING 0x0 ;  /* 0x0000000000007b1d */ /* 0x000fec0000010000 */
[----:B-1----:R-:W3:Y:S04]  /*27e0*/  LDG.E.64 R2, desc[UR18][R14.64] ;  /* 0x000000120e027981 */ /* 0x002ee8000c1e1b00 */
[----:B------:R-:W4:Y:S04]  /*27f0*/  LDG.E.64 R12, desc[UR18][R14.64+0x8] ;  /* 0x000008120e0c7981 */ /* 0x000f28000c1e1b00 */
        /* <DEDUP_REMOVED lines=16> */
[----:B------:R-:W-:Y:S01]  /*2900*/  USHF.L.U32 UR4, UR11, 0x3, URZ ;  /* 0x000000030b047899 */ /* 0x000fe200080006ff */
[----:B--2---:R-:W-:Y:S01]  /*2910*/  IMAD R7, R208, UR17, R205 ;  /* 0x00000011d0077c24 */ /* 0x004fe2000f8e02cd */
[----:B------:R-:W2:Y:S01]  /*2920*/  LDCU UR11, c[0x0][0x590] ;  /* 0x0000b200ff0b77ac */ /* 0x000ea20008000800 */
[----:B------:R-:W-:-:S02]  /*2930*/  IMAD.SHL.U32 R4, R8, 0x2, RZ ;  /* 0x0000000208047824 */ /* 0x000fc400078e00ff */
[----:B------:R-:W-:-:S03]  /*2940*/  IMAD.SHL.U32 R7, R7, 0x20, RZ ;  /* 0x0000002007077824 */ /* 0x000fc600078e00ff */
[----:B------:R-:W-:-:S04]  /*2950*/  LOP3.LUT R4, R4, 0x6, RZ, 0xc0, !PT ;  /* 0x0000000604047812 */ /* 0x000fc800078ec0ff */
[----:B------:R-:W-:Y:S01]  /*2960*/  LOP3.LUT R215, R4, 0xe0, R215, 0xf8, !PT ;  /* 0x000000e004d77812 */ /* 0x000fe200078ef8d7 */
[--C-:B------:R-:W-:Y:S02]  /*2970*/  IMAD.IADD R193, R206, 0x1, R5.reuse ;  /* 0x00000001cec17824 */ /* 0x100fe400078e0205 */
[----:B------:R-:W-:Y:S02]  /*2980*/  IMAD.IADD R192, R204, 0x1, R5 ;  /* 0x00000001ccc07824 */ /* 0x000fe400078e0205 */
[----:B------:R-:W-:Y:S01]  /*2990*/  IMAD.IADD R215, R218, 0x1, R215 ;  /* 0x00000001dad77824 */ /* 0x000fe200078e02d7 */
[----:B--2---:R-:W-:Y:S01]  /*29a0*/  USHF.L.U32 UR11, UR11, 0x6, URZ ;  /* 0x000000060b0b7899 */ /* 0x004fe200080006ff */
[----:B---3--:R-:W-:Y:S02]  /*29b0*/  R2UR UR30, R3 ;  /* 0x00000000031e72ca */ /* 0x008fe400000e0000 */
[----:B------:R-:W-:Y:S02]  /*29c0*/  R2UR UR31, R2 ;  /* 0x00000000021f72ca */ /* 0x000fe400000e0000 */
[----:B----4-:R-:W-:-:S02]  /*29d0*/  IADD3 R227, P1, P0, R7, R12, R10 ;  /* 0x0000000c07e37210 */ /* 0x010fc4000783e00a */
[----:B------:R-:W-:Y:S01]  /*29e0*/  SHF.R.S32.HI R7, RZ, 0x1f, R7 ;  /* 0x0000001fff077819 */ /* 0x000fe20000011407 */
[C---:B------:R-:W-:Y:S02]  /*29f0*/  IMAD.IADD R3, R203.reuse, 0x1, R195 ;  /* 0x00000001cb037824 */ /* 0x040fe400078e02c3 */
[----:B------:R-:W-:Y:S01]  /*2a00*/  IMAD.IADD R2, R203, 0x1, R196 ;  /* 0x00000001cb027824 */ /* 0x000fe200078e02c4 */
[----:B------:R-:W-:-:S03]  /*2a10*/  IADD3.X R226, PT, PT, R7, R13, RZ, P1, P0 ;  /* 0x0000000d07e27210 */ /* 0x000fc60000fe04ff */
[----:B------:R-:W-:Y:S02]  /*2a20*/  UIADD3 UR28, UPT, UPT, UR30, -0x4498517b, URZ ;  /* 0xbb67ae851e1c7890 */ /* 0x000fe4000fffe0ff */
[----:B------:R-:W-:Y:S02]  /*2a30*/  UIADD3 UR29, UPT, UPT, UR31, -0x61c88647, URZ ;  /* 0x9e3779b91f1d7890 */ /* 0x000fe4000fffe0ff */
[----:B------:R-:W-:Y:S02]  /*2a40*/  UIADD3 UR27, UPT, UPT, UR31, 0x3c6ef372, URZ ;  /* 0x3c6ef3721f1b7890 */ /* 0x000fe4000fffe0ff */
[----:B------:R-:W-:Y:S02]  /*2a50*/  UIADD3 UR26, UPT, UPT, UR30, 0x76cf5d0a, URZ ;  /* 0x76cf5d0a1e1a7890 */ /* 0x000fe4000fffe0ff */
[----:B------:R-:W-:Y:S02]  /*2a60*/  UIADD3 UR25, UPT, UPT, UR31, -0x255992d5, URZ ;  /* 0xdaa66d2b1f197890 */ /* 0x000fe4000fffe0ff */
[----:B------:R-:W-:-:S02]  /*2a70*/  UIADD3 UR24, UPT, UPT, UR30, 0x32370b8f, URZ ;  /* 0x32370b8f1e187890 */ /* 0x000fc4000fffe0ff */
[----:B------:R-:W-:Y:S02]  /*2a80*/  UIADD3 UR23, UPT, UPT, UR31, 0x78dde6e4, URZ ;  /* 0x78dde6e41f177890 */ /* 0x000fe4000fffe0ff */
[----:B------:R-:W-:Y:S02]  /*2a90*/  UIADD3 UR17, UPT, UPT, UR30, -0x126145ec, URZ ;  /* 0xed9eba141e117890 */ /* 0x000fe4000fffe0ff */
[----:B------:R-:W-:Y:S02]  /*2aa0*/  UIADD3 UR15, UPT, UPT, UR31, 0x1715609d, URZ ;  /* 0x1715609d1f0f7890 */ /* 0x000fe4000fffe0ff */
[----:B------:R-:W-:Y:S02]  /*2ab0*/  UIADD3 UR14, UPT, UPT, UR30, -0x56f99767, URZ ;  /* 0xa90668991e0e7890 */ /* 0x000fe4000fffe0ff */
[----:B------:R-:W-:Y:S02]  /*2ac0*/  UIADD3 UR13, UPT, UPT, UR31, -0x4ab325aa, URZ ;  /* 0xb54cda561f0d7890 */ /* 0x000fe4000fffe0ff */
[----:B-1----:R-:W-:-:S12]  /*2ad0*/  UIADD3 UR12, UPT, UPT, UR30, 0x646e171e, URZ ;  /* 0x646e171e1e0c7890 */ /* 0x002fd8000fffe0ff */
.L_x_1272:
        /* <DEDUP_REMOVED lines=11> */
[----:B------:R-:W-:Y:S04]  /*2b90*/  LDSM.16.M88.4 R20, [R193] ;  /* 0x00000000c114783b */ /* 0x000fe80000000200 */
[----:B------:R-:W1:Y:S04]  /*2ba0*/  LDSM.16.M88.4 R24, [R202+-0x4000] ;  /* 0xffc00000ca18783b */ /* 0x000e680000000200 */
[----:B-----5:R2:W5:Y:S04]  /*2bb0*/  LDG.E R184, desc[UR18][R186.64] ;  /* 0x00000012bab87981 */ /* 0x020568000c1e1900 */
[----:B------:R2:W5:Y:S04]  /*2bc0*/  LDG.E R183, desc[UR18][R186.64+0x20] ;  /* 0x00002012bab77981 */ /* 0x000568000c1e1900 */
[----:B------:R-:W3:Y:S04]  /*2bd0*/  LDSM.16.M88.4 R28, [R202+-0x3800] ;  /* 0xffc80000ca1c783b */ /* 0x000ee80000000200 */
[----:B------:R-:W-:Y:S04]  /*2be0*/  LDSM.16.M88.4 R32, [R181] ;  /* 0x00000000b520783b */ /* 0x000fe80000000200 */
[----:B------:R-:W4:Y:S04]  /*2bf0*/  LDSM.16.M88.4 R100, [R194+-0x4000] ;  /* 0xffc00000c264783b */ /* 0x000f280000000200 */
[----:B------:R-:W2:Y:S04]  /*2c00*/  LDSM.16.M88.4 R104, [R194+-0x3800] ;  /* 0xffc80000c268783b */ /* 0x000ea80000000200 */
[----:B------:R-:W-:Y:S04]  /*2c10*/  LDSM.16.M88.4 R108, [R200+-0x4000] ;  /* 0xffc00000c86c783b */ /* 0x000fe80000000200 */
[----:B------:R-:W-:Y:S01]  /*2c20*/  LDSM.16.M88.4 R112, [R200+-0x3800] ;  /* 0xffc80000c870783b */ /* 0x000fe20000000200 */
[C---:B-1----:R-:W-:Y:S08]  /*2c30*/  HMMA.16816.F32.BF16 R4, R20.reuse, R24, RZ ;  /* 0x000000181404723c */ /* 0x042ff000000418ff */
[C---:B------:R-:W-:Y:S01]  /*2c40*/  HMMA.16816.F32.BF16 R8, R20.reuse, R26, RZ ;  /* 0x0000001a1408723c */ /* 0x040fe200000418ff */
[----:B------:R-:W1:Y:S07]  /*2c50*/  LDSM.16.M88.4 R24, [R182] ;  /* 0x00000000b618783b */ /* 0x000e6e0000000200 */
[C---:B---3--:R-:W-:Y:S08]  /*2c60*/  HMMA.16816.F32.BF16 R12, R20.reuse, R28, RZ ;  /* 0x0000001c140c723c */ /* 0x048ff000000418ff */
[----:B------:R-:W-:Y:S01]  /*2c70*/  HMMA.16816.F32.BF16 R16, R20, R30, RZ ;  /* 0x0000001e1410723c */ /* 0x000fe200000418ff */
[----:B------:R-:W-:Y:S04]  /*2c80*/  LDSM.16.M88.4 R20, [R180] ;  /* 0x00000000b414783b */ /* 0x000fe80000000200 */
[----:B------:R-:W3:Y:S03]  /*2c90*/  LDSM.16.M88.4 R28, [R199+-0x4000] ;  /* 0xffc00000c71c783b */ /* 0x000ee60000000200 */
[C---:B----4-:R-:W-:Y:S08]  /*2ca0*/  HMMA.16816.F32.BF16 R4, R32.reuse, R100, R4 ;  /* 0x000000642004723c */ /* 0x050ff00000041804 */
[C---:B------:R-:W-:Y:S01]  /*2cb0*/  HMMA.16816.F32.BF16 R8, R32.reuse, R102, R8 ;  /* 0x000000662008723c */ /* 0x040fe20000041808 */
[----:B------:R-:W4:Y:S07]  /*2cc0*/  LDSM.16.M88.4 R100, [R199+-0x3800] ;  /* 0xffc80000c764783b */ /* 0x000f2e0000000200 */
        /* <DEDUP_REMOVED lines=11> */
[C---:B---3--:R-:W-:Y:S08]  /*2d80*/  HMMA.16816.F32.BF16 R4, R20.reuse, R28, R4 ;  /* 0x0000001c1404723c */ /* 0x048ff00000041804 */
[C---:B------:R-:W-:Y:S01]  /*2d90*/  HMMA.16816.F32.BF16 R8, R20.reuse, R30, R8 ;  /* 0x0000001e1408723c */ /* 0x040fe20000041808 */
[----:B------:R-:W3:Y:S07]  /*2da0*/  LDSM.16.M88.4 R28, [R194+-0x2000] ;  /* 0xffe00000c21c783b */ /* 0x000eee0000000200 */
[C---:B----4-:R-:W-:Y:S08]  /*2db0*/  HMMA.16816.F32.BF16 R12, R20.reuse, R100, R12 ;  /* 0x00000064140c723c */ /* 0x050ff0000004180c */
[----:B------:R-:W-:Y:S01]  /*2dc0*/  HMMA.16816.F32.BF16 R16, R20, R102, R16 ;  /* 0x000000661410723c */ /* 0x000fe20000041810 */
[----:B------:R-:W-:Y:S04]  /*2dd0*/  LDSM.16.M88.4 R20, [R182+0x2000] ;  /* 0x00200000b614783b */ /* 0x000fe80000000200 */
[----:B------:R-:W4:Y:S03]  /*2de0*/  LDSM.16.M88.4 R100, [R200+-0x2000] ;  /* 0xffe00000c864783b */ /* 0x000f260000000200 */
[C---:B--2---:R-:W-:Y:S08]  /*2df0*/  HMMA.16816.F32.BF16 R4, R32.reuse, R104, R4 ;  /* 0x000000682004723c */ /* 0x044ff00000041804 */
[C---:B------:R-:W-:Y:S01]  /*2e00*/  HMMA.16816.F32.BF16 R8, R32.reuse, R106, R8 ;  /* 0x0000006a2008723c */ /* 0x040fe20000041808 */
[----:B------:R-:W2:Y:S07]  /*2e10*/  LDSM.16.M88.4 R104, [R200+-0x1800] ;  /* 0xffe80000c868783b */ /* 0x000eae0000000200 */
[C---:B-1----:R-:W-:Y:S08]  /*2e20*/  HMMA.16816.F32.BF16 R12, R32.reuse, R108, R12 ;  /* 0x0000006c200c723c */ /* 0x042ff0000004180c */
[----:B------:R-:W-:Y:S01]  /*2e30*/  HMMA.16816.F32.BF16 R16, R32, R110, R16 ;  /* 0x0000006e2010723c */ /* 0x000fe20000041810 */
[----:B------:R-:W-:Y:S04]  /*2e40*/  LDSM.16.M88.4 R32, [R199+-0x2000] ;  /* 0xffe00000c720783b */ /* 0x000fe80000000200 */
[----:B------:R-:W-:Y:S03]  /*2e50*/  LDSM.16.M88.4 R108, [R199+-0x1800] ;  /* 0xffe80000c76c783b */ /* 0x000fe60000000200 */
[C---:B---3--:R-:W-:Y:S08]  /*2e60*/  HMMA.16816.F32.BF16 R4, R24.reuse, R28, R4 ;  /* 0x0000001c1804723c */ /* 0x048ff00000041804 */
[C---:B------:R-:W-:Y:S01]  /*2e70*/  HMMA.16816.F32.BF16 R8, R24.reuse, R30, R8 ;  /* 0x0000001e1808723c */ /* 0x040fe20000041808 */
[----:B------:R-:W1:Y:S07]  /*2e80*/  LDSM.16.M88.4 R28, [R180+0x2000] ;  /* 0x00200000b41c783b */ /* 0x000e6e0000000200 */
[C---:B------:R-:W-:Y:S08]  /*2e90*/  HMMA.16816.F32.BF16 R12, R24.reuse, R112, R12 ;  /* 0x00000070180c723c */ /* 0x040ff0000004180c */
[----:B------:R-:W-:Y:S08]  /*2ea0*/  HMMA.16816.F32.BF16 R16, R24, R114, R16 ;  /* 0x000000721810723c */ /* 0x000ff00000041810 */
[C---:B----4-:R-:W-:Y:S08]  /*2eb0*/  HMMA.16816.F32.BF16 R4, R20.reuse, R100, R4 ;  /* 0x000000641404723c */ /* 0x050ff00000041804 */
        /* <DEDUP_REMOVED lines=18> */
.L_x_1268:
[----:B------:R-:W1:Y:S01]  /*2fe0*/  LDC R20, c[0x0][0x504] ;  /* 0x00014100ff147b82 */ /* 0x000e620000000800 */
[----:B------:R-:W-:Y:S02]  /*2ff0*/  IMAD.IADD R26, R207, 0x1, R185 ;  /* 0x00000001cf1a7824 */ /* 0x000fe400078e02b9 */
[C---:B------:R-:W-:Y:S05]  /*3000*/  VIADD R35, R215.reuse, 0x10 ;  /* 0x00000010d7237836 */ /* 0x040fea0000000000 */
[----:B------:R-:W2:Y:S01]  /*3010*/  LDC R23, c[0x0][0x508] ;  /* 0x00014200ff177b82 */ /* 0x000ea20000000800 */
[C---:B------:R-:W-:Y:S02]  /*3020*/  VIADD R34, R215.reuse, 0x11 ;  /* 0x00000011d7227836 */ /* 0x040fe40000000000 */
[C---:B------:R-:W-:Y:S02]  /*3030*/  VIADD R103, R215.reuse, 0x1 ;  /* 0x00000001d7677836 */ /* 0x040fe40000000000 */
[C---:B------:R-:W-:Y:S02]  /*3040*/  VIADD R32, R215.reuse, 0x19 ;  /* 0x00000019d7207836 */ /* 0x040fe40000000000 */
[C---:B------:R-:W-:Y:S01]  /*3050*/  VIADD R33, R215.reuse, 0x18 ;  /* 0x00000018d7217836 */ /* 0x040fe20000000000 */
[C-C-:B-1----:R-:W-:Y:S01]  /*3060*/  IADD3 R21, PT, PT, R232.reuse, -R20, -R235.reuse ;  /* 0x80000014e8157210 */ /* 0x142fe20007ffe8eb */
[C---:B------:R-:W-:Y:S01]  /*3070*/  VIADD R20, R215.reuse, 0x9 ;  /* 0x00000009d7147836 */ /* 0x040fe20000000000 */
        /* <DEDUP_REMOVED lines=12> */
[----:B------:R-:W-:Y:S02]  /*3140*/  FSEL R31, R8, -INF , P3 ;  /* 0xff800000081f7808 */ /* 0x000fe40001800000 */
[----:B------:R-:W-:Y:S02]  /*3150*/  FSEL R30, R9, -INF , P2 ;  /* 0xff800000091e7808 */ /* 0x000fe40001000000 */
[----:B------:R-:W-:Y:S02]  /*3160*/  FSEL R28, R10, -INF , P1 ;  /* 0xff8000000a1c7808 */ /* 0x000fe40000800000 */
[C---:B------:R-:W-:Y:S02]  /*3170*/  ISETP.GE.AND P3, PT, R34.reuse, R24, PT ;  /* 0x000000182200720c */ /* 0x040fe40003f66270 */
[CC--:B------:R-:W-:Y:S02]  /*3180*/  ISETP.GE.AND P2, PT, R35.reuse, R22.reuse, PT ;  /* 0x000000162300720c */ /* 0x0c0fe40003f46270 */
[----:B------:R-:W-:Y:S02]  /*3190*/  ISETP.GE.AND P1, PT, R34, R22, PT ;  /* 0x000000162200720c */ /* 0x000fe40003f26270 */
[----:B------:R-:W-:Y:S02]  /*31a0*/  FSEL R107, R4, -INF , P0 ;  /* 0xff800000046b7808 */ /* 0x000fe40000000000 */
[-C--:B------:R-:W-:Y:S02]  /*31b0*/  ISETP.GE.AND P4, PT, R35, R24.reuse, PT ;  /* 0x000000182300720c */ /* 0x080fe40003f86270 */
[----:B------:R-:W-:Y:S02]  /*31c0*/  ISETP.GE.AND P6, PT, R103, R24, PT ;  /* 0x000000186700720c */ /* 0x000fe40003fc6270 */
[-C--:B------:R-:W-:Y:S02]  /*31d0*/  ISETP.GE.AND P0, PT, R32, R22.reuse, PT ;  /* 0x000000162000720c */ /* 0x080fe40003f06270 */
[--C-:B------:R-:W-:Y:S02]  /*31e0*/  VIADDMNMX R110, R23, 0x1, R232.reuse, PT ;  /* 0x00000001176e7846 */ /* 0x100fe400038001e8 */
        /* <DEDUP_REMOVED lines=10> */
[----:B------:R-:W-:Y:S02]  /*3290*/  ISETP.GE.AND P4, PT, R32, R24, PT ;  /* 0x000000182000720c */ /* 0x000fe40003f86270 */
        /* <DEDUP_REMOVED lines=38> */
.L_x_1269:
        /* <DEDUP_REMOVED lines=17> */
[--C-:B------:R-:W-:Y:S01]  /*3610*/  FFMA.FTZ R245, R5, UR7, -R243.reuse ;  /* 0x0000000705f57c23 */ /* 0x100fe200080108f3 */
[----:B------:R-:W-:Y:S01]  /*3620*/  IMAD.WIDE.U32 R188, R188, -0x2daee0ad, RZ ;  /* 0xd2511f53bcbc7825 */ /* 0x000fe200078e00ff */
[----:B------:R-:W-:Y:S03]  /*3630*/  MUFU.EX2 R115, R115 ;  /* 0x0000007300737308 */ /* 0x000fe60000000800 */
[--C-:B------:R-:W-:Y:S01]  /*3640*/  FFMA.FTZ R246, R4, UR7, -R243.reuse ;  /* 0x0000000704f67c23 */ /* 0x100fe200080108f3 */
[----:B------:R-:W-:Y:S01]  /*3650*/  FFMA.FTZ R221, R17, UR7, -R243 ;  /* 0x0000000711dd7c23 */ /* 0x000fe200080108f3 */
[----:B------:R-:W-:Y:S05]  /*3660*/  LOP3.LUT R190, R190, UR28, R189, 0x96, !PT ;  /* 0x0000001cbebe7c12 */ /* 0x000fea000f8e96bd */
[----:B------:R-:W-:Y:S01]  /*3670*/  MUFU.EX2 R242, R242 ;  /* 0x000000f200f27308 */ /* 0x000fe20000000800 */
[----:B------:R-:W-:Y:S01]  /*3680*/  FFMA.FTZ R244, R12, UR7, -R243 ;  /* 0x000000070cf47c23 */ /* 0x000fe200080108f3 */
[----:B------:R-:W-:Y:S08]  /*3690*/  IMAD.IADD R112, R203, 0x1, R0 ;  /* 0x00000001cb707824 */ /* 0x000ff000078e0200 */
[----:B------:R-:W-:Y:S10]  /*36a0*/  MUFU.EX2 R246, R246 ;  /* 0x000000f600f67308 */ /* 0x000ff40000000800 */
[----:B------:R-:W-:Y:S10]  /*36b0*/  MUFU.EX2 R245, R245 ;  /* 0x000000f500f57308 */ /* 0x000ff40000000800 */
[----:B------:R-:W-:Y:S10]  /*36c0*/  MUFU.EX2 R244, R244 ;  /* 0x000000f400f47308 */ /* 0x000ff40000000800 */
[----:B------:R-:W-:Y:S01]  /*36d0*/  MUFU.EX2 R221, R221 ;  /* 0x000000dd00dd7308 */ /* 0x000fe20000000800 */
[----:B-1----:R-:W-:Y:S02]  /*36e0*/  SHF.R.U32.HI R180, RZ, 0x7, R114 ;  /* 0x00000007ffb47819 */ /* 0x002fe40000011672 */
[----:B------:R-:W-:Y:S03]  /*36f0*/  LOP3.LUT P0, RZ, R114, 0x4, RZ, 0xc0, !PT ;  /* 0x0000000472ff7812 */ /* 0x000fe6000780c0ff */
[----:B------:R-:W-:Y:S05]  /*3700*/  IMAD R180, R211, 0x2, R180 ;  /* 0x00000002d3b47824 */ /* 0x000fea00078e02b4 */
[----:B------:R-:W-:Y:S01]  /*3710*/  LOP3.LUT R180, R180, UR30, R191, 0x96, !PT ;  /* 0x0000001eb4b47c12 */ /* 0x000fe2000f8e96bf */
[----:B------:R-:W-:Y:S04]  /*3720*/  IMAD.WIDE.U32 R190, R190, -0x326172a9, RZ ;  /* 0xcd9e8d57bebe7825 */ /* 0x000fe800078e00ff */
[----:B------:R-:W-:Y:S05]  /*3730*/  IMAD.WIDE.U32 R180, R180, -0x326172a9, RZ ;  /* 0xcd9e8d57b4b47825 */ /* 0x000fea00078e00ff */
[----:B------:R-:W-:Y:S02]  /*3740*/  LOP3.LUT R186, R186, UR29, R181, 0x96, !PT ;  /* 0x0000001dbaba7c12 */ /* 0x000fe4000f8e96b5 */
[----:B------:R-:W-:Y:S01]  /*3750*/  LOP3.LUT R180, R180, UR27, R191, 0x96, !PT ;  /* 0x0000001bb4b47c12 */ /* 0x000fe2000f8e96bf */
[--C-:B------:R-:W-:Y:S02]  /*3760*/  FFMA.FTZ R191, R6, UR7, -R182.reuse ;  /* 0x0000000706bf7c23 */ /* 0x100fe400080108b6 */
[----:B------:R-:W-:Y:S04]  /*3770*/  IMAD.WIDE.U32 R186, R186, -0x2daee0ad, RZ ;  /* 0xd2511f53baba7825 */ /* 0x000fe800078e00ff */
[----:B------:R-:W-:Y:S01]  /*3780*/  IMAD.WIDE.U32 R180, R180, -0x2daee0ad, RZ ;  /* 0xd2511f53b4b47825 */ /* 0x000fe200078e00ff */
[----:B------:R-:W-:Y:S01]  /*3790*/  LOP3.LUT R188, R188, UR26, R187, 0x96, !PT ;  /* 0x0000001abcbc7c12 */ /* 0x000fe2000f8e96bb */
[----:B------:R-:W-:Y:S03]  /*37a0*/  MUFU.EX2 R191, R191 ;  /* 0x000000bf00bf7308 */ /* 0x000fe60000000800 */
[----:B------:R-:W-:Y:S01]  /*37b0*/  LOP3.LUT R186, R186, UR24, R181, 0x96, !PT ;  /* 0x00000018baba7c12 */ /* 0x000fe2000f8e96b5 */
[----:B------:R-:W-:Y:S04]  /*37c0*/  IMAD.WIDE.U32 R188, R188, -0x326172a9, RZ ;  /* 0xcd9e8d57bcbc7825 */ /* 0x000fe800078e00ff */
[--C-:B------:R-:W-:Y:S01]  /*37d0*/  FFMA.FTZ R181, R8, UR7, -R243.reuse ;  /* 0x0000000708b57c23 */ /* 0x100fe200080108f3 */
[----:B------:R-:W-:Y:S01]  /*37e0*/  FFMA.FTZ R243, R13, UR7, -R243 ;  /* 0x000000070df37c23 */ /* 0x000fe200080108f3 */
[----:B------:R-:W-:Y:S01]  /*37f0*/  IMAD.WIDE.U32 R186, R186, -0x326172a9, RZ ;  /* 0xcd9e8d57baba7825 */ /* 0x000fe200078e00ff */
[----:B------:R-:W-:Y:S03]  /*3800*/  LOP3.LUT R114, R190, UR25, R189, 0x96, !PT ;  /* 0x00000019be727c12 */ /* 0x000fe6000f8e96bd */
[--C-:B------:R-:W-:Y:S01]  /*3810*/  FFMA.FTZ R190, R7, UR7, -R182.reuse ;  /* 0x0000000707be7c23 */ /* 0x100fe200080108b6 */
[----:B------:R-:W-:Y:S01]  /*3820*/  LOP3.LUT R248, R188, UR23, R187, 0x96, !PT ;  /* 0x00000017bcf87c12 */ /* 0x000fe2000f8e96bb */
[----:B------:R-:W-:Y:S01]  /*3830*/  IMAD.WIDE.U32 R188, R114, -0x2daee0ad, RZ ;  /* 0xd2511f5372bc7825 */ /* 0x000fe200078e00ff */
[----:B------:R-:W-:Y:S03]  /*3840*/  MUFU.EX2 R243, R243 ;  /* 0x000000f300f37308 */ /* 0x000fe60000000800 */
[----:B------:R-:W-:Y:S01]  /*3850*/  IMAD.WIDE.U32 R248, R248, -0x2daee0ad, RZ ;  /* 0xd2511f53f8f87825 */ /* 0x000fe200078e00ff */
[----:B------:R-:W-:Y:S06]  /*3860*/  LOP3.LUT R250, R180, UR17, R189, 0x96, !PT ;  /* 0x00000011b4fa7c12 */ /* 0x000fec000f8e96bd */
[----:B------:R-:W1:Y:S01]  /*3870*/  MUFU.EX2 R114, R181 ;  /* 0x000000b500727308 */ /* 0x000e620000000800 */
[--C-:B------:R-:W-:Y:S01]  /*3880*/  FFMA.FTZ R189, R14, UR7, -R182.reuse ;  /* 0x000000070ebd7c23 */ /* 0x100fe200080108b6 */
[----:B------:R-:W-:Y:S01]  /*3890*/  LOP3.LUT R187, R188, UR14, R249, 0x96, !PT ;  /* 0x0000000ebcbb7c12 */ /* 0x000fe2000f8e96f9 */
[----:B------:R-:W-:Y:S07]  /*38a0*/  IMAD.WIDE.U32 R250, R250, -0x326172a9, RZ ;  /* 0xcd9e8d57fafa7825 */ /* 0x000fee00078e00ff */
[----:B------:R2:W-:Y:S01]  /*38b0*/  MUFU.EX2 R180, R247 ;  /* 0x000000f700b47308 */ /* 0x0005e20000000800 */
[--C-:B------:R-:W-:Y:S01]  /*38c0*/  FFMA.FTZ R188, R15, UR7, -R182.reuse ;  /* 0x000000070fbc7c23 */ /* 0x100fe200080108b6 */
[----:B------:R-:W-:Y:S01]  /*38d0*/  IMAD.WIDE.U32 R6, R187, -0x326172a9, RZ ;  /* 0xcd9e8d57bb067825 */ /* 0x000fe200078e00ff */
[----:B------:R-:W-:Y:S07]  /*38e0*/  LOP3.LUT R249, R186, UR15, R251, 0x96, !PT ;  /* 0x0000000fbaf97c12 */ /* 0x000fee000f8e96fb */
[----:B------:R3:W4:Y:S01]  /*38f0*/  MUFU.EX2 R181, R185 ;  /* 0x000000b900b57308 */ /* 0x0007220000000800 */
[--C-:B------:R-:W-:Y:S01]  /*3900*/  FFMA.FTZ R187, R18, UR7, -R182.reuse ;  /* 0x0000000712bb7c23 */ /* 0x100fe200080108b6 */
[----:B------:R-:W-:Y:S01]  /*3910*/  FFMA.FTZ R182, R19, UR7, -R182 ;  /* 0x0000000713b67c23 */ /* 0x000fe200080108b6 */
[C---:B------:R-:W-:Y:S01]  /*3920*/  PRMT R251, R6.reuse, 0x7771, RZ ;  /* 0x0000777106fb7816 */ /* 0x040fe200000000ff */
[----:B------:R-:W-:Y:S01]  /*3930*/  IMAD.WIDE.U32 R10, R249, -0x2daee0ad, RZ ;  /* 0xd2511f53f90a7825 */ /* 0x000fe200078e00ff */
[C---:B------:R-:W-:Y:S05]  /*3940*/  PRMT R249, R6.reuse, 0x7770, RZ ;  /* 0x0000777006f97816 */ /* 0x040fea00000000ff */
[----:B------:R-:W-:Y:S01]  /*3950*/  MUFU.EX2 R190, R190 ;  /* 0x000000be00be7308 */ /* 0x000fe20000000800 */
[----:B------:R-:W-:Y:S02]  /*3960*/  ISETP.GT.U32.AND P6, PT, R251, UR6, PT ;  /* 0x00000006fb007c0c */ /* 0x000fe4000bfc4070 */
[----:B------:R-:W-:Y:S07]  /*3970*/  ISETP.LE.U32.AND P2, PT, R249, UR6, PT ;  /* 0x00000006f9007c0c */ /* 0x000fee000bf43070 */
[----:B------:R-:W-:Y:S01]  /*3980*/  MUFU.EX2 R188, R188 ;  /* 0x000000bc00bc7308 */ /* 0x000fe20000000800 */
[----:B--2---:R-:W-:Y:S02]  /*3990*/  PRMT R247, R6, 0x7773, RZ ;  /* 0x0000777306f77816 */ /* 0x004fe400000000ff */
[----:B------:R-:W-:Y:S07]  /*39a0*/  LOP3.LUT R186, R250, UR13, R7, 0x96, !PT ;  /* 0x0000000dfaba7c12 */ /* 0x000fee000f8e9607 */
[----:B------:R-:W-:Y:S01]  /*39b0*/  MUFU.EX2 R189, R189 ;  /* 0x000000bd00bd7308 */ /* 0x000fe20000000800 */
[C---:B---3--:R-:W-:Y:S02]  /*39c0*/  PRMT R185, R10.reuse, 0x7773, RZ ;  /* 0x000077730ab97816 */ /* 0x048fe400000000ff */
[----:B------:R-:W-:Y:S07]  /*39d0*/  PRMT R5, R10, 0x7770, RZ ;  /* 0x000077700a057816 */ /* 0x000fee00000000ff */
[----:B------:R-:W2:Y:S01]  /*39e0*/  MUFU.EX2 R187, R187 ;  /* 0x000000bb00bb7308 */ /* 0x000ea20000000800 */
[----:B------:R-:W-:Y:S01]  /*39f0*/  ISETP.GT.U32.AND P4, PT, R247, UR6, PT ;  /* 0x00000006f7007c0c */ /* 0x000fe2000bf84070 */
[----:B------:R-:W-:Y:S01]  /*3a00*/  IMAD.MOV.U32 R247, RZ, RZ, 0x10 ;  /* 0x00000010fff77424 */ /* 0x000fe200078e00ff */
[----:B------:R-:W-:Y:S01]  /*3a10*/  PRMT R250, R6, 0x7772, RZ ;  /* 0x0000777206fa7816 */ /* 0x000fe200000000ff */
[----:B-1----:R-:W-:Y:S01]  /*3a20*/  @!P2 FADD.FTZ R114, -R114, -RZ ;  /* 0x800000ff7272a221 */ /* 0x002fe20000010100 */
[----:B------:R-:W-:Y:S01]  /*3a30*/  ISETP.GT.U32.AND P2, PT, R185, UR6, PT ;  /* 0x00000006b9007c0c */ /* 0x000fe2000bf44070 */
[----:B------:R-:W-:Y:S01]  /*3a40*/  @P6 FADD.FTZ R115, -R115, -RZ ;  /* 0x800000ff73736221 */ /* 0x000fe20000010100 */
[----:B------:R-:W-:Y:S02]  /*3a50*/  ISETP.LE.U32.AND P1, PT, R5, UR6, PT ;  /* 0x0000000605007c0c */ /* 0x000fe4000bf23070 */
[----:B------:R-:W-:Y:S02]  /*3a60*/  PRMT R249, R10, 0x7772, RZ ;  /* 0x000077720af97816 */ /* 0x000fe400000000ff */
[--C-:B------:R-:W-:Y:S02]  /*3a70*/  SHF.R.U32.HI R185, RZ, 0x18, R186.reuse ;  /* 0x00000018ffb97819 */ /* 0x100fe400000116ba */
[----:B------:R-:W-:Y:S01]  /*3a80*/  SEL R247, R247, 0xfffffff0, !P0 ;  /* 0xfffffff0f7f77807 */ /* 0x000fe20004000000 */
[----:B----4-:R-:W-:Y:S01]  /*3a90*/  @P4 FADD.FTZ R181, -R181, -RZ ;  /* 0x800000ffb5b54221 */ /* 0x010fe20000010100 */
[----:B------:R-:W-:Y:S02]  /*3aa0*/  ISETP.GT.U32.AND P5, PT, R250, UR6, PT ;  /* 0x00000006fa007c0c */ /* 0x000fe4000bfa4070 */
[----:B------:R-:W-:Y:S02]  /*3ab0*/  ISETP.GT.U32.AND P0, PT, R249, UR6, PT ;  /* 0x00000006f9007c0c */ /* 0x000fe4000bf04070 */
[----:B------:R-:W-:Y:S01]  /*3ac0*/  ISETP.LE.U32.AND P6, PT, R185, UR6, PT ;  /* 0x00000006b9007c0c */ /* 0x000fe2000bfc3070 */
[----:B------:R-:W-:Y:S01]  /*3ad0*/  @!P1 FADD.FTZ R242, -R242, -RZ ;  /* 0x800000fff2f29221 */ /* 0x000fe20000010100 */
[C---:B------:R-:W-:Y:S02]  /*3ae0*/  LOP3.LUT R249, R186.reuse, 0xff, RZ, 0xc0, !PT ;  /* 0x000000ffbaf97812 */ /* 0x040fe400078ec0ff */
[C---:B------:R-:W-:Y:S02]  /*3af0*/  LOP3.LUT R185, R186.reuse, 0xffff, RZ, 0xc0, !PT ;  /* 0x0000ffffbab97812 */ /* 0x040fe400078ec0ff */
[----:B------:R-:W-:Y:S02]  /*3b00*/  PRMT R186, R186, 0x7632, R186 ;  /* 0x00007632baba7816 */ /* 0x000fe400000000ba */
[----:B------:R-:W-:Y:S01]  /*3b10*/  SHF.R.U32.HI R185, RZ, 0x8, R185 ;  /* 0x00000008ffb97819 */ /* 0x000fe200000116b9 */
[----:B------:R-:W-:Y:S01]  /*3b20*/  @P5 FADD.FTZ R180, -R180, -RZ ;  /* 0x800000ffb4b45221 */ /* 0x000fe20000010100 */
[----:B------:R-:W-:Y:S01]  /*3b30*/  LOP3.LUT R186, R186, 0xff, RZ, 0xc0, !PT ;  /* 0x000000ffbaba7812 */ /* 0x000fe200078ec0ff */
[----:B--2---:R-:W-:Y:S01]  /*3b40*/  @P0 FADD.FTZ R187, -R187, -RZ ;  /* 0x800000ffbbbb0221 */ /* 0x004fe20000010100 */
[----:B------:R-:W-:Y:S01]  /*3b50*/  LOP3.LUT R185, R185, 0xffff, RZ, 0xc0, !PT ;  /* 0x0000ffffb9b97812 */ /* 0x000fe200078ec0ff */
[----:B------:R-:W-:Y:S01]  /*3b60*/  @!P6 FADD.FTZ R190, -R190, -RZ ;  /* 0x800000ffbebee221 */ /* 0x000fe20000010100 */
[----:B------:R-:W-:Y:S02]  /*3b70*/  ISETP.LE.U32.AND P1, PT, R186, UR6, PT ;  /* 0x00000006ba007c0c */ /* 0x000fe4000bf23070 */
[----:B------:R-:W-:Y:S02]  /*3b80*/  LOP3.LUT R248, R248, UR12, R11, 0x96, !PT ;  /* 0x0000000cf8f87c12 */ /* 0x000fe4000f8e960b */
[----:B------:R-:W-:Y:S02]  /*3b90*/  ISETP.LE.U32.AND P5, PT, R249, UR6, PT ;  /* 0x00000006f9007c0c */ /* 0x000fe4000bfa3070 */
[----:B------:R-:W-:Y:S02]  /*3ba0*/  ISETP.LE.U32.AND P6, PT, R185, UR6, PT ;  /* 0x00000006b9007c0c */ /* 0x000fe4000bfc3070 */
[C---:B------:R-:W-:Y:S02]  /*3bb0*/  LOP3.LUT R249, R248.reuse, 0xff, RZ, 0xc0, !PT ;  /* 0x000000fff8f97812 */ /* 0x040fe400078ec0ff */
[--C-:B------:R-:W-:Y:S02]  /*3bc0*/  SHF.R.U32.HI R186, RZ, 0x18, R248.reuse ;  /* 0x00000018ffba7819 */ /* 0x100fe400000116f8 */
[C---:B------:R-:W-:Y:S01]  /*3bd0*/  LOP3.LUT R185, R248.reuse, 0xffff, RZ, 0xc0, !PT ;  /* 0x0000fffff8b97812 */ /* 0x040fe200078ec0ff */
[----:B------:R-:W-:Y:S01]  /*3be0*/  @!P1 FADD.FTZ R191, -R191, -RZ ;  /* 0x800000ffbfbf9221 */ /* 0x000fe20000010100 */
[----:B------:R-:W-:Y:S02]  /*3bf0*/  PRMT R248, R248, 0x7632, R248 ;  /* 0x00007632f8f87816 */ /* 0x000fe400000000f8 */
[----:B------:R-:W-:Y:S01]  /*3c00*/  ISETP.LE.U32.AND P4, PT, R249, UR6, PT ;  /* 0x00000006f9007c0c */ /* 0x000fe2000bf83070 */
[----:B------:R-:W-:Y:S01]  /*3c10*/  @!P5 FADD.FTZ R246, -R246, -RZ ;  /* 0x800000fff6f6d221 */ /* 0x000fe20000010100 */
[----:B------:R-:W-:Y:S01]  /*3c20*/  LOP3.LUT R248, R248, 0xff, RZ, 0xc0, !PT ;  /* 0x000000fff8f87812 */ /* 0x000fe200078ec0ff */
[----:B------:R-:W-:Y:S01]  /*3c30*/  @!P6 FADD.FTZ R245, -R245, -RZ ;  /* 0x800000fff5f5e221 */ /* 0x000fe20000010100 */
[----:B------:R-:W-:Y:S02]  /*3c40*/  SHF.R.U32.HI R185, RZ, 0x8, R185 ;  /* 0x00000008ffb97819 */ /* 0x000fe400000116b9 */
[----:B------:R-:W-:Y:S02]  /*3c50*/  ISETP.LE.U32.AND P1, PT, R248, UR6, PT ;  /* 0x00000006f8007c0c */ /* 0x000fe4000bf23070 */
[----:B------:R-:W-:Y:S02]  /*3c60*/  F2FP.RELU.BF16.F32.PACK_AB R248, R190, R191 ;  /* 0x000000bfbef8723e */ /* 0x000fe400000018ff */
[----:B------:R-:W-:Y:S02]  /*3c70*/  F2FP.RELU.BF16.F32.PACK_AB R249, R245, R246 ;  /* 0x000000f6f5f9723e */ /* 0x000fe400000018ff */
[----:B------:R-:W-:Y:S01]  /*3c80*/  LOP3.LUT R185, R185, 0xffff, RZ, 0xc0, !PT ;  /* 0x0000ffffb9b97812 */ /* 0x000fe200078ec0ff */
[----:B------:R1:W-:Y:S01]  /*3c90*/  STS [R213+0x400], R248 ;  /* 0x000400f8d5007388 */ /* 0x0003e20000000800 */
[----:B------:R-:W-:Y:S01]  /*3ca0*/  PRMT R252, R10, 0x7771, RZ ;  /* 0x000077710afc7816 */ /* 0x000fe200000000ff */
[----:B------:R-:W-:Y:S01]  /*3cb0*/  @!P4 FADD.FTZ R244, -R244, -RZ ;  /* 0x800000fff4f4c221 */ /* 0x000fe20000010100 */
[----:B------:R-:W-:Y:S01]  /*3cc0*/  ISETP.LE.U32.AND P6, PT, R185, UR6, PT ;  /* 0x00000006b9007c0c */ /* 0x000fe2000bfc3070 */
[----:B------:R2:W-:Y:S01]  /*3cd0*/  STS [R213], R249 ;  /* 0x000000f9d5007388 */ /* 0x0005e20000000800 */
[----:B------:R-:W-:Y:S01]  /*3ce0*/  ISETP.LE.U32.AND P5, PT, R186, UR6, PT ;  /* 0x00000006ba007c0c */ /* 0x000fe2000bfa3070 */
[----:B------:R-:W-:Y:S01]  /*3cf0*/  @!P1 FADD.FTZ R189, -R189, -RZ ;  /* 0x800000ffbdbd9221 */ /* 0x000fe20000010100 */
[----:B------:R-:W3:Y:S01]  /*3d00*/  MUFU.EX2 R186, R182 ;  /* 0x000000b600ba7308 */ /* 0x000ee20000000800 */
[----:B------:R-:W-:Y:S01]  /*3d10*/  ISETP.GT.U32.AND P3, PT, R252, UR6, PT ;  /* 0x00000006fc007c0c */ /* 0x000fe2000bf64070 */
[--C-:B------:R-:W-:Y:S01]  /*3d20*/  IMAD.IADD R185, R213, 0x1, R247.reuse ;  /* 0x00000001d5b97824 */ /* 0x100fe200078e02f7 */
[----:B------:R-:W-:Y:S02]  /*3d30*/  F2FP.RELU.BF16.F32.PACK_AB R252, R115, R114 ;  /* 0x0000007273fc723e */ /* 0x000fe400000018ff */
[----:B------:R-:W-:Y:S02]  /*3d40*/  F2FP.RELU.BF16.F32.PACK_AB R250, R181, R180 ;  /* 0x000000b4b5fa723e */ /* 0x000fe400000018ff */
[----:B------:R-:W-:Y:S01]  /*3d50*/  FSETP.GE.FTZ.AND P1, PT, R191, RZ, PT ;  /* 0x000000ffbf00720b */ /* 0x000fe20003f36000 */
[----:B------:R-:W-:Y:S01]  /*3d60*/  STS [R185], R252 ;  /* 0x000000fcb9007388 */ /* 0x000fe20000000800 */
[----:B------:R-:W-:Y:S01]  /*3d70*/  @!P6 FADD.FTZ R243, -R243, -RZ ;  /* 0x800000fff3f3e221 */ /* 0x000fe20000010100 */
[----:B------:R-:W-:Y:S01]  /*3d80*/  FSETP.GE.FTZ.AND P0, PT, R190, RZ, PT ;  /* 0x000000ffbe00720b */ /* 0x000fe20003f16000 */
[----:B------:R-:W-:Y:S01]  /*3d90*/  @!P5 FADD.FTZ R188, -R188, -RZ ;  /* 0x800000ffbcbcd221 */ /* 0x000fe20000010100 */
[----:B------:R-:W-:Y:S02]  /*3da0*/  STS [R185+0x400], R250 ;  /* 0x000400fab9007388 */ /* 0x000fe40000000800 */
[----:B------:R-:W-:Y:S01]  /*3db0*/  @P3 FADD.FTZ R221, -R221, -RZ ;  /* 0x800000ffdddd3221 */ /* 0x000fe20000010100 */
[----:B---3--:R-:W-:Y:S01]  /*3dc0*/  @P2 FADD.FTZ R186, -R186, -RZ ;  /* 0x800000ffbaba2221 */ /* 0x008fe20000010100 */
[----:B------:R-:W-:Y:S01]  /*3dd0*/  F2FP.RELU.BF16.F32.PACK_AB R251, R188, R189 ;  /* 0x000000bdbcfb723e */ /* 0x000fe200000018ff */
[----:B------:R-:W-:Y:S01]  /*3de0*/  IMAD.IADD R182, R236, 0x1, R247 ;  /* 0x00000001ecb67824 */ /* 0x000fe200078e02f7 */
[----:B-1----:R-:W-:Y:S02]  /*3df0*/  F2FP.RELU.BF16.F32.PACK_AB R248, R243, R244 ;  /* 0x000000f4f3f8723e */ /* 0x002fe400000018ff */
[----:B------:R-:W-:Y:S01]  /*3e00*/  F2FP.RELU.BF16.F32.PACK_AB R247, R186, R187 ;  /* 0x000000bbbaf7723e */ /* 0x000fe200000018ff */
[----:B------:R-:W-:Y:S01]  /*3e10*/  STS [R236+0x400], R251 ;  /* 0x000400fbec007388 */ /* 0x000fe20000000800 */
[----:B--2---:R-:W-:Y:S02]  /*3e20*/  F2FP.RELU.BF16.F32.PACK_AB R249, R221, R242 ;  /* 0x000000f2ddf9723e */ /* 0x004fe400000018ff */
[----:B------:R-:W-:Y:S01]  /*3e30*/  FSETP.GE.FTZ.AND P2, PT, R245, RZ, PT ;  /* 0x000000fff500720b */ /* 0x000fe20003f56000 */
[----:B------:R-:W-:Y:S01]  /*3e40*/  STS [R236], R248 ;  /* 0x000000f8ec007388 */ /* 0x000fe20000000800 */
[----:B------:R-:W-:Y:S03]  /*3e50*/  FSETP.GE.FTZ.AND P3, PT, R246, RZ, PT ;  /* 0x000000fff600720b */ /* 0x000fe60003f76000 */
        /* <DEDUP_REMOVED lines=43> */
[C---:B------:R-:W-:Y:S01]  /*4110*/  FADD.FTZ R248, -R184.reuse, R21 ;  /* 0x00000015b8f87221 */ /* 0x040fe20000010100 */
[----:B------:R-:W-:Y:S02]  /*4120*/  FADD.FTZ R249, -R184, R20 ;  /* 0x00000014b8f97221 */ /* 0x000fe40000010100 */
[-C--:B------:R-:W-:Y:S01]  /*4130*/  FSEL R252, R252, R183.reuse, P1 ;  /* 0x000000b7fcfc7208 */ /* 0x080fe20000800000 */
[----:B------:R-:W-:Y:S03]  /*4140*/  HMMA.16816.F32.BF16 R32, R104, R178, R32 ;  /* 0x000000b26820723c */ /* 0x000fe60000041820 */
[----:B------:R-:W-:Y:S01]  /*4150*/  FSEL R5, R10, R183, P0 ;  /* 0x000000b70a057208 */ /* 0x000fe20000000000 */
[----:B------:R-:W-:Y:S01]  /*4160*/  FADD.FTZ R251, -R184, R25 ;  /* 0x00000019b8fb7221 */ /* 0x000fe20000010100 */
[----:B------:R-:W-:Y:S01]  /*4170*/  FSEL R248, R248, R184, P2 ;  /* 0x000000b8f8f87208 */ /* 0x000fe20001000000 */
[----:B------:R-:W-:Y:S01]  /*4180*/  FADD.FTZ R6, -R183, R27 ;  /* 0x0000001bb7067221 */ /* 0x000fe20000010100 */
[----:B------:R-:W-:Y:S01]  /*4190*/  FSETP.GE.FTZ.AND P2, PT, R115, RZ, PT ;  /* 0x000000ff7300720b */ /* 0x000fe20003f56000 */
[----:B------:R-:W-:Y:S01]  /*41a0*/  FADD.FTZ R250, -R183, R26 ;  /* 0x0000001ab7fa7221 */ /* 0x000fe20000010100 */
[----:B------:R-:W-:Y:S01]  /*41b0*/  FSETP.GE.FTZ.AND P0, PT, R181, RZ, PT ;  /* 0x000000ffb500720b */ /* 0x000fe20003f16000 */
[----:B------:R-:W-:Y:S01]  /*41c0*/  FMUL.FTZ R252, R191, R252 ;  /* 0x000000fcbffc7220 */ /* 0x000fe20000410000 */
[----:B------:R-:W-:Y:S01]  /*41d0*/  FSETP.GE.FTZ.AND P1, PT, R180, RZ, PT ;  /* 0x000000ffb400720b */ /* 0x000fe20003f36000 */
[----:B------:R-:W-:Y:S01]  /*41e0*/  FMUL.FTZ R191, R190, R5 ;  /* 0x00000005bebf7220 */ /* 0x000fe20000410000 */
[----:B------:R-:W-:Y:S01]  /*41f0*/  FSEL R249, R249, R184, P3 ;  /* 0x000000b8f9f97208 */ /* 0x000fe20001800000 */
[----:B------:R-:W-:Y:S01]  /*4200*/  FMUL.FTZ R248, R245, R248 ;  /* 0x000000f8f5f87220 */ /* 0x000fe20000410000 */
[-C--:B------:R-:W-:Y:S01]  /*4210*/  FSEL R190, R251, R184.reuse, P2 ;  /* 0x000000b8fbbe7208 */ /* 0x080fe20001000000 */
[----:B------:R-:W-:Y:S01]  /*4220*/  FADD.FTZ R251, -R184, R28 ;  /* 0x0000001cb8fb7221 */ /* 0x000fe20000010100 */
[----:B------:R-:W-:Y:S01]  /*4230*/  FSEL R6, R6, R183, P0 ;  /* 0x000000b706067208 */ /* 0x000fe20000000000 */
[----:B------:R-:W-:Y:S01]  /*4240*/  FMUL.FTZ R249, R246, R249 ;  /* 0x000000f9f6f97220 */ /* 0x000fe20000410000 */
[----:B------:R-:W-:Y:S01]  /*4250*/  FSEL R245, R250, R183, P1 ;  /* 0x000000b7faf57208 */ /* 0x000fe20000800000 */
[----:B------:R-:W-:Y:S01]  /*4260*/  FADD.FTZ R250, -R183, R30 ;  /* 0x0000001eb7fa7221 */ /* 0x000fe20000010100 */
[----:B------:R-:W-:Y:S01]  /*4270*/  FSETP.GE.FTZ.AND P0, PT, R244, RZ, PT ;  /* 0x000000fff400720b */ /* 0x000fe20003f16000 */
[C---:B------:R-:W-:Y:S01]  /*4280*/  FADD.FTZ R246, -R184.reuse, R29 ;  /* 0x0000001db8f67221 */ /* 0x040fe20000010100 */
[----:B------:R-:W-:Y:S01]  /*4290*/  FSETP.GE.FTZ.AND P1, PT, R189, RZ, PT ;  /* 0x000000ffbd00720b */ /* 0x000fe20003f36000 */
[----:B------:R-:W-:Y:S01]  /*42a0*/  FADD.FTZ R10, -R183, R31 ;  /* 0x0000001fb70a7221 */ /* 0x000fe20000010100 */
[----:B------:R-:W-:Y:S01]  /*42b0*/  FSEL R251, R251, R184, P0 ;  /* 0x000000b8fbfb7208 */ /* 0x000fe20000000000 */
[----:B------:R-:W-:Y:S01]  /*42c0*/  FADD.FTZ R247, -R184, R24 ;  /* 0x00000018b8f77221 */ /* 0x000fe20000010100 */
[----:B------:R-:W-:Y:S01]  /*42d0*/  FSETP.GE.FTZ.AND P2, PT, R243, RZ, PT ;  /* 0x000000fff300720b */ /* 0x000fe20003f56000 */
[----:B------:R-:W-:Y:S01]  /*42e0*/  FMUL.FTZ R245, R180, R245 ;  /* 0x000000f5b4f57220 */ /* 0x000fe20000410000 */
[----:B------:R-:W-:Y:S01]  /*42f0*/  FSETP.GE.FTZ.AND P0, PT, R188, RZ, PT ;  /* 0x000000ffbc00720b */ /* 0x000fe20003f16000 */
[----:B------:R-:W-:Y:S01]  /*4300*/  FADD.FTZ R180, -R183, R34 ;  /* 0x00000022b7b47221 */ /* 0x000fe20000010100 */
[----:B------:R-:W-:Y:S01]  /*4310*/  FSETP.GE.FTZ.AND P3, PT, R114, RZ, PT ;  /* 0x000000ff7200720b */ /* 0x000fe20003f76000 */
[----:B------:R-:W-:Y:S01]  /*4320*/  FMUL.FTZ R190, R115, R190 ;  /* 0x000000be73be7220 */ /* 0x000fe20000410000 */
[----:B------:R-:W-:Y:S01]  /*4330*/  FSEL R250, R250, R183, P1 ;  /* 0x000000b7fafa7208 */ /* 0x000fe20000800000 */
[----:B------:R-:W-:Y:S01]  /*4340*/  FMUL.FTZ R251, R244, R251 ;  /* 0x000000fbf4fb7220 */ /* 0x000fe20000410000 */
[----:B------:R-:W-:Y:S02]  /*4350*/  FSETP.GE.FTZ.AND P1, PT, R187, RZ, PT ;  /* 0x000000ffbb00720b */ /* 0x000fe40003f36000 */
[----:B------:R-:W-:Y:S01]  /*4360*/  FSEL R246, R246, R184, P2 ;  /* 0x000000b8f6f67208 */ /* 0x000fe20001000000 */
[----:B------:R-:W-:Y:S01]  /*4370*/  FMUL.FTZ R250, R189, R250 ;  /* 0x000000fabdfa7220 */ /* 0x000fe20000410000 */
[----:B------:R-:W-:Y:S02]  /*4380*/  FSEL R115, R10, R183, P0 ;  /* 0x000000b70a737208 */ /* 0x000fe40000000000 */
[----:B------:R-:W-:Y:S01]  /*4390*/  FSEL R247, R247, R184, P3 ;  /* 0x000000b8f7f77208 */ /* 0x000fe20001800000 */
[----:B------:R-:W-:Y:S01]  /*43a0*/  FMUL.FTZ R246, R243, R246 ;  /* 0x000000f6f3f67220 */ /* 0x000fe20000410000 */
[----:B------:R-:W-:Y:S01]  /*43b0*/  FSETP.GE.FTZ.AND P2, PT, R221, RZ, PT ;  /* 0x000000ffdd00720b */ /* 0x000fe20003f56000 */
[----:B------:R-:W-:Y:S01]  /*43c0*/  FMUL.FTZ R115, R188, R115 ;  /* 0x00000073bc737220 */ /* 0x000fe20000410000 */
[----:B------:R-:W-:Y:S01]  /*43d0*/  FSETP.GE.FTZ.AND P0, PT, R186, RZ, PT ;  /* 0x000000ffba00720b */ /* 0x000fe20003f16000 */
[----:B------:R-:W-:Y:S01]  /*43e0*/  FMUL.FTZ R247, R114, R247 ;  /* 0x000000f772f77220 */ /* 0x000fe20000410000 */
[----:B------:R-:W-:Y:S01]  /*43f0*/  FSEL R180, R180, R183, P1 ;  /* 0x000000b7b4b47208 */ /* 0x000fe20000800000 */
[----:B------:R-:W-:Y:S01]  /*4400*/  FMUL.FTZ R114, R181, R6 ;  /* 0x00000006b5727220 */ /* 0x000fe20000410000 */
[----:B------:R-:W-:Y:S01]  /*4410*/  ISETP.GT.AND P1, PT, R233, R216, PT ;  /* 0x000000d8e900720c */ /* 0x000fe20003f24270 */
[----:B------:R-:W-:Y:S01]  /*4420*/  FADD.FTZ R181, -R184, R32 ;  /* 0x00000020b8b57221 */ /* 0x000fe20000010100 */
[----:B------:R-:W-:Y:S01]  /*4430*/  FSETP.GE.FTZ.AND P3, PT, R242, RZ, PT ;  /* 0x000000fff200720b */ /* 0x000fe20003f76000 */
[----:B------:R-:W-:Y:S01]  /*4440*/  FMUL.FTZ R180, R187, R180 ;  /* 0x000000b4bbb47220 */ /* 0x000fe20000410000 */
[----:B------:R-:W-:Y:S02]  /*4450*/  F2FP.BF16.F32.PACK_AB R248, R248, R249 ;  /* 0x000000f9f8f8723e */ /* 0x000fe400000010ff */
[----:B------:R-:W-:Y:S01]  /*4460*/  FSEL R181, R181, R184, P3 ;  /* 0x000000b8b5b57208 */ /* 0x000fe20001800000 */
[----:B------:R-:W-:Y:S01]  /*4470*/  @P2 FADD.FTZ R184, -R184, R33 ;  /* 0x00000021b8b82221 */ /* 0x000fe20000010100 */
[----:B------:R-:W-:Y:S01]  /*4480*/  F2FP.BF16.F32.PACK_AB R252, R191, R252 ;  /* 0x000000fcbffc723e */ /* 0x000fe200000010ff */
[----:B------:R-:W-:Y:S01]  /*4490*/  @P0 FADD.FTZ R183, -R183, R35 ;  /* 0x00000023b7b70221 */ /* 0x000fe20000010100 */
[----:B------:R-:W-:Y:S01]  /*44a0*/  F2FP.BF16.F32.PACK_AB R190, R190, R247 ;  /* 0x000000f7bebe723e */ /* 0x000fe200000010ff */
[----:B------:R-:W-:Y:S01]  /*44b0*/  FMUL.FTZ R181, R242, R181 ;  /* 0x000000b5f2b57220 */ /* 0x000fe20000410000 */
[----:B------:R-:W-:Y:S01]  /*44c0*/  F2FP.BF16.F32.PACK_AB R114, R114, R245 ;  /* 0x000000f57272723e */ /* 0x000fe200000010ff */
[----:B------:R-:W-:Y:S01]  /*44d0*/  FMUL.FTZ R184, R221, R184 ;  /* 0x000000b8ddb87220 */ /* 0x000fe20000410000 */
[----:B------:R-:W-:Y:S01]  /*44e0*/  F2FP.BF16.F32.PACK_AB R251, R246, R251 ;  /* 0x000000fbf6fb723e */ /* 0x000fe200000010ff */
[----:B------:R-:W-:Y:S01]  /*44f0*/  FMUL.FTZ R183, R186, R183 ;  /* 0x000000b7bab77220 */ /* 0x000fe20000410000 */
        /* <DEDUP_REMOVED lines=26> */
.L_x_1270:
[----:B------:R-:W-:Y:S01]  /*46a0*/  STS [R213+-0x2000], R248 ;  /* 0xffe000f8d5007388 */ /* 0x000fe20000000800 */
[----:B------:R-:W-:Y:S01]  /*46b0*/  F2FP.BF16.F32.PACK_AB R181, R184, R181 ;  /* 0x000000b5b8b5723e */ /* 0x000fe200000010ff */
[----:B------:R-:W2:Y:S01]  /*46c0*/  LDC R221, c[0x0][0x44c] ;  /* 0x00011300ffdd7b82 */ /* 0x000ea20000000800 */
[----:B------:R-:W-:Y:S01]  /*46d0*/  F2FP.BF16.F32.PACK_AB R183, R183, R180 ;  /* 0x000000b4b7b7723e */ /* 0x000fe200000010ff */
        /* <DEDUP_REMOVED lines=70> */
[----:B------:R-:W-:Y:S03]  /*4b40*/  LEA R8, P0, R7, R224, 0x1 ;  /* 0x000000e007087211 */ /* 0x000fe600078008ff */
        /* <DEDUP_REMOVED lines=9> */
.L_x_1271:
[----:B------:R-:W-:Y:S01]  /*4be0*/  LDSM.16.M88.4 R100, [R196] ;  /* 0x00000000c464783b */ /* 0x000fe20000000200 */
[----:B------:R-:W-:Y:S01]  /*4bf0*/  IMAD.U32 R243, RZ, RZ, UR4 ;  /* 0x00000004fff37e24 */ /* 0x000fe2000f8e00ff */
[----:B------:R-:W-:Y:S02]  /*4c00*/  ISETP.GT.AND P4, PT, R233, R216, PT ;  /* 0x000000d8e900720c */ /* 0x000fe40003f84270 */
        /* <DEDUP_REMOVED lines=90> */
[----:B------:R-:W-:Y:S01]  /*51b0*/  REDG.E.ADD.F32.FTZ.RN.STRONG.GPU desc[UR18][R190.64], R9 ;  /* 0x00000009be0079a6 */ /* 0x000fe2000c12f312 */
[C---:B-1----:R-:W-:Y:S03]  /*51c0*/  LEA R104, P0, R221.reuse, R106, 0x5 ;  /* 0x0000006add687211 */ /* 0x042fe600078028ff */
[----:B------:R1:W-:Y:S01]  /*51d0*/  REDG.E.ADD.F32.FTZ.RN.STRONG.GPU desc[UR18][R108.64], R10 ;  /* 0x0000000a6c0079a6 */ /* 0x0003e2000c12f312 */
        /* <DEDUP_REMOVED lines=252> */
.L_x_1273:
[----:B------:R-:W2:Y:S01]  /*61a0*/  LDCU.64 UR10, c[0x0][0x5c0] ;  /* 0x0000b800ff0a77ac */ /* 0x000ea20008000a00 */
[----:B------:R-:W-:-:S05]  /*61b0*/  IADD3 R30, PT, PT, R234, R237, RZ ;  /* 0x000000edea1e7210 */ /* 0x000fca0007ffe0ff */
[C---:B--2---:R-:W-:Y:S02]  /*61c0*/  IMAD R28, R30.reuse, UR11, RZ ;  /* 0x0000000b1e1c7c24 */ /* 0x044fe4000f8e02ff */
[----:B------:R-:W-:-:S05]  /*61d0*/  IMAD.WIDE.U32 R30, R30, UR10, RZ ;  /* 0x0000000a1e1e7c25 */ /* 0x000fca000f8e00ff */
[----:B------:R-:W-:Y:S02]  /*61e0*/  IADD3 R28, PT, PT, R31, R28, RZ ;  /* 0x0000001c1f1c7210 */ /* 0x000fe40007ffe0ff */
.L_x_1274:
        /* <DEDUP_REMOVED lines=11> */
.L_x_1275:
[----:B------:R-:W2:Y:S01]  /*62a0*/  LDCU.64 UR6, c[0x0][0x5c8] ;  /* 0x0000b900ff0677ac */ /* 0x000ea20008000a00 */
[----:B------:R-:W-:-:S05]  /*62b0*/  IADD3 R38, PT, PT, R234, R237, RZ ;  /* 0x000000edea267210 */ /* 0x000fca0007ffe0ff */
[C---:B--2---:R-:W-:Y:S02]  /*62c0*/  IMAD R36, R38.reuse, UR7, RZ ;  /* 0x0000000726247c24 */ /* 0x044fe4000f8e02ff */
[----:B-1----:R-:W-:-:S05]  /*62d0*/  IMAD.WIDE.U32 R38, R38, UR6, RZ ;  /* 0x0000000626267c25 */ /* 0x002fca000f8e00ff */
[----:B------:R-:W-:-:S07]  /*62e0*/  IADD3 R36, PT, PT, R39, R36, RZ ;  /* 0x0000002427247210 */ /* 0x000fce0007ffe0ff */
.L_x_1276:
[----:B------:R-:W-:Y:S01]  /*62f0*/  BAR.SYNC.DEFER_BLOCKING 0x0 ;  /* 0x0000000000007b1d */ /* 0x000fe20000010000 */
[C---:B------:R-:W-:Y:S01]  /*6300*/  IMAD.SHL.U32 R2, R211.reuse, 0x40, RZ ;  /* 0x00000040d3027824 */ /* 0x040fe200078e00ff */
[----:B------:R-:W-:-:S03]  /*6310*/  SHF.L.U32 R29, R211, 0x6, RZ ;  /* 0x00000006d31d7819 */ /* 0x000fc600000006ff */
[----:B------:R-:W-:Y:S01]  /*6320*/  IMAD.WIDE.U32 R34, R2, UR10, RZ ;  /* 0x0000000a02227c25 */ /* 0x000fe2000f8e00ff */
[----:B------:R-:W-:Y:S01]  /*6330*/  SHF.R.S32.HI R3, RZ, 0x1f, R2 ;  /* 0x0000001fff037819 */ /* 0x000fe20000011402 */
[----:B------:R-:W1:Y:S01]  /*6340*/  LDCU.64 UR4, c[0x0][0x5d8] ;  /* 0x0000bb00ff0477ac */ /* 0x000e620008000a00 */
[----:B------:R-:W2:Y:S01]  /*6350*/  S2R R40, SR_TID.X ;  /* 0x0000000000287919 */ /* 0x000ea20000002100 */
[----:B------:R-:W-:Y:S01]  /*6360*/  IMAD.IADD R232, R232, 0x1, -R29 ;  /* 0x00000001e8e87824 */ /* 0x000fe200078e0a1d */
[C---:B------:R-:W-:Y:S01]  /*6370*/  IADD3 R29, PT, PT, R210.reuse, 0x20, RZ ;  /* 0x00000020d21d7810 */ /* 0x040fe20007ffe0ff */
[----:B------:R-:W-:Y:S01]  /*6380*/  IMAD R31, R3, UR10, RZ ;  /* 0x0000000a031f7c24 */ /* 0x000fe2000f8e02ff */
[----:B------:R-:W-:Y:S02]  /*6390*/  BSSY.RECONVERGENT B0, `(.L_x_1277) ;  /* 0x000001f000007945 */ /* 0x000fe40003800200 */
[-C--:B------:R-:W-:Y:S01]  /*63a0*/  ISETP.GE.AND P1, PT, R210, R232.reuse, PT ;  /* 0x000000e8d200720c */ /* 0x080fe20003f26270 */
[----:B------:R-:W-:Y:S01]  /*63b0*/  IMAD R31, R2, UR11, R31 ;  /* 0x0000000b021f7c24 */ /* 0x000fe2000f8e021f */
[----:B------:R-:W-:Y:S01]  /*63c0*/  ISETP.GE.AND P2, PT, R29, R232, PT ;  /* 0x000000e81d00720c */ /* 0x000fe20003f46270 */
[----:B------:R3:W4:Y:S04]  /*63d0*/  LDS.128 R24, [R214+0xd000] ;  /* 0x00d00000d6187984 */ /* 0x0007280000000c00 */
[----:B------:R3:W3:Y:S04]  /*63e0*/  LDS.128 R20, [R214+0xf000] ;  /* 0x00f00000d6147984 */ /* 0x0006e80000000c00 */
[----:B------:R1:W3:Y:S04]  /*63f0*/  LDS.128 R16, [R214+0x10000] ;  /* 0x01000000d6107984 */ /* 0x0002e80000000c00 */
[----:B------:R1:W3:Y:S04]  /*6400*/  LDS.128 R12, [R214+0x11000] ;  /* 0x01100000d60c7984 */ /* 0x0002e80000000c00 */
[----:B------:R1:W3:Y:S01]  /*6410*/  LDS.128 R8, [R214+0x12000] ;  /* 0x01200000d6087984 */ /* 0x0002e20000000c00 */
[----:B--2---:R-:W-:-:S03]  /*6420*/  IMAD.SHL.U32 R40, R40, 0x8, RZ ;  /* 0x0000000828287824 */ /* 0x004fc600078e00ff */
[----:B------:R2:W2:Y:S02]  /*6430*/  LDS.128 R4, [R214+0x13000] ;  /* 0x01300000d6047984 */ /* 0x0004a40000000c00 */
[----:B------:R-:W-:Y:S02]  /*6440*/  LOP3.LUT R33, R34, 0x38, R40, 0xf8, !PT ;  /* 0x0000003822217812 */ /* 0x000fe400078ef828 */
[----:B------:R-:W-:Y:S02]  /*6450*/  LOP3.LUT R40, R40, 0x38, RZ, 0xc0, !PT ;  /* 0x0000003828287812 */ /* 0x000fe400078ec0ff */
[----:B------:R-:W-:-:S04]  /*6460*/  IADD3 R44, P0, PT, R30, R33, RZ ;  /* 0x000000211e2c7210 */ /* 0x000fc80007f1e0ff */
[----:B------:R-:W-:Y:S02]  /*6470*/  IADD3.X R45, PT, PT, R28, R35, R31, P0, !PT ;  /* 0x000000231c2d7210 */ /* 0x000fe400007fe41f */
[----:B------:R-:W-:Y:S01]  /*6480*/  IADD3 R39, P0, PT, R210, 0x20, RZ ;  /* 0x00000020d2277810 */ /* 0x000fe20007f1e0ff */
[----:B-1----:R-:W-:-:S04]  /*6490*/  IMAD.WIDE.U32 R44, R205, UR4, R44 ;  /* 0x00000004cd2c7c25 */ /* 0x002fc8000f8e002c */
[----:B------:R-:W-:Y:S02]  /*64a0*/  IMAD R41, R205, UR5, R45 ;  /* 0x00000005cd297c24 */ /* 0x000fe4000f8e022d */
[----:B------:R-:W-:Y:S01]  /*64b0*/  IMAD.X R37, RZ, RZ, RZ, P0 ;  /* 0x000000ffff257224 */ /* 0x000fe200000e06ff */
[----:B----4-:R-:W-:Y:S06]  /*64c0*/  @P1 BRA `(.L_x_1278) ;  /* 0x00000000002c1947 */ /* 0x010fec0003800000 */
[----:B------:R-:W1:Y:S01]  /*64d0*/  LDS.128 R28, [R214+0xc000] ;  /* 0x00c00000d61c7984 */ /* 0x000e620000000c00 */
[----:B------:R-:W4:Y:S01]  /*64e0*/  LDCU.64 UR4, c[0x0][0x560] ;  /* 0x0000ac00ff0477ac */ /* 0x000f220008000a00 */
[----:B------:R-:W-:Y:S02]  /*64f0*/  MOV R42, R44 ;  /* 0x0000002c002a7202 */ /* 0x000fe40000000f00 */
[----:B------:R-:W3:Y:S01]  /*6500*/  LDS.128 R32, [R214+0xe000] ;  /* 0x00e00000d6207984 */ /* 0x000ee20000000c00 */
[----:B------:R-:W-:-:S03]  /*6510*/  MOV R43, R41 ;  /* 0x00000029002b7202 */ /* 0x000fc60000000f00 */
[----:B------:R-:W-:-:S04]  /*6520*/  IMAD.WIDE.U32 R46, R210, UR10, R42 ;  /* 0x0000000ad22e7c25 */ /* 0x000fc8000f8e002a */
[----:B------:R-:W-:Y:S01]  /*6530*/  IMAD R42, R210, UR11, R47 ;  /* 0x0000000bd22a7c24 */ /* 0x000fe2000f8e022f */
[----:B----4-:R-:W-:-:S04]  /*6540*/  LEA R48, P0, R46, UR4, 0x1 ;  /* 0x000000042e307c11 */ /* 0x010fc8000f8008ff */
[----:B------:R-:W-:-:S05]  /*6550*/  LEA.HI.X R49, R46, UR5, R42, 0x1, P0 ;  /* 0x000000052e317c11 */ /* 0x000fca00080f0c2a */
[----:B-1----:R1:W-:Y:S04]  /*6560*/  STG.E.128 desc[UR18][R48.64], R28 ;  /* 0x0000001c30007986 */ /* 0x0023e8000c101d12 */
[----:B---3--:R1:W-:Y:S02]  /*6570*/  STG.E.128 desc[UR18][R48.64+0x80], R32 ;  /* 0x0000802030007986 */ /* 0x0083e4000c101d12 */
.L_x_1278:
[----:B------:R-:W-:Y:S05]  /*6580*/  BSYNC.RECONVERGENT B0 ;  /* 0x0000000000007941 */ /* 0x000fea0003800200 */
.L_x_1277:
[----:B------:R-:W-:Y:S04]  /*6590*/  BSSY.RECONVERGENT B0, `(.L_x_1279) ;  /* 0x000000d000007945 */ /* 0x000fe80003800200 */
[----:B------:R-:W-:Y:S05]  /*65a0*/  @P2 BRA `(.L_x_1280) ;  /* 0x00000000002c2947 */ /* 0x000fea0003800000 */
[----:B------:R-:W4:Y:S01]  /*65b0*/  LDCU.64 UR4, c[0x0][0x560] ;  /* 0x0000ac00ff0477ac */ /* 0x000f220008000a00 */
[----:B-1----:R-:W-:Y:S01]  /*65c0*/  MOV R30, R44 ;  /* 0x0000002c001e7202 */ /* 0x002fe20000000f00 */
        /* <DEDUP_REMOVED lines=8> */
[----:B---3--:R4:W-:Y:S02]  /*6650*/  STG.E.128 desc[UR18][R32.64+0x80], R20 ;  /* 0x0000801420007986 */ /* 0x0089e4000c101d12 */
.L_x_1280:
[----:B------:R-:W-:Y:S05]  /*6660*/  BSYNC.RECONVERGENT B0 ;  /* 0x0000000000007941 */ /* 0x000fea0003800200 */
.L_x_1279:
[----:B------:R-:W-:Y:S01]  /*6670*/  MOV R41, RZ ;  /* 0x000000ff00297202 */ /* 0x000fe20000000f00 */
[----:B------:R-:W2:Y:S01]  /*6680*/  LDCU.64 UR4, c[0x0][0x5e0] ;  /* 0x0000bc00ff0477ac */ /* 0x000ea20008000a00 */
[----:B------:R-:W-:Y:S01]  /*6690*/  IMAD R3, R3, UR6, RZ ;  /* 0x0000000603037c24 */ /* 0x000fe2000f8e02ff */
[----:B------:R-:W-:Y:S01]  /*66a0*/  BSSY.RECONVERGENT B0, `(.L_x_1281) ;  /* 0x0000010000007945 */ /* 0x000fe20003800200 */
[----:B---34-:R-:W-:-:S04]  /*66b0*/  IMAD.WIDE.U32 R20, R2, UR6, R40 ;  /* 0x0000000602147c25 */ /* 0x018fc8000f8e0028 */
[----:B------:R-:W-:Y:S01]  /*66c0*/  IMAD R3, R2, UR7, R3 ;  /* 0x0000000702037c24 */ /* 0x000fe2000f8e0203 */
[----:B------:R-:W-:-:S04]  /*66d0*/  IADD3 R20, P0, PT, R38, R20, RZ ;  /* 0x0000001426147210 */ /* 0x000fc80007f1e0ff */
[----:B------:R-:W-:-:S03]  /*66e0*/  IADD3.X R21, PT, PT, R36, R21, R3, P0, !PT ;  /* 0x0000001524157210 */ /* 0x000fc600007fe403 */
[----:B--2---:R-:W-:-:S04]  /*66f0*/  IMAD.WIDE.U32 R20, R205, UR4, R20 ;  /* 0x00000004cd147c25 */ /* 0x004fc8000f8e0014 */
        /* <DEDUP_REMOVED lines=8> */
[----:B------:R2:W-:Y:S04]  /*6780*/  STG.E.128 desc[UR18][R24.64], R16 ;  /* 0x0000001018007986 */ /* 0x0005e8000c101d12 */
[----:B------:R2:W-:Y:S02]  /*6790*/  STG.E.128 desc[UR18][R24.64+0x80], R8 ;  /* 0x0000800818007986 */ /* 0x0005e4000c101d12 */
.L_x_1282:
[----:B------:R-:W-:Y:S05]  /*67a0*/  BSYNC.RECONVERGENT B0 ;  /* 0x0000000000007941 */ /* 0x000fea0003800200 */
.L_x_1281:
        /* <DEDUP_REMOVED lines=12> */
.L_x_1267:
[----:B------:R-:W-:Y:S05]  /*6870*/  BSYNC.RECONVERGENT B1 ;  /* 0x0000000000017941 */ /* 0x000fea0003800200 */
.L_x_1245:
[----:B------:R-:W1:Y:S01]  /*6880*/  LDCU UR5, c[0x0][0x438] ;  /* 0x00008700ff0577ac */ /* 0x000e620008000800 */
[----:B----4-:R-:W4:Y:S08]  /*6890*/  LDC R2, c[0x0][0x370] ;  /* 0x0000dc00ff027b82 */ /* 0x010f300000000800 */
[----:B--2---:R-:W2:Y:S01]  /*68a0*/  LDC R9, c[0x0][0x438] ;  /* 0x00010e00ff097b82 */ /* 0x004ea20000000800 */
[----:B-1----:R-:W-:-:S04]  /*68b0*/  UIADD3 UR5, UPT, UPT, UR5, 0x3f, URZ ;  /* 0x0000003f05057890 */ /* 0x002fc8000fffe0ff */
[----:B------:R-:W-:Y:S01]  /*68c0*/  USHF.R.S32.HI UR4, URZ, 0x1f, UR5 ;  /* 0x0000001fff047899 */ /* 0x000fe20008011405 */
[----:B----4-:R-:W-:-:S03]  /*68d0*/  IADD3 R211, PT, PT, R2, R211, RZ ;  /* 0x000000d302d37210 */ /* 0x010fc60007ffe0ff */
[----:B------:R-:W-:-:S04]  /*68e0*/  ULEA.HI UR4, UR4, UR5, URZ, 0x6 ;  /* 0x0000000504047291 */ /* 0x000fc8000f8f30ff */
[----:B------:R-:W-:-:S06]  /*68f0*/  USHF.R.S32.HI UR4, URZ, 0x6, UR4 ;  /* 0x00000006ff047899 */ /* 0x000fcc0008011404 */
[----:B------:R-:W-:-:S13]  /*6900*/  ISETP.GE.AND P0, PT, R211, UR4, PT ;  /* 0x00000004d3007c0c */ /* 0x000fda000bf06270 */
[----:B--2---:R-:W-:Y:S05]  /*6910*/  @!P0 BRA `(.L_x_1283) ;  /* 0xffffff9c00248947 */ /* 0x004fea000383ffff */
[----:B------:R-:W-:Y:S05]  /*6920*/  EXIT ;  /* 0x000000000000794d */ /* 0x000fea0003800000 */
.L_x_1284:
        /* <DEDUP_REMOVED lines=13> */
.L_x_2436:


//--------------------- .text._ZN5flash44flash_bwd_dq_dk_dv_loop_seqk_parallel_kernelI23Flash_bwd_kernel_traitsILi128ELi64ELi64ELi8ELi4ELi2ELi2ELb1ELb0EN7cutlass10bfloat16_tE19Flash_kernel_traitsILi128ELi64ELi64ELi8ES3_EELb0ELb0ELb1ELb0ELb0ELb1ELb1EEEvNS_16Flash_bwd_paramsE --------------------------
	.section	.text._ZN5flash44flash_bwd_dq_dk_dv_loop_seqk_parallel_kernelI23Flash_bwd_kernel_traitsILi128ELi64ELi64ELi8ELi4ELi2ELi2ELb1ELb0EN7cutlass10bfloat16_tE19Flash_kernel_traitsILi128ELi64ELi64ELi8ES3_EELb0ELb0ELb1ELb0ELb0ELb1ELb1EEEvNS_16Flash_bwd_paramsE,"ax",@progbits
	.align	128
        .global         _ZN5flash44flash_bwd_dq_dk_dv_loop_seqk_parallel_kernelI23Flash_bwd_kernel_traitsILi128ELi64ELi64ELi8ELi4ELi2ELi2ELb1ELb0EN7cutlass10bfloat16_tE19Flash_kernel_traitsILi128ELi64ELi64ELi8ES3_EELb0ELb0ELb1ELb0ELb0ELb1ELb1EEEvNS_16Flash_bwd_paramsE
        .type           _ZN5flash44flash_bwd_dq_dk_dv_loop_seqk_parallel_kernelI23Flash_bwd_kernel_traitsILi128ELi64ELi64ELi8ELi4ELi2ELi2ELb1ELb0EN7cutlass10bfloat16_tE19Flash_kernel_traitsILi128ELi64ELi64ELi8ES3_EELb0ELb0ELb1ELb0ELb0ELb1ELb1EEEvNS_16Flash_bwd_paramsE,@function
        .size           _ZN5flash44flash_bwd_dq_dk_dv_loop_seqk_parallel_kernelI23Flash_bwd_kernel_traitsILi128ELi64ELi64ELi8ELi4ELi2ELi2ELb1ELb0EN7cutlass10bfloat16_tE19Flash_kernel_traitsILi128ELi64ELi64ELi8ES3_EELb0ELb0ELb1ELb0ELb0ELb1ELb1EEEvNS_16Flash_bwd_paramsE,(.L_x_2437 - _ZN5flash44flash_bwd_dq_dk_dv_loop_seqk_parallel_kernelI23Flash_bwd_kernel_traitsILi128ELi64ELi64ELi8ELi4ELi2ELi2ELb1ELb0EN7cutlass10bfloat16_tE19Flash_kernel_traitsILi128ELi64ELi64ELi8ES3_EELb0ELb0ELb1ELb0ELb0ELb1ELb1EEEvNS_16Flash_bwd_paramsE)
        .other          _ZN5flash44flash_bwd_dq_dk_dv_loop_seqk_parallel_kernelI23Flash_bwd_kernel_traitsILi128ELi64ELi64ELi8ELi4ELi2ELi2ELb1ELb0EN7cutlass10bfloat16_tE19Flash_kernel_traitsILi128ELi64ELi64ELi8ES3_EELb0ELb0ELb1ELb0ELb0ELb1ELb1EEEvNS_16Flash_bwd_paramsE,@"STO_CUDA_ENTRY STV_DEFAULT"
_ZN5flash44flash_bwd_dq_dk_dv_loop_seqk_parallel_kernelI23Flash_bwd_kernel_traitsILi128ELi64ELi64ELi8ELi4ELi2ELi2ELb1ELb0EN7cutlass10bfloat16_tE19Flash_kernel_traitsILi128ELi64ELi64ELi8ES3_EELb0ELb0ELb1ELb0ELb0ELb1ELb1EEEvNS_16Flash_bwd_paramsE:
.text._ZN5flash44flash_bwd_dq_dk_dv_loop_seqk_parallel_kernelI23Flash_bwd_kernel_traitsILi128ELi64ELi64ELi8ELi4ELi2ELi2ELb1ELb0EN7cutlass10bfloat16_tE19Flash_kernel_traitsILi128ELi64ELi64ELi8ES3_EELb0ELb0ELb1ELb0ELb0ELb1ELb1EEEvNS_16Flash_bwd_paramsE:
        /* <DEDUP_REMOVED lines=95> */
.L_x_1324:
        /* <DEDUP_REMOVED lines=46> */
.L_x_1285:
        /* <DEDUP_REMOVED lines=39> */
.L_x_1287:
[----:B------:R-:W1:Y:S01]  /*0b40*/  LDCU.64 UR14, c[0x0][0x3b8] ;  /* 0x00007700ff0e77ac */ /* 0x000e620008000a00 */
[----:B------:R-:W-:-:S05]  /*0b50*/  IADD3 R16, PT, PT, R241, R244, RZ ;  /* 0x000000f4f1107210 */ /* 0x000fca0007ffe0ff */
[C---:B-1----:R-:W-:Y:S02]  /*0b60*/  IMAD R14, R16.reuse, UR15, RZ ;  /* 0x0000000f100e7c24 */ /* 0x042fe4000f8e02ff */
[----:B------:R-:W-:-:S05]  /*0b70*/  IMAD.WIDE.U32 R16, R16, UR14, RZ ;  /* 0x0000000e10107c25 */ /* 0x000fca000f8e00ff */
[----:B------:R-:W-:Y:S02]  /*0b80*/  IADD3 R14, PT, PT, R17, R14, RZ ;  /* 0x0000000e110e7210 */ /* 0x000fe40007ffe0ff */
.L_x_1288:
        /* <DEDUP_REMOVED lines=38> */
.L_x_1289:
[----:B------:R-:W1:Y:S01]  /*0df0*/  LDCU.64 UR12, c[0x0][0x3c0] ;  /* 0x00007800ff0c77ac */ /* 0x000e620008000a00 */
[----:B------:R-:W-:-:S05]  /*0e00*/  IADD3 R4, PT, PT, R241, R244, RZ ;  /* 0x000000f4f1047210 */ /* 0x000fca0007ffe0ff */
[C---:B-1----:R-:W-:Y:S02]  /*0e10*/  IMAD R15, R4.reuse, UR13, RZ ;  /* 0x0000000d040f7c24 */ /* 0x042fe4000f8e02ff */
[----:B------:R-:W-:-:S05]  /*0e20*/  IMAD.WIDE.U32 R4, R4, UR12, RZ ;  /* 0x0000000c04047c25 */ /* 0x000fca000f8e00ff */
[----:B------:R-:W-:Y:S02]  /*0e30*/  IADD3 R15, PT, PT, R5, R15, RZ ;  /* 0x0000000f050f7210 */ /* 0x000fe40007ffe0ff */
[----:B------:R-:W-:-:S07]  /*0e40*/  MOV R18, R4 ;  /* 0x0000000400127202 */ /* 0x000fce0000000f00 */
.L_x_1290:
        /* <DEDUP_REMOVED lines=27> */
.L_x_1291:
[-C--:B------:R-:W-:Y:S02]  /*1000*/  IMAD R23, R7, R8.reuse, RZ ;  /* 0x0000000807177224 */ /* 0x080fe400078e02ff */
[----:B------:R-:W-:-:S05]  /*1010*/  IMAD.WIDE.U32 R26, R6, R8, RZ ;  /* 0x00000008061a7225 */ /* 0x000fca00078e00ff */
[----:B------:R-:W-:Y:S02]  /*1020*/  IADD3 R23, PT, PT, R27, R23, RZ ;  /* 0x000000171b177210 */ /* 0x000fe40007ffe0ff */
.L_x_1292:
        /* <DEDUP_REMOVED lines=20> */
.L_x_1293:
[----:B------:R-:W1:Y:S01]  /*1170*/  LDC R17, c[0x0][0x434] ;  /* 0x00010d00ff117b82 */ /* 0x000e620000000800 */
[----:B------:R-:W-:-:S04]  /*1180*/  IMAD R4, R214, UR6, R211 ;  /* 0x00000006d6047c24 */ /* 0x000fc8000f8e02d3 */
[----:B-1----:R-:W-:-:S03]  /*1190*/  IMAD R17, R4, R17, RZ ;  /* 0x0000001104117224 */ /* 0x002fc600078e02ff */
.L_x_1294:
        /* <DEDUP_REMOVED lines=11> */
.L_x_1295:
[----:B------:R-:W1:Y:S01]  /*1250*/  LDC R27, c[0x0][0x444] ;  /* 0x00011100ff1b7b82 */ /* 0x000e620000000800 */
[----:B------:R-:W-:-:S04]  /*1260*/  IMAD R4, R214, UR6, R211 ;  /* 0x00000006d6047c24 */ /* 0x000fc8000f8e02d3 */
[----:B-1----:R-:W-:-:S07]  /*1270*/  IMAD R27, R4, R27, RZ ;  /* 0x0000001b041b7224 */ /* 0x002fce00078e02ff */
.L_x_1296:
        /* <DEDUP_REMOVED lines=88> */
.L_x_1298:
[----:B------:R-:W1:Y:S01]  /*1800*/  LDCU.64 UR10, c[0x0][0x5c0] ;  /* 0x0000b800ff0a77ac */ /* 0x000e620008000a00 */
[----:B------:R-:W-:-:S05]  /*1810*/  IADD3 R4, PT, PT, R241, R244, RZ ;  /* 0x000000f4f1047210 */ /* 0x000fca0007ffe0ff */
[C---:B-1----:R-:W-:Y:S02]  /*1820*/  IMAD R5, R4.reuse, UR11, RZ ;  /* 0x0000000b04057c24 */ /* 0x042fe4000f8e02ff */
[----:B------:R-:W-:-:S05]  /*1830*/  IMAD.WIDE.U32 R6, R4, UR10, RZ ;  /* 0x0000000a04067c25 */ /* 0x000fca000f8e00ff */
[----:B------:R-:W-:Y:S02]  /*1840*/  IADD3 R4, PT, PT, R7, R5, RZ ;  /* 0x0000000507047210 */ /* 0x000fe40007ffe0ff */
.L_x_1299:
        /* <DEDUP_REMOVED lines=11> */
.L_x_1300:
[----:B------:R-:W1:Y:S01]  /*1900*/  LDCU.64 UR6, c[0x0][0x5c8] ;  /* 0x0000b900ff0677ac */ /* 0x000e620008000a00 */
[----:B------:R-:W-:-:S05]  /*1910*/  IADD3 R241, PT, PT, R241, R244, RZ ;  /* 0x000000f4f1f17210 */ /* 0x000fca0007ffe0ff */
[C---:B-1----:R-:W-:Y:S02]  /*1920*/  IMAD R7, R241.reuse, UR7, RZ ;  /* 0x00000007f1077c24 */ /* 0x042fe4000f8e02ff */
[----:B------:R-:W-:-:S05]  /*1930*/  IMAD.WIDE.U32 R10, R241, UR6, RZ ;  /* 0x00000006f10a7c25 */ /* 0x000fca000f8e00ff */
[----:B------:R-:W-:Y:S02]  /*1940*/  IADD3 R7, PT, PT, R11, R7, RZ ;  /* 0x000000070b077210 */ /* 0x000fe40007ffe0ff */
.L_x_1301:
        /* <DEDUP_REMOVED lines=21> */
.L_x_1303:
[----:B------:R-:W-:Y:S05]  /*1aa0*/  BSYNC.RECONVERGENT B0 ;  /* 0x0000000000007941 */ /* 0x000fea0003800200 */
.L_x_1302:
        /* <DEDUP_REMOVED lines=12> */
.L_x_1305:
[----:B------:R-:W-:Y:S05]  /*1b70*/  BSYNC.RECONVERGENT B0 ;  /* 0x0000000000007941 */ /* 0x000fea0003800200 */
.L_x_1304:
        /* <DEDUP_REMOVED lines=18> */
.L_x_1307:
[----:B------:R-:W-:Y:S05]  /*1ca0*/  BSYNC.RECONVERGENT B0 ;  /* 0x0000000000007941 */ /* 0x000fea0003800200 */
.L_x_1306:
        /* <DEDUP_REMOVED lines=12> */
.L_x_1297:
        /* <DEDUP_REMOVED lines=13> */
[----:B------:R-:W-:Y:S01]  /*1e40*/  IADD3.X R27, PT, PT, R15, R27, R24, P0, !PT ;  /* 0x0000001b0f1b7210 */ /* 0x000fe200007fe418 */
[----:B------:R-:W3:Y:S01]  /*1e50*/  LDCU UR6, c[0x0][0x45c] ;  /* 0x00008b80ff0677ac */ /* 0x000ee20008000800 */
[----:B------:R-:W-:Y:S01]  /*1e60*/  ISETP.GE.AND P3, PT, R19, R18, PT ;  /* 0x000000121300720c */ /* 0x000fe20003f66270 */
[----:B------:R-:W-:-:S02]  /*1e70*/  IMAD.MOV.U32 R236, RZ, RZ, 0x7f800000 ;  /* 0x7f800000ffec7424 */ /* 0x000fc400078e00ff */
[----:B------:R-:W4:Y:S01]  /*1e80*/  @!P5 LDC.64 R4, c[0x0][0x390] ;  /* 0x0000e400ff04db82 */ /* 0x000f220000000a00 */
[----:B-1----:R-:W-:Y:S02]  /*1e90*/  IMAD R7, R11, UR4, RZ ;  /* 0x000000040b077c24 */ /* 0x002fe4000f8e02ff */
[----:B------:R-:W-:-:S04]  /*1ea0*/  IMAD.WIDE.U32 R24, R12, UR4, R26 ;  /* 0x000000040c187c25 */ /* 0x000fc8000f8e001a */
[----:B------:R-:W-:Y:S01]  /*1eb0*/  IMAD R7, R12, UR5, R7 ;  /* 0x000000050c077c24 */ /* 0x000fe2000f8e0207 */
[----:B------:R-:W1:Y:S01]  /*1ec0*/  LDCU.64 UR4, c[0x0][0x3d0] ;  /* 0x00007a00ff0477ac */ /* 0x000e620008000a00 */
[----:B------:R-:W-:Y:S02]  /*1ed0*/  @!P5 IMAD R15, R17, UR12, RZ ;  /* 0x0000000c110fdc24 */ /* 0x000fe4000f8e02ff */
[----:B------:R-:W-:Y:S02]  /*1ee0*/  IMAD.IADD R25, R25, 0x1, R7 ;  /* 0x0000000119197824 */ /* 0x000fe400078e0207 */
[----:B------:R-:W2:Y:S01]  /*1ef0*/  @!P6 LDC.64 R6, c[0x0][0x390] ;  /* 0x0000e400ff06eb82 */ /* 0x000ea20000000a00 */
[C---:B------:R-:W-:Y:S02]  /*1f00*/  @!P5 IMAD R15, R8.reuse, UR13, R15 ;  /* 0x0000000d080fdc24 */ /* 0x040fe4000f8e020f */
[----:B------:R-:W-:-:S04]  /*1f10*/  @!P5 IMAD.WIDE.U32 R28, R8, UR12, R24 ;  /* 0x0000000c081cdc25 */ /* 0x000fc8000f8e0018 */
[----:B------:R-:W-:Y:S02]  /*1f20*/  @!P5 IMAD.IADD R26, R29, 0x1, R15 ;  /* 0x000000011d1ad824 */ /* 0x000fe400078e020f */
[----:B------:R-:W-:Y:S01]  /*1f30*/  @!P6 IMAD.WIDE.U32 R24, R217, UR12, R24 ;  /* 0x0000000cd918ec25 */ /* 0x000fe2000f8e0018 */
[----:B----4-:R-:W-:-:S03]  /*1f40*/  @!P5 LEA R30, P0, R28, R4, 0x1 ;  /* 0x000000041c1ed211 */ /* 0x010fc600078008ff */
        /* <DEDUP_REMOVED lines=10> */
[----:B--2---:R-:W-:Y:S01]  /*1ff0*/  @!P6 LEA R22, P4, R24, R6, 0x1 ;  /* 0x000000061816e211 */ /* 0x004fe200078808ff */
        /* <DEDUP_REMOVED lines=25> */
[----:B------:R-:W2:Y:S01]  /*2190*/  @!P6 LDC.64 R8, c[0x0][0x388] ;  /* 0x0000e200ff08eb82 */ /* 0x000ea20000000a00 */
[----:B------:R-:W-:Y:S01]  /*21a0*/  @!P6 LDGSTS.E.BYPASS.LTC128B.128 [R221+0x12000], desc[UR20][R22.64+0x80] ;  /* 0x1200008016ddefae */ /* 0x000fe2000b981a14 */
[C---:B------:R-:W-:Y:S01]  /*21b0*/  @!P6 IMAD.WIDE.U32 R20, R217.reuse, UR14, R18 ;  /* 0x0000000ed914ec25 */ /* 0x040fe2000f8e0012 */
[----:B------:R-:W-:Y:S02]  /*21c0*/  CS2R R94, SRZ ;  /* 0x00000000005e7805 */ /* 0x000fe4000001ff00 */
[----:B------:R-:W-:Y:S01]  /*21d0*/  CS2R R92, SRZ ;  /* 0x00000000005c7805 */ /* 0x000fe2000001ff00 */
[----:B------:R4:W-:Y:S01]  /*21e0*/  @P6 STS.128 [R221+0x10000], RZ ;  /* 0x010000ffdd006388 */ /* 0x0009e20000000c00 */
[----:B------:R-:W-:Y:S01]  /*21f0*/  @!P6 IMAD R18, R217, UR15, R21 ;  /* 0x0000000fd912ec24 */ /* 0x000fe2000f8e0215 */
[----:B------:R-:W-:Y:S01]  /*2200*/  CS2R R98, SRZ ;  /* 0x0000000000627805 */ /* 0x000fe2000001ff00 */
[----:B------:R-:W3:Y:S01]  /*2210*/  @!P5 LDC.64 R6, c[0x0][0x388] ;  /* 0x0000e200ff06db82 */ /* 0x000ee20000000a00 */
        /* <DEDUP_REMOVED lines=18> */
[C---:B--2---:R-:W-:Y:S01]  /*2340*/  @!P6 LEA R8, P0, R20.reuse, R8, 0x1 ;  /* 0x000000081408e211 */ /* 0x044fe200078008ff */
[----:B------:R-:W-:Y:S01]  /*2350*/  @!P5 LDGSTS.E.BYPASS.LTC128B.128 [R221+0x13000], desc[UR20][R30.64+0x80] ;  /* 0x130000801edddfae */ /* 0x000fe2000b981a14 */
[----:B------:R-:W-:Y:S02]  /*2360*/  CS2R R80, SRZ ;  /* 0x0000000000507805 */ /* 0x000fe4000001ff00 */
[----:B------:R-:W-:Y:S02]  /*2370*/  CS2R R74, SRZ ;  /* 0x00000000004a7805 */ /* 0x000fe4000001ff00 */
[----:B------:R-:W-:Y:S01]  /*2380*/  @!P6 LEA.HI.X R9, R20, R9, R18, 0x1, P0 ;  /* 0x000000091409e211 */ /* 0x000fe200000f0c12 */
[----:B------:R-:W0:Y:S01]  /*2390*/  LDGDEPBAR ;  /* 0x00000000000079af */ /* 0x000e220000000000 */
[----:B------:R-:W-:Y:S02]  /*23a0*/  CS2R R72, SRZ ;  /* 0x0000000000487805 */ /* 0x000fe4000001ff00 */
[----:B------:R-:W-:-:S02]  /*23b0*/  CS2R R70, SRZ ;  /* 0x0000000000467805 */ /* 0x000fc4000001ff00 */
[C---:B---3--:R-:W-:Y:S01]  /*23c0*/  @!P5 LEA R6, P0, R16.reuse, R6, 0x1 ;  /* 0x000000061006d211 */ /* 0x048fe200078008ff */
        /* <DEDUP_REMOVED lines=18> */
[----:B------:R-:W-:Y:S01]  /*24f0*/  CS2R R26, SRZ ;  /* 0x00000000001a7805 */ /* 0x000fe2000001ff00 */
[----:B------:R-:W2:Y:S01]  /*2500*/  LDCU UR5, c[0x0][0x3e0] ;  /* 0x00007c00ff0577ac */ /* 0x000ea20008000800 */
        /* <DEDUP_REMOVED lines=33> */
[----:B------:R-:W-:-:S02]  /*2720*/  CS2R R30, SRZ ;  /* 0x00000000001e7805 */ /* 0x000fc4000001ff00 */
[----:B------:R-:W-:Y:S02]  /*2730*/  CS2R R24, SRZ ;  /* 0x0000000000187805 */ /* 0x000fe4000001ff00 */
[----:B------:R-:W-:Y:S02]  /*2740*/  CS2R R22, SRZ ;  /* 0x0000000000167805 */ /* 0x000fe4000001ff00 */
[----:B------:R-:W-:Y:S02]  /*2750*/  CS2R R20, SRZ ;  /* 0x0000000000147805 */ /* 0x000fe4000001ff00 */
[----:B---3--:R-:W-:Y:S01]  /*2760*/  LOP3.LUT R9, R4, 0x6, RZ, 0xc0, !PT ;  /* 0x0000000604097812 */ /* 0x008fe200078ec0ff */
[--C-:B------:R-:W-:Y:S01]  /*2770*/  IMAD.IADD R197, R212, 0x1, R5.reuse ;  /* 0x00000001d4c57824 */ /* 0x100fe200078e0205 */
[----:B-1----:R-:W-:Y:S01]  /*2780*/  USHF.L.U32 UR4, UR4, 0x6, URZ ;  /* 0x0000000604047899 */ /* 0x002fe200080006ff */
[----:B------:R-:W-:Y:S01]  /*2790*/  IMAD.IADD R196, R210, 0x1, R5 ;  /* 0x00000001d2c47824 */ /* 0x000fe200078e0205 */
        /* <DEDUP_REMOVED lines=20> */
.L_x_1313:
[----:B------:R-:W0:Y:S01]  /*28e0*/  LDGDEPBAR ;  /* 0x00000000000079af */ /* 0x000e220000000000 */
[-C--:B------:R-:W-:Y:S02]  /*28f0*/  IADD3 R181, PT, PT, R209, R197.reuse, RZ ;  /* 0x000000c5d1b57210 */ /* 0x080fe40007ffe0ff */
[----:B------:R-:W-:Y:S02]  /*2900*/  LEA R186, P0, R213, R228, 0x2 ;  /* 0x000000e4d5ba7211 */ /* 0x000fe400078010ff */
[----:B------:R-:W-:Y:S02]  /*2910*/  IADD3 R182, PT, PT, R207, R197, RZ ;  /* 0x000000c5cfb67210 */ /* 0x000fe40007ffe0ff */
[----:B------:R-:W-:Y:S02]  /*2920*/  LEA.HI.X R187, R213, R229, RZ, 0x2, P0 ;  /* 0x000000e5d5bb7211 */ /* 0x000fe400000f14ff */
[----:B------:R-:W-:Y:S01]  /*2930*/  IADD3 R180, PT, PT, R209, R182, RZ ;  /* 0x000000b6d1b47210 */ /* 0x000fe20007ffe0ff */
[----:B------:R-:W-:Y:S04]  /*2940*/  DEPBAR.LE SB0, 0x0 ;  /* 0x000080000000791a */ /* 0x000fe80000000000 */
[----:B------:R-:W-:Y:S06]  /*2950*/  BAR.SYNC.DEFER_BLOCKING 0x0 ;  /* 0x0000000000007b1d */ /* 0x000fec0000010000 */
[----:B------:R-:W-:Y:S06]  /*2960*/  LDSM.16.M88.4 R52, [R197] ;  /* 0x00000000c534783b */ /* 0x000fec0000000200 */
[----:B------:R-:W4:Y:S06]  /*2970*/  LDSM.16.M88.4 R56, [R208+-0x4000] ;  /* 0xffc00000d038783b */ /* 0x000f2c0000000200 */
[----:B------:R-:W2:Y:S06]  /*2980*/  LDSM.16.M88.4 R60, [R208+-0x3800] ;  /* 0xffc80000d03c783b */ /* 0x000eac0000000200 */
[----:B------:R-:W-:Y:S06]  /*2990*/  LDSM.16.M88.4 R64, [R181] ;  /* 0x00000000b540783b */ /* 0x000fec0000000200 */
[----:B------:R-:W3:Y:S06]  /*29a0*/  LDSM.16.M88.4 R100, [R198+-0x4000] ;  /* 0xffc00000c664783b */ /* 0x000eec0000000200 */
[----:B------:R-:W1:Y:S06]  /*29b0*/  LDSM.16.M88.4 R104, [R198+-0x3800] ;  /* 0xffc80000c668783b */ /* 0x000e6c0000000200 */
[----:B------:R-:W-:Y:S06]  /*29c0*/  LDSM.16.M88.4 R108, [R182] ;  /* 0x00000000b66c783b */ /* 0x000fec0000000200 */
[----:B------:R-:W1:Y:S01]  /*29d0*/  LDSM.16.M88.4 R112, [R206+-0x4000] ;  /* 0xffc00000ce70783b */ /* 0x000e620000000200 */
[C---:B----4-:R-:W-:Y:S05]  /*29e0*/  HMMA.16816.F32.BF16 R4, R52.reuse, R56, RZ ;  /* 0x000000383404723c */ /* 0x050fea00000418ff */
[----:B-----5:R-:W5:Y:S06]  /*29f0*/  LDG.E R184, desc[UR20][R186.64] ;  /* 0x00000014bab87981 */ /* 0x020f6c000c1e1900 */
[----:B------:R4:W5:Y:S01]  /*2a00*/  LDG.E R183, desc[UR20][R186.64+0x20] ;  /* 0x00002014bab77981 */ /* 0x000962000c1e1900 */
[C---:B------:R-:W-:Y:S05]  /*2a10*/  HMMA.16816.F32.BF16 R8, R52.reuse, R58, RZ ;  /* 0x0000003a3408723c */ /* 0x040fea00000418ff */
[----:B------:R-:W-:Y:S03]  /*2a20*/  LDSM.16.M88.4 R56, [R180] ;  /* 0x00000000b438783b */ /* 0x000fe60000000200 */
[C---:B--2---:R-:W-:Y:S08]  /*2a30*/  HMMA.16816.F32.BF16 R12, R52.reuse, R60, RZ ;  /* 0x0000003c340c723c */ /* 0x044ff000000418ff */
[----:B------:R-:W-:Y:S01]  /*2a40*/  HMMA.16816.F32.BF16 R16, R52, R62, RZ ;  /* 0x0000003e3410723c */ /* 0x000fe200000418ff */
[----:B------:R-:W2:Y:S06]  /*2a50*/  LDSM.16.M88.4 R52, [R206+-0x3800] ;  /* 0xffc80000ce34783b */ /* 0x000eac0000000200 */
[----:B------:R-:W4:Y:S01]  /*2a60*/  LDSM.16.M88.4 R60, [R205+-0x4000] ;  /* 0xffc00000cd3c783b */ /* 0x000f220000000200 */
[C---:B---3--:R-:W-:Y:S08]  /*2a70*/  HMMA.16816.F32.BF16 R4, R64.reuse, R100, R4 ;  /* 0x000000644004723c */ /* 0x048ff00000041804 */
[C---:B------:R-:W-:Y:S01]  /*2a80*/  HMMA.16816.F32.BF16 R8, R64.reuse, R102, R8 ;  /* 0x000000664008723c */ /* 0x040fe20000041808 */
[----:B------:R-:W-:Y:S07]  /*2a90*/  LDSM.16.M88.4 R100, [R197+0x2000] ;  /* 0x00200000c564783b */ /* 0x000fee0000000200 */
[C---:B-1----:R-:W-:Y:S08]  /*2aa0*/  HMMA.16816.F32.BF16 R12, R64.reuse, R104, R12 ;  /* 0x00000068400c723c */ /* 0x042ff0000004180c */
[----:B------:R-:W-:Y:S01]  /*2ab0*/  HMMA.16816.F32.BF16 R16, R64, R106, R16 ;  /* 0x0000006a4010723c */ /* 0x000fe20000041810 */
[----:B------:R-:W1:Y:S06]  /*2ac0*/  LDSM.16.M88.4 R64, [R205+-0x3800] ;  /* 0xffc80000cd40783b */ /* 0x000e6c0000000200 */
[----:B------:R-:W3:Y:S01]  /*2ad0*/  LDSM.16.M88.4 R104, [R208+-0x2000] ;  /* 0xffe00000d068783b */ /* 0x000ee20000000200 */
[C---:B------:R-:W-:Y:S08]  /*2ae0*/  HMMA.16816.F32.BF16 R4, R108.reuse, R112, R4 ;  /* 0x000000706c04723c */ /* 0x040ff00000041804 */
[C---:B------:R-:W-:Y:S01]  /*2af0*/  HMMA.16816.F32.BF16 R8, R108.reuse, R114, R8 ;  /* 0x000000726c08723c */ /* 0x040fe20000041808 */
[----:B------:R-:W-:Y:S07]  /*2b00*/  LDSM.16.M88.4 R112, [R198+-0x2000] ;  /* 0xffe00000c670783b */ /* 0x000fee0000000200 */
[C---:B--2---:R-:W-:Y:S08]  /*2b10*/  HMMA.16816.F32.BF16 R12, R108.reuse, R52, R12 ;  /* 0x000000346c0c723c */ /* 0x044ff0000004180c */
[----:B------:R-:W-:Y:S01]  /*2b20*/  HMMA.16816.F32.BF16 R16, R108, R54, R16 ;  /* 0x000000366c10723c */ /* 0x000fe20000041810 */
[----:B------:R-:W2:Y:S06]  /*2b30*/  LDSM.16.M88.4 R52, [R208+-0x1800] ;  /* 0xffe80000d034783b */ /* 0x000eac0000000200 */
[----:B------:R-:W2:Y:S01]  /*2b40*/  LDSM.16.M88.4 R108, [R181+0x2000] ;  /* 0x00200000b56c783b */ /* 0x000ea20000000200 */
[C---:B----4-:R-:W-:Y:S08]  /*2b50*/  HMMA.16816.F32.BF16 R4, R56.reuse, R60, R4 ;  /* 0x0000003c3804723c */ /* 0x050ff00000041804 */
[C---:B------:R-:W-:Y:S01]  /*2b60*/  HMMA.16816.F32.BF16 R8, R56.reuse, R62, R8 ;  /* 0x0000003e3808723c */ /* 0x040fe20000041808 */
[----:B------:R-:W-:Y:S07]  /*2b70*/  LDSM.16.M88.4 R60, [R182+0x2000] ;  /* 0x00200000b63c783b */ /* 0x000fee0000000200 */
[C---:B-1----:R-:W-:Y:S08]  /*2b80*/  HMMA.16816.F32.BF16 R12, R56.reuse, R64, R12 ;  /* 0x00000040380c723c */ /* 0x042ff0000004180c */
[----:B------:R-:W-:Y:S01]  /*2b90*/  HMMA.16816.F32.BF16 R16, R56, R66, R16 ;  /* 0x000000423810723c */ /* 0x000fe20000041810 */
[----:B------:R-:W1:Y:S06]  /*2ba0*/  LDSM.16.M88.4 R56, [R198+-0x1800] ;  /* 0xffe80000c638783b */ /* 0x000e6c0000000200 */
[----:B------:R-:W4:Y:S01]  /*2bb0*/  LDSM.16.M88.4 R64, [R206+-0x2000] ;  /* 0xffe00000ce40783b */ /* 0x000f220000000200 */
[C---:B---3--:R-:W-:Y:S08]  /*2bc0*/  HMMA.16816.F32.BF16 R4, R100.reuse, R104, R4 ;  /* 0x000000686404723c */ /* 0x048ff00000041804 */
[C---:B------:R-:W-:Y:S01]  /*2bd0*/  HMMA.16816.F32.BF16 R8, R100.reuse, R106, R8 ;  /* 0x0000006a6408723c */ /* 0x040fe20000041808 */
[----:B------:R-:W-:Y:S07]  /*2be0*/  LDSM.16.M88.4 R104, [R205+-0x2000] ;  /* 0xffe00000cd68783b */ /* 0x000fee0000000200 */
[C---:B--2---:R-:W-:Y:S08]  /*2bf0*/  HMMA.16816.F32.BF16 R12, R100.reuse, R52, R12 ;  /* 0x00000034640c723c */ /* 0x044ff0000004180c */
[----:B------:R-:W-:Y:S01]  /*2c00*/  HMMA.16816.F32.BF16 R16, R100, R54, R16 ;  /* 0x000000366410723c */ /* 0x000fe20000041810 */
[----:B------:R-:W2:Y:S06]  /*2c10*/  LDSM.16.M88.4 R52, [R206+-0x1800] ;  /* 0xffe80000ce34783b */ /* 0x000eac0000000200 */
[----:B------:R-:W3:Y:S01]  /*2c20*/  LDSM.16.M88.4 R100, [R180+0x2000] ;  /* 0x00200000b464783b */ /* 0x000ee20000000200 */
[C---:B------:R-:W-:Y:S08]  /*2c30*/  HMMA.16816.F32.BF16 R4, R108.reuse, R112, R4 ;  /* 0x000000706c04723c */ /* 0x040ff00000041804 */
[C---:B------:R-:W-:Y:S03]  /*2c40*/  HMMA.16816.F32.BF16 R8, R108.reuse, R114, R8 ;  /* 0x000000726c08723c */ /* 0x040fe60000041808 */
[----:B------:R-:W-:Y:S04]  /*2c50*/  SHF.L.U32 R114, R240, 0x6, RZ ;  /* 0x00000006f0727819 */ /* 0x000fe800000006ff */
[----:B------:R-:W-:Y:S01]  /*2c60*/  ISETP.GE.AND P0, PT, R114, R238, PT ;  /* 0x000000ee7200720c */ /* 0x000fe20003f06270 */
[C---:B-1----:R-:W-:Y:S08]  /*2c70*/  HMMA.16816.F32.BF16 R12, R108.reuse, R56, R12 ;  /* 0x000000386c0c723c */ /* 0x042ff0000004180c */
[----:B------:R-:W-:Y:S08]  /*2c80*/  HMMA.16816.F32.BF16 R16, R108, R58, R16 ;  /* 0x0000003a6c10723c */ /* 0x000ff00000041810 */
[C---:B----4-:R-:W-:Y:S08]  /*2c90*/  HMMA.16816.F32.BF16 R4, R60.reuse, R64, R4 ;  /* 0x000000403c04723c */ /* 0x050ff00000041804 */
[C---:B------:R-:W-:Y:S08]  /*2ca0*/  HMMA.16816.F32.BF16 R8, R60.reuse, R66, R8 ;  /* 0x000000423c08723c */ /* 0x040ff00000041808 */
[C---:B--2---:R-:W-:Y:S08]  /*2cb0*/  HMMA.16816.F32.BF16 R12, R60.reuse, R52, R12 ;  /* 0x000000343c0c723c */ /* 0x044ff0000004180c */
[----:B------:R-:W-:Y:S01]  /*2cc0*/  HMMA.16816.F32.BF16 R16, R60, R54, R16 ;  /* 0x000000363c10723c */ /* 0x000fe20000041810 */
[----:B------:R-:W1:Y:S07]  /*2cd0*/  LDSM.16.M88.4 R52, [R205+-0x1800] ;  /* 0xffe80000cd34783b */ /* 0x000e6e0000000200 */
        /* <DEDUP_REMOVED lines=62> */
.L_x_1309:
[----:B------:R-:W2:Y:S01]  /*30c0*/  LDC R5, c[0x0][0x504] ;  /* 0x00014100ff057b82 */ /* 0x000ea20000000800 */
[----:B------:R-:W-:Y:S02]  /*30d0*/  IMAD.IADD R114, R213, 0x1, R114 ;  /* 0x00000001d5727824 */ /* 0x000fe400078e0272 */
[C---:B------:R-:W-:Y:S05]  /*30e0*/  VIADD R16, R222.reuse, 0x1 ;  /* 0x00000001de107836 */ /* 0x040fea0000000000 */
[----:B------:R-:W3:Y:S01]  /*30f0*/  LDC R7, c[0x0][0x508] ;  /* 0x00014200ff077b82 */ /* 0x000ee20000000800 */
[C---:B------:R-:W-:Y:S02]  /*3100*/  VIADD R14, R222.reuse, 0x8 ;  /* 0x00000008de0e7836 */ /* 0x040fe40000000000 */
[C---:B------:R-:W-:Y:S02]  /*3110*/  VIADD R4, R222.reuse, 0x19 ;  /* 0x00000019de047836 */ /* 0x040fe40000000000 */
[C---:B------:R-:W-:Y:S02]  /*3120*/  VIADD R12, R222.reuse, 0x9 ;  /* 0x00000009de0c7836 */ /* 0x040fe40000000000 */
[C---:B------:R-:W-:Y:S02]  /*3130*/  VIADD R10, R222.reuse, 0x10 ;  /* 0x00000010de0a7836 */ /* 0x040fe40000000000 */
[C---:B------:R-:W-:Y:S02]  /*3140*/  VIADD R8, R222.reuse, 0x11 ;  /* 0x00000011de087836 */ /* 0x040fe40000000000 */
[----:B------:R-:W-:Y:S01]  /*3150*/  VIADD R6, R222, 0x18 ;  /* 0x00000018de067836 */ /* 0x000fe20000000000 */
[C-C-:B--2---:R-:W-:Y:S02]  /*3160*/  IADD3 R5, PT, PT, R239.reuse, -R5, -R242.reuse ;  /* 0x80000005ef057210 */ /* 0x144fe40007ffe8f2 */
[----:B---3--:R-:W-:Y:S03]  /*3170*/  IADD3 R7, PT, PT, R239, R7, -R242 ;  /* 0x00000007ef077210 */ /* 0x008fe60007ffe8f2 */
[C---:B------:R-:W-:Y:S02]  /*3180*/  IMAD.IADD R5, R114.reuse, 0x1, R5 ;  /* 0x0000000172057824 */ /* 0x040fe400078e0205 */
[----:B------:R-:W-:Y:S03]  /*3190*/  IMAD.IADD R18, R114, 0x1, R7 ;  /* 0x0000000172127824 */ /* 0x000fe600078e0207 */
[----:B------:R-:W-:Y:S02]  /*31a0*/  VIMNMX R7, PT, PT, RZ, R5, !PT ;  /* 0x00000005ff077248 */ /* 0x000fe40007fe0100 */
[----:B------:R-:W-:Y:S02]  /*31b0*/  VIADDMNMX R5, R5, 0x8, RZ, !PT ;  /* 0x0000000805057846 */ /* 0x000fe400078001ff */
[-C--:B------:R-:W-:Y:S02]  /*31c0*/  ISETP.GE.AND P1, PT, R222, R7.reuse, PT ;  /* 0x00000007de00720c */ /* 0x080fe40003f26270 */
[-C--:B------:R-:W-:Y:S02]  /*31d0*/  ISETP.GE.AND P0, PT, R16, R7.reuse, PT ;  /* 0x000000071000720c */ /* 0x080fe40003f06270 */
[----:B------:R-:W-:Y:S02]  /*31e0*/  FSEL R66, R185, -INF , P1 ;  /* 0xff800000b9427808 */ /* 0x000fe40000800000 */
[-C--:B------:R-:W-:Y:S02]  /*31f0*/  ISETP.GE.AND P6, PT, R14, R7.reuse, PT ;  /* 0x000000070e00720c */ /* 0x080fe40003fc6270 */
[-C--:B------:R-:W-:Y:S02]  /*3200*/  ISETP.GE.AND P1, PT, R4, R7.reuse, PT ;  /* 0x000000070400720c */ /* 0x080fe40003f26270 */
[----:B------:R-:W-:Y:S02]  /*3210*/  FSEL R108, R186, -INF , P0 ;  /* 0xff800000ba6c7808 */ /* 0x000fe40000000000 */
[----:B-1----:R-:W-:Y:S02]  /*3220*/  FSEL R109, R189, -INF , P6 ;  /* 0xff800000bd6d7808 */ /* 0x002fe40003000000 */
[----:B------:R-:W-:Y:S02]  /*3230*/  FSEL R113, R251, -INF , P1 ;  /* 0xff800000fb717808 */ /* 0x000fe40000800000 */
[-C--:B------:R-:W-:Y:S02]  /*3240*/  ISETP.GE.AND P5, PT, R12, R7.reuse, PT ;  /* 0x000000070c00720c */ /* 0x080fe40003fa6270 */
[-C--:B------:R-:W-:Y:S02]  /*3250*/  ISETP.GE.AND P4, PT, R10, R7.reuse, PT ;  /* 0x000000070a00720c */ /* 0x080fe40003f86270 */
[-C--:B------:R-:W-:Y:S02]  /*3260*/  ISETP.GE.AND P3, PT, R8, R7.reuse, PT ;  /* 0x000000070800720c */ /* 0x080fe40003f66270 */
[----:B------:R-:W-:Y:S02]  /*3270*/  ISETP.GE.AND P2, PT, R6, R7, PT ;  /* 0x000000070600720c */ /* 0x000fe40003f46270 */
[-C--:B------:R-:W-:Y:S02]  /*3280*/  ISETP.GE.AND P0, PT, R222, R5.reuse, PT ;  /* 0x00000005de00720c */ /* 0x080fe40003f06270 */
[-C--:B------:R-:W-:Y:S02]  /*3290*/  ISETP.GE.AND P6, PT, R16, R5.reuse, PT ;  /* 0x000000051000720c */ /* 0x080fe40003fc6270 */
[-C--:B------:R-:W-:Y:S02]  /*32a0*/  ISETP.GE.AND P1, PT, R6, R5.reuse, PT ;  /* 0x000000050600720c */ /* 0x080fe40003f26270 */
[--C-:B------:R-:W-:Y:S02]  /*32b0*/  VIADDMNMX R7, R18, 0x1, R239.reuse, PT ;  /* 0x0000000112077846 */ /* 0x100fe400038001ef */
        /* <DEDUP_REMOVED lines=50> */
.L_x_1310:
        /* <DEDUP_REMOVED lines=9> */
[----:B------:R-:W-:Y:S01]  /*3670*/  ISETP.GT.AND P1, PT, R240, R223, PT ;  /* 0x000000dff000720c */ /* 0x000fe20003f24270 */
[--C-:B------:R-:W-:Y:S01]  /*3680*/  FFMA.FTZ R114, R66, UR6, -R100.reuse ;  /* 0x0000000642727c23 */ /* 0x100fe20008010864 */
[----:B------:R-:W-:Y:S01]  /*3690*/  FFMA.FTZ R108, R108, UR6, -R100 ;  /* 0x000000066c6c7c23 */ /* 0x000fe20008010864 */
[----:B------:R-:W1:Y:S01]  /*36a0*/  S2R R66, SR_TID.X ;  /* 0x0000000000427919 */ /* 0x000e620000002100 */
[----:B------:R-:W-:Y:S01]  /*36b0*/  FFMA.FTZ R182, R106, UR6, -R64 ;  /* 0x000000066ab67c23 */ /* 0x000fe20008010840 */
[----:B------:R-:W-:Y:S01]  /*36c0*/  FFMA.FTZ R110, R109, UR6, -R100 ;  /* 0x000000066d6e7c23 */ /* 0x000fe20008010864 */
[----:B------:R-:W-:Y:S01]  /*36d0*/  FFMA.FTZ R112, R111, UR6, -R64 ;  /* 0x000000066f707c23 */ /* 0x000fe20008010840 */
[----:B------:R-:W-:Y:S01]  /*36e0*/  FFMA.FTZ R106, R104, UR6, -R100 ;  /* 0x00000006686a7c23 */ /* 0x000fe20008010864 */
[----:B------:R2:W-:Y:S01]  /*36f0*/  MUFU.EX2 R109, R182 ;  /* 0x000000b6006d7308 */ /* 0x0005e20000000800 */
[----:B------:R-:W-:Y:S01]  /*3700*/  FFMA.FTZ R104, R107, UR6, -R64 ;  /* 0x000000066b687c23 */ /* 0x000fe20008010840 */
[----:B------:R-:W-:Y:S01]  /*3710*/  FFMA.FTZ R181, R181, UR6, -R100 ;  /* 0x00000006b5b57c23 */ /* 0x000fe20008010864 */
[--C-:B------:R-:W-:Y:S07]  /*3720*/  FFMA.FTZ R115, R115, UR6, -R64.reuse ;  /* 0x0000000673737c23 */ /* 0x100fee0008010840 */
[----:B------:R3:W-:Y:S01]  /*3730*/  MUFU.EX2 R111, R108 ;  /* 0x0000006c006f7308 */ /* 0x0007e20000000800 */
[----:B------:R-:W-:Y:S01]  /*3740*/  FFMA.FTZ R188, -R188, R188, 1 ;  /* 0x3f800000bcbc7423 */ /* 0x000fe200000101bc */
[----:B------:R-:W-:Y:S01]  /*3750*/  FMUL.FTZ R185, R185, UR7 ;  /* 0x00000007b9b97c20 */ /* 0x000fe20008410000 */
[----:B------:R-:W-:Y:S07]  /*3760*/  FFMA.FTZ R189, -R189, R189, 1 ;  /* 0x3f800000bdbd7423 */ /* 0x000fee00000101bd */
[----:B------:R4:W-:Y:S01]  /*3770*/  MUFU.EX2 R107, R106 ;  /* 0x0000006a006b7308 */ /* 0x0009e20000000800 */
[----:B------:R-:W-:Y:S01]  /*3780*/  FMUL.FTZ R188, R188, UR7 ;  /* 0x00000007bcbc7c20 */ /* 0x000fe20008410000 */
[----:B------:R-:W-:Y:S01]  /*3790*/  FFMA.FTZ R190, -R190, R190, 1 ;  /* 0x3f800000bebe7423 */ /* 0x000fe200000101be */
[----:B------:R-:W-:Y:S07]  /*37a0*/  FFMA.FTZ R191, -R191, R191, 1 ;  /* 0x3f800000bfbf7423 */ /* 0x000fee00000101bf */
[----:B------:R-:W1:Y:S01]  /*37b0*/  MUFU.EX2 R114, R114 ;  /* 0x0000007200727308 */ /* 0x000e620000000800 */
[----:B------:R-:W-:Y:S01]  /*37c0*/  FFMA.FTZ R192, -R192, R192, 1 ;  /* 0x3f800000c0c07423 */ /* 0x000fe200000101c0 */
[--C-:B--2---:R-:W-:Y:S01]  /*37d0*/  FFMA.FTZ R182, R102, UR6, -R64.reuse ;  /* 0x0000000666b67c23 */ /* 0x104fe20008010840 */
[----:B------:R-:W-:Y:S07]  /*37e0*/  FFMA.FTZ R102, R105, UR6, -R64 ;  /* 0x0000000669667c23 */ /* 0x000fee0008010840 */
[----:B------:R-:W2:Y:S01]  /*37f0*/  MUFU.EX2 R112, R112 ;  /* 0x0000007000707308 */ /* 0x000ea20000000800 */
[----:B------:R-:W-:Y:S01]  /*3800*/  FFMA.FTZ R193, -R193, R193, 1 ;  /* 0x3f800000c1c17423 */ /* 0x000fe200000101c1 */
[--C-:B---3--:R-:W-:Y:S01]  /*3810*/  FFMA.FTZ R108, R101, UR6, -R100.reuse ;  /* 0x00000006656c7c23 */ /* 0x108fe20008010864 */
[----:B------:R-:W-:Y:S07]  /*3820*/  FFMA.FTZ R194, -R194, R194, 1 ;  /* 0x3f800000c2c27423 */ /* 0x000fee00000101c2 */
[----:B------:R3:W-:Y:S01]  /*3830*/  MUFU.EX2 R101, R182 ;  /* 0x000000b600657308 */ /* 0x0007e20000000800 */
[----:B------:R-:W-:Y:S01]  /*3840*/  FFMA.FTZ R195, -R195, R195, 1 ;  /* 0x3f800000c3c37423 */ /* 0x000fe200000101c3 */
[--C-:B----4-:R-:W-:Y:S01]  /*3850*/  FFMA.FTZ R106, R67, UR6, -R100.reuse ;  /* 0x00000006436a7c23 */ /* 0x110fe20008010864 */
[----:B------:R-:W-:Y:S07]  /*3860*/  FFMA.FTZ R100, R113, UR6, -R100 ;  /* 0x0000000671647c23 */ /* 0x000fee0008010864 */
[----:B------:R2:W-:Y:S01]  /*3870*/  MUFU.EX2 R105, R181 ;  /* 0x000000b500697308 */ /* 0x0005e20000000800 */
[----:B------:R-:W-:Y:S01]  /*3880*/  MOV R113, 0x10 ;  /* 0x0000001000717802 */ /* 0x000fe20000000f00 */
[----:B------:R-:W-:Y:S01]  /*3890*/  FFMA.FTZ R245, -R245, R245, 1 ;  /* 0x3f800000f5f57423 */ /* 0x000fe200000101f5 */
[----:B------:R-:W-:Y:S07]  /*38a0*/  FFMA.FTZ R250, -R250, R250, 1 ;  /* 0x3f800000fafa7423 */ /* 0x000fee00000101fa */
[----:B------:R-:W4:Y:S01]  /*38b0*/  MUFU.EX2 R110, R110 ;  /* 0x0000006e006e7308 */ /* 0x000f220000000800 */
[----:B------:R-:W-:Y:S01]  /*38c0*/  FFMA.FTZ R251, -R251, R251, 1 ;  /* 0x3f800000fbfb7423 */ /* 0x000fe200000101fb */
[----:B------:R-:W-:Y:S01]  /*38d0*/  FFMA.FTZ R252, -R252, R252, 1 ;  /* 0x3f800000fcfc7423 */ /* 0x000fe200000101fc */
[----:B------:R-:W-:Y:S07]  /*38e0*/  FFMA.FTZ R180, -R180, R180, 1 ;  /* 0x3f800000b4b47423 */ /* 0x000fee00000101b4 */
[----:B------:R4:W-:Y:S01]  /*38f0*/  MUFU.EX2 R67, R115 ;  /* 0x0000007300437308 */ /* 0x0009e20000000800 */
[----:B------:R-:W-:Y:S01]  /*3900*/  FMUL.FTZ R192, R192, UR7 ;  /* 0x00000007c0c07c20 */ /* 0x000fe20008410000 */
[----:B------:R-:W-:Y:S01]  /*3910*/  FMUL.FTZ R245, R245, UR7 ;  /* 0x00000007f5f57c20 */ /* 0x000fe20008410000 */
[----:B------:R-:W-:Y:S07]  /*3920*/  FMUL.FTZ R250, R250, UR7 ;  /* 0x00000007fafa7c20 */ /* 0x000fee0008410000 */
[----:B------:R-:W4:Y:S01]  /*3930*/  MUFU.EX2 R104, R104 ;  /* 0x0000006800687308 */ /* 0x000f220000000800 */
[----:B------:R-:W-:Y:S01]  /*3940*/  FMUL.FTZ R251, R251, UR7 ;  /* 0x00000007fbfb7c20 */ /* 0x000fe20008410000 */
[----:B------:R-:W-:Y:S08]  /*3950*/  FMUL.FTZ R252, R252, UR7 ;  /* 0x00000007fcfc7c20 */ /* 0x000ff00008410000 */
[----:B------:R-:W-:Y:S10]  /*3960*/  MUFU.EX2 R108, R108 ;  /* 0x0000006c006c7308 */ /* 0x000ff40000000800 */
[----:B------:R-:W-:Y:S10]  /*3970*/  MUFU.EX2 R102, R102 ;  /* 0x0000006600667308 */ /* 0x000ff40000000800 */
[----:B------:R-:W-:Y:S01]  /*3980*/  MUFU.EX2 R106, R106 ;  /* 0x0000006a006a7308 */ /* 0x000fe20000000800 */
[----:B-1----:R-:W-:Y:S01]  /*3990*/  LOP3.LUT P0, RZ, R66, 0x4, RZ, 0xc0, !PT ;  /* 0x0000000442ff7812 */ /* 0x002fe2000780c0ff */
[--C-:B------:R-:W-:Y:S01]  /*39a0*/  FFMA.FTZ R66, R103, UR6, -R64.reuse ;  /* 0x0000000667427c23 */ /* 0x100fe20008010840 */
[----:B------:R-:W-:Y:S01]  /*39b0*/  FFMA.FTZ R64, R65, UR6, -R64 ;  /* 0x0000000641407c23 */ /* 0x000fe20008010840 */
[----:B---3--:R-:W-:Y:S06]  /*39c0*/  F2FP.BF16.F32.PACK_AB R182, R111, R114 ;  /* 0x000000726fb6723e */ /* 0x008fec00000010ff */
[----:B------:R1:W-:Y:S01]  /*39d0*/  MUFU.EX2 R103, R100 ;  /* 0x0000006400677308 */ /* 0x0003e20000000800 */
[----:B--2---:R-:W-:Y:S02]  /*39e0*/  F2FP.BF16.F32.PACK_AB R181, R109, R112 ;  /* 0x000000706db5723e */ /* 0x004fe400000010ff */
[----:B------:R-:W-:Y:S07]  /*39f0*/  SEL R113, R113, 0xfffffff0, !P0 ;  /* 0xfffffff071717807 */ /* 0x000fee0004000000 */
[----:B------:R2:W-:Y:S01]  /*3a00*/  MUFU.EX2 R65, R64 ;  /* 0x0000004000417308 */ /* 0x0005e20000000800 */
[----:B----4-:R-:W-:Y:S01]  /*3a10*/  F2FP.BF16.F32.PACK_AB R115, R107, R110 ;  /* 0x0000006e6b73723e */ /* 0x010fe200000010ff */
[----:B------:R3:W-:Y:S01]  /*3a20*/  STS [R220], R182 ;  /* 0x000000b6dc007388 */ /* 0x0007e20000000800 */
[----:B------:R-:W-:Y:S07]  /*3a30*/  F2FP.BF16.F32.PACK_AB R17, R101, R104 ;  /* 0x000000686511723e */ /* 0x000fee00000010ff */
[----:B------:R-:W4:Y:S01]  /*3a40*/  MUFU.EX2 R66, R66 ;  /* 0x0000004200427308 */ /* 0x000f220000000800 */
[----:B------:R3:W-:Y:S01]  /*3a50*/  STS [R220+0x400], R181 ;  /* 0x000400b5dc007388 */ /* 0x0007e20000000800 */
[-C--:B-1----:R-:W-:Y:S02]  /*3a60*/  IADD3 R100, PT, PT, R243, R113.reuse, RZ ;  /* 0x00000071f3647210 */ /* 0x082fe40007ffe0ff */
[----:B--2---:R-:W-:Y:S02]  /*3a70*/  IADD3 R64, PT, PT, R220, R113, RZ ;  /* 0x00000071dc407210 */ /* 0x004fe40007ffe0ff */
[----:B----4-:R-:W-:Y:S03]  /*3a80*/  F2FP.BF16.F32.PACK_AB R113, R65, R66 ;  /* 0x000000424171723e */ /* 0x010fe600000010ff */
[----:B------:R1:W-:Y:S04]  /*3a90*/  STS [R64], R115 ;  /* 0x0000007340007388 */ /* 0x0003e80000000800 */
[----:B------:R-:W-:Y:S01]  /*3aa0*/  STS [R64+0x400], R17 ;  /* 0x0004001140007388 */ /* 0x000fe20000000800 */
[----:B---3--:R-:W-:Y:S02]  /*3ab0*/  F2FP.BF16.F32.PACK_AB R182, R67, R102 ;  /* 0x0000006643b6723e */ /* 0x008fe400000010ff */
[----:B------:R-:W-:Y:S03]  /*3ac0*/  F2FP.BF16.F32.PACK_AB R181, R105, R108 ;  /* 0x0000006c69b5723e */ /* 0x000fe600000010ff */
[----:B------:R-:W-:Y:S04]  /*3ad0*/  STS [R243+0x400], R182 ;  /* 0x000400b6f3007388 */ /* 0x000fe80000000800 */
[----:B------:R-:W-:Y:S04]  /*3ae0*/  STS [R243], R181 ;  /* 0x000000b5f3007388 */ /* 0x000fe80000000800 */
[----:B------:R-:W-:Y:S01]  /*3af0*/  STS [R100+0x400], R113 ;  /* 0x0004007164007388 */ /* 0x000fe20000000800 */
[----:B-1----:R-:W-:Y:S05]  /*3b00*/  F2FP.BF16.F32.PACK_AB R115, R103, R106 ;  /* 0x0000006a6773723e */ /* 0x002fea00000010ff */
        /* <DEDUP_REMOVED lines=47> */
[C---:B------:R-:W-:Y:S01]  /*3e00*/  FADD.FTZ R111, -R183.reuse, R10 ;  /* 0x0000000ab76f7221 */ /* 0x040fe20000010100 */
[----:B------:R-:W-:Y:S01]  /*3e10*/  FADD.FTZ R181, -R183, R11 ;  /* 0x0000000bb7b57221 */ /* 0x000fe20000010100 */
[----:B------:R-:W-:Y:S01]  /*3e20*/  FMUL.FTZ R113, R112, R113 ;  /* 0x0000007170717220 */ /* 0x000fe20000410000 */
[----:B------:R-:W-:Y:S01]  /*3e30*/  FMUL.FTZ R115, R109, R115 ;  /* 0x000000736d737220 */ /* 0x000fe20000410000 */
[C---:B------:R-:W-:Y:S01]  /*3e40*/  FADD.FTZ R109, -R184.reuse, R8 ;  /* 0x00000008b86d7221 */ /* 0x040fe20000010100 */
[----:B------:R-:W-:Y:S01]  /*3e50*/  FADD.FTZ R112, -R184, R9 ;  /* 0x00000009b8707221 */ /* 0x000fe20000010100 */
        /* <DEDUP_REMOVED lines=10> */
[C---:B------:R-:W-:Y:S01]  /*3f00*/  FADD.FTZ R107, -R184.reuse, R12 ;  /* 0x0000000cb86b7221 */ /* 0x040fe20000010100 */
[C---:B------:R-:W-:Y:S01]  /*3f10*/  FADD.FTZ R110, -R184.reuse, R13 ;  /* 0x0000000db86e7221 */ /* 0x040fe20000010100 */
[----:B------:R-:W-:Y:S01]  /*3f20*/  F2FP.BF16.F32.PACK_AB R101, R101, R114 ;  /* 0x000000726565723e */ /* 0x000fe200000010ff */
[C---:B------:R-:W-:Y:S01]  /*3f30*/  FADD.FTZ R185, -R184.reuse, R16 ;  /* 0x00000010b8b97221 */ /* 0x040fe20000010100 */
[C---:B------:R-:W-:Y:S01]  /*3f40*/  FADD.FTZ R113, -R183.reuse, R14 ;  /* 0x0000000eb7717221 */ /* 0x040fe20000010100 */
[C---:B------:R-:W-:Y:S01]  /*3f50*/  FADD.FTZ R182, -R183.reuse, R15 ;  /* 0x0000000fb7b67221 */ /* 0x040fe20000010100 */
[----:B------:R-:W-:Y:S01]  /*3f60*/  FADD.FTZ R184, -R184, R17 ;  /* 0x00000011b8b87221 */ /* 0x000fe20000010100 */
[C---:B------:R-:W-:Y:S01]  /*3f70*/  FADD.FTZ R187, -R183.reuse, R18 ;  /* 0x00000012b7bb7221 */ /* 0x040fe20000010100 */
[----:B------:R-:W-:Y:S01]  /*3f80*/  FADD.FTZ R186, -R183, R19 ;  /* 0x00000013b7ba7221 */ /* 0x000fe20000010100 */
        /* <DEDUP_REMOVED lines=8> */
[----:B------:R-:W-:Y:S01]  /*4010*/  FMUL.FTZ R102, R189, UR7 ;  /* 0x00000007bd667c20 */ /* 0x000fe20008410000 */
[----:B------:R-:W-:Y:S01]  /*4020*/  FMUL.FTZ R67, R190, UR7 ;  /* 0x00000007be437c20 */ /* 0x000fe20008410000 */
[----:B------:R-:W-:Y:S01]  /*4030*/  FMUL.FTZ R108, R191, UR7 ;  /* 0x00000007bf6c7c20 */ /* 0x000fe20008410000 */
[----:B------:R-:W-:Y:S01]  /*4040*/  FMUL.FTZ R185, R106, R185 ;  /* 0x000000b96ab97220 */ /* 0x000fe20000410000 */
[----:B------:R-:W-:Y:S01]  /*4050*/  FMUL.FTZ R66, R193, UR7 ;  /* 0x00000007c1427c20 */ /* 0x000fe20008410000 */
[----:B------:R-:W-:Y:S01]  /*4060*/  FMUL.FTZ R65, R194, UR7 ;  /* 0x00000007c2417c20 */ /* 0x000fe20008410000 */
        /* <DEDUP_REMOVED lines=17> */
[----:B------:R-:W-:Y:S02]  /*4180*/  FMUL.FTZ R186, R186, R103 ;  /* 0x00000067baba7220 */ /* 0x000fe40000410000 */
[----:B------:R-:W-:Y:S03]  /*4190*/  F2FP.BF16.F32.PACK_AB R185, R184, R185 ;  /* 0x000000b9b8b9723e */ /* 0x000fe600000010ff */
        /* <DEDUP_REMOVED lines=26> */
.L_x_1311:
        /* <DEDUP_REMOVED lines=79> */
.L_x_1312:
        /* <DEDUP_REMOVED lines=313> */
.L_x_1314:
[----:B------:R-:W2:Y:S01]  /*5bc0*/  LDCU.64 UR10, c[0x0][0x5c0] ;  /* 0x0000b800ff0a77ac */ /* 0x000ea20008000a00 */
[----:B-1----:R-:W-:-:S05]  /*5bd0*/  IADD3 R30, PT, PT, R241, R244, RZ ;  /* 0x000000f4f11e7210 */ /* 0x002fca0007ffe0ff */
[C---:B--2---:R-:W-:Y:S02]  /*5be0*/  IMAD R28, R30.reuse, UR11, RZ ;  /* 0x0000000b1e1c7c24 */ /* 0x044fe4000f8e02ff */
[----:B------:R-:W-:-:S05]  /*5bf0*/  IMAD.WIDE.U32 R30, R30, UR10, RZ ;  /* 0x0000000a1e1e7c25 */ /* 0x000fca000f8e00ff */
[----:B------:R-:W-:Y:S02]  /*5c00*/  IADD3 R28, PT, PT, R31, R28, RZ ;  /* 0x0000001c1f1c7210 */ /* 0x000fe40007ffe0ff */
.L_x_1315:
        /* <DEDUP_REMOVED lines=11> */
.L_x_1316:
[----:B------:R-:W1:Y:S01]  /*5cc0*/  LDCU.64 UR6, c[0x0][0x5c8] ;  /* 0x0000b900ff0677ac */ /* 0x000e620008000a00 */
[----:B------:R-:W-:-:S05]  /*5cd0*/  IADD3 R40, PT, PT, R241, R244, RZ ;  /* 0x000000f4f1287210 */ /* 0x000fca0007ffe0ff */
[C---:B-1----:R-:W-:Y:S02]  /*5ce0*/  IMAD R38, R40.reuse, UR7, RZ ;  /* 0x0000000728267c24 */ /* 0x042fe4000f8e02ff */
[----:B------:R-:W-:-:S05]  /*5cf0*/  IMAD.WIDE.U32 R40, R40, UR6, RZ ;  /* 0x0000000628287c25 */ /* 0x000fca000f8e00ff */
[----:B------:R-:W-:-:S07]  /*5d00*/  IADD3 R38, PT, PT, R41, R38, RZ ;  /* 0x0000002629267210 */ /* 0x000fce0007ffe0ff */
.L_x_1317:
        /* <DEDUP_REMOVED lines=39> */
.L_x_1319:
[----:B------:R-:W-:Y:S05]  /*5f80*/  BSYNC.RECONVERGENT B0 ;  /* 0x0000000000007941 */ /* 0x000fea0003800200 */
.L_x_1318:
        /* <DEDUP_REMOVED lines=13> */
.L_x_1321:
[----:B------:R-:W-:Y:S05]  /*6060*/  BSYNC.RECONVERGENT B0 ;  /* 0x0000000000007941 */ /* 0x000fea0003800200 */
.L_x_1320:
        /* <DEDUP_REMOVED lines=19> */
.L_x_1323:
[----:B------:R-:W-:Y:S05]  /*61a0*/  BSYNC.RECONVERGENT B0 ;  /* 0x0000000000007941 */ /* 0x000fea0003800200 */
.L_x_1322:
        /* <DEDUP_REMOVED lines=11> */
.L_x_1308:
[----:B------:R-:W-:Y:S05]  /*6260*/  BSYNC.RECONVERGENT B1 ;  /* 0x0000000000017941 */ /* 0x000fea0003800200 */
.L_x_1286:
        /* <DEDUP_REMOVED lines=11> */
.L_x_1325:
        /* <DEDUP_REMOVED lines=14> */
.L_x_2437:


//--------------------- .text._ZN5flash44flash_bwd_dq_dk_dv_loop_seqk_parallel_kernelI23Flash_bwd_kernel_traitsILi128ELi64ELi64ELi8ELi4ELi2ELi2ELb1ELb0EN7cutlass10bfloat16_tE19Flash_kernel_traitsILi128ELi64ELi64ELi8ES3_EELb1ELb0ELb1ELb1ELb0ELb0ELb0EEEvNS_16Flash_bwd_paramsE --------------------------
	.section	.text._ZN5flash44flash_bwd_dq_dk_dv_loop_seqk_parallel_kernelI23Flash_bwd_kernel_traitsILi128ELi64ELi64ELi8ELi4ELi2ELi2ELb1ELb0EN7cutlass10bfloat16_tE19Flash_kernel_traitsILi128ELi64ELi64ELi8ES3_EELb1ELb0ELb1ELb1ELb0ELb0ELb0EEEvNS_16Flash_bwd_paramsE,"ax",@progbits
	.align	128
        .global         _ZN5flash44flash_bwd_dq_dk_dv_loop_seqk_parallel_kernelI23Flash_bwd_kernel_traitsILi128ELi64ELi64ELi8ELi4ELi2ELi2ELb1ELb0EN7cutlass10bfloat16_tE19Flash_kernel_traitsILi128ELi64ELi64ELi8ES3_EELb1ELb0ELb1ELb1ELb0ELb0ELb0EEEvNS_16Flash_bwd_paramsE
        .type           _ZN5flash44flash_bwd_dq_dk_dv_loop_seqk_parallel_kernelI23Flash_bwd_kernel_traitsILi128ELi64ELi64ELi8ELi4ELi2ELi2ELb1ELb0EN7cutlass10bfloat16_tE19Flash_kernel_traitsILi128ELi64ELi64ELi8ES3_EELb1ELb0ELb1ELb1ELb0ELb0ELb0EEEvNS_16Flash_bwd_paramsE,@function
        .size           _ZN5flash44flash_bwd_dq_dk_dv_loop_seqk_parallel_kernelI23Flash_bwd_kernel_traitsILi128ELi64ELi64ELi8ELi4ELi2ELi2ELb1ELb0EN7cutlass10bfloat16_tE19Flash_kernel_traitsILi128ELi64ELi64ELi8ES3_EELb1ELb0ELb1ELb1ELb0ELb0ELb0EEEvNS_16Flash_bwd_paramsE,(.L_x_2438 - _ZN5flash44flash_bwd_dq_dk_dv_loop_seqk_parallel_kernelI23Flash_bwd_kernel_traitsILi128ELi64ELi64ELi8ELi4ELi2ELi2ELb1ELb0EN7cutlass10bfloat16_tE19Flash_kernel_traitsILi128ELi64ELi64ELi8ES3_EELb1ELb0ELb1ELb1ELb0ELb0ELb0EEEvNS_16Flash_bwd_paramsE)
        .other          _ZN5flash44flash_bwd_dq_dk_dv_loop_seqk_parallel_kernelI23Flash_bwd_kernel_traitsILi128ELi64ELi64ELi8ELi4ELi2ELi2ELb1ELb0EN7cutlass10bfloat16_tE19Flash_kernel_traitsILi128ELi64ELi64ELi8ES3_EELb1ELb0ELb1ELb1ELb0ELb0ELb0EEEvNS_16Flash_bwd_paramsE,@"STO_CUDA_ENTRY STV_DEFAULT"
_ZN5flash44flash_bwd_dq_dk_dv_loop_seqk_parallel_kernelI23Flash_bwd_kernel_traitsILi128ELi64ELi64ELi8ELi4ELi2ELi2ELb1ELb0EN7cutlass10bfloat16_tE19Flash_kernel_traitsILi128ELi64ELi64ELi8ES3_EELb1ELb0ELb1ELb1ELb0ELb0ELb0EEEvNS_16Flash_bwd_paramsE:
.text._ZN5flash44flash_bwd_dq_dk_dv_loop_seqk_parallel_kernelI23Flash_bwd_kernel_traitsILi128ELi64ELi64ELi8ELi4ELi2ELi2ELb1ELb0EN7cutlass10bfloat16_tE19Flash_kernel_traitsILi128ELi64ELi64ELi8ES3_EELb1ELb0ELb1ELb1ELb0ELb0ELb0EEEvNS_16Flash_bwd_paramsE:
        /* <DEDUP_REMOVED lines=16> */
[----:B------:R-:W-:Y:S01]  /*0100*/  IMAD.MOV.U32 R206, RZ, RZ, 0x20 ;  /* 0x00000020ffce7424 */ /* 0x000fe200078e00ff */
[----:B------:R-:W4:Y:S01]  /*0110*/  S2R R210, SR_CTAID.Z ;  /* 0x0000000000d27919 */ /* 0x000f220000002700 */
        /* <DEDUP_REMOVED lines=13> */
[----:B-----5:R-:W-:Y:S01]  /*01f0*/  ULEA UR6, UR6, UR5, 0x18 ;  /* 0x0000000506067291 */ /* 0x020fe2000f8ec0ff */
[----:B------:R-:W-:-:S02]  /*0200*/  LOP3.LUT R5, R5, 0x20, R0, 0x78, !PT ;  /* 0x0000002005057812 */ /* 0x000fc400078e7800 */
[----:B------:R-:W-:Y:S01]  /*0210*/  LOP3.LUT R3, R3, 0x6, R204, 0xf8, !PT ;  /* 0x0000000603037812 */ /* 0x000fe200078ef8cc */
[----:B------:R-:W-:Y:S01]  /*0220*/  UIADD3 UR5, UPT, UPT, UR6, 0x12000, URZ ;  /* 0x0001200006057890 */ /* 0x000fe2000fffe0ff */
[----:B------:R-:W-:Y:S01]  /*0230*/  LOP3.LUT R216, R5, 0x1c0, R8, 0xf8, !PT ;  /* 0x000001c005d87812 */ /* 0x000fe200078ef808 */
[----:B------:R-:W-:Y:S01]  /*0240*/  UIADD3 UR4, UPT, UPT, UR6, 0x10000, URZ ;  /* 0x0001000006047890 */ /* 0x000fe2000fffe0ff */
[----:B------:R-:W-:Y:S02]  /*0250*/  LOP3.LUT R215, R7, 0x30, RZ, 0xc0, !PT ;  /* 0x0000003007d77812 */ /* 0x000fe400078ec0ff */
[----:B------:R-:W-:Y:S01]  /*0260*/  LOP3.LUT R216, R3, R216, RZ, 0xfc, !PT ;  /* 0x000000d803d87212 */ /* 0x000fe200078efcff */
[----:B------:R-:W-:Y:S01]  /*0270*/  IMAD.SHL.U32 R3, R217, 0x40, RZ ;  /* 0x00000040d9037824 */ /* 0x000fe200078e00ff */
[----:B------:R-:W-:Y:S02]  /*0280*/  LOP3.LUT R5, R2, 0x200, RZ, 0xc0, !PT ;  /* 0x0000020002057812 */ /* 0x000fe400078ec0ff */
[----:B------:R-:W-:-:S02]  /*0290*/  LOP3.LUT R215, R215, 0x7, R0, 0xf8, !PT ;  /* 0x00000007d7d77812 */ /* 0x000fc400078ef800 */
[----:B------:R-:W-:Y:S02]  /*02a0*/  LOP3.LUT R6, R3, 0x1c0, RZ, 0xc0, !PT ;  /* 0x000001c003067812 */ /* 0x000fe400078ec0ff */
[----:B------:R-:W-:Y:S02]  /*02b0*/  LOP3.LUT R0, R7, 0x10, RZ, 0xc0, !PT ;  /* 0x0000001007007812 */ /* 0x000fe400078ec0ff */
[----:B------:R-:W-:Y:S02]  /*02c0*/  LOP3.LUT R4, R5, 0x3800, R8, 0xf8, !PT ;  /* 0x0000380005047812 */ /* 0x000fe400078ef808 */
[----:B------:R-:W-:Y:S02]  /*02d0*/  LOP3.LUT R6, R6, 0x38, R219, 0xf8, !PT ;  /* 0x0000003806067812 */ /* 0x000fe400078ef8db */
[----:B------:R-:W-:Y:S02]  /*02e0*/  LOP3.LUT R205, R3, 0x200, RZ, 0xc0, !PT ;  /* 0x0000020003cd7812 */ /* 0x000fe400078ec0ff */
[----:B------:R-:W-:-:S02]  /*02f0*/  SHF.R.U32.HI R221, RZ, 0x3, R217 ;  /* 0x00000003ffdd7819 */ /* 0x000fc400000116d9 */
[----:B------:R-:W-:Y:S02]  /*0300*/  LOP3.LUT R8, R8, 0x1c0, RZ, 0xc0, !PT ;  /* 0x000001c008087812 */ /* 0x000fe400078ec0ff */
[----:B------:R-:W-:Y:S02]  /*0310*/  LOP3.LUT R207, R0, 0x8, R217, 0xf8, !PT ;  /* 0x0000000800cf7812 */ /* 0x000fe400078ef8d9 */
[----:B------:R-:W-:Y:S02]  /*0320*/  LOP3.LUT R0, R6, 0x8, R7, 0x78, !PT ;  /* 0x0000000806007812 */ /* 0x000fe400078e7807 */
[----:B------:R-:W-:Y:S02]  /*0330*/  LOP3.LUT R211, R205, 0xc00, R2, 0xf8, !PT ;  /* 0x00000c00cdd37812 */ /* 0x000fe400078ef802 */
[----:B------:R-:W-:Y:S02]  /*0340*/  LOP3.LUT R5, R2, 0x400, RZ, 0xc0, !PT ;  /* 0x0000040002057812 */ /* 0x000fe400078ec0ff */
[----:B------:R-:W-:-:S02]  /*0350*/  LOP3.LUT R9, R8, 0x18, R221, 0xf8, !PT ;  /* 0x0000001808097812 */ /* 0x000fc400078ef8dd */
[----:B------:R-:W-:Y:S02]  /*0360*/  LOP3.LUT R205, R205, 0x400, R2, 0xf8, !PT ;  /* 0x00000400cdcd7812 */ /* 0x000fe400078ef802 */
[----:B--2---:R-:W-:Y:S02]  /*0370*/  LEA R224, P0, R213, R224, 0x2 ;  /* 0x000000e0d5e07211 */ /* 0x004fe400078010ff */
[--C-:B------:R-:W-:Y:S02]  /*0380*/  LOP3.LUT R5, R5, 0x6, R204.reuse, 0xf8, !PT ;  /* 0x0000000605057812 */ /* 0x100fe400078ef8cc */
[----:B------:R-:W-:Y:S02]  /*0390*/  LOP3.LUT R214, R9, 0x38, R204, 0x78, !PT ;  /* 0x0000003809d67812 */ /* 0x000fe400078e78cc */
[-C--:B------:R-:W-:Y:S02]  /*03a0*/  LOP3.LUT R211, R211, R0.reuse, RZ, 0xfc, !PT ;  /* 0x00000000d3d37212 */ /* 0x080fe400078efcff */
[----:B------:R-:W-:-:S02]  /*03b0*/  LOP3.LUT R205, R205, R0, RZ, 0xfc, !PT ;  /* 0x00000000cdcd7212 */ /* 0x000fc400078efcff */
[----:B------:R-:W-:Y:S01]  /*03c0*/  LOP3.LUT R204, R204, 0x20, RZ, 0xc0, !PT ;  /* 0x00000020cccc7812 */ /* 0x000fe200078ec0ff */
[----:B------:R-:W1:Y:S01]  /*03d0*/  LDC R0, c[0x0][0x438] ;  /* 0x00010e00ff007b82 */ /* 0x000e620000000800 */
[----:B------:R-:W-:Y:S02]  /*03e0*/  R2P PR, R217, 0xe ;  /* 0x0000000ed9007804 */ /* 0x000fe40000000000 */
[----:B------:R-:W-:Y:S02]  /*03f0*/  LOP3.LUT R204, R204, 0x18, R221, 0xf8, !PT ;  /* 0x00000018cccc7812 */ /* 0x000fe400078ef8dd */
[----:B------:R-:W-:Y:S02]  /*0400*/  LOP3.LUT R218, R219, 0x1f8, RZ, 0xc0, !PT ;  /* 0x000001f8dbda7812 */ /* 0x000fe400078ec0ff */
[----:B------:R-:W-:Y:S02]  /*0410*/  LOP3.LUT R204, R204, 0x1c0, R3, 0xf8, !PT ;  /* 0x000001c0cccc7812 */ /* 0x000fe400078ef803 */
[----:B------:R-:W-:-:S02]  /*0420*/  LEA R216, R216, UR5, 0x1 ;  /* 0x00000005d8d87c11 */ /* 0x000fc4000f8e08ff */
[----:B------:R-:W-:Y:S02]  /*0430*/  LOP3.LUT R207, R207, R6, RZ, 0x3c, !PT ;  /* 0x00000006cfcf7212 */ /* 0x000fe400078e3cff */
[----:B------:R-:W-:Y:S01]  /*0440*/  LOP3.LUT R209, R6, 0x8, R217, 0x78, !PT ;  /* 0x0000000806d17812 */ /* 0x000fe200078e78d9 */
[----:B------:R-:W-:Y:S01]  /*0450*/  VIADD R212, R216, 0x20 ;  /* 0x00000020d8d47836 */ /* 0x000fe20000000000 */
[----:B------:R-:W-:Y:S01]  /*0460*/  LOP3.LUT R204, R204, 0x38, R219, 0x78, !PT ;  /* 0x00000038cccc7812 */ /* 0x000fe200078e78db */
[----:B------:R-:W-:Y:S01]  /*0470*/  @P3 VIADD R212, R216, 0xffffffe0 ;  /* 0xffffffe0d8d43836 */ /* 0x000fe20000000000 */
[----:B------:R-:W-:Y:S02]  /*0480*/  LOP3.LUT R218, R218, 0x38, R217, 0x78, !PT ;  /* 0x00000038dada7812 */ /* 0x000fe400078e78d9 */
[----:B------:R-:W-:Y:S01]  /*0490*/  LOP3.LUT R214, R5, R214, RZ, 0xfc, !PT ;  /* 0x000000d605d67212 */ /* 0x000fe200078efcff */
[----:B------:R-:W-:Y:S01]  /*04a0*/  VIADD R223, R212, 0x10 ;  /* 0x00000010d4df7836 */ /* 0x000fe20000000000 */
[----:B------:R-:W-:Y:S01]  /*04b0*/  LOP3.LUT R209, R4, R209, RZ, 0xfc, !PT ;  /* 0x000000d104d17212 */ /* 0x000fe200078efcff */
[----:B------:R-:W-:Y:S01]  /*04c0*/  @P2 VIADD R223, R212, 0xfffffff0 ;  /* 0xfffffff0d4df2836 */ /* 0x000fe20000000000 */
[----:B------:R-:W-:-:S02]  /*04d0*/  LOP3.LUT R207, R207, 0x200, R2, 0xf8, !PT ;  /* 0x00000200cfcf7812 */ /* 0x000fc400078ef802 */
[----:B------:R-:W-:Y:S02]  /*04e0*/  LOP3.LUT R204, R204, 0x200, R3, 0xf8, !PT ;  /* 0x00000200cccc7812 */ /* 0x000fe400078ef803 */
[----:B------:R-:W-:Y:S02]  /*04f0*/  LOP3.LUT R218, R218, 0x1e00, R219, 0xf8, !PT ;  /* 0x00001e00dada7812 */ /* 0x000fe400078ef8db */
[----:B------:R-:W-:Y:S02]  /*0500*/  LEA.HI.X R225, R213, R225, RZ, 0x2, P0 ;  /* 0x000000e1d5e17211 */ /* 0x000fe400000f14ff */
[----:B------:R-:W-:Y:S02]  /*0510*/  SHF.R.U32.HI R217, RZ, 0x5, R217 ;  /* 0x00000005ffd97819 */ /* 0x000fe400000116d9 */
[----:B------:R-:W-:Y:S02]  /*0520*/  SEL R208, R208, 0xfffffff0, !P1 ;  /* 0xfffffff0d0d07807 */ /* 0x000fe40004800000 */
        /* <DEDUP_REMOVED lines=8> */
[----:B-1-34-:R-:W-:-:S07]  /*05b0*/  LEA R204, R204, UR6, 0x1 ;  /* 0x00000006cccc7c11 */ /* 0x01afce000f8e08ff */
.L_x_1385:
[----:B------:R-:W1:Y:S01]  /*05c0*/  LDC.64 R2, c[0x0][0x478] ;  /* 0x00011e00ff027b82 */ /* 0x000e620000000a00 */
[----:B------:R-:W-:Y:S01]  /*05d0*/  ISETP.NE.U32.AND P4, PT, RZ, UR8, PT ;  /* 0x00000008ff007c0c */ /* 0x000fe2000bf85070 */
[----:B--2---:R-:W-:Y:S01]  /*05e0*/  IMAD.SHL.U32 R9, R213, 0x4, RZ ;  /* 0x00000004d5097824 */ /* 0x004fe200078e00ff */
[----:B------:R-:W-:Y:S01]  /*05f0*/  SHF.R.U32.HI R10, RZ, 0x1e, R213 ;  /* 0x0000001eff0a7819 */ /* 0x000fe200000116d5 */
[----:B------:R-:W-:Y:S01]  /*0600*/  IMAD.MOV.U32 R245, RZ, RZ, RZ ;  /* 0x000000fffff57224 */ /* 0x000fe200078e00ff */
[----:B------:R-:W-:-:S03]  /*0610*/  ISETP.NE.AND.EX P4, PT, RZ, UR9, PT, P4 ;  /* 0x00000009ff007c0c */ /* 0x000fc6000bf85340 */
[----:B------:R-:W2:Y:S01]  /*0620*/  LDC.64 R6, c[0x0][0x460] ;  /* 0x00011800ff067b82 */ /* 0x000ea20000000a00 */
[----:B------:R-:W-:-:S07]  /*0630*/  IMAD.MOV.U32 R11, RZ, RZ, -0x1 ;  /* 0xffffffffff0b7424 */ /* 0x000fce00078e00ff */
        /* <DEDUP_REMOVED lines=12> */
[----:B------:R-:W-:Y:S01]  /*0700*/  IMAD.MOV.U32 R246, RZ, RZ, -0x1 ;  /* 0xfffffffffff67424 */ /* 0x000fe200078e00ff */
[----:B---3--:R-:W-:Y:S01]  /*0710*/  ISETP.NE.AND P4, PT, R8, RZ, PT ;  /* 0x000000ff0800720c */ /* 0x008fe20003f85270 */
[----:B------:R-:W2:Y:S02]  /*0720*/  @!P3 LDC R7, c[0x0][0x43c] ;  /* 0x00010f00ff07bb82 */ /* 0x000ea40000000800 */
[----:B------:R-:W-:Y:S01]  /*0730*/  @P3 IMAD.X R3, R10, 0x1, R3, P0 ;  /* 0x000000010a033824 */ /* 0x000fe200000e0603 */
[----:B-----5:R3:W5:Y:S04]  /*0740*/  @P5 LDG.E R11, desc[UR18][R224.64] ;  /* 0x00000012e00b5981 */ /* 0x020768000c1e1900 */
[----:B------:R-:W4:Y:S04]  /*0750*/  @P3 LDG.E R244, desc[UR18][R2.64] ;  /* 0x0000001202f43981 */ /* 0x000f28000c1e1900 */
[----:B------:R3:W5:Y:S01]  /*0760*/  @P2 LDG.E R6, desc[UR18][R224.64+0x4] ;  /* 0x00000412e0062981 */ /* 0x000762000c1e1900 */
[----:B-1----:R-:W-:-:S04]  /*0770*/  ISETP.EQ.U32.AND P1, PT, R4, RZ, PT ;  /* 0x000000ff0400720c */ /* 0x002fc80003f22070 */
[----:B------:R-:W-:Y:S02]  /*0780*/  ISETP.EQ.OR.EX P1, PT, R5, RZ, !P4, P1 ;  /* 0x000000ff0500720c */ /* 0x000fe40006722710 */
[----:B------:R-:W-:-:S05]  /*0790*/  IADD3 R8, P0, PT, R9, R4, RZ ;  /* 0x0000000409087210 */ /* 0x000fca0007f1e0ff */
[----:B------:R-:W-:Y:S01]  /*07a0*/  IMAD.X R9, R10, 0x1, R5, P0 ;  /* 0x000000010a097824 */ /* 0x000fe200000e0605 */
[----:B------:R-:W1:Y:S05]  /*07b0*/  @!P2 LDC R247, c[0x0][0x434] ;  /* 0x00010d00fff7ab82 */ /* 0x000e6a0000000800 */
[----:B------:R3:W5:Y:S03]  /*07c0*/  @!P1 LDG.E R246, desc[UR18][R8.64] ;  /* 0x0000001208f69981 */ /* 0x000766000c1e1900 */
[----:B------:R-:W2:Y:S01]  /*07d0*/  @!P3 LDC.64 R2, c[0x0][0x488] ;  /* 0x00012200ff02bb82 */ /* 0x000ea20000000a00 */
[----:B------:R-:W-:-:S04]  /*07e0*/  ISETP.NE.U32.AND P1, PT, R4, RZ, PT ;  /* 0x000000ff0400720c */ /* 0x000fc80003f25070 */
[----:B------:R-:W-:Y:S02]  /*07f0*/  ISETP.NE.AND.EX P1, PT, R5, RZ, PT, P1 ;  /* 0x000000ff0500720c */ /* 0x000fe40003f25310 */
[----:B--2---:R-:W-:-:S04]  /*0800*/  @!P3 ISETP.NE.U32.AND P0, PT, R2, RZ, PT ;  /* 0x000000ff0200b20c */ /* 0x004fc80003f05070 */
[----:B------:R-:W-:-:S04]  /*0810*/  @!P3 ISETP.NE.AND.EX P0, PT, R3, RZ, PT, P0 ;  /* 0x000000ff0300b20c */ /* 0x000fc80003f05300 */
[----:B------:R-:W-:Y:S01]  /*0820*/  @!P3 SEL R7, R7, RZ, P0 ;  /* 0x000000ff0707b207 */ /* 0x000fe20000000000 */
[----:B----4-:R-:W-:Y:S02]  /*0830*/  @P3 IMAD.IADD R244, R244, 0x1, -R245 ;  /* 0x00000001f4f43824 */ /* 0x010fe400078e0af5 */
[----:B-1-3--:R-:W-:Y:S06]  /*0840*/  @!P1 BRA `(.L_x_1326) ;  /* 0x00000000000c9947 */ /* 0x00afec0003800000 */
[----:B------:R-:W2:Y:S02]  /*0850*/  @P4 LDG.E R3, desc[UR18][R8.64+0x4] ;  /* 0x0000041208034981 */ /* 0x000ea4000c1e1900 */
[----:B--2--5:R-:W-:-:S06]  /*0860*/  @P4 IADD3 R0, PT, PT, R3, -R246, RZ ;  /* 0x800000f603004210 */ /* 0x024fcc0007ffe0ff */
[----:B------:R1:W5:Y:S02]  /*0870*/  @!P4 LDG.E R0, desc[UR18][R8.64] ;  /* 0x000000120800c981 */ /* 0x000364000c1e1900 */
.L_x_1326:
[----:B-----5:R-:W-:Y:S01]  /*0880*/  @!P3 IADD3 R244, PT, PT, R7, R0, -R245 ;  /* 0x0000000007f4b210 */ /* 0x020fe20007ffe8f5 */
[----:B------:R-:W-:Y:S02]  /*0890*/  IMAD.SHL.U32 R7, R222, 0x40, RZ ;  /* 0x00000040de077824 */ /* 0x000fe400078e00ff */
[----:B------:R-:W-:-:S03]  /*08a0*/  @P2 IMAD.IADD R247, R6, 0x1, -R11 ;  /* 0x0000000106f72824 */ /* 0x000fc600078e0a0b */
[----:B------:R-:W-:-:S13]  /*08b0*/  ISETP.GT.AND P0, PT, R244, R7, PT ;  /* 0x00000007f400720c */ /* 0x000fda0003f04270 */
[----:B------:R-:W-:Y:S05]  /*08c0*/  @!P0 BRA `(.L_x_1327) ;  /* 0x0000006c00ec8947 */ /* 0x000fea0003800000 */
[----:B------:R-:W2:Y:S01]  /*08d0*/  LDC R6, c[0x0][0x504] ;  /* 0x00014100ff067b82 */ /* 0x000ea20000000800 */
[----:B------:R-:W-:Y:S01]  /*08e0*/  ISETP.NE.AND P3, PT, R11, -0x1, PT ;  /* 0xffffffff0b00780c */ /* 0x000fe20003f65270 */
[----:B-1----:R-:W-:Y:S01]  /*08f0*/  VIADD R9, R247, 0x3f ;  /* 0x0000003ff7097836 */ /* 0x002fe20000000000 */
[----:B------:R-:W-:Y:S02]  /*0900*/  IADD3 R227, PT, PT, R7, 0x40, R247 ;  /* 0x0000004007e37810 */ /* 0x000fe40007ffe0f7 */
[----:B------:R-:W-:Y:S02]  /*0910*/  ISETP.NE.AND P2, PT, R246, -0x1, PT ;  /* 0xfffffffff600780c */ /* 0x000fe40003f45270 */
[----:B------:R-:W-:-:S04]  /*0920*/  SHF.R.S32.HI R0, RZ, 0x1f, R9 ;  /* 0x0000001fff007819 */ /* 0x000fc80000011409 */
[----:B------:R-:W-:-:S03]  /*0930*/  LEA.HI R0, R0, R9, RZ, 0x6 ;  /* 0x0000000900007211 */ /* 0x000fc600078f30ff */
[----:B------:R-:W1:Y:S01]  /*0940*/  @!P3 LDC.64 R4, c[0x0][0x398] ;  /* 0x0000e600ff04bb82 */ /* 0x000e620000000a00 */
[----:B------:R-:W-:-:S07]  /*0950*/  SHF.R.S32.HI R0, RZ, 0x6, R0 ;  /* 0x00000006ff007819 */ /* 0x000fce0000011400 */
[----:B------:R-:W3:Y:S01]  /*0960*/  @P3 LDC.64 R2, c[0x0][0x3b0] ;  /* 0x0000ec00ff023b82 */ /* 0x000ee20000000a00 */
[----:B--2---:R-:W-:-:S05]  /*0970*/  IADD3 R6, PT, PT, R227, R6, -R244 ;  /* 0x00000006e3067210 */ /* 0x004fca0007ffe8f4 */
[----:B------:R-:W-:-:S05]  /*0980*/  VIADD R6, R6, 0x3f ;  /* 0x0000003f06067836 */ /* 0x000fca0000000000 */
[----:B------:R-:W-:-:S04]  /*0990*/  SHF.R.S32.HI R15, RZ, 0x1f, R6 ;  /* 0x0000001fff0f7819 */ /* 0x000fc80000011406 */
[----:B------:R-:W-:Y:S01]  /*09a0*/  LEA.HI R15, R15, R6, RZ, 0x6 ;  /* 0x000000060f0f7211 */ /* 0x000fe200078f30ff */
[----:B-1----:R-:W-:-:S03]  /*09b0*/  @!P3 IMAD.WIDE.U32 R12, R213, R4, RZ ;  /* 0x00000004d50cb225 */ /* 0x002fc600078e00ff */
[----:B------:R-:W-:Y:S01]  /*09c0*/  SHF.R.S32.HI R15, RZ, 0x6, R15 ;  /* 0x00000006ff0f7819 */ /* 0x000fe2000001140f */
[----:B------:R-:W-:-:S03]  /*09d0*/  @!P3 IMAD R20, R213, R5, R13 ;  /* 0x00000005d514b224 */ /* 0x000fc600078e020d */
[----:B------:R-:W-:Y:S01]  /*09e0*/  VIMNMX R15, PT, PT, R0, R15, PT ;  /* 0x0000000f000f7248 */ /* 0x000fe20003fe0100 */
[----:B---3--:R-:W-:-:S03]  /*09f0*/  @P3 IMAD.WIDE.U32 R4, R11, R2, RZ ;  /* 0x000000020b043225 */ /* 0x008fc600078e00ff */
        /* <DEDUP_REMOVED lines=16> */
.L_x_1328:
[----:B------:R-:W1:Y:S01]  /*0b00*/  LDCU.64 UR14, c[0x0][0x3b8] ;  /* 0x00007700ff0e77ac */ /* 0x000e620008000a00 */
[----:B------:R-:W-:-:S05]  /*0b10*/  IADD3 R2, PT, PT, R245, R246, RZ ;  /* 0x000000f6f5027210 */ /* 0x000fca0007ffe0ff */
[C---:B-1----:R-:W-:Y:S02]  /*0b20*/  IMAD R9, R2.reuse, UR15, RZ ;  /* 0x0000000f02097c24 */ /* 0x042fe4000f8e02ff */
[----:B------:R-:W-:-:S05]  /*0b30*/  IMAD.WIDE.U32 R2, R2, UR14, RZ ;  /* 0x0000000e02027c25 */ /* 0x000fca000f8e00ff */
[----:B------:R-:W-:Y:S02]  /*0b40*/  IADD3 R9, PT, PT, R3, R9, RZ ;  /* 0x0000000903097210 */ /* 0x000fe40007ffe0ff */
[----:B------:R-:W-:-:S07]  /*0b50*/  MOV R10, R2 ;  /* 0x00000002000a7202 */ /* 0x000fce0000000f00 */
.L_x_1329:
        /* <DEDUP_REMOVED lines=38> */
.L_x_1330:
[----:B------:R-:W1:Y:S01]  /*0dc0*/  LDCU.64 UR12, c[0x0][0x3c0] ;  /* 0x00007800ff0c77ac */ /* 0x000e620008000a00 */
[----:B------:R-:W-:-:S05]  /*0dd0*/  IADD3 R2, PT, PT, R245, R246, RZ ;  /* 0x000000f6f5027210 */ /* 0x000fca0007ffe0ff */
[C---:B-1----:R-:W-:Y:S02]  /*0de0*/  IMAD R13, R2.reuse, UR13, RZ ;  /* 0x0000000d020d7c24 */ /* 0x042fe4000f8e02ff */
[----:B------:R-:W-:-:S05]  /*0df0*/  IMAD.WIDE.U32 R2, R2, UR12, RZ ;  /* 0x0000000c02027c25 */ /* 0x000fca000f8e00ff */
[----:B------:R-:W-:Y:S02]  /*0e00*/  IADD3 R13, PT, PT, R3, R13, RZ ;  /* 0x0000000d030d7210 */ /* 0x000fe40007ffe0ff */
[----:B------:R-:W-:-:S07]  /*0e10*/  MOV R14, R2 ;  /* 0x00000002000e7202 */ /* 0x000fce0000000f00 */
.L_x_1331:
        /* <DEDUP_REMOVED lines=28> */
.L_x_1332:
[C---:B------:R-:W-:Y:S02]  /*0fe0*/  IMAD R18, R11.reuse, UR7, RZ ;  /* 0x000000070b127c24 */ /* 0x040fe4000f8e02ff */
[----:B------:R-:W-:-:S05]  /*0ff0*/  IMAD.WIDE.U32 R26, R11, UR6, RZ ;  /* 0x000000060b1a7c25 */ /* 0x000fca000f8e00ff */
[----:B------:R-:W-:Y:S02]  /*1000*/  IADD3 R18, PT, PT, R27, R18, RZ ;  /* 0x000000121b127210 */ /* 0x000fe40007ffe0ff */
.L_x_1333:
        /* <DEDUP_REMOVED lines=20> */
.L_x_1334:
[----:B------:R-:W1:Y:S01]  /*1150*/  LDC R16, c[0x0][0x434] ;  /* 0x00010d00ff107b82 */ /* 0x000e620000000800 */
[----:B------:R-:W-:-:S04]  /*1160*/  IMAD R3, R213, UR17, R210 ;  /* 0x00000011d5037c24 */ /* 0x000fc8000f8e02d2 */
[----:B-1----:R-:W-:-:S03]  /*1170*/  IMAD R16, R3, R16, RZ ;  /* 0x0000001003107224 */ /* 0x002fc600078e02ff */
.L_x_1335:
        /* <DEDUP_REMOVED lines=11> */
.L_x_1336:
[----:B------:R-:W1:Y:S01]  /*1230*/  LDC R22, c[0x0][0x444] ;  /* 0x00011100ff167b82 */ /* 0x000e620000000800 */
[----:B------:R-:W-:-:S04]  /*1240*/  IMAD R3, R213, UR17, R210 ;  /* 0x00000011d5037c24 */ /* 0x000fc8000f8e02d2 */
[----:B-1----:R-:W-:-:S07]  /*1250*/  IMAD R22, R3, R22, RZ ;  /* 0x0000001603167224 */ /* 0x002fce00078e02ff */
.L_x_1337:
[----:B------:R-:W1:Y:S01]  /*1260*/  LDCU.128 UR4, c[0x0][0x590] ;  /* 0x0000b200ff0477ac */ /* 0x000e620008000c00 */
[----:B------:R-:W-:Y:S01]  /*1270*/  IADD3 R24, P0, PT, R220, R2, RZ ;  /* 0x00000002dc187210 */ /* 0x000fe20007f1e0ff */
[----:B------:R-:W2:Y:S01]  /*1280*/  S2R R11, SR_TID.X ;  /* 0x00000000000b7919 */ /* 0x000ea20000002100 */
[----:B------:R-:W3:Y:S01]  /*1290*/  LDC.64 R2, c[0x0][0x3b0] ;  /* 0x0000ec00ff027b82 */ /* 0x000ee20000000a00 */
[----:B------:R-:W4:Y:S01]  /*12a0*/  LDCU.64 UR10, c[0x0][0x550] ;  /* 0x0000aa00ff0a77ac */ /* 0x000f220008000a00 */
[----:B------:R-:W-:Y:S01]  /*12b0*/  ISETP.NE.AND P3, PT, RZ, UR25, PT ;  /* 0x00000019ff007c0c */ /* 0x000fe2000bf65270 */
[----:B------:R-:W-:Y:S01]  /*12c0*/  IMAD.X R25, RZ, RZ, R5, P0 ;  /* 0x000000ffff197224 */ /* 0x000fe200000e0605 */
[--C-:B------:R-:W-:Y:S01]  /*12d0*/  IADD3 R26, P1, P0, R28, R26, R19.reuse ;  /* 0x0000001a1c1a7210 */ /* 0x100fe2000783e013 */
[----:B------:R-:W-:Y:S01]  /*12e0*/  UIMAD UR24, UR17, UR24, URZ ;  /* 0x00000018111872a4 */ /* 0x000fe2000f8e02ff */
[----:B------:R-:W-:Y:S01]  /*12f0*/  SHF.R.S32.HI R19, RZ, 0x1f, R19 ;  /* 0x0000001fff137819 */ /* 0x000fe20000011413 */
[----:B------:R-:W-:Y:S01]  /*1300*/  BSSY.RECONVERGENT B1, `(.L_x_1327) ;  /* 0x0000657000017945 */ /* 0x000fe20003800200 */
[----:B------:R-:W5:Y:S01]  /*1310*/  LDC R242, c[0x0][0x508] ;  /* 0x00014200fff27b82 */ /* 0x000f620000000800 */
[----:B------:R-:W-:Y:S01]  /*1320*/  USHF.L.U32 UR25, UR24, 0x6, URZ ;  /* 0x0000000618197899 */ /* 0x000fe200080006ff */
[----:B------:R-:W-:Y:S01]  /*1330*/  IADD3.X R17, PT, PT, R17, R18, R19, P1, P0 ;  /* 0x0000001211117210 */ /* 0x000fe20000fe0413 */
[----:B------:R-:W-:Y:S01]  /*1340*/  IMAD.MOV.U32 R18, RZ, RZ, R220 ;  /* 0x000000ffff127224 */ /* 0x000fe200078e00dc */
[----:B------:R-:W-:Y:S01]  /*1350*/  LOP3.LUT R226, R220, 0x40, RZ, 0xfc, !PT ;  /* 0x00000040dce27812 */ /* 0x000fe200078efcff */
[----:B------:R-:W-:-:S02]  /*1360*/  IMAD.MOV.U32 R19, RZ, RZ, RZ ;  /* 0x000000ffff137224 */ /* 0x000fc400078e00ff */
[----:B-1----:R-:W-:Y:S01]  /*1370*/  IMAD R4, R23, UR4, RZ ;  /* 0x0000000417047c24 */ /* 0x002fe2000f8e02ff */
[----:B------:R-:W-:Y:S01]  /*1380*/  USHF.L.U64.HI UR22, UR4, 0x5, UR5 ;  /* 0x0000000504167899 */ /* 0x000fe20008010205 */
[C---:B------:R-:W-:Y:S01]  /*1390*/  IMAD.WIDE.U32 R24, R21.reuse, UR4, R24 ;  /* 0x0000000415187c25 */ /* 0x040fe2000f8e0018 */
[----:B------:R-:W-:Y:S01]  /*13a0*/  USHF.L.U32 UR23, UR4, 0x5, URZ ;  /* 0x0000000504177899 */ /* 0x000fe200080006ff */
[----:B------:R-:W1:Y:S02]  /*13b0*/  LDC.64 R250, c[0x0][0x420] ;  /* 0x00010800fffa7b82 */ /* 0x000e640000000a00 */
[C---:B------:R-:W-:Y:S02]  /*13c0*/  IMAD R4, R21.reuse, UR5, R4 ;  /* 0x0000000515047c24 */ /* 0x040fe4000f8e0204 */
[----:B---3--:R-:W-:-:S04]  /*13d0*/  IMAD.WIDE.U32 R28, R21, R2, R18 ;  /* 0x00000002151c7225 */ /* 0x008fc800078e0012 */
[----:B------:R-:W-:Y:S02]  /*13e0*/  IMAD.IADD R25, R25, 0x1, R4 ;  /* 0x0000000119197824 */ /* 0x000fe400078e0204 */
[----:B------:R-:W3:Y:S01]  /*13f0*/  LDC.64 R4, c[0x0][0x5f8] ;  /* 0x00017e00ff047b82 */ /* 0x000ee20000000a00 */
[----:B------:R-:W-:Y:S01]  /*1400*/  IMAD.WIDE.U32 R24, R210, UR6, R24 ;  /* 0x00000006d2187c25 */ /* 0x000fe2000f8e0018 */
[----:B-----5:R-:W-:-:S03]  /*1410*/  IADD3 R242, PT, PT, R227, -R242, -R244 ;  /* 0x800000f2e3f27210 */ /* 0x020fc60007ffe8f4 */
[----:B------:R-:W-:Y:S01]  /*1420*/  IMAD R25, R210, UR7, R25 ;  /* 0x00000007d2197c24 */ /* 0x000fe2000f8e0219 */
[----:B------:R-:W5:Y:S01]  /*1430*/  LDCU.64 UR6, c[0x0][0x380] ;  /* 0x00007000ff0677ac */ /* 0x000f620008000a00 */
[----:B------:R-:W-:-:S04]  /*1440*/  IMAD.WIDE.U32 R30, R221, UR4, R24 ;  /* 0x00000004dd1e7c25 */ /* 0x000fc8000f8e0018 */
[----:B------:R-:W-:Y:S01]  /*1450*/  IMAD R235, R221, UR5, R31 ;  /* 0x00000005ddeb7c24 */ /* 0x000fe2000f8e021f */
[C---:B----4-:R-:W-:Y:S01]  /*1460*/  LEA R234, P0, R30.reuse, UR10, 0x1 ;  /* 0x0000000a1eea7c11 */ /* 0x050fe2000f8008ff */
[----:B------:R-:W-:Y:S01]  /*1470*/  IMAD R24, R23, R2, RZ ;  /* 0x0000000217187224 */ /* 0x000fe200078e02ff */
[----:B------:R-:W4:Y:S02]  /*1480*/  LDCU.64 UR4, c[0x0][0x570] ;  /* 0x0000ae00ff0477ac */ /* 0x000f240008000a00 */
[----:B------:R-:W-:Y:S01]  /*1490*/  LEA.HI.X R235, R30, UR11, R235, 0x1, P0 ;  /* 0x0000000b1eeb7c11 */ /* 0x000fe200080f0ceb */
[----:B------:R-:W-:Y:S01]  /*14a0*/  IMAD R21, R21, R3, R24 ;  /* 0x0000000315157224 */ /* 0x000fe200078e0218 */
[----:B------:R-:W1:Y:S01]  /*14b0*/  LDCU.64 UR10, c[0x0][0x3c8] ;  /* 0x00007900ff0a77ac */ /* 0x000e620008000a00 */
[----:B------:R-:W-:Y:S02]  /*14c0*/  IADD3 R28, P0, PT, R12, R28, RZ ;  /* 0x0000001c0c1c7210 */ /* 0x000fe40007f1e0ff */
[----:B--2---:R-:W-:Y:S01]  /*14d0*/  LOP3.LUT R12, R11, 0x1f, RZ, 0xc0, !PT ;  /* 0x0000001f0b0c7812 */ /* 0x004fe200078ec0ff */
[----:B---3--:R-:W-:Y:S01]  /*14e0*/  IMAD.WIDE.U32 R24, R4, UR16, RZ ;  /* 0x0000001004187c25 */ /* 0x008fe2000f8e00ff */
[----:B------:R-:W-:-:S03]  /*14f0*/  IADD3.X R29, PT, PT, R20, R29, R21, P0, !PT ;  /* 0x0000001d141d7210 */ /* 0x000fc600007fe415 */
[----:B------:R-:W-:Y:S01]  /*1500*/  IMAD R21, R217, UR24, R12 ;  /* 0x00000018d9157c24 */ /* 0x000fe2000f8e020c */
[----:B------:R-:W-:Y:S01]  /*1510*/  SEL R20, R24, RZ, P3 ;  /* 0x000000ff18147207 */ /* 0x000fe20001800000 */
[----:B------:R-:W-:Y:S02]  /*1520*/  IMAD R4, R5, UR16, R25 ;  /* 0x0000001005047c24 */ /* 0x000fe4000f8e0219 */
[----:B------:R-:W2:Y:S01]  /*1530*/  LDC.64 R24, c[0x0][0x5e8] ;  /* 0x00017a00ff187b82 */ /* 0x000ea20000000a00 */
[----:B------:R-:W-:Y:S02]  /*1540*/  IADD3 R5, P1, P0, R21, R26, R20 ;  /* 0x0000001a15057210 */ /* 0x000fe4000783e014 */
[----:B------:R-:W-:Y:S01]  /*1550*/  SHF.R.S32.HI R20, RZ, 0x1f, R21 ;  /* 0x0000001fff147819 */ /* 0x000fe20000011415 */
[----:B------:R-:W-:Y:S01]  /*1560*/  VIADD R21, R242, 0xffffffc0 ;  /* 0xffffffc0f2157836 */ /* 0x000fe20000000000 */
[----:B------:R-:W-:Y:S01]  /*1570*/  SEL R4, R4, RZ, P3 ;  /* 0x000000ff04047207 */ /* 0x000fe20001800000 */
[----:B-1----:R-:W-:-:S03]  /*1580*/  IMAD.WIDE.U32 R26, R210, UR10, R28 ;  /* 0x0000000ad21a7c25 */ /* 0x002fc6000f8e001c */
[----:B------:R-:W-:Y:S01]  /*1590*/  SHF.R.S32.HI R228, RZ, 0x1f, R21 ;  /* 0x0000001fffe47819 */ /* 0x000fe20000011415 */
[----:B------:R-:W-:Y:S01]  /*15a0*/  IMAD R27, R210, UR11, R27 ;  /* 0x0000000bd21b7c24 */ /* 0x000fe2000f8e021b */
[----:B------:R-:W-:Y:S01]  /*15b0*/  IADD3.X R17, PT, PT, R20, R17, R4, P1, P0 ;  /* 0x0000001114117210 */ /* 0x000fe20000fe0404 */
[----:B------:R-:W-:Y:S01]  /*15c0*/  IMAD.U32 R4, RZ, RZ, UR25 ;  /* 0x00000019ff047e24 */ /* 0x000fe2000f8e00ff */
[----:B------:R-:W-:Y:S01]  /*15d0*/  LEA.HI R228, R228, R21, RZ, 0x6 ;  /* 0x00000015e4e47211 */ /* 0x000fe200078f30ff */
[----:B------:R-:W-:Y:S01]  /*15e0*/  IMAD.WIDE.U32 R20, R221, R2, R26 ;  /* 0x00000002dd147225 */ /* 0x000fe200078e001a */
[----:B------:R-:W-:Y:S02]  /*15f0*/  IADD3 R5, P0, PT, R5, UR25, RZ ;  /* 0x0000001905057c10 */ /* 0x000fe4000ff1e0ff */
[----:B------:R-:W-:Y:S01]  /*1600*/  SHF.R.S32.HI R228, RZ, 0x6, R228 ;  /* 0x00000006ffe47819 */ /* 0x000fe200000114e4 */
[----:B------:R-:W-:Y:S01]  /*1610*/  IMAD R233, R221, R3, R21 ;  /* 0x00000003dde97224 */ /* 0x000fe200078e0215 */
[----:B-----5:R-:W-:-:S02]  /*1620*/  LEA R232, P1, R20, UR6, 0x1 ;  /* 0x0000000614e87c11 */ /* 0x020fc4000f8208ff */
[----:B------:R-:W-:Y:S02]  /*1630*/  VIMNMX R228, PT, PT, RZ, R228, !PT ;  /* 0x000000e4ffe47248 */ /* 0x000fe40007fe0100 */
[----:B------:R-:W-:Y:S02]  /*1640*/  LEA.HI.X R233, R20, UR7, R233, 0x1, P1 ;  /* 0x0000000714e97c11 */ /* 0x000fe400088f0ce9 */
[----:B------:R-:W-:Y:S02]  /*1650*/  ISETP.GT.AND P1, PT, R15, R228, PT ;  /* 0x000000e40f00720c */ /* 0x000fe40003f24270 */
[----:B------:R-:W-:Y:S02]  /*1660*/  LEA.HI.X.SX32 R4, R4, R17, 0x1, P0 ;  /* 0x0000001104047211 */ /* 0x000fe400000f0eff */
[----:B----4-:R-:W-:Y:S02]  /*1670*/  LEA R248, P0, R5, UR4, 0x2 ;  /* 0x0000000405f87c11 */ /* 0x010fe4000f8010ff */
[----:B------:R-:W-:-:S02]  /*1680*/  LEA R17, R243, R22, 0x6 ;  /* 0x00000016f3117211 */ /* 0x000fc400078e30ff */
[----:B------:R-:W-:Y:S01]  /*1690*/  LEA.HI.X R249, R5, UR5, R4, 0x2, P0 ;  /* 0x0000000505f97c11 */ /* 0x000fe200080f1404 */
[----:B------:R-:W-:Y:S01]  /*16a0*/  IMAD R5, R243, 0x40, R16 ;  /* 0x00000040f3057824 */ /* 0x000fe200078e0210 */
[----:B------:R-:W-:Y:S01]  /*16b0*/  IADD3 R4, P0, PT, R221, 0x20, RZ ;  /* 0x00000020dd047810 */ /* 0x000fe20007f1e0ff */
[----:B--2---:R-:W-:Y:S01]  /*16c0*/  IMAD.WIDE R230, R17, 0x4, R24 ;  /* 0x0000000411e67825 */ /* 0x004fe200078e0218 */
[C---:B------:R-:W-:Y:S02]  /*16d0*/  SHF.L.U64.HI R16, R2.reuse, 0x5, R3 ;  /* 0x0000000502107819 */ /* 0x040fe40000010203 */
[----:B------:R-:W-:Y:S01]  /*16e0*/  IADD3 R15, PT, PT, R221, 0x20, RZ ;  /* 0x00000020dd0f7810 */ /* 0x000fe20007ffe0ff */
[----:B------:R-:W-:Y:S02]  /*16f0*/  IMAD.SHL.U32 R3, R2, 0x20, RZ ;  /* 0x0000002002037824 */ /* 0x000fe400078e00ff */
[----:B------:R-:W-:Y:S02]  /*1700*/  IMAD.MOV.U32 R229, RZ, RZ, R231 ;  /* 0x000000ffffe57224 */ /* 0x000fe400078e00e7 */
[----:B------:R-:W-:-:S04]  /*1710*/  IMAD.WIDE R250, R5, 0x4, R250 ;  /* 0x0000000405fa7825 */ /* 0x000fc800078e02fa */
        /* <DEDUP_REMOVED lines=14> */
.L_x_1339:
[----:B------:R-:W1:Y:S01]  /*1800*/  LDCU.64 UR10, c[0x0][0x5c0] ;  /* 0x0000b800ff0a77ac */ /* 0x000e620008000a00 */
[----:B------:R-:W-:-:S05]  /*1810*/  IADD3 R0, PT, PT, R245, R246, RZ ;  /* 0x000000f6f5007210 */ /* 0x000fca0007ffe0ff */
[C---:B-1----:R-:W-:Y:S02]  /*1820*/  IMAD R3, R0.reuse, UR11, RZ ;  /* 0x0000000b00037c24 */ /* 0x042fe4000f8e02ff */
[----:B------:R-:W-:-:S05]  /*1830*/  IMAD.WIDE.U32 R10, R0, UR10, RZ ;  /* 0x0000000a000a7c25 */ /* 0x000fca000f8e00ff */
[----:B------:R-:W-:Y:S02]  /*1840*/  IADD3 R0, PT, PT, R11, R3, RZ ;  /* 0x000000030b007210 */ /* 0x000fe40007ffe0ff */
[----:B------:R-:W-:Y:S02]  /*1850*/  MOV R6, R10 ;  /* 0x0000000a00067202 */ /* 0x000fe40000000f00 */
.L_x_1340:
        /* <DEDUP_REMOVED lines=11> */
.L_x_1341:
[----:B------:R-:W1:Y:S01]  /*1910*/  LDCU.64 UR6, c[0x0][0x5c8] ;  /* 0x0000b900ff0677ac */ /* 0x000e620008000a00 */
[----:B------:R-:W-:-:S05]  /*1920*/  IADD3 R245, PT, PT, R245, R246, RZ ;  /* 0x000000f6f5f57210 */ /* 0x000fca0007ffe0ff */
[C---:B-1----:R-:W-:Y:S02]  /*1930*/  IMAD R5, R245.reuse, UR7, RZ ;  /* 0x00000007f5057c24 */ /* 0x042fe4000f8e02ff */
[----:B------:R-:W-:-:S05]  /*1940*/  IMAD.WIDE.U32 R10, R245, UR6, RZ ;  /* 0x00000006f50a7c25 */ /* 0x000fca000f8e00ff */
[----:B------:R-:W-:Y:S02]  /*1950*/  IADD3 R5, PT, PT, R11, R5, RZ ;  /* 0x000000050b057210 */ /* 0x000fe40007ffe0ff */
.L_x_1342:
[----:B------:R-:W1:Y:S01]  /*1960*/  LDCU.64 UR4, c[0x0][0x5d8] ;  /* 0x0000bb00ff0477ac */ /* 0x000e620008000a00 */
[----:B------:R-:W-:Y:S01]  /*1970*/  IMAD R12, R8, UR10, RZ ;  /* 0x0000000a080c7c24 */ /* 0x000fe2000f8e02ff */
[C---:B------:R-:W-:Y:S01]  /*1980*/  IADD3 R244, PT, PT, -R7.reuse, R244, RZ ;  /* 0x000000f407f47210 */ /* 0x040fe20007ffe1ff */
        /* <DEDUP_REMOVED lines=22> */
.L_x_1344:
[----:B------:R-:W-:Y:S05]  /*1af0*/  BSYNC.RECONVERGENT B0 ;  /* 0x0000000000007941 */ /* 0x000fea0003800200 */
.L_x_1343:
        /* <DEDUP_REMOVED lines=15> */
.L_x_1346:
[----:B------:R-:W-:Y:S05]  /*1bf0*/  BSYNC.RECONVERGENT B0 ;  /* 0x0000000000007941 */ /* 0x000fea0003800200 */
.L_x_1345:
        /* <DEDUP_REMOVED lines=22> */
.L_x_1348:
[----:B------:R-:W-:Y:S05]  /*1d60*/  BSYNC.RECONVERGENT B0 ;  /* 0x0000000000007941 */ /* 0x000fea0003800200 */
.L_x_1347:
        /* <DEDUP_REMOVED lines=16> */
.L_x_1338:
[----:B------:R-:W1:Y:S01]  /*1e70*/  LDCU.64 UR4, c[0x0][0x3d8] ;  /* 0x00007b00ff0477ac */ /* 0x000e620008000a00 */
[----:B------:R-:W-:Y:S01]  /*1e80*/  IMAD.WIDE.U32 R22, R7, UR12, R18 ;  /* 0x0000000c07167c25 */ /* 0x000fe2000f8e0012 */
[----:B------:R-:W-:Y:S01]  /*1e90*/  LOP3.LUT R5, R243, 0x80000001, RZ, 0xc0, !PT ;  /* 0x80000001f3057812 */ /* 0x000fe200078ec0ff */
[----:B------:R-:W-:Y:S02]  /*1ea0*/  BSSY.RECONVERGENT B0, `(.L_x_1350) ;  /* 0x0000026000007945 */ /* 0x000fe40003800200 */
[----:B------:R-:W-:Y:S01]  /*1eb0*/  IMAD R20, R8, UR12, RZ ;  /* 0x0000000c08147c24 */ /* 0x000fe2000f8e02ff */
[----:B------:R-:W-:Y:S01]  /*1ec0*/  @P3 BAR.SYNC.DEFER_BLOCKING 0x0 ;  /* 0x0000000000003b1d */ /* 0x000fe20000010000 */
[----:B------:R-:W-:Y:S02]  /*1ed0*/  IADD3 R22, P0, PT, R14, R22, RZ ;  /* 0x000000160e167210 */ /* 0x000fe40007f1e0ff */
[C---:B------:R-:W-:Y:S01]  /*1ee0*/  IADD3 R14, PT, PT, -R7.reuse, R244, RZ ;  /* 0x000000f4070e7210 */ /* 0x040fe20007ffe1ff */
[----:B------:R-:W-:-:S03]  /*1ef0*/  IMAD R20, R7, UR13, R20 ;  /* 0x0000000d07147c24 */ /* 0x000fc6000f8e0214 */
[----:B------:R-:W-:Y:S02]  /*1f00*/  ISETP.GE.AND P6, PT, R221, R14, PT ;  /* 0x0000000edd00720c */ /* 0x000fe40003fc6270 */
[----:B------:R-:W-:Y:S02]  /*1f10*/  IADD3.X R23, PT, PT, R13, R23, R20, P0, !PT ;  /* 0x000000170d177210 */ /* 0x000fe400007fe414 */
[----:B------:R-:W-:Y:S01]  /*1f20*/  ISETP.NE.AND P0, PT, R5, 0x1, PT ;  /* 0x000000010500780c */ /* 0x000fe20003f05270 */
[----:B-1----:R-:W-:Y:S02]  /*1f30*/  IMAD R13, R0, UR4, RZ ;  /* 0x00000004000d7c24 */ /* 0x002fe4000f8e02ff */
[----:B------:R-:W-:Y:S01]  /*1f40*/  IMAD.WIDE.U32 R20, R6, UR4, R22 ;  /* 0x0000000406147c25 */ /* 0x000fe2000f8e0016 */
[----:B------:R-:W-:-:S03]  /*1f50*/  SEL R5, RZ, 0x4000, P0 ;  /* 0x00004000ff057807 */ /* 0x000fc60000000000 */
        /* <DEDUP_REMOVED lines=24> */
.L_x_1351:
[----:B------:R2:W-:Y:S04]  /*20e0*/  STS.128 [R218+0x10000], RZ ;  /* 0x010000ffda007388 */ /* 0x0005e80000000c00 */
[----:B------:R2:W-:Y:S02]  /*20f0*/  STS.128 [R218+0x12000], RZ ;  /* 0x012000ffda007388 */ /* 0x0005e40000000c00 */
.L_x_1352:
[----:B------:R-:W-:Y:S05]  /*2100*/  BSYNC.RECONVERGENT B0 ;  /* 0x0000000000007941 */ /* 0x000fea0003800200 */
.L_x_1350:
        /* <DEDUP_REMOVED lines=26> */
.L_x_1354:
[----:B------:R-:W-:Y:S05]  /*22b0*/  BSYNC.RECONVERGENT B0 ;  /* 0x0000000000007941 */ /* 0x000fea0003800200 */
.L_x_1353:
        /* <DEDUP_REMOVED lines=21> */
.L_x_1356:
[----:B------:R1:W-:Y:S04]  /*2410*/  STS.128 [R218+0x8000], RZ ;  /* 0x008000ffda007388 */ /* 0x0003e80000000c00 */
[----:B------:R1:W-:Y:S02]  /*2420*/  STS.128 [R218+0xa000], RZ ;  /* 0x00a000ffda007388 */ /* 0x0003e40000000c00 */
.L_x_1357:
[----:B------:R-:W-:Y:S05]  /*2430*/  BSYNC.RECONVERGENT B0 ;  /* 0x0000000000007941 */ /* 0x000fea0003800200 */
.L_x_1355:
        /* <DEDUP_REMOVED lines=8> */
[----:B-1----:R-:W-:Y:S01]  /*24c0*/  IMAD.U32 R20, RZ, RZ, UR22 ;  /* 0x00000016ff147e24 */ /* 0x002fe2000f8e00ff */
        /* <DEDUP_REMOVED lines=14> */
.L_x_1359:
[----:B------:R-:W-:Y:S05]  /*25b0*/  BSYNC.RECONVERGENT B0 ;  /* 0x0000000000007941 */ /* 0x000fea0003800200 */
.L_x_1358:
        /* <DEDUP_REMOVED lines=19> */
.L_x_1361:
[----:B------:R1:W-:Y:S04]  /*26f0*/  STS.128 [R241], RZ ;  /* 0x000000fff1007388 */ /* 0x0003e80000000c00 */
[----:B------:R1:W-:Y:S02]  /*2700*/  STS.128 [R241+0x2000], RZ ;  /* 0x002000fff1007388 */ /* 0x0003e40000000c00 */
.L_x_1362:
[----:B------:R-:W-:Y:S05]  /*2710*/  BSYNC.RECONVERGENT B0 ;  /* 0x0000000000007941 */ /* 0x000fea0003800200 */
.L_x_1360:
        /* <DEDUP_REMOVED lines=27> */
.L_x_1364:
[----:B------:R-:W-:Y:S05]  /*28d0*/  BSYNC.RECONVERGENT B0 ;  /* 0x0000000000007941 */ /* 0x000fea0003800200 */
.L_x_1363:
        /* <DEDUP_REMOVED lines=33> */
.L_x_1366:
[----:B------:R1:W-:Y:S04]  /*2af0*/  STS.128 [R218+0xc000], RZ ;  /* 0x00c000ffda007388 */ /* 0x0003e80000000c00 */
[----:B------:R1:W-:Y:S02]  /*2b00*/  STS.128 [R218+0xe000], RZ ;  /* 0x00e000ffda007388 */ /* 0x0003e40000000c00 */
.L_x_1367:
[----:B------:R-:W-:Y:S05]  /*2b10*/  BSYNC.RECONVERGENT B0 ;  /* 0x0000000000007941 */ /* 0x000fea0003800200 */
.L_x_1365:
        /* <DEDUP_REMOVED lines=25> */
.L_x_1369:
[----:B------:R-:W-:Y:S05]  /*2cb0*/  BSYNC.RECONVERGENT B0 ;  /* 0x0000000000007941 */ /* 0x000fea0003800200 */
.L_x_1368:
[----:B------:R-:W3:Y:S01]  /*2cc0*/  LDCU.64 UR4, c[0x0][0x538] ;  /* 0x0000a700ff0477ac */ /* 0x000ee20008000a00 */
[----:B------:R-:W0:Y:S01]  /*2cd0*/  LDGDEPBAR ;  /* 0x00000000000079af */ /* 0x000e220000000000 */
[----:B------:R-:W4:Y:S01]  /*2ce0*/  LDC.64 R16, c[0x0][0x528] ;  /* 0x00014a00ff107b82 */ /* 0x000f220000000a00 */
[----:B------:R-:W-:Y:S01]  /*2cf0*/  IMAD.SHL.U32 R0, R11, 0x2, RZ ;  /* 0x000000020b007824 */ /* 0x000fe200078e00ff */
[----:B------:R-:W1:Y:S01]  /*2d00*/  LDCU UR10, c[0x0][0x590] ;  /* 0x0000b200ff0a77ac */ /* 0x000e620008000800 */
[----:B------:R-:W1:Y:S01]  /*2d10*/  LDCU UR7, c[0x0][0x45c] ;  /* 0x00008b80ff0777ac */ /* 0x000e620008000800 */
[----:B------:R-:W1:Y:S01]  /*2d20*/  LDCU.U8 UR6, c[0x0][0x4f8] ;  /* 0x00009f00ff0677ac */ /* 0x000e620008000000 */
        /* <DEDUP_REMOVED lines=9> */
[----:B----4-:R-:W2:Y:S04]  /*2dc0*/  LDG.E.64 R14, desc[UR18][R16.64+0x8] ;  /* 0x00000812100e7981 */ /* 0x010ea8000c1e1b00 */
[----:B------:R-:W4:Y:S01]  /*2dd0*/  @P0 LDC R8, c[0x0][0x458] ;  /* 0x00011600ff080b82 */ /* 0x000f220000000800 */
[----:B------:R-:W1:Y:S04]  /*2de0*/  LDSM.16.M88.4 R116, [R209] ;  /* 0x00000000d174783b */ /* 0x000e680000000200 */
[----:B------:R-:W1:Y:S04]  /*2df0*/  LDSM.16.M88.4 R120, [R209+0x800] ;  /* 0x00080000d178783b */ /* 0x000e680000000200 */
[----:B------:R-:W1:Y:S04]  /*2e00*/  LDSM.16.M88.4 R148, [R209+0x2000] ;  /* 0x00200000d194783b */ /* 0x000e680000000200 */
[----:B------:R-:W1:Y:S01]  /*2e10*/  LDSM.16.M88.4 R152, [R209+0x2800] ;  /* 0x00280000d198783b */ /* 0x000e620000000200 */
[----:B---3--:R-:W-:-:S04]  /*2e20*/  @P0 IMAD.WIDE.U32 R6, R213, R2, R6 ;  /* 0x00000002d5060225 */ /* 0x008fc800078e0006 */
[C---:B------:R-:W-:Y:S01]  /*2e30*/  @P0 IMAD R3, R213.reuse, R3, R7 ;  /* 0x00000003d5030224 */ /* 0x040fe200078e0207 */
[----:B------:R-:W-:Y:S02]  /*2e40*/  @P0 LEA R18, P1, R6, UR4, 0x2 ;  /* 0x0000000406120c11 */ /* 0x000fe4000f8210ff */
[----:B------:R-:W-:Y:S02]  /*2e50*/  SHF.R.U32.HI R11, RZ, 0x2, R11 ;  /* 0x00000002ff0b7819 */ /* 0x000fe4000001160b */
[----:B------:R-:W-:Y:S01]  /*2e60*/  LOP3.LUT R0, R0, 0x6, RZ, 0xc0, !PT ;  /* 0x0000000600007812 */ /* 0x000fe200078ec0ff */
[----:B------:R-:W-:Y:S01]  /*2e70*/  IMAD R2, R213, UR17, R210 ;  /* 0x00000011d5027c24 */ /* 0x000fe2000f8e02d2 */
[----:B------:R-:W-:Y:S01]  /*2e80*/  @P0 LEA.HI.X R19, R6, UR5, R3, 0x2, P1 ;  /* 0x0000000506130c11 */ /* 0x000fe200088f1403 */
[----:B------:R-:W-:Y:S01]  /*2e90*/  IMAD.SHL.U32 R202, R206, 0x2, RZ ;  /* 0x00000002ceca7824 */ /* 0x000fe200078e00ff */
[----:B------:R-:W3:Y:S01]  /*2ea0*/  LDG.E.64 R6, desc[UR18][R16.64] ;  /* 0x0000001210067981 */ /* 0x000ee2000c1e1b00 */
[----:B------:R-:W-:Y:S01]  /*2eb0*/  LOP3.LUT R0, R0, 0xe0, R11, 0xf8, !PT ;  /* 0x000000e000007812 */ /* 0x000fe200078ef80b */
[----:B------:R-:W-:-:S02]  /*2ec0*/  IMAD.SHL.U32 R9, R2, 0x20, RZ ;  /* 0x0000002002097824 */ /* 0x000fc400078e00ff */
[----:B------:R-:W-:Y:S01]  /*2ed0*/  IMAD.SHL.U32 R198, R208, 0x2, RZ ;  /* 0x00000002d0c67824 */ /* 0x000fe200078e00ff */
[----:B------:R-:W3:Y:S01]  /*2ee0*/  @P0 LDG.E R4, desc[UR18][R18.64] ;  /* 0x0000001212040981 */ /* 0x000ee2000c1e1900 */
[----:B----4-:R-:W3:Y:S01]  /*2ef0*/  @P0 MUFU.RCP R3, R8 ;  /* 0x0000000800030308 */ /* 0x010ee20000001000 */
[----:B------:R-:W-:Y:S01]  /*2f00*/  IADD3 R227, PT, PT, R244, -R227, -R0 ;  /* 0x800000e3f4e37210 */ /* 0x000fe20007ffe800 */
[----:B------:R-:W-:Y:S01]  /*2f10*/  IMAD.SHL.U32 R0, R208, 0x2, RZ ;  /* 0x00000002d0007824 */ /* 0x000fe200078e00ff */
[----:B------:R-:W-:Y:S01]  /*2f20*/  CS2R R94, SRZ ;  /* 0x00000000005e7805 */ /* 0x000fe2000001ff00 */
[--C-:B------:R-:W-:Y:S01]  /*2f30*/  IMAD.IADD R2, R209, 0x1, R202.reuse ;  /* 0x00000001d1027824 */ /* 0x100fe200078e02ca */
[----:B------:R-:W-:Y:S01]  /*2f40*/  CS2R R92, SRZ ;  /* 0x00000000005c7805 */ /* 0x000fe2000001ff00 */
[----:B------:R-:W-:Y:S01]  /*2f50*/  IMAD.IADD R201, R205, 0x1, R202 ;  /* 0x00000001cdc97824 */ /* 0x000fe200078e02ca */
[----:B------:R-:W-:Y:S01]  /*2f60*/  CS2R R98, SRZ ;  /* 0x0000000000627805 */ /* 0x000fe2000001ff00 */
[--C-:B------:R-:W-:Y:S01]  /*2f70*/  IMAD.IADD R203, R211, 0x1, R5.reuse ;  /* 0x00000001d3cb7824 */ /* 0x100fe200078e0205 */
[----:B------:R-:W4:Y:S01]  /*2f80*/  LDSM.16.M88.4 R132, [R2] ;  /* 0x000000000284783b */ /* 0x000f220000000200 */
[----:B------:R-:W-:Y:S01]  /*2f90*/  IMAD.IADD R200, R204, 0x1, R5 ;  /* 0x00000001ccc87824 */ /* 0x000fe200078e0205 */
[----:B------:R-:W-:Y:S01]  /*2fa0*/  CS2R R96, SRZ ;  /* 0x0000000000607805 */ /* 0x000fe2000001ff00 */
[----:B------:R-:W-:Y:S01]  /*2fb0*/  IMAD.MOV.U32 R239, RZ, RZ, R241 ;  /* 0x000000ffffef7224 */ /* 0x000fe200078e00f1 */
[----:B------:R-:W1:Y:S01]  /*2fc0*/  LDSM.16.M88.4 R136, [R2+0x800] ;  /* 0x000800000288783b */ /* 0x000e620000000200 */
[----:B------:R-:W-:-:S02]  /*2fd0*/  CS2R R90, SRZ ;  /* 0x00000000005a7805 */ /* 0x000fc4000001ff00 */
[----:B------:R-:W-:Y:S02]  /*2fe0*/  CS2R R88, SRZ ;  /* 0x0000000000587805 */ /* 0x000fe4000001ff00 */
[----:B------:R-:W-:Y:S01]  /*2ff0*/  CS2R R86, SRZ ;  /* 0x0000000000567805 */ /* 0x000fe2000001ff00 */
[----:B------:R-:W1:Y:S01]  /*3000*/  LDSM.16.M88.4 R164, [R2+0x2000] ;  /* 0x0020000002a4783b */ /* 0x000e620000000200 */
[----:B------:R-:W-:Y:S02]  /*3010*/  CS2R R84, SRZ ;  /* 0x0000000000547805 */ /* 0x000fe4000001ff00 */
[----:B------:R-:W-:Y:S02]  /*3020*/  CS2R R78, SRZ ;  /* 0x00000000004e7805 */ /* 0x000fe4000001ff00 */
[----:B------:R-:W-:Y:S01]  /*3030*/  CS2R R76, SRZ ;  /* 0x00000000004c7805 */ /* 0x000fe2000001ff00 */
[----:B------:R-:W1:Y:S01]  /*3040*/  LDSM.16.M88.4 R168, [R2+0x2800] ;  /* 0x0028000002a8783b */ /* 0x000e620000000200 */
        /* <DEDUP_REMOVED lines=22> */
[--C-:B------:R-:W-:Y:S01]  /*31b0*/  IMAD.IADD R196, R209, 0x1, R198.reuse ;  /* 0x00000001d1c47824 */ /* 0x100fe200078e02c6 */
[----:B------:R-:W-:Y:S01]  /*31c0*/  UMOV UR12, URZ ;  /* 0x000000ff000c7c82 */ /* 0x000fe20008000000 */
[----:B------:R-:W-:Y:S01]  /*31d0*/  IMAD.IADD R197, R205, 0x1, R198 ;  /* 0x00000001cdc57824 */ /* 0x000fe200078e02c6 */
[----:B------:R-:W2:Y:S01]  /*31e0*/  LDCU UR4, c[0x0][0x440] ;  /* 0x00008800ff0477ac */ /* 0x000ea20008000800 */
[----:B------:R-:W-:Y:S01]  /*31f0*/  IMAD.IADD R199, R198, 0x1, R201 ;  /* 0x00000001c6c77824 */ /* 0x000fe200078e02c9 */
[----:B------:R-:W2:Y:S01]  /*3200*/  LDCU UR5, c[0x0][0x3e0] ;  /* 0x00007c00ff0577ac */ /* 0x000ea20008000800 */
[----:B-1----:R-:W-:-:S02]  /*3210*/  USHF.L.U32 UR10, UR10, 0x6, URZ ;  /* 0x000000060a0a7899 */ /* 0x002fc400080006ff */
[----:B------:R-:W-:Y:S01]  /*3220*/  USHF.L.U32 UR24, UR24, 0x3, URZ ;  /* 0x0000000318187899 */ /* 0x000fe200080006ff */
[----:B--2---:R-:W-:Y:S02]  /*3230*/  IADD3 R237, P2, P1, R9, R14, R12 ;  /* 0x0000000e09ed7210 */ /* 0x004fe4000795e00c */
[----:B------:R-:W-:-:S04]  /*3240*/  SHF.R.S32.HI R9, RZ, 0x1f, R9 ;  /* 0x0000001fff097819 */ /* 0x000fc80000011409 */
[----:B------:R-:W-:Y:S01]  /*3250*/  IADD3.X R236, PT, PT, R9, R15, RZ, P2, P1 ;  /* 0x0000000f09ec7210 */ /* 0x000fe200017e24ff */
[----:B---3--:R-:W-:Y:S01]  /*3260*/  @P0 FMUL.FTZ R3, R4, R3 ;  /* 0x0000000304030220 */ /* 0x008fe20000410000 */
[----:B------:R-:W-:Y:S02]  /*3270*/  R2UR UR34, R6 ;  /* 0x00000000062272ca */ /* 0x000fe400000e0000 */
[----:B------:R-:W-:Y:S02]  /*3280*/  R2UR UR35, R7 ;  /* 0x00000000072372ca */ /* 0x000fe400000e0000 */
[----:B------:R-:W-:Y:S01]  /*3290*/  @P0 R2UR UR11, R3 ;  /* 0x00000000030b02ca */ /* 0x000fe200000e0000 */
[----:B------:R-:W-:Y:S02]  /*32a0*/  IMAD.IADD R3, R209, 0x1, R0 ;  /* 0x00000001d1037824 */ /* 0x000fe400078e0200 */
[----:B------:R-:W-:-:S03]  /*32b0*/  IMAD.IADD R0, R0, 0x1, R2 ;  /* 0x0000000100007824 */ /* 0x000fc600078e0202 */
[----:B------:R-:W1:Y:S04]  /*32c0*/  LDSM.16.M88.4 R124, [R3] ;  /* 0x00000000037c783b */ /* 0x000e680000000200 */
[----:B------:R-:W2:Y:S04]  /*32d0*/  LDSM.16.M88.4 R128, [R3+0x800] ;  /* 0x000800000380783b */ /* 0x000ea80000000200 */
[----:B------:R-:W3:Y:S04]  /*32e0*/  LDSM.16.M88.4 R156, [R3+0x2000] ;  /* 0x00200000039c783b */ /* 0x000ee80000000200 */
[----:B------:R4:W1:Y:S04]  /*32f0*/  LDSM.16.M88.4 R160, [R3+0x2800] ;  /* 0x0028000003a0783b */ /* 0x0008680000000200 */
[----:B------:R-:W1:Y:S04]  /*3300*/  LDSM.16.M88.4 R140, [R0] ;  /* 0x00000000008c783b */ /* 0x000e680000000200 */
[----:B------:R-:W1:Y:S04]  /*3310*/  LDSM.16.M88.4 R144, [R0+0x800] ;  /* 0x000800000090783b */ /* 0x000e680000000200 */
[----:B------:R-:W1:Y:S04]  /*3320*/  LDSM.16.M88.4 R172, [R0+0x2000] ;  /* 0x0020000000ac783b */ /* 0x000e680000000200 */
[----:B------:R2:W1:Y:S01]  /*3330*/  LDSM.16.M88.4 R176, [R0+0x2800] ;  /* 0x0028000000b0783b */ /* 0x0004620000000200 */
[----:B----4-:R-:W-:Y:S01]  /*3340*/  IMAD.IADD R3, R209, 0x1, R202 ;  /* 0x00000001d1037824 */ /* 0x010fe200078e02ca */
[----:B------:R-:W-:-:S03]  /*3350*/  UIADD3 UR32, UPT, UPT, UR34, -0x61c88647, URZ ;  /* 0x9e3779b922207890 */ /* 0x000fc6000fffe0ff */
[----:B------:R-:W-:Y:S01]  /*3360*/  IMAD.IADD R2, R198, 0x1, R3 ;  /* 0x00000001c6027824 */ /* 0x000fe200078e0203 */
[----:B------:R-:W-:Y:S02]  /*3370*/  UIADD3 UR31, UPT, UPT, UR35, -0x4498517b, URZ ;  /* 0xbb67ae85231f7890 */ /* 0x000fe4000fffe0ff */
[----:B------:R-:W-:Y:S02]  /*3380*/  UIADD3 UR30, UPT, UPT, UR34, 0x3c6ef372, URZ ;  /* 0x3c6ef372221e7890 */ /* 0x000fe4000fffe0ff */
[----:B------:R-:W-:Y:S02]  /*3390*/  UIADD3 UR29, UPT, UPT, UR35, 0x76cf5d0a, URZ ;  /* 0x76cf5d0a231d7890 */ /* 0x000fe4000fffe0ff */
[----:B------:R-:W-:Y:S02]  /*33a0*/  UIADD3 UR28, UPT, UPT, UR34, -0x255992d5, URZ ;  /* 0xdaa66d2b221c7890 */ /* 0x000fe4000fffe0ff */
[----:B------:R-:W-:Y:S01]  /*33b0*/  UIADD3 UR27, UPT, UPT, UR35, 0x32370b8f, URZ ;  /* 0x32370b8f231b7890 */ /* 0x000fe2000fffe0ff */
[----:B--2---:R-:W-:Y:S01]  /*33c0*/  IMAD.IADD R0, R207, 0x1, R202 ;  /* 0x00000001cf007824 */ /* 0x004fe200078e02ca */
[----:B------:R-:W-:-:S02]  /*33d0*/  UIADD3 UR26, UPT, UPT, UR34, 0x78dde6e4, URZ ;  /* 0x78dde6e4221a7890 */ /* 0x000fc4000fffe0ff */
[----:B------:R-:W-:Y:S02]  /*33e0*/  UIADD3 UR25, UPT, UPT, UR35, -0x126145ec, URZ ;  /* 0xed9eba1423197890 */ /* 0x000fe4000fffe0ff */
[----:B------:R-:W-:Y:S02]  /*33f0*/  UIADD3 UR17, UPT, UPT, UR34, 0x1715609d, URZ ;  /* 0x1715609d22117890 */ /* 0x000fe4000fffe0ff */
[----:B------:R-:W-:Y:S02]  /*3400*/  UIADD3 UR15, UPT, UPT, UR35, -0x56f99767, URZ ;  /* 0xa9066899230f7890 */ /* 0x000fe4000fffe0ff */
[----:B------:R-:W-:Y:S02]  /*3410*/  UIADD3 UR14, UPT, UPT, UR34, -0x4ab325aa, URZ ;  /* 0xb54cda56220e7890 */ /* 0x000fe4000fffe0ff */
[----:B------:R-:W-:Y:S01]  /*3420*/  UIADD3 UR13, UPT, UPT, UR35, 0x646e171e, URZ ;  /* 0x646e171e230d7890 */ /* 0x000fe2000fffe0ff */
[----:B---3--:R-:W-:-:S11]  /*3430*/  @UP0 UMOV UR12, UR11 ;  /* 0x0000000b000c0c82 */ /* 0x008fd60008000000 */
.L_x_1374:
[----:B------:R-:W0:Y:S01]  /*3440*/  LDGDEPBAR ;  /* 0x00000000000079af */ /* 0x000e220000000000 */
[----:B------:R-:W-:Y:S01]  /*3450*/  IMAD.MOV.U32 R231, RZ, RZ, R229 ;  /* 0x000000ffffe77224 */ /* 0x000fe200078e00e5 */
[C---:B------:R-:W-:Y:S01]  /*3460*/  LEA R186, P0, R215.reuse, R230, 0x2 ;  /* 0x000000e6d7ba7211 */ /* 0x040fe200078010ff */
        /* <DEDUP_REMOVED lines=82> */
[----:B------:R-:W-:Y:S01]  /*3990*/  FFMA.FTZ R6, R189, -UR12, R6 ;  /* 0x8000000cbd067c23 */ /* 0x000fe20008010006 */
[----:B------:R-:W-:Y:S02]  /*39a0*/  VIADD R189, R187, 0x38 ;  /* 0x00000038bbbd7836 */ /* 0x000fe40000000000 */
[C---:B------:R-:W-:Y:S01]  /*39b0*/  FFMA.FTZ R4, R191.reuse, -UR12, R4 ;  /* 0x8000000cbf047c23 */ /* 0x040fe20008010004 */
[----:B------:R-:W-:Y:S01]  /*39c0*/  FFMA.FTZ R5, R190, -UR12, R5 ;  /* 0x8000000cbe057c23 */ /* 0x000fe20008010005 */
[----:B------:R-:W-:Y:S01]  /*39d0*/  FFMA.FTZ R7, R192, -UR12, R7 ;  /* 0x8000000cc0077c23 */ /* 0x000fe20008010007 */
[----:B------:R-:W-:Y:S03]  /*39e0*/  HMMA.16816.F32.BF16 R16, R20, R26, R16 ;  /* 0x0000001a1410723c */ /* 0x000fe60000041810 */
[----:B------:R-:W-:Y:S01]  /*39f0*/  IABS R189, R189 ;  /* 0x000000bd00bd7213 */ /* 0x000fe20000000000 */
[----:B------:R-:W-:Y:S01]  /*3a00*/  FFMA.FTZ R10, R191, -UR12, R10 ;  /* 0x8000000cbf0a7c23 */ /* 0x000fe2000801000a */
[----:B------:R-:W-:Y:S01]  /*3a10*/  FFMA.FTZ R11, R190, -UR12, R11 ;  /* 0x8000000cbe0b7c23 */ /* 0x000fe2000801000b */
[C---:B------:R-:W-:Y:S01]  /*3a20*/  FFMA.FTZ R9, R188.reuse, -UR12, R9 ;  /* 0x8000000cbc097c23 */ /* 0x040fe20008010009 */
[----:B------:R-:W-:Y:S01]  /*3a30*/  I2FP.F32.S32 R189, R189 ;  /* 0x000000bd00bd7245 */ /* 0x000fe20000201400 */
[C---:B------:R-:W-:Y:S02]  /*3a40*/  VIADD R190, R187.reuse, 0x2f ;  /* 0x0000002fbbbe7836 */ /* 0x040fe40000000000 */
[C---:B------:R-:W-:Y:S02]  /*3a50*/  VIADD R191, R187.reuse, 0x28 ;  /* 0x00000028bbbf7836 */ /* 0x040fe40000000000 */
[----:B------:R-:W-:Y:S01]  /*3a60*/  FFMA.FTZ R15, R188, -UR12, R15 ;  /* 0x8000000cbc0f7c23 */ /* 0x000fe2000801000f */
[----:B------:R-:W-:Y:S01]  /*3a70*/  IADD3 R188, PT, PT, R187, 0x27, RZ ;  /* 0x00000027bbbc7810 */ /* 0x000fe20007ffe0ff */
[C---:B------:R-:W-:Y:S01]  /*3a80*/  FFMA.FTZ R8, R189.reuse, -UR12, R8 ;  /* 0x8000000cbd087c23 */ /* 0x040fe20008010008 */
[----:B------:R-:W-:Y:S01]  /*3a90*/  IABS R190, R190 ;  /* 0x000000be00be7213 */ /* 0x000fe20000000000 */
[----:B------:R-:W-:Y:S01]  /*3aa0*/  FFMA.FTZ R14, R189, -UR12, R14 ;  /* 0x8000000cbd0e7c23 */ /* 0x000fe2000801000e */
[----:B------:R-:W-:Y:S02]  /*3ab0*/  IADD3 R189, PT, PT, R187, 0x30, RZ ;  /* 0x00000030bbbd7810 */ /* 0x000fe40007ffe0ff */
[----:B------:R-:W-:Y:S02]  /*3ac0*/  IABS R187, R191 ;  /* 0x000000bf00bb7213 */ /* 0x000fe40000000000 */
[----:B------:R-:W-:Y:S02]  /*3ad0*/  IABS R189, R189 ;  /* 0x000000bd00bd7213 */ /* 0x000fe40000000000 */
[----:B------:R-:W-:Y:S02]  /*3ae0*/  IABS R188, R188 ;  /* 0x000000bc00bc7213 */ /* 0x000fe40000000000 */
[----:B------:R-:W-:Y:S02]  /*3af0*/  I2FP.F32.S32 R189, R189 ;  /* 0x000000bd00bd7245 */ /* 0x000fe40000201400 */
[----:B------:R-:W-:Y:S02]  /*3b00*/  I2FP.F32.S32 R190, R190 ;  /* 0x000000be00be7245 */ /* 0x000fe40000201400 */
[----:B------:R-:W-:Y:S01]  /*3b10*/  I2FP.F32.S32 R187, R187 ;  /* 0x000000bb00bb7245 */ /* 0x000fe20000201400 */
[C---:B------:R-:W-:Y:S01]  /*3b20*/  FFMA.FTZ R12, R189.reuse, -UR12, R12 ;  /* 0x8000000cbd0c7c23 */ /* 0x040fe2000801000c */
[----:B------:R-:W-:Y:S01]  /*3b30*/  I2FP.F32.S32 R188, R188 ;  /* 0x000000bc00bc7245 */ /* 0x000fe20000201400 */
[C---:B------:R-:W-:Y:S01]  /*3b40*/  FFMA.FTZ R13, R190.reuse, -UR12, R13 ;  /* 0x8000000cbe0d7c23 */ /* 0x040fe2000801000d */
[----:B------:R-:W-:Y:S01]  /*3b50*/  FFMA.FTZ R18, R189, -UR12, R18 ;  /* 0x8000000cbd127c23 */ /* 0x000fe20008010012 */
[----:B------:R-:W-:Y:S01]  /*3b60*/  FFMA.FTZ R19, R190, -UR12, R19 ;  /* 0x8000000cbe137c23 */ /* 0x000fe20008010013 */
[----:B------:R-:W-:Y:S01]  /*3b70*/  FFMA.FTZ R16, R187, -UR12, R16 ;  /* 0x8000000cbb107c23 */ /* 0x000fe20008010010 */
[----:B------:R-:W-:Y:S01]  /*3b80*/  FFMA.FTZ R17, R188, -UR12, R17 ;  /* 0x8000000cbc117c23 */ /* 0x000fe20008010011 */
[----:B------:R-:W-:Y:S06]  /*3b90*/  @!P0 BRA `(.L_x_1370) ;  /* 0x00000000002c8947 */ /* 0x000fec0003800000 */
[----:B------:R-:W1:Y:S01]  /*3ba0*/  LDC R22, c[0x0][0x504] ;  /* 0x00014100ff167b82 */ /* 0x000e620000000800 */
[----:B------:R-:W-:Y:S02]  /*3bb0*/  IMAD.SHL.U32 R20, R222, 0x40, RZ ;  /* 0x00000040de147824 */ /* 0x000fe400078e00ff */
[----:B------:R-:W-:Y:S02]  /*3bc0*/  VIADD R185, R185, 0x40 ;  /* 0x00000040b9b97836 */ /* 0x000fe40000000000 */
[C---:B------:R-:W-:Y:S01]  /*3bd0*/  VIADD R23, R20.reuse, 0x40 ;  /* 0x0000004014177836 */ /* 0x040fe20000000000 */
[----:B------:R-:W-:Y:S04]  /*3be0*/  IADD3 R21, PT, PT, R20, 0x40, R247 ;  /* 0x0000004014157810 */ /* 0x000fe80007ffe0f7 */
[----:B------:R-:W-:Y:S02]  /*3bf0*/  ISETP.LT.AND P0, PT, R23, R244, PT ;  /* 0x000000f41700720c */ /* 0x000fe40003f01270 */
[----:B-1----:R-:W-:Y:S05]  /*3c00*/  IADD3 R21, PT, PT, R21, R22, -R244 ;  /* 0x0000001615157210 */ /* 0x002fea0007ffe8f4 */
[----:B------:R-:W-:Y:S05]  /*3c10*/  VIADD R20, R21, 0xffffffc0 ;  /* 0xffffffc015147836 */ /* 0x000fea0000000000 */
[----:B------:R-:W-:Y:S11]  /*3c20*/  ISETP.GE.AND P1, PT, R185, R20, PT ;  /* 0x00000014b900720c */ /* 0x000ff60003f26270 */
[----:B------:R-:W-:Y:S02]  /*3c30*/  @!UPT UIADD3 URZ, UPT, UPT, URZ, URZ, URZ ;  /* 0x000000fffffff290 */ /* 0x000fe4000fffe0ff */
[----:B------:R-:W-:Y:S05]  /*3c40*/  @!P1 BRA P0, `(.L_x_1371) ;  /* 0x00000004005c9947 */ /* 0x000fea0000000000 */
.L_x_1370:
[----:B------:R-:W1:Y:S01]  /*3c50*/  LDC R25, c[0x0][0x504] ;  /* 0x00014100ff197b82 */ /* 0x000e620000000800 */
[----:B------:R-:W2:Y:S07]  /*3c60*/  S2R R21, SR_TID.X ;  /* 0x0000000000157919 */ /* 0x000eae0000002100 */
[----:B------:R-:W3:Y:S01]  /*3c70*/  LDC R23, c[0x0][0x508] ;  /* 0x00014200ff177b82 */ /* 0x000ee20000000800 */
[C-C-:B-1----:R-:W-:Y:S02]  /*3c80*/  IADD3 R25, PT, PT, R244.reuse, -R25, -R247.reuse ;  /* 0x80000019f4197210 */ /* 0x142fe40007ffe8f7 */
[----:B---3--:R-:W-:Y:S03]  /*3c90*/  IADD3 R23, PT, PT, R244, R23, -R247 ;  /* 0x00000017f4177210 */ /* 0x008fe60007ffe8f7 */
[C---:B------:R-:W-:Y:S02]  /*3ca0*/  IMAD.IADD R24, R186.reuse, 0x1, R25 ;  /* 0x00000001ba187824 */ /* 0x040fe400078e0219 */
[----:B--2---:R-:W-:Y:S01]  /*3cb0*/  IMAD.SHL.U32 R20, R21, 0x2, RZ ;  /* 0x0000000215147824 */ /* 0x004fe200078e00ff */
[----:B------:R-:W-:Y:S01]  /*3cc0*/  SHF.R.U32.HI R21, RZ, 0x2, R21 ;  /* 0x00000002ff157819 */ /* 0x000fe20000011615 */
[----:B------:R-:W-:Y:S01]  /*3cd0*/  IMAD.IADD R23, R186, 0x1, R23 ;  /* 0x00000001ba177824 */ /* 0x000fe200078e0217 */
[----:B------:R-:W-:Y:S02]  /*3ce0*/  VIMNMX R26, PT, PT, RZ, R24, !PT ;  /* 0x00000018ff1a7248 */ /* 0x000fe40007fe0100 */
[----:B------:R-:W-:Y:S02]  /*3cf0*/  LOP3.LUT R20, R20, 0x6, RZ, 0xc0, !PT ;  /* 0x0000000614147812 */ /* 0x000fe400078ec0ff */
[C-C-:B------:R-:W-:Y:S02]  /*3d00*/  VIADDMNMX R22, R23.reuse, 0x1, R244.reuse, PT ;  /* 0x0000000117167846 */ /* 0x140fe400038001f4 */
[----:B------:R-:W-:Y:S02]  /*3d10*/  LOP3.LUT R21, R20, 0xe0, R21, 0xf8, !PT ;  /* 0x000000e014157812 */ /* 0x000fe400078ef815 */
[----:B------:R-:W-:Y:S02]  /*3d20*/  VIADDMNMX R20, R23, 0x9, R244, PT ;  /* 0x0000000917147846 */ /* 0x000fe400038001f4 */
[----:B------:R-:W-:Y:S01]  /*3d30*/  VIADDMNMX R24, R24, 0x8, RZ, !PT ;  /* 0x0000000818187846 */ /* 0x000fe200078001ff */
[----:B------:R-:W-:Y:S04]  /*3d40*/  IMAD R21, R222, 0x40, R21 ;  /* 0x00000040de157824 */ /* 0x000fe800078e0215 */
        /* <DEDUP_REMOVED lines=71> */
.L_x_1371:
[----:B------:R-:W1:Y:S01]  /*41c0*/  S2R R180, SR_TID.X ;  /* 0x0000000000b47919 */ /* 0x000e620000002100 */
[----:B------:R-:W-:Y:S01]  /*41d0*/  LOP3.LUT R186, R217, 0x3, RZ, 0xc0, !PT ;  /* 0x00000003d9ba7812 */ /* 0x000fe200078ec0ff */
[----:B------:R-:W-:Y:S04]  /*41e0*/  IMAD.WIDE.U32 R194, R237, -0x2daee0ad, RZ ;  /* 0xd2511f53edc27825 */ /* 0x000fe800078e00ff */
[C---:B------:R-:W-:Y:S01]  /*41f0*/  FMUL.FTZ R182, R240.reuse, 1.4426950216293334961 ;  /* 0x3fb8aa3bf0b67820 */ /* 0x040fe20000410000 */
[----:B------:R-:W-:Y:S01]  /*4200*/  FSETP.NEU.FTZ.AND P0, PT, R240, -INF , PT ;  /* 0xff800000f000780b */ /* 0x000fe20003f1d000 */
[----:B------:R-:W-:Y:S01]  /*4210*/  IMAD R186, R243, 0x4, R186 ;  /* 0x00000004f3ba7824 */ /* 0x000fe200078e02ba */
[----:B------:R-:W-:Y:S01]  /*4220*/  FSETP.NEU.FTZ.AND P1, PT, R238, -INF , PT ;  /* 0xff800000ee00780b */ /* 0x000fe20003f3d000 */
[----:B------:R-:W-:Y:S01]  /*4230*/  IMAD.IADD R114, R211, 0x1, R198 ;  /* 0x00000001d3727824 */ /* 0x000fe200078e02c6 */
[----:B------:R-:W-:Y:S01]  /*4240*/  FSEL R182, R182, RZ, P0 ;  /* 0x000000ffb6b67208 */ /* 0x000fe20000000000 */
[----:B------:R-:W-:Y:S04]  /*4250*/  IMAD.WIDE.U32 R186, R186, -0x326172a9, RZ ;  /* 0xcd9e8d57baba7825 */ /* 0x000fe800078e00ff */
[--C-:B------:R-:W-:Y:S01]  /*4260*/  FFMA.FTZ R192, R8, UR7, -R182.reuse ;  /* 0x0000000708c07c23 */ /* 0x100fe200080108b6 */
[----:B------:R-:W-:Y:S01]  /*4270*/  LOP3.LUT R188, R236, UR34, R187, 0x96, !PT ;  /* 0x00000022ecbc7c12 */ /* 0x000fe2000f8e96bb */
[--C-:B------:R-:W-:Y:S01]  /*4280*/  FFMA.FTZ R4, R4, UR7, -R182.reuse ;  /* 0x0000000704047c23 */ /* 0x100fe200080108b6 */
[--C-:B------:R-:W-:Y:S01]  /*4290*/  FFMA.FTZ R9, R9, UR7, -R182.reuse ;  /* 0x0000000709097c23 */ /* 0x100fe200080108b6 */
[--C-:B------:R-:W-:Y:S01]  /*42a0*/  FFMA.FTZ R5, R5, UR7, -R182.reuse ;  /* 0x0000000705057c23 */ /* 0x100fe200080108b6 */
[--C-:B------:R-:W-:Y:S01]  /*42b0*/  FFMA.FTZ R12, R12, UR7, -R182.reuse ;  /* 0x000000070c0c7c23 */ /* 0x100fe200080108b6 */
[----:B------:R-:W-:Y:S01]  /*42c0*/  IMAD.WIDE.U32 R188, R188, -0x2daee0ad, RZ ;  /* 0xd2511f53bcbc7825 */ /* 0x000fe200078e00ff */
[----:B------:R-:W2:Y:S03]  /*42d0*/  MUFU.EX2 R192, R192 ;  /* 0x000000c000c07308 */ /* 0x000ea60000000800 */
[--C-:B------:R-:W-:Y:S01]  /*42e0*/  FFMA.FTZ R13, R13, UR7, -R182.reuse ;  /* 0x000000070d0d7c23 */ /* 0x100fe200080108b6 */
[----:B------:R-:W-:Y:S01]  /*42f0*/  FFMA.FTZ R17, R17, UR7, -R182 ;  /* 0x0000000711117c23 */ /* 0x000fe200080108b6 */
[----:B------:R-:W-:Y:S01]  /*4300*/  LOP3.LUT R194, R194, UR31, R189, 0x96, !PT ;  /* 0x0000001fc2c27c12 */ /* 0x000fe2000f8e96bd */
[----:B------:R-:W-:Y:S04]  /*4310*/  IMAD.IADD R113, R211, 0x1, R202 ;  /* 0x00000001d3717824 */ /* 0x000fe800078e02ca */
[----:B------:R-:W-:Y:S01]  /*4320*/  IMAD.IADD R112, R198, 0x1, R113 ;  /* 0x00000001c6707824 */ /* 0x000fe200078e0271 */
[----:B-1----:R-:W-:Y:S02]  /*4330*/  SHF.R.U32.HI R115, RZ, 0x7, R180 ;  /* 0x00000007ff737819 */ /* 0x002fe400000116b4 */
[----:B------:R-:W-:Y:S03]  /*4340*/  LOP3.LUT P0, RZ, R180, 0x4, RZ, 0xc0, !PT ;  /* 0x00000004b4ff7812 */ /* 0x000fe6000780c0ff */
[----:B------:R-:W-:Y:S02]  /*4350*/  IMAD R190, R222, 0x2, R115 ;  /* 0x00000002debe7824 */ /* 0x000fe400078e0273 */
[----:B------:R-:W-:Y:S03]  /*4360*/  FMUL.FTZ R115, R238, 1.4426950216293334961 ;  /* 0x3fb8aa3bee737820 */ /* 0x000fe60000410000 */
[----:B------:R-:W-:Y:S01]  /*4370*/  LOP3.LUT R190, R190, UR35, R195, 0x96, !PT ;  /* 0x00000023bebe7c12 */ /* 0x000fe2000f8e96c3 */
[----:B------:R-:W-:Y:S01]  /*4380*/  IMAD.WIDE.U32 R194, R194, -0x326172a9, RZ ;  /* 0xcd9e8d57c2c27825 */ /* 0x000fe200078e00ff */
[----:B------:R-:W-:Y:S03]  /*4390*/  FSEL R115, R115, RZ, P1 ;  /* 0x000000ff73737208 */ /* 0x000fe60000800000 */
[----:B------:R-:W-:Y:S04]  /*43a0*/  IMAD.WIDE.U32 R190, R190, -0x326172a9, RZ ;  /* 0xcd9e8d57bebe7825 */ /* 0x000fe800078e00ff */
[--C-:B------:R-:W-:Y:S01]  /*43b0*/  FFMA.FTZ R7, R7, UR7, -R115.reuse ;  /* 0x0000000707077c23 */ /* 0x100fe20008010873 */
[----:B------:R-:W-:Y:S01]  /*43c0*/  FFMA.FTZ R11, R11, UR7, -R115 ;  /* 0x000000070b0b7c23 */ /* 0x000fe20008010873 */
[----:B------:R-:W-:Y:S01]  /*43d0*/  LOP3.LUT R186, R186, UR32, R191, 0x96, !PT ;  /* 0x00000020baba7c12 */ /* 0x000fe2000f8e96bf */
[----:B------:R-:W-:Y:S01]  /*43e0*/  FFMA.FTZ R15, R15, UR7, -R115 ;  /* 0x000000070f0f7c23 */ /* 0x000fe20008010873 */
[----:B------:R-:W-:Y:S01]  /*43f0*/  LOP3.LUT R190, R190, UR30, R195, 0x96, !PT ;  /* 0x0000001ebebe7c12 */ /* 0x000fe2000f8e96c3 */
[--C-:B------:R-:W-:Y:S01]  /*4400*/  FFMA.FTZ R14, R14, UR7, -R115.reuse ;  /* 0x000000070e0e7c23 */ /* 0x100fe20008010873 */
[----:B------:R-:W-:Y:S01]  /*4410*/  FFMA.FTZ R10, R10, UR7, -R115 ;  /* 0x000000070a0a7c23 */ /* 0x000fe20008010873 */
[----:B------:R-:W-:Y:S04]  /*4420*/  IMAD.WIDE.U32 R186, R186, -0x2daee0ad, RZ ;  /* 0xd2511f53baba7825 */ /* 0x000fe800078e00ff */
[----:B------:R-:W-:Y:S01]  /*4430*/  IMAD.WIDE.U32 R190, R190, -0x2daee0ad, RZ ;  /* 0xd2511f53bebe7825 */ /* 0x000fe200078e00ff */
[----:B------:R-:W-:Y:S04]  /*4440*/  LOP3.LUT R188, R188, UR29, R187, 0x96, !PT ;  /* 0x0000001dbcbc7c12 */ /* 0x000fe8000f8e96bb */
[----:B------:R-:W-:Y:S01]  /*4450*/  LOP3.LUT R186, R186, UR27, R191, 0x96, !PT ;  /* 0x0000001bbaba7c12 */ /* 0x000fe2000f8e96bf */
[----:B------:R-:W-:Y:S04]  /*4460*/  IMAD.WIDE.U32 R188, R188, -0x326172a9, RZ ;  /* 0xcd9e8d57bcbc7825 */ /* 0x000fe800078e00ff */
[----:B------:R-:W-:Y:S01]  /*4470*/  IMAD.WIDE.U32 R186, R186, -0x326172a9, RZ ;  /* 0xcd9e8d57baba7825 */ /* 0x000fe200078e00ff */
[----:B------:R-:W-:Y:S02]  /*4480*/  LOP3.LUT R194, R194, UR28, R189, 0x96, !PT ;  /* 0x0000001cc2c27c12 */ /* 0x000fe4000f8e96bd */
[----:B------:R-:W1:Y:S02]  /*4490*/  MUFU.EX2 R189, R9 ;  /* 0x0000000900bd7308 */ /* 0x000e640000000800 */
[----:B------:R-:W-:Y:S01]  /*44a0*/  LOP3.LUT R180, R188, UR26, R187, 0x96, !PT ;  /* 0x0000001abcb47c12 */ /* 0x000fe2000f8e96bb */
[----:B------:R-:W-:Y:S04]  /*44b0*/  IMAD.WIDE.U32 R194, R194, -0x2daee0ad, RZ ;  /* 0xd2511f53c2c27825 */ /* 0x000fe800078e00ff */
[----:B------:R-:W-:Y:S03]  /*44c0*/  FFMA.FTZ R188, R16, UR7, -R182 ;  /* 0x0000000710bc7c23 */ /* 0x000fe600080108b6 */
[----:B------:R-:W-:Y:S01]  /*44d0*/  MUFU.EX2 R182, R10 ;  /* 0x0000000a00b67308 */ /* 0x000fe20000000800 */
[----:B------:R-:W-:Y:S01]  /*44e0*/  IMAD.WIDE.U32 R180, R180, -0x2daee0ad, RZ ;  /* 0xd2511f53b4b47825 */ /* 0x000fe200078e00ff */
[----:B------:R-:W-:Y:S08]  /*44f0*/  LOP3.LUT R190, R190, UR25, R195, 0x96, !PT ;  /* 0x00000019bebe7c12 */ /* 0x000ff0000f8e96c3 */
[----:B------:R-:W-:Y:S01]  /*4500*/  MUFU.EX2 R188, R188 ;  /* 0x000000bc00bc7308 */ /* 0x000fe20000000800 */
[----:B------:R-:W-:Y:S01]  /*4510*/  LOP3.LUT R16, R194, UR15, R181, 0x96, !PT ;  /* 0x0000000fc2107c12 */ /* 0x000fe2000f8e96b5 */
[----:B------:R-:W-:Y:S08]  /*4520*/  IMAD.WIDE.U32 R190, R190, -0x326172a9, RZ ;  /* 0xcd9e8d57bebe7825 */ /* 0x000ff000078e00ff */
[----:B------:R3:W-:Y:S01]  /*4530*/  MUFU.EX2 R181, R7 ;  /* 0x0000000700b57308 */ /* 0x0007e20000000800 */
[----:B------:R-:W-:Y:S01]  /*4540*/  IMAD.WIDE.U32 R194, R16, -0x326172a9, RZ ;  /* 0xcd9e8d5710c27825 */ /* 0x000fe200078e00ff */
[----:B------:R-:W-:Y:S03]  /*4550*/  LOP3.LUT R8, R186, UR17, R191, 0x96, !PT ;  /* 0x00000011ba087c12 */ /* 0x000fe6000f8e96bf */
[--C-:B------:R-:W-:Y:S01]  /*4560*/  FFMA.FTZ R186, R6, UR7, -R115.reuse ;  /* 0x0000000706ba7c23 */ /* 0x100fe20008010873 */
[--C-:B------:R-:W-:Y:S01]  /*4570*/  FFMA.FTZ R6, R18, UR7, -R115.reuse ;  /* 0x0000000712067c23 */ /* 0x100fe20008010873 */
[----:B------:R-:W-:Y:S01]  /*4580*/  FFMA.FTZ R18, R19, UR7, -R115 ;  /* 0x0000000713127c23 */ /* 0x000fe20008010873 */
[C---:B------:R-:W-:Y:S02]  /*4590*/  PRMT R19, R194.reuse, 0x7772, RZ ;  /* 0x00007772c2137816 */ /* 0x040fe400000000ff */
[----:B------:R-:W4:Y:S01]  /*45a0*/  MUFU.EX2 R115, R11 ;  /* 0x0000000b00737308 */ /* 0x000f220000000800 */
[----:B------:R-:W-:Y:S01]  /*45b0*/  PRMT R16, R194, 0x7773, RZ ;  /* 0x00007773c2107816 */ /* 0x000fe200000000ff */
[----:B------:R-:W-:Y:S01]  /*45c0*/  IMAD.WIDE.U32 R110, R8, -0x2daee0ad, RZ ;  /* 0xd2511f53086e7825 */ /* 0x000fe200078e00ff */
[C---:B------:R-:W-:Y:S07]  /*45d0*/  PRMT R191, R194.reuse, 0x7770, RZ ;  /* 0x00007770c2bf7816 */ /* 0x040fee00000000ff */
[----:B------:R-:W-:Y:S01]  /*45e0*/  MUFU.EX2 R186, R186 ;  /* 0x000000ba00ba7308 */ /* 0x000fe20000000800 */
[----:B------:R-:W-:Y:S02]  /*45f0*/  PRMT R185, R194, 0x7771, RZ ;  /* 0x00007771c2b97816 */ /* 0x000fe400000000ff */
[----:B------:R-:W-:Y:S07]  /*4600*/  ISETP.LE.U32.AND P2, PT, R191, UR6, PT ;  /* 0x00000006bf007c0c */ /* 0x000fee000bf43070 */
[----:B------:R1:W4:Y:S01]  /*4610*/  MUFU.EX2 R194, R4 ;  /* 0x0000000400c27308 */ /* 0x0003220000000800 */
[----:B------:R-:W-:Y:S02]  /*4620*/  LOP3.LUT R190, R190, UR14, R195, 0x96, !PT ;  /* 0x0000000ebebe7c12 */ /* 0x000fe4000f8e96c3 */
[----:B------:R-:W-:Y:S07]  /*4630*/  ISETP.GT.U32.AND P6, PT, R185, UR6, PT ;  /* 0x00000006b9007c0c */ /* 0x000fee000bfc4070 */
[----:B------:R4:W4:Y:S01]  /*4640*/  MUFU.EX2 R191, R5 ;  /* 0x0000000500bf7308 */ /* 0x0009220000000800 */
[----:B------:R-:W-:Y:S01]  /*4650*/  ISETP.GT.U32.AND P4, PT, R16, UR6, PT ;  /* 0x0000000610007c0c */ /* 0x000fe2000bf84070 */
[----:B------:R-:W-:Y:S01]  /*4660*/  VIADD R16, R216, 0x10 ;  /* 0x00000010d8107836 */ /* 0x000fe20000000000 */
[----:B---3--:R-:W-:Y:S07]  /*4670*/  LOP3.LUT R7, R190, 0xff, RZ, 0xc0, !PT ;  /* 0x000000ffbe077812 */ /* 0x008fee00078ec0ff */
[----:B------:R-:W-:Y:S01]  /*4680*/  MUFU.EX2 R185, R17 ;  /* 0x0000001100b97308 */ /* 0x000fe20000000800 */
[----:B------:R-:W-:Y:S01]  /*4690*/  LOP3.LUT R8, R180, UR13, R111, 0x96, !PT ;  /* 0x0000000db4087c12 */ /* 0x000fe2000f8e966f */
[----:B------:R-:W-:Y:S01]  /*46a0*/  @P0 VIADD R16, R216, 0xfffffff0 ;  /* 0xfffffff0d8100836 */ /* 0x000fe20000000000 */
[----:B------:R-:W-:Y:S01]  /*46b0*/  PRMT R187, R110, 0x7770, RZ ;  /* 0x000077706ebb7816 */ /* 0x000fe200000000ff */
[----:B--2---:R-:W-:Y:S01]  /*46c0*/  @!P2 FADD.FTZ R192, -R192, -RZ ;  /* 0x800000ffc0c0a221 */ /* 0x004fe20000010100 */
[----:B------:R-:W-:Y:S05]  /*46d0*/  ISETP.GT.U32.AND P5, PT, R19, UR6, PT ;  /* 0x0000000613007c0c */ /* 0x000fea000bfa4070 */
[----:B------:R-:W-:Y:S01]  /*46e0*/  MUFU.EX2 R17, R6 ;  /* 0x0000000600117308 */ /* 0x000fe20000000800 */
[----:B-1----:R-:W-:Y:S01]  /*46f0*/  SHF.R.U32.HI R4, RZ, 0x18, R190 ;  /* 0x00000018ff047819 */ /* 0x002fe200000116be */
[----:B------:R-:W-:Y:S01]  /*4700*/  @P6 FADD.FTZ R189, -R189, -RZ ;  /* 0x800000ffbdbd6221 */ /* 0x000fe20000010100 */
[----:B------:R-:W-:Y:S01]  /*4710*/  ISETP.LE.U32.AND P6, PT, R7, UR6, PT ;  /* 0x0000000607007c0c */ /* 0x000fe2000bfc3070 */
[----:B----4-:R-:W-:Y:S01]  /*4720*/  @P4 FADD.FTZ R115, -R115, -RZ ;  /* 0x800000ff73734221 */ /* 0x010fe20000010100 */
[----:B------:R-:W-:Y:S05]  /*4730*/  ISETP.LE.U32.AND P2, PT, R4, UR6, PT ;  /* 0x0000000604007c0c */ /* 0x000fea000bf43070 */
[----:B------:R-:W-:Y:S01]  /*4740*/  MUFU.EX2 R19, R15 ;  /* 0x0000000f00137308 */ /* 0x000fe20000000800 */
[C---:B------:R-:W-:Y:S02]  /*4750*/  PRMT R4, R190.reuse, 0x7632, R4 ;  /* 0x00007632be047816 */ /* 0x040fe40000000004 */
[----:B------:R-:W-:Y:S07]  /*4760*/  LOP3.LUT R190, R190, 0xffff, RZ, 0xc0, !PT ;  /* 0x0000ffffbebe7812 */ /* 0x000fee00078ec0ff */
[----:B------:R-:W-:Y:S01]  /*4770*/  MUFU.EX2 R18, R18 ;  /* 0x0000001200127308 */ /* 0x000fe20000000800 */
[----:B------:R-:W-:Y:S01]  /*4780*/  LOP3.LUT R4, R4, 0xff, RZ, 0xc0, !PT ;  /* 0x000000ff04047812 */ /* 0x000fe200078ec0ff */
[----:B------:R-:W-:Y:S01]  /*4790*/  @P5 FADD.FTZ R182, -R182, -RZ ;  /* 0x800000ffb6b65221 */ /* 0x000fe20000010100 */
[----:B------:R-:W-:Y:S02]  /*47a0*/  SHF.R.U32.HI R5, RZ, 0x8, R190 ;  /* 0x00000008ff057819 */ /* 0x000fe400000116be */
[----:B------:R-:W-:Y:S01]  /*47b0*/  ISETP.LE.U32.AND P4, PT, R4, UR6, PT ;  /* 0x0000000604007c0c */ /* 0x000fe2000bf83070 */
[----:B------:R-:W-:Y:S01]  /*47c0*/  @!P6 FADD.FTZ R194, -R194, -RZ ;  /* 0x800000ffc2c2e221 */ /* 0x000fe20000010100 */
[----:B------:R-:W-:Y:S01]  /*47d0*/  LOP3.LUT R4, R5, 0xffff, RZ, 0xc0, !PT ;  /* 0x0000ffff05047812 */ /* 0x000fe200078ec0ff */
[----:B------:R-:W-:Y:S01]  /*47e0*/  @!P2 FADD.FTZ R181, -R181, -RZ ;  /* 0x800000ffb5b5a221 */ /* 0x000fe20000010100 */
[----:B------:R-:W-:Y:S01]  /*47f0*/  LOP3.LUT R5, R8, 0xff, RZ, 0xc0, !PT ;  /* 0x000000ff08057812 */ /* 0x000fe200078ec0ff */
[----:B------:R-:W1:Y:S01]  /*4800*/  MUFU.EX2 R190, R12 ;  /* 0x0000000c00be7308 */ /* 0x000e620000000800 */
[----:B------:R-:W-:Y:S02]  /*4810*/  ISETP.LE.U32.AND P2, PT, R4, UR6, PT ;  /* 0x0000000604007c0c */ /* 0x000fe4000bf43070 */
[----:B------:R-:W-:Y:S02]  /*4820*/  ISETP.LE.U32.AND P6, PT, R5, UR6, PT ;  /* 0x0000000605007c0c */ /* 0x000fe4000bfc3070 */
[--C-:B------:R-:W-:Y:S02]  /*4830*/  SHF.R.U32.HI R5, RZ, 0x18, R8.reuse ;  /* 0x00000018ff057819 */ /* 0x100fe40000011608 */
[----:B------:R-:W-:Y:S01]  /*4840*/  ISETP.LE.U32.AND P1, PT, R187, UR6, PT ;  /* 0x00000006bb007c0c */ /* 0x000fe2000bf23070 */
[----:B------:R-:W-:Y:S01]  /*4850*/  @!P4 FADD.FTZ R186, -R186, -RZ ;  /* 0x800000ffbabac221 */ /* 0x000fe20000010100 */
[----:B------:R-:W-:Y:S01]  /*4860*/  ISETP.LE.U32.AND P4, PT, R5, UR6, PT ;  /* 0x0000000605007c0c */ /* 0x000fe2000bf83070 */
[----:B------:R2:W-:Y:S01]  /*4870*/  MUFU.EX2 R187, R13 ;  /* 0x0000000d00bb7308 */ /* 0x0005e20000000800 */
[C---:B------:R-:W-:Y:S02]  /*4880*/  LOP3.LUT R4, R8.reuse, 0xffff, RZ, 0xc0, !PT ;  /* 0x0000ffff08047812 */ /* 0x040fe400078ec0ff */
[----:B------:R-:W-:Y:S01]  /*4890*/  F2FP.RELU.BF16.F32.PACK_AB R5, R181, R186 ;  /* 0x000000bab505723e */ /* 0x000fe200000018ff */
[----:B------:R-:W-:Y:S01]  /*48a0*/  @!P2 FADD.FTZ R191, -R191, -RZ ;  /* 0x800000ffbfbfa221 */ /* 0x000fe20000010100 */
[----:B------:R-:W-:Y:S01]  /*48b0*/  PRMT R8, R8, 0x7632, R8 ;  /* 0x0000763208087816 */ /* 0x000fe20000000008 */
[----:B-1----:R-:W-:Y:S01]  /*48c0*/  @!P6 FADD.FTZ R190, -R190, -RZ ;  /* 0x800000ffbebee221 */ /* 0x002fe20000010100 */
[----:B------:R-:W-:Y:S01]  /*48d0*/  SHF.R.U32.HI R4, RZ, 0x8, R4 ;  /* 0x00000008ff047819 */ /* 0x000fe20000011604 */
[----:B------:R1:W-:Y:S01]  /*48e0*/  STS [R216+0x400], R5 ;  /* 0x00040005d8007388 */ /* 0x0003e20000000800 */
[----:B------:R-:W-:Y:S01]  /*48f0*/  PRMT R180, R110, 0x7771, RZ ;  /* 0x000077716eb47816 */ /* 0x000fe200000000ff */
[----:B------:R-:W-:Y:S01]  /*4900*/  @!P1 FADD.FTZ R188, -R188, -RZ ;  /* 0x800000ffbcbc9221 */ /* 0x000fe20000010100 */
[----:B------:R-:W-:Y:S01]  /*4910*/  LOP3.LUT R8, R8, 0xff, RZ, 0xc0, !PT ;  /* 0x000000ff08087812 */ /* 0x000fe200078ec0ff */
[----:B------:R-:W-:Y:S01]  /*4920*/  @!P4 FADD.FTZ R19, -R19, -RZ ;  /* 0x800000ff1313c221 */ /* 0x000fe20000010100 */
[----:B------:R-:W-:Y:S02]  /*4930*/  LOP3.LUT R4, R4, 0xffff, RZ, 0xc0, !PT ;  /* 0x0000ffff04047812 */ /* 0x000fe400078ec0ff */
[----:B------:R-:W-:Y:S02]  /*4940*/  ISETP.GT.U32.AND P3, PT, R180, UR6, PT ;  /* 0x00000006b4007c0c */ /* 0x000fe4000bf64070 */
[----:B------:R-:W3:Y:S01]  /*4950*/  MUFU.EX2 R180, R14 ;  /* 0x0000000e00b47308 */ /* 0x000ee20000000800 */
[C---:B------:R-:W-:Y:S02]  /*4960*/  PRMT R10, R110.reuse, 0x7772, RZ ;  /* 0x000077726e0a7816 */ /* 0x040fe400000000ff */
[----:B------:R-:W-:Y:S02]  /*4970*/  PRMT R9, R110, 0x7773, RZ ;  /* 0x000077736e097816 */ /* 0x000fe400000000ff */
[----:B------:R-:W-:Y:S02]  /*4980*/  ISETP.LE.U32.AND P2, PT, R8, UR6, PT ;  /* 0x0000000608007c0c */ /* 0x000fe4000bf43070 */
[----:B------:R-:W-:Y:S02]  /*4990*/  ISETP.LE.U32.AND P1, PT, R4, UR6, PT ;  /* 0x0000000604007c0c */ /* 0x000fe4000bf23070 */
[----:B------:R-:W-:Y:S02]  /*49a0*/  ISETP.GT.U32.AND P0, PT, R10, UR6, PT ;  /* 0x000000060a007c0c */ /* 0x000fe4000bf04070 */
[----:B------:R-:W-:Y:S01]  /*49b0*/  ISETP.GT.U32.AND P5, PT, R9, UR6, PT ;  /* 0x0000000609007c0c */ /* 0x000fe2000bfa4070 */
[----:B------:R-:W-:Y:S01]  /*49c0*/  @P3 FADD.FTZ R185, -R185, -RZ ;  /* 0x800000ffb9b93221 */ /* 0x000fe20000010100 */
[----:B--2---:R-:W-:Y:S02]  /*49d0*/  F2FP.RELU.BF16.F32.PACK_AB R13, R191, R194 ;  /* 0x000000c2bf0d723e */ /* 0x004fe400000018ff */
[----:B------:R-:W-:Y:S02]  /*49e0*/  F2FP.RELU.BF16.F32.PACK_AB R11, R189, R192 ;  /* 0x000000c0bd0b723e */ /* 0x000fe400000018ff */
[----:B------:R-:W-:Y:S01]  /*49f0*/  F2FP.RELU.BF16.F32.PACK_AB R9, R115, R182 ;  /* 0x000000b67309723e */ /* 0x000fe200000018ff */
[----:B---3--:R-:W-:Y:S01]  /*4a00*/  @!P2 FADD.FTZ R180, -R180, -RZ ;  /* 0x800000ffb4b4a221 */ /* 0x008fe20000010100 */
[----:B------:R-:W-:Y:S01]  /*4a10*/  STS [R216], R13 ;  /* 0x0000000dd8007388 */ /* 0x000fe20000000800 */
[----:B------:R-:W-:Y:S01]  /*4a20*/  @!P1 FADD.FTZ R187, -R187, -RZ ;  /* 0x800000ffbbbb9221 */ /* 0x000fe20000010100 */
[----:B------:R-:W-:Y:S01]  /*4a30*/  F2FP.RELU.BF16.F32.PACK_AB R6, R185, R188 ;  /* 0x000000bcb906723e */ /* 0x000fe200000018ff */
[----:B------:R-:W-:Y:S01]  /*4a40*/  @P0 FADD.FTZ R17, -R17, -RZ ;  /* 0x800000ff11110221 */ /* 0x000fe20000010100 */
[----:B-1----:R-:W-:Y:S01]  /*4a50*/  F2FP.RELU.BF16.F32.PACK_AB R5, R19, R180 ;  /* 0x000000b41305723e */ /* 0x002fe200000018ff */
[----:B------:R-:W-:Y:S01]  /*4a60*/  @P5 FADD.FTZ R18, -R18, -RZ ;  /* 0x800000ff12125221 */ /* 0x000fe20000010100 */
[----:B------:R-:W-:Y:S01]  /*4a70*/  F2FP.RELU.BF16.F32.PACK_AB R7, R187, R190 ;  /* 0x000000bebb07723e */ /* 0x000fe200000018ff */
[----:B------:R-:W-:Y:S01]  /*4a80*/  STS [R16], R11 ;  /* 0x0000000b10007388 */ /* 0x000fe20000000800 */
[----:B------:R-:W-:Y:S02]  /*4a90*/  FSETP.GE.FTZ.AND P0, PT, R181, RZ, PT ;  /* 0x000000ffb500720b */ /* 0x000fe40003f16000 */
[----:B------:R-:W-:Y:S01]  /*4aa0*/  F2FP.RELU.BF16.F32.PACK_AB R4, R18, R17 ;  /* 0x000000111204723e */ /* 0x000fe200000018ff */
[----:B------:R-:W-:Y:S01]  /*4ab0*/  STS [R16+0x400], R9 ;  /* 0x0004000910007388 */ /* 0x000fe20000000800 */
[----:B------:R-:W-:Y:S02]  /*4ac0*/  FSETP.GE.FTZ.AND P2, PT, R191, RZ, PT ;  /* 0x000000ffbf00720b */ /* 0x000fe40003f56000 */
[----:B------:R-:W-:Y:S01]  /*4ad0*/  FSETP.GE.FTZ.AND P1, PT, R186, RZ, PT ;  /* 0x000000ffba00720b */ /* 0x000fe20003f36000 */
[----:B------:R-:W-:Y:S01]  /*4ae0*/  STS [R212], R7 ;  /* 0x00000007d4007388 */ /* 0x000fe20000000800 */
[----:B------:R-:W-:Y:S02]  /*4af0*/  FSETP.GE.FTZ.AND P3, PT, R194, RZ, PT ;  /* 0x000000ffc200720b */ /* 0x000fe40003f76000 */
[----:B------:R-:W-:Y:S01]  /*4b00*/  ISETP.GT.AND P4, PT, R243, R228, PT ;  /* 0x000000e4f300720c */ /* 0x000fe20003f84270 */
        /* <DEDUP_REMOVED lines=26> */
[C---:B------:R-:W-:Y:S08]  /*4cb0*/  HMMA.16816.F32.BF16 R20, R4.reuse, R148, R20 ;  /* 0x000000940414723c */ /* 0x040ff00000041814 */
[C---:B------:R-:W-:Y:S08]  /*4cc0*/  HMMA.16816.F32.BF16 R24, R4.reuse, R150, R24 ;  /* 0x000000960418723c */ /* 0x040ff00000041818 */
[C---:B------:R-:W-:Y:S08]  /*4cd0*/  HMMA.16816.F32.BF16 R28, R4.reuse, R152, R28 ;  /* 0x00000098041c723c */ /* 0x040ff0000004181c */
[----:B------:R-:W-:Y:S01]  /*4ce0*/  HMMA.16816.F32.BF16 R32, R4, R154, R32 ;  /* 0x0000009a0420723c */ /* 0x000fe20000041820 */
[----:B------:R-:W1:Y:S07]  /*4cf0*/  LDSM.16.M88.4 R4, [R112+0xa000] ;  /* 0x00a000007004783b */ /* 0x000e6e0000000200 */
        /* <DEDUP_REMOVED lines=17> */
[----:B------:R-:W-:Y:S01]  /*4e10*/  FSETP.GE.FTZ.AND P0, PT, R115, RZ, PT ;  /* 0x000000ff7300720b */ /* 0x000fe20003f16000 */
[----:B------:R-:W-:Y:S01]  /*4e20*/  FADD.FTZ R12, -R183, R27 ;  /* 0x0000001bb70c7221 */ /* 0x000fe20000010100 */
[----:B------:R-:W-:Y:S01]  /*4e30*/  FSEL R252, R15, R184, P2 ;  /* 0x000000b80ffc7208 */ /* 0x000fe20001000000 */
[----:B------:R-:W-:Y:S01]  /*4e40*/  FADD.FTZ R13, -R184, R25 ;  /* 0x00000019b80d7221 */ /* 0x000fe20000010100 */
[-C--:B------:R-:W-:Y:S01]  /*4e50*/  FSEL R15, R10, R183.reuse, P1 ;  /* 0x000000b70a0f7208 */ /* 0x080fe20000800000 */
[----:B------:R-:W-:Y:S01]  /*4e60*/  FADD.FTZ R8, -R183, R26 ;  /* 0x0000001ab7087221 */ /* 0x000fe20000010100 */
[----:B------:R-:W-:Y:S01]  /*4e70*/  FSETP.GE.FTZ.AND P2, PT, R189, RZ, PT ;  /* 0x000000ffbd00720b */ /* 0x000fe20003f56000 */
[----:B------:R-:W-:Y:S01]  /*4e80*/  FADD.FTZ R7, -R184, R28 ;  /* 0x0000001cb8077221 */ /* 0x000fe20000010100 */
[----:B------:R-:W-:Y:S01]  /*4e90*/  FSETP.GE.FTZ.AND P1, PT, R182, RZ, PT ;  /* 0x000000ffb600720b */ /* 0x000fe20003f36000 */
[----:B------:R-:W-:Y:S01]  /*4ea0*/  FADD.FTZ R6, -R183, R30 ;  /* 0x0000001eb7067221 */ /* 0x000fe20000010100 */
[-C--:B------:R-:W-:Y:S01]  /*4eb0*/  FSEL R12, R12, R183.reuse, P0 ;  /* 0x000000b70c0c7208 */ /* 0x080fe20000000000 */
[----:B------:R-:W-:Y:S01]  /*4ec0*/  FADD.FTZ R9, -R184, R24 ;  /* 0x00000018b8097221 */ /* 0x000fe20000010100 */
[----:B------:R-:W-:Y:S01]  /*4ed0*/  FSETP.GE.FTZ.AND P0, PT, R190, RZ, PT ;  /* 0x000000ffbe00720b */ /* 0x000fe20003f16000 */
[----:B------:R-:W-:Y:S01]  /*4ee0*/  FMUL.FTZ R252, R191, R252 ;  /* 0x000000fcbffc7220 */ /* 0x000fe20000410000 */
[-C--:B------:R-:W-:Y:S01]  /*4ef0*/  FSEL R4, R13, R184.reuse, P2 ;  /* 0x000000b80d047208 */ /* 0x080fe20001000000 */
[----:B------:R-:W-:Y:S01]  /*4f00*/  FADD.FTZ R13, -R184, R29 ;  /* 0x0000001db80d7221 */ /* 0x000fe20000010100 */
[----:B------:R-:W-:Y:S01]  /*4f10*/  FSEL R5, R8, R183, P1 ;  /* 0x000000b708057208 */ /* 0x000fe20000800000 */
[----:B------:R-:W-:Y:S01]  /*4f20*/  FADD.FTZ R8, -R183, R31 ;  /* 0x0000001fb7087221 */ /* 0x000fe20000010100 */
        /* <DEDUP_REMOVED lines=8> */
[----:B------:R-:W-:Y:S01]  /*4fb0*/  FSEL R8, R8, R183, P0 ;  /* 0x000000b708087208 */ /* 0x000fe20000000000 */
[----:B------:R-:W-:Y:S01]  /*4fc0*/  FMUL.FTZ R12, R115, R12 ;  /* 0x0000000c730c7220 */ /* 0x000fe20000410000 */
[----:B------:R-:W-:Y:S01]  /*4fd0*/  FSETP.GE.FTZ.AND P2, PT, R185, RZ, PT ;  /* 0x000000ffb900720b */ /* 0x000fe20003f56000 */
[----:B------:R-:W-:Y:S01]  /*4fe0*/  FMUL.FTZ R7, R190, R7 ;  /* 0x00000007be077220 */ /* 0x000fe20000410000 */
        /* <DEDUP_REMOVED lines=8> */
[----:B------:R-:W-:Y:S01]  /*5070*/  FSEL R13, R6, R183, P1 ;  /* 0x000000b7060d7208 */ /* 0x000fe20000800000 */
[----:B------:R-:W-:Y:S01]  /*5080*/  FADD.FTZ R6, -R183, R34 ;  /* 0x00000022b7067221 */ /* 0x000fe20000010100 */
[-C--:B------:R-:W-:Y:S02]  /*5090*/  FSEL R9, R9, R184.reuse, P3 ;  /* 0x000000b809097208 */ /* 0x080fe40001800000 */
[----:B------:R-:W-:Y:S01]  /*50a0*/  FSETP.GE.FTZ.AND P3, PT, R188, RZ, PT ;  /* 0x000000ffbc00720b */ /* 0x000fe20003f76000 */
[----:B------:R-:W-:Y:S01]  /*50b0*/  FMUL.FTZ R13, R180, R13 ;  /* 0x0000000db40d7220 */ /* 0x000fe20000410000 */
[----:B------:R-:W-:Y:S01]  /*50c0*/  FSETP.GE.FTZ.AND P1, PT, R17, RZ, PT ;  /* 0x000000ff1100720b */ /* 0x000fe20003f36000 */
[----:B------:R-:W-:Y:S01]  /*50d0*/  FMUL.FTZ R9, R192, R9 ;  /* 0x00000009c0097220 */ /* 0x000fe20000410000 */
[----:B------:R-:W-:Y:S01]  /*50e0*/  FSEL R19, R19, R184, P3 ;  /* 0x000000b813137208 */ /* 0x000fe20001800000 */
[----:B------:R-:W-:Y:S01]  /*50f0*/  @P2 FADD.FTZ R184, -R184, R33 ;  /* 0x00000021b8b82221 */ /* 0x000fe20000010100 */
[----:B------:R-:W-:Y:S01]  /*5100*/  FSEL R6, R6, R183, P1 ;  /* 0x000000b706067208 */ /* 0x000fe20000800000 */
        /* <DEDUP_REMOVED lines=9> */
[----:B------:R-:W-:Y:S02]  /*51a0*/  F2FP.BF16.F32.PACK_AB R181, R10, R7 ;  /* 0x000000070ab5723e */ /* 0x000fe400000010ff */
        /* <DEDUP_REMOVED lines=50> */
.L_x_1372:
[----:B------:R-:W-:Y:S01]  /*54d0*/  STS [R216+-0x2000], R11 ;  /* 0xffe0000bd8007388 */ /* 0x000fe20000000800 */
[----:B------:R-:W-:Y:S01]  /*54e0*/  F2FP.BF16.F32.PACK_AB R184, R184, R19 ;  /* 0x00000013b8b8723e */ /* 0x000fe200000010ff */
[----:B------:R-:W-:Y:S01]  /*54f0*/  IMAD.IADD R112, R207, 0x1, R202 ;  /* 0x00000001cf707824 */ /* 0x000fe200078e02ca */
[----:B------:R-:W-:Y:S01]  /*5500*/  F2FP.BF16.F32.PACK_AB R100, R183, R6 ;  /* 0x00000006b764723e */ /* 0x000fe200000010ff */
        /* <DEDUP_REMOVED lines=11> */
[----:B------:R-:W2:Y:S04]  /*55c0*/  LDSM.16.MT88.4 R8, [R204+0x8000] ;  /* 0x00800000cc08783b */ /* 0x000ea80000004200 */
[----:B-1----:R-:W1:Y:S04]  /*55d0*/  LDSM.16.MT88.4 R12, [R112] ;  /* 0x00000000700c783b */ /* 0x002e680000004200 */
        /* <DEDUP_REMOVED lines=8> */
[-C--:B--2---:R-:W-:Y:S08]  /*5660*/  HMMA.16816.F32.BF16 R36, R4, R8.reuse, R36 ;  /* 0x000000080424723c */ /* 0x084ff00000041824 */
[C---:B-1----:R-:W-:Y:S08]  /*5670*/  HMMA.16816.F32.BF16 R40, R12.reuse, R8, R40 ;  /* 0x000000080c28723c */ /* 0x042ff00000041828 */
        /* <DEDUP_REMOVED lines=78> */
.L_x_1373:
[----:B------:R-:W-:Y:S01]  /*5b60*/  LDSM.16.M88.4 R100, [R205] ;  /* 0x00000000cd64783b */ /* 0x000fe20000000200 */
[----:B------:R-:W-:Y:S02]  /*5b70*/  ISETP.GT.AND P3, PT, R243, R228, PT ;  /* 0x000000e4f300720c */ /* 0x000fe40003f64270 */
[----:B------:R-:W-:Y:S01]  /*5b80*/  @P4 IADD3 R230, P1, PT, R230, -0x100, RZ ;  /* 0xffffff00e6e64810 */ /* 0x000fe20007f3e0ff */
[----:B------:R-:W2:Y:S03]  /*5b90*/  LDSM.16.MT88.4 R16, [R204+0xc000] ;  /* 0x00c00000cc10783b */ /* 0x000ea60000004200 */
[----:B------:R-:W-:Y:S01]  /*5ba0*/  @P4 IADD3.X R229, PT, PT, R229, -0x1, RZ, P1, !PT ;  /* 0xffffffffe5e54810 */ /* 0x000fe20000ffe4ff */
[----:B------:R-:W1:Y:S04]  /*5bb0*/  LDSM.16.M88.4 R28, [R205+0x1000] ;  /* 0x00100000cd1c783b */ /* 0x000e680000000200 */
        /* <DEDUP_REMOVED lines=342> */
.L_x_1375:
[----:B------:R-:W2:Y:S01]  /*7120*/  LDCU.64 UR10, c[0x0][0x5c0] ;  /* 0x0000b800ff0a77ac */ /* 0x000ea20008000a00 */
[----:B------:R-:W-:-:S05]  /*7130*/  IADD3 R30, PT, PT, R245, R246, RZ ;  /* 0x000000f6f51e7210 */ /* 0x000fca0007ffe0ff */
[C---:B--2---:R-:W-:Y:S02]  /*7140*/  IMAD R28, R30.reuse, UR11, RZ ;  /* 0x0000000b1e1c7c24 */ /* 0x044fe4000f8e02ff */
[----:B------:R-:W-:-:S05]  /*7150*/  IMAD.WIDE.U32 R30, R30, UR10, RZ ;  /* 0x0000000a1e1e7c25 */ /* 0x000fca000f8e00ff */
[----:B------:R-:W-:Y:S02]  /*7160*/  IADD3 R28, PT, PT, R31, R28, RZ ;  /* 0x0000001c1f1c7210 */ /* 0x000fe40007ffe0ff */
.L_x_1376:
        /* <DEDUP_REMOVED lines=11> */
.L_x_1377:
[----:B------:R-:W1:Y:S01]  /*7220*/  LDCU.64 UR6, c[0x0][0x5c8] ;  /* 0x0000b900ff0677ac */ /* 0x000e620008000a00 */
[----:B------:R-:W-:-:S05]  /*7230*/  IADD3 R36, PT, PT, R245, R246, RZ ;  /* 0x000000f6f5247210 */ /* 0x000fca0007ffe0ff */
[C---:B-1----:R-:W-:Y:S02]  /*7240*/  IMAD R3, R36.reuse, UR7, RZ ;  /* 0x0000000724037c24 */ /* 0x042fe4000f8e02ff */
[----:B------:R-:W-:-:S05]  /*7250*/  IMAD.WIDE.U32 R36, R36, UR6, RZ ;  /* 0x0000000624247c25 */ /* 0x000fca000f8e00ff */
[----:B------:R-:W-:-:S07]  /*7260*/  IADD3 R3, PT, PT, R37, R3, RZ ;  /* 0x0000000325037210 */ /* 0x000fce0007ffe0ff */
.L_x_1378:
[----:B------:R-:W-:Y:S01]  /*7270*/  BAR.SYNC.DEFER_BLOCKING 0x0 ;  /* 0x0000000000007b1d */ /* 0x000fe20000010000 */
[----:B------:R-:W-:Y:S01]  /*7280*/  IMAD.SHL.U32 R0, R222, 0x40, RZ ;  /* 0x00000040de007824 */ /* 0x000fe200078e00ff */
[----:B------:R-:W-:Y:S01]  /*7290*/  LOP3.LUT R37, R220, 0x40, RZ, 0xfc, !PT ;  /* 0x00000040dc257812 */ /* 0x000fe200078efcff */
[----:B------:R-:W-:Y:S02]  /*72a0*/  IMAD.SHL.U32 R29, R222, 0x40, RZ ;  /* 0x00000040de1d7824 */ /* 0x000fe400078e00ff */
[----:B------:R-:W-:Y:S01]  /*72b0*/  IMAD.WIDE.U32 R34, R0, UR10, RZ ;  /* 0x0000000a00227c25 */ /* 0x000fe2000f8e00ff */
[----:B------:R-:W-:Y:S01]  /*72c0*/  SHF.R.S32.HI R2, RZ, 0x1f, R0 ;  /* 0x0000001fff027819 */ /* 0x000fe20000011400 */
[----:B------:R-:W1:Y:S01]  /*72d0*/  LDCU.64 UR4, c[0x0][0x5d8] ;  /* 0x0000bb00ff0477ac */ /* 0x000e620008000a00 */
[----:B------:R-:W-:Y:S01]  /*72e0*/  IADD3 R244, PT, PT, -R29, R244, RZ ;  /* 0x000000f41df47210 */ /* 0x000fe20007ffe1ff */
[C---:B------:R-:W-:Y:S01]  /*72f0*/  VIADD R29, R221.reuse, 0x20 ;  /* 0x00000020dd1d7836 */ /* 0x040fe20000000000 */
[----:B------:R-:W-:Y:S01]  /*7300*/  LOP3.LUT R33, R34, 0x38, R219, 0xf8, !PT ;  /* 0x0000003822217812 */ /* 0x000fe200078ef8db */
[----:B------:R-:W-:Y:S01]  /*7310*/  IMAD R31, R2, UR10, RZ ;  /* 0x0000000a021f7c24 */ /* 0x000fe2000f8e02ff */
[-C--:B------:R-:W-:Y:S01]  /*7320*/  ISETP.GE.AND P2, PT, R221, R244.reuse, PT ;  /* 0x000000f4dd00720c */ /* 0x080fe20003f46270 */
[----:B------:R-:W-:Y:S01]  /*7330*/  BSSY.RECONVERGENT B0, `(.L_x_1379) ;  /* 0x000001d000007945 */ /* 0x000fe20003800200 */
[----:B------:R-:W-:Y:S01]  /*7340*/  IADD3 R42, P0, PT, R30, R33, RZ ;  /* 0x000000211e2a7210 */ /* 0x000fe20007f1e0ff */
[----:B------:R-:W-:Y:S01]  /*7350*/  IMAD R31, R0, UR11, R31 ;  /* 0x0000000b001f7c24 */ /* 0x000fe2000f8e021f */
[----:B------:R-:W-:-:S04]  /*7360*/  ISETP.GE.AND P4, PT, R29, R244, PT ;  /* 0x000000f41d00720c */ /* 0x000fc80003f86270 */
        /* <DEDUP_REMOVED lines=25> */
.L_x_1380:
[----:B------:R-:W-:Y:S05]  /*7500*/  BSYNC.RECONVERGENT B0 ;  /* 0x0000000000007941 */ /* 0x000fea0003800200 */
.L_x_1379:
[----:B------:R-:W-:Y:S04]  /*7510*/  BSSY.RECONVERGENT B0, `(.L_x_1381) ;  /* 0x000000f000007945 */ /* 0x000fe80003800200 */
        /* <DEDUP_REMOVED lines=12> */
[----:B------:R2:W-:Y:S04]  /*75e0*/  @!P1 STG.E.128 desc[UR18][R32.64], R24 ;  /* 0x0000001820009986 */ /* 0x0005e8000c101d12 */
[----:B-1----:R2:W-:Y:S02]  /*75f0*/  @!P0 STG.E.128 desc[UR18][R32.64+0x80], R20 ;  /* 0x0000801420008986 */ /* 0x0025e4000c101d12 */
.L_x_1382:
[----:B------:R-:W-:Y:S05]  /*7600*/  BSYNC.RECONVERGENT B0 ;  /* 0x0000000000007941 */ /* 0x000fea0003800200 */
.L_x_1381:
        /* <DEDUP_REMOVED lines=23> */
.L_x_1384:
[----:B------:R-:W-:Y:S05]  /*7780*/  BSYNC.RECONVERGENT B0 ;  /* 0x0000000000007941 */ /* 0x000fea0003800200 */
.L_x_1383:
        /* <DEDUP_REMOVED lines=14> */
.L_x_1349:
[----:B------:R-:W-:Y:S05]  /*7870*/  BSYNC.RECONVERGENT B1 ;  /* 0x0000000000017941 */ /* 0x000fea0003800200 */
.L_x_1327:
        /* <DEDUP_REMOVED lines=11> */
.L_x_1386:
        /* <DEDUP_REMOVED lines=13> */
.L_x_2438:


//--------------------- .text._ZN5flash44flash_bwd_dq_dk_dv_loop_seqk_parallel_kernelI23Flash_bwd_kernel_traitsILi128ELi64ELi64ELi8ELi4ELi2ELi2ELb1ELb0EN7cutlass10bfloat16_tE19Flash_kernel_traitsILi128ELi64ELi64ELi8ES3_EELb0ELb0ELb1ELb1ELb0ELb0ELb1EEEvNS_16Flash_bwd_paramsE --------------------------
	.section	.text._ZN5flash44flash_bwd_dq_dk_dv_loop_seqk_parallel_kernelI23Flash_bwd_kernel_traitsILi128ELi64ELi64ELi8ELi4ELi2ELi2ELb1ELb0EN7cutlass10bfloat16_tE19Flash_kernel_traitsILi128ELi64ELi64ELi8ES3_EELb0ELb0ELb1ELb1ELb0ELb0ELb1EEEvNS_16Flash_bwd_paramsE,"ax",@progbits
	.align	128
        .global         _ZN5flash44flash_bwd_dq_dk_dv_loop_seqk_parallel_kernelI23Flash_bwd_kernel_traitsILi128ELi64ELi64ELi8ELi4ELi2ELi2ELb1ELb0EN7cutlass10bfloat16_tE19Flash_kernel_traitsILi128ELi64ELi64ELi8ES3_EELb0ELb0ELb1ELb1ELb0ELb0ELb1EEEvNS_16Flash_bwd_paramsE
        .type           _ZN5flash44flash_bwd_dq_dk_dv_loop_seqk_parallel_kernelI23Flash_bwd_kernel_traitsILi128ELi64ELi64ELi8ELi4ELi2ELi2ELb1ELb0EN7cutlass10bfloat16_tE19Flash_kernel_traitsILi128ELi64ELi64ELi8ES3_EELb0ELb0ELb1ELb1ELb0ELb0ELb1EEEvNS_16Flash_bwd_paramsE,@function
        .size           _ZN5flash44flash_bwd_dq_dk_dv_loop_seqk_parallel_kernelI23Flash_bwd_kernel_traitsILi128ELi64ELi64ELi8ELi4ELi2ELi2ELb1ELb0EN7cutlass10bfloat16_tE19Flash_kernel_traitsILi128ELi64ELi64ELi8ES3_EELb0ELb0ELb1ELb1ELb0ELb0ELb1EEEvNS_16Flash_bwd_paramsE,(.L_x_2439 - _ZN5flash44flash_bwd_dq_dk_dv_loop_seqk_parallel_kernelI23Flash_bwd_kernel_traitsILi128ELi64ELi64ELi8ELi4ELi2ELi2ELb1ELb0EN7cutlass10bfloat16_tE19Flash_kernel_traitsILi128ELi64ELi64ELi8ES3_EELb0ELb0ELb1ELb1ELb0ELb0ELb1EEEvNS_16Flash_bwd_paramsE)
        .other          _ZN5flash44flash_bwd_dq_dk_dv_loop_seqk_parallel_kernelI23Flash_bwd_kernel_traitsILi128ELi64ELi64ELi8ELi4ELi2ELi2ELb1ELb0EN7cutlass10bfloat16_tE19Flash_kernel_traitsILi128ELi64ELi64ELi8ES3_EELb0ELb0ELb1ELb1ELb0ELb0ELb1EEEvNS_16Flash_bwd_paramsE,@"STO_CUDA_ENTRY STV_DEFAULT"
_ZN5flash44flash_bwd_dq_dk_dv_loop_seqk_parallel_kernelI23Flash_bwd_kernel_traitsILi128ELi64ELi64ELi8ELi4ELi2ELi2ELb1ELb0EN7cutlass10bfloat16_tE19Flash_kernel_traitsILi128ELi64ELi64ELi8ES3_EELb0ELb0ELb1ELb1ELb0ELb0ELb1EEEvNS_16Flash_bwd_paramsE:
.text._ZN5flash44flash_bwd_dq_dk_dv_loop_seqk_parallel_kernelI23Flash_bwd_kernel_traitsILi128ELi64ELi64ELi8ELi4ELi2ELi2ELb1ELb0EN7cutlass10bfloat16_tE19Flash_kernel_traitsILi128ELi64ELi64ELi8ES3_EELb0ELb0ELb1ELb1ELb0ELb0ELb1EEEvNS_16Flash_bwd_paramsE:
        /* <DEDUP_REMOVED lines=19> */
[----:B------:R-:W-:Y:S01]  /*0130*/  IMAD.MOV.U32 R204, RZ, RZ, 0x20 ;  /* 0x00000020ffcc7424 */ /* 0x000fe200078e00ff */
[----:B------:R-:W1:Y:S01]  /*0140*/  LDCU.64 UR8, c[0x0][0x470] ;  /* 0x00008e00ff0877ac */ /* 0x000e620008000a00 */
[----:B------:R-:W-:Y:S01]  /*0150*/  UMOV UR17, URZ ;  /* 0x000000ff00117c82 */ /* 0x000fe20008000000 */
[----:B------:R-:W-:-:S04]  /*0160*/  UMOV UR20, URZ ;  /* 0x000000ff00147c82 */ /* 0x000fc80008000000 */
        /* <DEDUP_REMOVED lines=11> */
[--C-:B------:R-:W-:Y:S01]  /*0220*/  LOP3.LUT R220, R3, 0x20, R0.reuse, 0x78, !PT ;  /* 0x0000002003dc7812 */ /* 0x100fe200078e7800 */
[C---:B------:R-:W-:Y:S01]  /*0230*/  IMAD.SHL.U32 R3, R6.reuse, 0x20, RZ ;  /* 0x0000002006037824 */ /* 0x040fe200078e00ff */
[----:B------:R-:W-:Y:S01]  /*0240*/  LOP3.LUT R211, R211, 0x7, R0, 0xf8, !PT ;  /* 0x00000007d3d37812 */ /* 0x000fe200078ef800 */
[----:B------:R-:W-:Y:S01]  /*0250*/  IMAD.SHL.U32 R0, R6, 0x40, RZ ;  /* 0x0000004006007824 */ /* 0x000fe200078e00ff */
[--C-:B------:R-:W-:Y:S02]  /*0260*/  LOP3.LUT R220, R220, 0x1c0, R7.reuse, 0xf8, !PT ;  /* 0x000001c0dcdc7812 */ /* 0x100fe400078ef807 */
[----:B------:R-:W-:Y:S02]  /*0270*/  LOP3.LUT R8, R3, 0x200, RZ, 0xc0, !PT ;  /* 0x0000020003087812 */ /* 0x000fe400078ec0ff */
[----:B------:R-:W-:Y:S02]  /*0280*/  SHF.R.U32.HI R214, RZ, 0x3, R6 ;  /* 0x00000003ffd67819 */ /* 0x000fe40000011606 */
[----:B------:R-:W-:-:S02]  /*0290*/  LOP3.LUT R8, R8, 0x3800, R7, 0xf8, !PT ;  /* 0x0000380008087812 */ /* 0x000fc400078ef807 */
[----:B------:R-:W-:Y:S02]  /*02a0*/  LOP3.LUT R7, R7, 0x1c0, RZ, 0xc0, !PT ;  /* 0x000001c007077812 */ /* 0x000fe400078ec0ff */
[C---:B------:R-:W-:Y:S02]  /*02b0*/  LOP3.LUT R14, R3.reuse, 0xc00, RZ, 0xc0, !PT ;  /* 0x00000c00030e7812 */ /* 0x040fe400078ec0ff */
[----:B------:R-:W-:Y:S02]  /*02c0*/  LOP3.LUT R10, R3, 0x400, RZ, 0xc0, !PT ;  /* 0x00000400030a7812 */ /* 0x000fe400078ec0ff */
[----:B------:R-:W-:Y:S02]  /*02d0*/  LOP3.LUT R12, R0, 0x1c0, RZ, 0xc0, !PT ;  /* 0x000001c0000c7812 */ /* 0x000fe400078ec0ff */
[----:B------:R-:W-:Y:S02]  /*02e0*/  LOP3.LUT R2, R7, 0x18, R214, 0xf8, !PT ;  /* 0x0000001807027812 */ /* 0x000fe400078ef8d6 */
[----:B------:R-:W-:-:S02]  /*02f0*/  LOP3.LUT R7, R14, 0x6, R5, 0xf8, !PT ;  /* 0x000000060e077812 */ /* 0x000fc400078ef805 */
[----:B------:R-:W-:Y:S02]  /*0300*/  LOP3.LUT R10, R10, 0x6, R5, 0xf8, !PT ;  /* 0x000000060a0a7812 */ /* 0x000fe400078ef805 */
[----:B------:R-:W-:Y:S02]  /*0310*/  LOP3.LUT R9, R12, 0x38, R213, 0xf8, !PT ;  /* 0x000000380c097812 */ /* 0x000fe400078ef8d5 */
[----:B------:R-:W-:Y:S02]  /*0320*/  LOP3.LUT R219, R2, 0x38, R5, 0x78, !PT ;  /* 0x0000003802db7812 */ /* 0x000fe400078e7805 */
[----:B------:R-:W-:Y:S02]  /*0330*/  LOP3.LUT R5, R5, 0x20, RZ, 0xc0, !PT ;  /* 0x0000002005057812 */ /* 0x000fe400078ec0ff */
[----:B------:R-:W-:Y:S02]  /*0340*/  LOP3.LUT R203, R9, 0x8, R6, 0x78, !PT ;  /* 0x0000000809cb7812 */ /* 0x000fe400078e7806 */
[----:B------:R-:W-:-:S02]  /*0350*/  LOP3.LUT R5, R5, 0x18, R214, 0xf8, !PT ;  /* 0x0000001805057812 */ /* 0x000fc400078ef8d6 */
[----:B------:R-:W-:Y:S02]  /*0360*/  LOP3.LUT R203, R8, R203, RZ, 0xfc, !PT ;  /* 0x000000cb08cb7212 */ /* 0x000fe400078efcff */
[----:B------:R-:W-:Y:S02]  /*0370*/  LOP3.LUT R8, R5, 0x1c0, R0, 0xf8, !PT ;  /* 0x000001c005087812 */ /* 0x000fe400078ef800 */
[----:B------:R-:W-:Y:S02]  /*0380*/  LOP3.LUT R11, R213, 0x1f8, RZ, 0xc0, !PT ;  /* 0x000001f8d50b7812 */ /* 0x000fe400078ec0ff */
[----:B------:R-:W-:Y:S02]  /*0390*/  LOP3.LUT R13, R4, 0x10, RZ, 0xc0, !PT ;  /* 0x00000010040d7812 */ /* 0x000fe400078ec0ff */
[----:B------:R-:W-:Y:S02]  /*03a0*/  LOP3.LUT R205, R8, 0x38, R213, 0x78, !PT ;  /* 0x0000003808cd7812 */ /* 0x000fe400078e78d5 */
[----:B------:R-:W-:-:S02]  /*03b0*/  R2P PR, R6, 0xe ;  /* 0x0000000e06007804 */ /* 0x000fc40000000000 */
[--C-:B------:R-:W-:Y:S02]  /*03c0*/  LOP3.LUT R202, R13, 0x8, R6.reuse, 0xf8, !PT ;  /* 0x000000080dca7812 */ /* 0x100fe400078ef806 */
[----:B------:R-:W-:Y:S02]  /*03d0*/  LOP3.LUT R2, R11, 0x38, R6, 0x78, !PT ;  /* 0x000000380b027812 */ /* 0x000fe400078e7806 */
[----:B------:R-:W-:Y:S02]  /*03e0*/  LOP3.LUT R6, R0, 0x200, RZ, 0xc0, !PT ;  /* 0x0000020000067812 */ /* 0x000fe400078ec0ff */
[----:B------:R-:W-:Y:S02]  /*03f0*/  LOP3.LUT R205, R205, 0x200, R0, 0xf8, !PT ;  /* 0x00000200cdcd7812 */ /* 0x000fe400078ef800 */
[----:B------:R-:W1:Y:S01]  /*0400*/  LDC R0, c[0x0][0x438] ;  /* 0x00010e00ff007b82 */ /* 0x000e620000000800 */
[----:B------:R-:W-:Y:S02]  /*0410*/  LOP3.LUT R220, R7, R220, RZ, 0xfc, !PT ;  /* 0x000000dc07dc7212 */ /* 0x000fe400078efcff */
[----:B------:R-:W-:-:S02]  /*0420*/  LOP3.LUT R4, R9, 0x8, R4, 0x78, !PT ;  /* 0x0000000809047812 */ /* 0x000fc400078e7804 */
[--C-:B------:R-:W-:Y:S02]  /*0430*/  LOP3.LUT R201, R6, 0x400, R3.reuse, 0xf8, !PT ;  /* 0x0000040006c97812 */ /* 0x100fe400078ef803 */
[----:B------:R-:W-:Y:S02]  /*0440*/  LEA R220, R220, UR5, 0x1 ;  /* 0x00000005dcdc7c11 */ /* 0x000fe4000f8e08ff */
[----:B------:R-:W-:Y:S02]  /*0450*/  LOP3.LUT R201, R201, R4, RZ, 0xfc, !PT ;  /* 0x00000004c9c97212 */ /* 0x000fe400078efcff */
        /* <DEDUP_REMOVED lines=8> */
[----:B------:R-:W-:Y:S01]  /*04e0*/  LOP3.LUT R219, R10, R219, RZ, 0xfc, !PT ;  /* 0x000000db0adb7212 */ /* 0x000fe200078efcff */
[----:B------:R-:W-:Y:S01]  /*04f0*/  IMAD.IADD R225, R225, 0x1, R222 ;  /* 0x00000001e1e17824 */ /* 0x000fe200078e02de */
[----:B------:R-:W-:Y:S01]  /*0500*/  LOP3.LUT R202, R202, 0x200, R3, 0xf8, !PT ;  /* 0x00000200caca7812 */ /* 0x000fe200078ef803 */
[----:B------:R-:W-:Y:S01]  /*0510*/  IMAD.IADD R200, R206, 0x1, R201 ;  /* 0x00000001cec87824 */ /* 0x000fe200078e02c9 */
[----:B---3--:R-:W-:Y:S02]  /*0520*/  LEA R216, P0, R209, R216, 0x2 ;  /* 0x000000d8d1d87211 */ /* 0x008fe400078010ff */
[----:B------:R-:W-:-:S02]  /*0530*/  LOP3.LUT R207, R207, R4, RZ, 0xfc, !PT ;  /* 0x00000004cfcf7212 */ /* 0x000fc400078efcff */
[----:B------:R-:W-:Y:S02]  /*0540*/  LOP3.LUT R212, R213, 0x38, RZ, 0xc0, !PT ;  /* 0x00000038d5d47812 */ /* 0x000fe400078ec0ff */
[----:B------:R-:W-:Y:S02]  /*0550*/  LOP3.LUT R221, R2, 0x1e00, R213, 0xf8, !PT ;  /* 0x00001e0002dd7812 */ /* 0x000fe400078ef8d5 */
[----:B------:R-:W-:Y:S02]  /*0560*/  LEA.HI.X R217, R209, R217, RZ, 0x2, P0 ;  /* 0x000000d9d1d97211 */ /* 0x000fe400000f14ff */
[----:B------:R-:W-:Y:S02]  /*0570*/  SEL R204, R204, 0xffffffe0, !P1 ;  /* 0xffffffe0cccc7807 */ /* 0x000fe40004800000 */
[----:B------:R-:W-:Y:S02]  /*0580*/  LOP3.LUT R218, R212, 0x40, RZ, 0xfc, !PT ;  /* 0x00000040d4da7812 */ /* 0x000fe400078efcff */
[----:B------:R-:W-:-:S02]  /*0590*/  LEA R221, R221, UR6, 0x1 ;  /* 0x00000006dddd7c11 */ /* 0x000fc4000f8e08ff */
[----:B------:R-:W-:Y:S02]  /*05a0*/  LEA R219, R219, UR6, 0x1 ;  /* 0x00000006dbdb7c11 */ /* 0x000fe4000f8e08ff */
[----:B------:R-:W-:Y:S02]  /*05b0*/  LEA R202, R202, UR5, 0x1 ;  /* 0x00000005caca7c11 */ /* 0x000fe4000f8e08ff */
[----:B------:R-:W-:Y:S02]  /*05c0*/  LEA R207, R207, UR6, 0x1 ;  /* 0x00000006cfcf7c11 */ /* 0x000fe4000f8e08ff */
[----:B------:R-:W-:Y:S02]  /*05d0*/  LEA R203, R203, UR4, 0x1 ;  /* 0x00000004cbcb7c11 */ /* 0x000fe4000f8e08ff */
[----:B-1--4-:R-:W-:-:S07]  /*05e0*/  LEA R205, R205, UR6, 0x1 ;  /* 0x00000006cdcd7c11 */ /* 0x012fce000f8e08ff */
.L_x_1446:
        /* <DEDUP_REMOVED lines=44> */
.L_x_1387:
        /* <DEDUP_REMOVED lines=40> */
.L_x_1389:
[----:B------:R-:W1:Y:S01]  /*0b30*/  LDCU.64 UR12, c[0x0][0x3b8] ;  /* 0x00007700ff0c77ac */ /* 0x000e620008000a00 */
[----:B------:R-:W-:-:S05]  /*0b40*/  IADD3 R2, PT, PT, R239, R240, RZ ;  /* 0x000000f0ef027210 */ /* 0x000fca0007ffe0ff */
[C---:B-1----:R-:W-:Y:S02]  /*0b50*/  IMAD R9, R2.reuse, UR13, RZ ;  /* 0x0000000d02097c24 */ /* 0x042fe4000f8e02ff */
[----:B------:R-:W-:-:S05]  /*0b60*/  IMAD.WIDE.U32 R2, R2, UR12, RZ ;  /* 0x0000000c02027c25 */ /* 0x000fca000f8e00ff */
[----:B------:R-:W-:Y:S02]  /*0b70*/  IADD3 R9, PT, PT, R3, R9, RZ ;  /* 0x0000000903097210 */ /* 0x000fe40007ffe0ff */
[----:B------:R-:W-:-:S07]  /*0b80*/  MOV R10, R2 ;  /* 0x00000002000a7202 */ /* 0x000fce0000000f00 */
.L_x_1390:
        /* <DEDUP_REMOVED lines=38> */
.L_x_1391:
[----:B------:R-:W1:Y:S01]  /*0df0*/  LDCU.64 UR10, c[0x0][0x3c0] ;  /* 0x00007800ff0a77ac */ /* 0x000e620008000a00 */
[----:B------:R-:W-:-:S05]  /*0e00*/  IADD3 R2, PT, PT, R239, R240, RZ ;  /* 0x000000f0ef027210 */ /* 0x000fca0007ffe0ff */
[C---:B-1----:R-:W-:Y:S02]  /*0e10*/  IMAD R12, R2.reuse, UR11, RZ ;  /* 0x0000000b020c7c24 */ /* 0x042fe4000f8e02ff */
[----:B------:R-:W-:-:S05]  /*0e20*/  IMAD.WIDE.U32 R2, R2, UR10, RZ ;  /* 0x0000000a02027c25 */ /* 0x000fca000f8e00ff */
[----:B------:R-:W-:Y:S02]  /*0e30*/  IADD3 R12, PT, PT, R3, R12, RZ ;  /* 0x0000000c030c7210 */ /* 0x000fe40007ffe0ff */
[----:B------:R-:W-:-:S07]  /*0e40*/  MOV R14, R2 ;  /* 0x00000002000e7202 */ /* 0x000fce0000000f00 */
.L_x_1392:
        /* <DEDUP_REMOVED lines=28> */
.L_x_1393:
[C---:B------:R-:W-:Y:S02]  /*1010*/  IMAD R16, R11.reuse, UR7, RZ ;  /* 0x000000070b107c24 */ /* 0x040fe4000f8e02ff */
[----:B------:R-:W-:-:S05]  /*1020*/  IMAD.WIDE.U32 R26, R11, UR6, RZ ;  /* 0x000000060b1a7c25 */ /* 0x000fca000f8e00ff */
[----:B------:R-:W-:Y:S02]  /*1030*/  IADD3 R16, PT, PT, R27, R16, RZ ;  /* 0x000000101b107210 */ /* 0x000fe40007ffe0ff */
.L_x_1394:
        /* <DEDUP_REMOVED lines=20> */
.L_x_1395:
[----:B------:R-:W1:Y:S01]  /*1180*/  LDC R18, c[0x0][0x434] ;  /* 0x00010d00ff127b82 */ /* 0x000e620000000800 */
[----:B------:R-:W-:-:S04]  /*1190*/  IMAD R3, R209, UR14, R210 ;  /* 0x0000000ed1037c24 */ /* 0x000fc8000f8e02d2 */
[----:B-1----:R-:W-:-:S03]  /*11a0*/  IMAD R18, R3, R18, RZ ;  /* 0x0000001203127224 */ /* 0x002fc600078e02ff */
.L_x_1396:
        /* <DEDUP_REMOVED lines=11> */
.L_x_1397:
[----:B------:R-:W1:Y:S01]  /*1260*/  LDC R24, c[0x0][0x444] ;  /* 0x00011100ff187b82 */ /* 0x000e620000000800 */
[----:B------:R-:W-:-:S04]  /*1270*/  IMAD R3, R209, UR14, R210 ;  /* 0x0000000ed1037c24 */ /* 0x000fc8000f8e02d2 */
[----:B-1----:R-:W-:-:S07]  /*1280*/  IMAD R24, R3, R24, RZ ;  /* 0x0000001803187224 */ /* 0x002fce00078e02ff */
.L_x_1398:
[----:B------:R-:W1:Y:S01]  /*1290*/  LDCU.128 UR4, c[0x0][0x590] ;  /* 0x0000b200ff0477ac */ /* 0x000e620008000c00 */
[----:B------:R-:W-:Y:S01]  /*12a0*/  IADD3 R2, P0, PT, R212, R2, RZ ;  /* 0x00000002d4027210 */ /* 0x000fe20007f1e0ff */
[----:B------:R-:W2:Y:S01]  /*12b0*/  S2R R23, SR_TID.X ;  /* 0x0000000000177919 */ /* 0x000ea20000002100 */
[----:B------:R-:W3:Y:S01]  /*12c0*/  LDC R236, c[0x0][0x508] ;  /* 0x00014200ffec7b82 */ /* 0x000ee20000000800 */
[----:B------:R-:W-:Y:S01]  /*12d0*/  UIMAD UR22, UR14, UR22, URZ ;  /* 0x000000160e1672a4 */ /* 0x000fe2000f8e02ff */
[----:B------:R-:W-:Y:S01]  /*12e0*/  ISETP.NE.AND P3, PT, RZ, UR24, PT ;  /* 0x00000018ff007c0c */ /* 0x000fe2000bf65270 */
[----:B------:R-:W4:Y:S01]  /*12f0*/  S2R R11, SR_TID.X ;  /* 0x00000000000b7919 */ /* 0x000f220000002100 */
[----:B------:R-:W-:Y:S01]  /*1300*/  IMAD.X R3, RZ, RZ, R5, P0 ;  /* 0x000000ffff037224 */ /* 0x000fe200000e0605 */
[--C-:B------:R-:W-:Y:S01]  /*1310*/  IADD3 R26, P1, P0, R28, R26, R17.reuse ;  /* 0x0000001a1c1a7210 */ /* 0x100fe2000783e011 */
[----:B------:R-:W5:Y:S01]  /*1320*/  LDCU.64 UR14, c[0x0][0x3c8] ;  /* 0x00007900ff0e77ac */ /* 0x000f620008000a00 */
[----:B------:R-:W-:Y:S01]  /*1330*/  SHF.R.S32.HI R17, RZ, 0x1f, R17 ;  /* 0x0000001fff117819 */ /* 0x000fe20000011411 */
[----:B------:R-:W5:Y:S01]  /*1340*/  LDC.64 R246, c[0x0][0x420] ;  /* 0x00010800fff67b82 */ /* 0x000f620000000a00 */
[----:B------:R-:W-:Y:S02]  /*1350*/  BSSY.RECONVERGENT B1, `(.L_x_1388) ;  /* 0x00005ed000017945 */ /* 0x000fe40003800200 */
[----:B------:R-:W-:Y:S01]  /*1360*/  IADD3.X R19, PT, PT, R19, R16, R17, P1, P0 ;  /* 0x0000001013137210 */ /* 0x000fe20000fe0411 */
[----:B------:R-:W-:-:S02]  /*1370*/  IMAD.MOV.U32 R16, RZ, RZ, R212 ;  /* 0x000000ffff107224 */ /* 0x000fc400078e00d4 */
[----:B------:R-:W-:Y:S01]  /*1380*/  IMAD.MOV.U32 R17, RZ, RZ, RZ ;  /* 0x000000ffff117224 */ /* 0x000fe200078e00ff */
[----:B-1----:R-:W-:Y:S01]  /*1390*/  USHF.L.U64.HI UR21, UR4, 0x5, UR5 ;  /* 0x0000000504157899 */ /* 0x002fe20008010205 */
[----:B------:R-:W-:Y:S01]  /*13a0*/  IMAD R4, R15, UR4, RZ ;  /* 0x000000040f047c24 */ /* 0x000fe2000f8e02ff */
[----:B------:R-:W-:Y:S01]  /*13b0*/  USHF.L.U32 UR23, UR4, 0x5, URZ ;  /* 0x0000000504177899 */ /* 0x000fe200080006ff */
[C---:B------:R-:W-:Y:S02]  /*13c0*/  IMAD.WIDE.U32 R30, R21.reuse, UR4, R2 ;  /* 0x00000004151e7c25 */ /* 0x040fe4000f8e0002 */
[----:B------:R-:W1:Y:S02]  /*13d0*/  LDC.64 R2, c[0x0][0x3b0] ;  /* 0x0000ec00ff027b82 */ /* 0x000e640000000a00 */
[----:B------:R-:W-:Y:S01]  /*13e0*/  IMAD R4, R21, UR5, R4 ;  /* 0x0000000515047c24 */ /* 0x000fe2000f8e0204 */
[----:B---3--:R-:W-:-:S03]  /*13f0*/  IADD3 R236, PT, PT, R223, -R236, -R238 ;  /* 0x800000ecdfec7210 */ /* 0x008fc60007ffe8ee */
[----:B------:R-:W-:Y:S02]  /*1400*/  IMAD.IADD R31, R31, 0x1, R4 ;  /* 0x000000011f1f7824 */ /* 0x000fe400078e0204 */
[----:B------:R-:W3:Y:S01]  /*1410*/  LDC.64 R4, c[0x0][0x5f8] ;  /* 0x00017e00ff047b82 */ /* 0x000ee20000000a00 */
[----:B------:R-:W-:Y:S02]  /*1420*/  VIADD R224, R236, 0xffffffc0 ;  /* 0xffffffc0ece07836 */ /* 0x000fe40000000000 */
[----:B------:R-:W-:Y:S01]  /*1430*/  IMAD.WIDE.U32 R32, R210, UR6, R30 ;  /* 0x00000006d2207c25 */ /* 0x000fe2000f8e001e */
[----:B--2---:R-:W-:-:S03]  /*1440*/  SHF.R.U32.HI R23, RZ, 0x5, R23 ;  /* 0x00000005ff177819 */ /* 0x004fc60000011617 */
[----:B------:R-:W-:Y:S01]  /*1450*/  IMAD R33, R210, UR7, R33 ;  /* 0x00000007d2217c24 */ /* 0x000fe2000f8e0221 */
[----:B------:R-:W2:Y:S01]  /*1460*/  LDCU.64 UR6, c[0x0][0x550] ;  /* 0x0000aa00ff0677ac */ /* 0x000ea20008000a00 */
[----:B----4-:R-:W-:Y:S01]  /*1470*/  LOP3.LUT R30, R11, 0x1f, RZ, 0xc0, !PT ;  /* 0x0000001f0b1e7812 */ /* 0x010fe200078ec0ff */
[----:B------:R-:W-:-:S04]  /*1480*/  IMAD.WIDE.U32 R32, R214, UR4, R32 ;  /* 0x00000004d6207c25 */ /* 0x000fc8000f8e0020 */
[----:B------:R-:W-:Y:S01]  /*1490*/  IMAD R231, R214, UR5, R33 ;  /* 0x00000005d6e77c24 */ /* 0x000fe2000f8e0221 */
[----:B------:R-:W4:Y:S01]  /*14a0*/  LDCU.64 UR4, c[0x0][0x380] ;  /* 0x00007000ff0477ac */ /* 0x000f220008000a00 */
[-C--:B-1----:R-:W-:Y:S02]  /*14b0*/  IMAD R28, R15, R2.reuse, RZ ;  /* 0x000000020f1c7224 */ /* 0x082fe400078e02ff */
[----:B------:R-:W-:-:S04]  /*14c0*/  IMAD.WIDE.U32 R34, R21, R2, R16 ;  /* 0x0000000215227225 */ /* 0x000fc800078e0010 */
[----:B------:R-:W-:Y:S01]  /*14d0*/  IMAD R21, R21, R3, R28 ;  /* 0x0000000315157224 */ /* 0x000fe200078e021c */
[----:B------:R-:W-:Y:S01]  /*14e0*/  IADD3 R28, P1, PT, R22, R34, RZ ;  /* 0x00000022161c7210 */ /* 0x000fe20007f3e0ff */
[----:B------:R-:W-:Y:S01]  /*14f0*/  IMAD R15, R23, UR22, R30 ;  /* 0x00000016170f7c24 */ /* 0x000fe2000f8e021e */
[----:B--2---:R-:W-:Y:S01]  /*1500*/  LEA R230, P0, R32, UR6, 0x1 ;  /* 0x0000000620e67c11 */ /* 0x004fe2000f8008ff */
[----:B---3--:R-:W-:Y:S01]  /*1510*/  IMAD.WIDE.U32 R22, R4, UR16, RZ ;  /* 0x0000001004167c25 */ /* 0x008fe2000f8e00ff */
[----:B------:R-:W-:Y:S02]  /*1520*/  IADD3.X R29, PT, PT, R20, R35, R21, P1, !PT ;  /* 0x00000023141d7210 */ /* 0x000fe40000ffe415 */
[----:B------:R-:W-:Y:S01]  /*1530*/  LEA.HI.X R231, R32, UR7, R231, 0x1, P0 ;  /* 0x0000000720e77c11 */ /* 0x000fe200080f0ce7 */
[----:B------:R-:W-:Y:S01]  /*1540*/  IMAD R4, R5, UR16, R23 ;  /* 0x0000001005047c24 */ /* 0x000fe2000f8e0217 */
[----:B------:R-:W-:Y:S01]  /*1550*/  SEL R5, R22, RZ, P3 ;  /* 0x000000ff16057207 */ /* 0x000fe20001800000 */
[C---:B-----5:R-:W-:Y:S01]  /*1560*/  IMAD.WIDE.U32 R28, R210.reuse, UR14, R28 ;  /* 0x0000000ed21c7c25 */ /* 0x060fe2000f8e001c */
[----:B------:R-:W-:Y:S01]  /*1570*/  SHF.R.S32.HI R22, RZ, 0x1f, R15 ;  /* 0x0000001fff167819 */ /* 0x000fe2000001140f */
[----:B------:R-:W1:Y:S01]  /*1580*/  LDCU.64 UR6, c[0x0][0x570] ;  /* 0x0000ae00ff0677ac */ /* 0x000e620008000a00 */
[----:B------:R-:W-:Y:S01]  /*1590*/  IADD3 R5, P1, P0, R15, R26, R5 ;  /* 0x0000001a0f057210 */ /* 0x000fe2000783e005 */
[----:B------:R-:W-:Y:S01]  /*15a0*/  IMAD R27, R210, UR15, R29 ;  /* 0x0000000fd21b7c24 */ /* 0x000fe2000f8e021d */
[----:B------:R-:W-:Y:S01]  /*15b0*/  SHF.R.S32.HI R15, RZ, 0x1f, R224 ;  /* 0x0000001fff0f7819 */ /* 0x000fe200000114e0 */
[----:B------:R-:W-:Y:S01]  /*15c0*/  IMAD.MOV.U32 R26, RZ, RZ, R28 ;  /* 0x000000ffff1a7224 */ /* 0x000fe200078e001c */
[----:B------:R-:W-:Y:S01]  /*15d0*/  SEL R4, R4, RZ, P3 ;  /* 0x000000ff04047207 */ /* 0x000fe20001800000 */
[----:B------:R-:W2:Y:S01]  /*15e0*/  LDC.64 R20, c[0x0][0x5e8] ;  /* 0x00017a00ff147b82 */ /* 0x000ea20000000a00 */
[----:B------:R-:W-:Y:S01]  /*15f0*/  LEA.HI R224, R15, R224, RZ, 0x6 ;  /* 0x000000e00fe07211 */ /* 0x000fe200078f30ff */
[----:B------:R-:W-:Y:S01]  /*1600*/  USHF.L.U32 UR14, UR22, 0x6, URZ ;  /* 0x00000006160e7899 */ /* 0x000fe200080006ff */
[----:B------:R-:W-:Y:S01]  /*1610*/  IADD3.X R19, PT, PT, R22, R19, R4, P1, P0 ;  /* 0x0000001316137210 */ /* 0x000fe20000fe0404 */
[----:B------:R-:W-:Y:S01]  /*1620*/  IMAD.WIDE.U32 R22, R214, R2, R26 ;  /* 0x00000002d6167225 */ /* 0x000fe200078e001a */
[----:B------:R-:W-:-:S02]  /*1630*/  SHF.R.S32.HI R224, RZ, 0x6, R224 ;  /* 0x00000006ffe07819 */ /* 0x000fc400000114e0 */
[----:B------:R-:W-:Y:S01]  /*1640*/  LEA R15, R237, R24, 0x6 ;  /* 0x00000018ed0f7211 */ /* 0x000fe200078e30ff */
[----:B------:R-:W-:Y:S01]  /*1650*/  IMAD R229, R214, R3, R23 ;  /* 0x00000003d6e57224 */ /* 0x000fe200078e0217 */
[C---:B----4-:R-:W-:Y:S01]  /*1660*/  LEA R228, P1, R22.reuse, UR4, 0x1 ;  /* 0x0000000416e47c11 */ /* 0x050fe2000f8208ff */
[----:B------:R-:W-:Y:S01]  /*1670*/  IMAD.U32 R4, RZ, RZ, UR14 ;  /* 0x0000000eff047e24 */ /* 0x000fe2000f8e00ff */
[----:B------:R-:W-:Y:S02]  /*1680*/  VIMNMX R224, PT, PT, RZ, R224, !PT ;  /* 0x000000e0ffe07248 */ /* 0x000fe40007fe0100 */
[----:B------:R-:W-:Y:S02]  /*1690*/  LEA.HI.X R229, R22, UR5, R229, 0x1, P1 ;  /* 0x0000000516e57c11 */ /* 0x000fe400088f0ce5 */
[----:B------:R-:W-:Y:S02]  /*16a0*/  IADD3 R5, P0, PT, R5, UR14, RZ ;  /* 0x0000000e05057c10 */ /* 0x000fe4000ff1e0ff */
[----:B------:R-:W-:-:S02]  /*16b0*/  ISETP.GT.AND P1, PT, R13, R224, PT ;  /* 0x000000e00d00720c */ /* 0x000fc40003f24270 */
[----:B------:R-:W-:Y:S02]  /*16c0*/  LEA.HI.X.SX32 R4, R4, R19, 0x1, P0 ;  /* 0x0000001304047211 */ /* 0x000fe400000f0eff */
[----:B-1----:R-:W-:Y:S01]  /*16d0*/  LEA R244, P0, R5, UR6, 0x2 ;  /* 0x0000000605f47c11 */ /* 0x002fe2000f8010ff */
[----:B--2---:R-:W-:-:S03]  /*16e0*/  IMAD.WIDE R226, R15, 0x4, R20 ;  /* 0x000000040fe27825 */ /* 0x004fc600078e0214 */
[----:B------:R-:W-:Y:S02]  /*16f0*/  LEA.HI.X R245, R5, UR7, R4, 0x2, P0 ;  /* 0x0000000705f57c11 */ /* 0x000fe400080f1404 */
[----:B------:R-:W-:Y:S01]  /*1700*/  IADD3 R4, P0, PT, R214, 0x20, RZ ;  /* 0x00000020d6047810 */ /* 0x000fe20007f1e0ff */
[----:B------:R-:W-:Y:S01]  /*1710*/  IMAD R5, R237, 0x40, R18 ;  /* 0x00000040ed057824 */ /* 0x000fe200078e0212 */
[C---:B------:R-:W-:Y:S01]  /*1720*/  SHF.L.U64.HI R18, R2.reuse, 0x5, R3 ;  /* 0x0000000502127819 */ /* 0x040fe20000010203 */
[----:B------:R-:W-:Y:S02]  /*1730*/  IMAD.SHL.U32 R3, R2, 0x20, RZ ;  /* 0x0000002002037824 */ /* 0x000fe400078e00ff */
[----:B------:R-:W-:Y:S01]  /*1740*/  IMAD.WIDE R246, R5, 0x4, R246 ;  /* 0x0000000405f67825 */ /* 0x000fe200078e02f6 */
[----:B------:R-:W-:-:S03]  /*1750*/  IADD3 R5, PT, PT, R214, 0x20, RZ ;  /* 0x00000020d6057810 */ /* 0x000fc60007ffe0ff */
        /* <DEDUP_REMOVED lines=14> */
.L_x_1400:
[----:B------:R-:W1:Y:S01]  /*1840*/  LDCU.64 UR10, c[0x0][0x5c0] ;  /* 0x0000b800ff0a77ac */ /* 0x000e620008000a00 */
[----:B------:R-:W-:-:S05]  /*1850*/  IADD3 R0, PT, PT, R239, R240, RZ ;  /* 0x000000f0ef007210 */ /* 0x000fca0007ffe0ff */
[C---:B-1----:R-:W-:Y:S02]  /*1860*/  IMAD R3, R0.reuse, UR11, RZ ;  /* 0x0000000b00037c24 */ /* 0x042fe4000f8e02ff */
[----:B------:R-:W-:-:S05]  /*1870*/  IMAD.WIDE.U32 R10, R0, UR10, RZ ;  /* 0x0000000a000a7c25 */ /* 0x000fca000f8e00ff */
[----:B------:R-:W-:Y:S02]  /*1880*/  IADD3 R0, PT, PT, R11, R3, RZ ;  /* 0x000000030b007210 */ /* 0x000fe40007ffe0ff */
[----:B------:R-:W-:Y:S02]  /*1890*/  MOV R6, R10 ;  /* 0x0000000a00067202 */ /* 0x000fe40000000f00 */
.L_x_1401:
        /* <DEDUP_REMOVED lines=11> */
.L_x_1402:
[----:B------:R-:W1:Y:S01]  /*1950*/  LDCU.64 UR6, c[0x0][0x5c8] ;  /* 0x0000b900ff0677ac */ /* 0x000e620008000a00 */
[----:B------:R-:W-:-:S05]  /*1960*/  IADD3 R239, PT, PT, R239, R240, RZ ;  /* 0x000000f0efef7210 */ /* 0x000fca0007ffe0ff */
[C---:B-1----:R-:W-:Y:S02]  /*1970*/  IMAD R9, R239.reuse, UR7, RZ ;  /* 0x00000007ef097c24 */ /* 0x042fe4000f8e02ff */
[----:B------:R-:W-:-:S05]  /*1980*/  IMAD.WIDE.U32 R10, R239, UR6, RZ ;  /* 0x00000006ef0a7c25 */ /* 0x000fca000f8e00ff */
[----:B------:R-:W-:Y:S02]  /*1990*/  IADD3 R9, PT, PT, R11, R9, RZ ;  /* 0x000000090b097210 */ /* 0x000fe40007ffe0ff */
.L_x_1403:
        /* <DEDUP_REMOVED lines=25> */
.L_x_1405:
[----:B------:R-:W-:Y:S05]  /*1b30*/  BSYNC.RECONVERGENT B0 ;  /* 0x0000000000007941 */ /* 0x000fea0003800200 */
.L_x_1404:
        /* <DEDUP_REMOVED lines=15> */
.L_x_1407:
[----:B------:R-:W-:Y:S05]  /*1c30*/  BSYNC.RECONVERGENT B0 ;  /* 0x0000000000007941 */ /* 0x000fea0003800200 */
.L_x_1406:
        /* <DEDUP_REMOVED lines=22> */
.L_x_1409:
[----:B------:R-:W-:Y:S05]  /*1da0*/  BSYNC.RECONVERGENT B0 ;  /* 0x0000000000007941 */ /* 0x000fea0003800200 */
.L_x_1408:
        /* <DEDUP_REMOVED lines=16> */
.L_x_1399:
[----:B------:R-:W-:Y:S01]  /*1eb0*/  IMAD R20, R8, UR10, RZ ;  /* 0x0000000a08147c24 */ /* 0x000fe2000f8e02ff */
[----:B------:R-:W1:Y:S01]  /*1ec0*/  LDCU.64 UR4, c[0x0][0x3d8] ;  /* 0x00007b00ff0477ac */ /* 0x000e620008000a00 */
[C---:B------:R-:W-:Y:S01]  /*1ed0*/  IMAD.WIDE.U32 R22, R7.reuse, UR10, R16 ;  /* 0x0000000a07167c25 */ /* 0x040fe2000f8e0010 */
[----:B------:R-:W-:Y:S03]  /*1ee0*/  BSSY.RECONVERGENT B0, `(.L_x_1411) ;  /* 0x0000026000007945 */ /* 0x000fe60003800200 */
[----:B------:R-:W-:Y:S01]  /*1ef0*/  IMAD R13, R7, UR11, R20 ;  /* 0x0000000b070d7c24 */ /* 0x000fe2000f8e0214 */
[----:B------:R-:W-:Y:S01]  /*1f00*/  @P3 BAR.SYNC.DEFER_BLOCKING 0x0 ;  /* 0x0000000000003b1d */ /* 0x000fe20000010000 */
[----:B------:R-:W-:Y:S02]  /*1f10*/  IADD3 R20, P0, PT, R14, R22, RZ ;  /* 0x000000160e147210 */ /* 0x000fe40007f1e0ff */
[----:B------:R-:W-:-:S02]  /*1f20*/  LOP3.LUT R14, R237, 0x80000001, RZ, 0xc0, !PT ;  /* 0x80000001ed0e7812 */ /* 0x000fc400078ec0ff */
[----:B------:R-:W-:Y:S02]  /*1f30*/  IADD3.X R21, PT, PT, R12, R23, R13, P0, !PT ;  /* 0x000000170c157210 */ /* 0x000fe400007fe40d */
[----:B------:R-:W-:Y:S02]  /*1f40*/  IADD3 R12, PT, PT, -R7, R238, RZ ;  /* 0x000000ee070c7210 */ /* 0x000fe40007ffe1ff */
[----:B------:R-:W-:Y:S02]  /*1f50*/  ISETP.NE.AND P0, PT, R14, 0x1, PT ;  /* 0x000000010e00780c */ /* 0x000fe40003f05270 */
[----:B------:R-:W-:Y:S01]  /*1f60*/  ISETP.GE.AND P6, PT, R214, R12, PT ;  /* 0x0000000cd600720c */ /* 0x000fe20003fc6270 */
[----:B-1----:R-:W-:Y:S01]  /*1f70*/  IMAD R13, R0, UR4, RZ ;  /* 0x00000004000d7c24 */ /* 0x002fe2000f8e02ff */
[----:B------:R-:W-:Y:S01]  /*1f80*/  SEL R196, RZ, 0x4000, P0 ;  /* 0x00004000ffc47807 */ /* 0x000fe20000000000 */
        /* <DEDUP_REMOVED lines=25> */
.L_x_1412:
[----:B------:R2:W-:Y:S04]  /*2120*/  STS.128 [R221+0x10000], RZ ;  /* 0x010000ffdd007388 */ /* 0x0005e80000000c00 */
[----:B------:R2:W-:Y:S02]  /*2130*/  STS.128 [R221+0x12000], RZ ;  /* 0x012000ffdd007388 */ /* 0x0005e40000000c00 */
.L_x_1413:
[----:B------:R-:W-:Y:S05]  /*2140*/  BSYNC.RECONVERGENT B0 ;  /* 0x0000000000007941 */ /* 0x000fea0003800200 */
.L_x_1411:
        /* <DEDUP_REMOVED lines=26> */
.L_x_1415:
[----:B------:R-:W-:Y:S05]  /*22f0*/  BSYNC.RECONVERGENT B0 ;  /* 0x0000000000007941 */ /* 0x000fea0003800200 */
.L_x_1414:
        /* <DEDUP_REMOVED lines=21> */
.L_x_1417:
[----:B------:R1:W-:Y:S04]  /*2450*/  STS.128 [R221+0x8000], RZ ;  /* 0x008000ffdd007388 */ /* 0x0003e80000000c00 */
[----:B------:R1:W-:Y:S02]  /*2460*/  STS.128 [R221+0xa000], RZ ;  /* 0x00a000ffdd007388 */ /* 0x0003e40000000c00 */
.L_x_1418:
[----:B------:R-:W-:Y:S05]  /*2470*/  BSYNC.RECONVERGENT B0 ;  /* 0x0000000000007941 */ /* 0x000fea0003800200 */
.L_x_1416:
        /* <DEDUP_REMOVED lines=23> */
.L_x_1420:
[----:B------:R-:W-:Y:S05]  /*25f0*/  BSYNC.RECONVERGENT B0 ;  /* 0x0000000000007941 */ /* 0x000fea0003800200 */
.L_x_1419:
        /* <DEDUP_REMOVED lines=19> */
.L_x_1422:
[----:B------:R1:W-:Y:S04]  /*2730*/  STS.128 [R235], RZ ;  /* 0x000000ffeb007388 */ /* 0x0003e80000000c00 */
[----:B------:R1:W-:Y:S02]  /*2740*/  STS.128 [R235+0x2000], RZ ;  /* 0x002000ffeb007388 */ /* 0x0003e40000000c00 */
.L_x_1423:
[----:B------:R-:W-:Y:S05]  /*2750*/  BSYNC.RECONVERGENT B0 ;  /* 0x0000000000007941 */ /* 0x000fea0003800200 */
.L_x_1421:
        /* <DEDUP_REMOVED lines=27> */
.L_x_1425:
[----:B------:R-:W-:Y:S05]  /*2910*/  BSYNC.RECONVERGENT B0 ;  /* 0x0000000000007941 */ /* 0x000fea0003800200 */
.L_x_1424:
        /* <DEDUP_REMOVED lines=33> */
.L_x_1427:
[----:B------:R1:W-:Y:S04]  /*2b30*/  STS.128 [R221+0xc000], RZ ;  /* 0x00c000ffdd007388 */ /* 0x0003e80000000c00 */
[----:B------:R1:W-:Y:S02]  /*2b40*/  STS.128 [R221+0xe000], RZ ;  /* 0x00e000ffdd007388 */ /* 0x0003e40000000c00 */
.L_x_1428:
[----:B------:R-:W-:Y:S05]  /*2b50*/  BSYNC.RECONVERGENT B0 ;  /* 0x0000000000007941 */ /* 0x000fea0003800200 */
.L_x_1426:
        /* <DEDUP_REMOVED lines=25> */
.L_x_1430:
[----:B------:R-:W-:Y:S05]  /*2cf0*/  BSYNC.RECONVERGENT B0 ;  /* 0x0000000000007941 */ /* 0x000fea0003800200 */
.L_x_1429:
[----:B------:R-:W2:Y:S01]  /*2d00*/  LDCU.64 UR4, c[0x0][0x538] ;  /* 0x0000a700ff0477ac */ /* 0x000ea20008000a00 */
[----:B------:R-:W0:Y:S01]  /*2d10*/  LDGDEPBAR ;  /* 0x00000000000079af */ /* 0x000e220000000000 */
[----:B------:R-:W-:Y:S01]  /*2d20*/  IMAD.SHL.U32 R0, R11, 0x2, RZ ;  /* 0x000000020b007824 */ /* 0x000fe200078e00ff */
[----:B------:R-:W1:Y:S01]  /*2d30*/  LDCU UR10, c[0x0][0x590] ;  /* 0x0000b200ff0a77ac */ /* 0x000e620008000800 */
[----:B------:R-:W1:Y:S01]  /*2d40*/  LDCU UR7, c[0x0][0x50c] ;  /* 0x0000a180ff0777ac */ /* 0x000e620008000800 */
[----:B------:R-:W1:Y:S01]  /*2d50*/  LDCU UR6, c[0x0][0x45c] ;  /* 0x00008b80ff0677ac */ /* 0x000e620008000800 */
[----:B--2---:R-:W-:-:S04]  /*2d60*/  ISETP.NE.U32.AND P0, PT, RZ, UR4, PT ;  /* 0x00000004ff007c0c */ /* 0x004fc8000bf05070 */
[----:B------:R-:W-:Y:S01]  /*2d70*/  ISETP.NE.AND.EX P0, PT, RZ, UR5, PT, P0 ;  /* 0x00000005ff007c0c */ /* 0x000fe2000bf05300 */
[----:B------:R-:W-:-:S04]  /*2d80*/  DEPBAR.LE SB0, 0x1 ;  /* 0x000080400000791a */ /* 0x000fc80000000000 */
[----:B------:R-:W-:Y:S08]  /*2d90*/  BAR.SYNC.DEFER_BLOCKING 0x0 ;  /* 0x0000000000007b1d */ /* 0x000ff00000010000 */
[----:B------:R-:W-:Y:S01]  /*2da0*/  VOTEU.ANY UP0, P0 ;  /* 0x0000000000ff7886 */ /* 0x000fe20000000100 */
[----:B------:R-:W-:-:S13]  /*2db0*/  PLOP3.LUT P0, PT, PT, PT, UP0, 0x80, 0x8 ;  /* 0x000000000008781c */ /* 0x000fda0003f0f008 */
[----:B------:R-:W2:Y:S01]  /*2dc0*/  @P0 LDC.64 R2, c[0x0][0x540] ;  /* 0x00015000ff020b82 */ /* 0x000ea20000000a00 */
[----:B---3--:R-:W-:Y:S02]  /*2dd0*/  @P0 IMAD.MOV.U32 R4, RZ, RZ, R210 ;  /* 0x000000ffff040224 */ /* 0x008fe400078e00d2 */
[----:B------:R-:W-:Y:S01]  /*2de0*/  @P0 IMAD.MOV.U32 R5, RZ, RZ, RZ ;  /* 0x000000ffff050224 */ /* 0x000fe200078e00ff */
[----:B------:R3:W1:Y:S01]  /*2df0*/  LDSM.16.M88.4 R116, [R203] ;  /* 0x00000000cb74783b */ /* 0x0006620000000200 */
[----:B------:R-:W-:Y:S02]  /*2e00*/  IMAD.IADD R199, R206, 0x1, R203 ;  /* 0x00000001cec77824 */ /* 0x000fe400078e02cb */
[----:B------:R-:W-:Y:S01]  /*2e10*/  IMAD.IADD R198, R203, 0x1, R204 ;  /* 0x00000001cbc67824 */ /* 0x000fe200078e02cc */
[----:B------:R3:W1:Y:S04]  /*2e20*/  LDSM.16.M88.4 R120, [R203+0x800] ;  /* 0x00080000cb78783b */ /* 0x0006680000000200 */
[----:B------:R3:W1:Y:S04]  /*2e30*/  LDSM.16.M88.4 R124, [R198] ;  /* 0x00000000c67c783b */ /* 0x0006680000000200 */
[----:B------:R3:W1:Y:S04]  /*2e40*/  LDSM.16.M88.4 R128, [R198+0x800] ;  /* 0x00080000c680783b */ /* 0x0006680000000200 */
[----:B------:R3:W1:Y:S01]  /*2e50*/  LDSM.16.M88.4 R132, [R199] ;  /* 0x00000000c784783b */ /* 0x0006620000000200 */
[----:B--2---:R-:W-:-:S03]  /*2e60*/  @P0 IMAD.WIDE.U32 R4, R209, R2, R4 ;  /* 0x00000002d1040225 */ /* 0x004fc600078e0004 */
[----:B------:R3:W2:Y:S01]  /*2e70*/  LDSM.16.M88.4 R136, [R199+0x800] ;  /* 0x00080000c788783b */ /* 0x0006a20000000200 */
[----:B------:R-:W-:Y:S01]  /*2e80*/  @P0 IMAD R3, R209, R3, R5 ;  /* 0x00000003d1030224 */ /* 0x000fe200078e0205 */
[C---:B------:R-:W-:Y:S02]  /*2e90*/  @P0 LEA R6, P1, R4.reuse, UR4, 0x2 ;  /* 0x0000000404060c11 */ /* 0x040fe4000f8210ff */
[----:B------:R3:W1:Y:S01]  /*2ea0*/  LDSM.16.M88.4 R148, [R203+0x2000] ;  /* 0x00200000cb94783b */ /* 0x0006620000000200 */
[----:B------:R-:W-:Y:S01]  /*2eb0*/  SHF.R.U32.HI R11, RZ, 0x2, R11 ;  /* 0x00000002ff0b7819 */ /* 0x000fe2000001160b */
[--C-:B------:R-:W-:Y:S01]  /*2ec0*/  IMAD.IADD R197, R207, 0x1, R196.reuse ;  /* 0x00000001cfc57824 */ /* 0x100fe200078e02c4 */
[----:B------:R-:W-:Y:S01]  /*2ed0*/  @P0 LEA.HI.X R7, R4, UR5, R3, 0x2, P1 ;  /* 0x0000000504070c11 */ /* 0x000fe200088f1403 */
[----:B------:R3:W1:Y:S01]  /*2ee0*/  LDSM.16.M88.4 R152, [R203+0x2800] ;  /* 0x00280000cb98783b */ /* 0x0006620000000200 */
[----:B------:R-:W4:Y:S03]  /*2ef0*/  @P0 LDC R4, c[0x0][0x458] ;  /* 0x00011600ff040b82 */ /* 0x000f260000000800 */
[----:B------:R3:W1:Y:S04]  /*2f00*/  LDSM.16.M88.4 R156, [R198+0x2000] ;  /* 0x00200000c69c783b */ /* 0x0006680000000200 */
[----:B------:R3:W1:Y:S04]  /*2f10*/  LDSM.16.M88.4 R160, [R198+0x2800] ;  /* 0x00280000c6a0783b */ /* 0x0006680000000200 */
[----:B------:R3:W1:Y:S04]  /*2f20*/  LDSM.16.M88.4 R164, [R199+0x2000] ;  /* 0x00200000c7a4783b */ /* 0x0006680000000200 */
[----:B------:R3:W1:Y:S01]  /*2f30*/  LDSM.16.M88.4 R168, [R199+0x2800] ;  /* 0x00280000c7a8783b */ /* 0x0006620000000200 */
[----:B------:R-:W-:Y:S01]  /*2f40*/  LOP3.LUT R0, R0, 0x6, RZ, 0xc0, !PT ;  /* 0x0000000600007812 */ /* 0x000fe200078ec0ff */
[----:B------:R-:W-:Y:S01]  /*2f50*/  IMAD.IADD R196, R205, 0x1, R196 ;  /* 0x00000001cdc47824 */ /* 0x000fe200078e02c4 */
[----:B------:R-:W-:Y:S01]  /*2f60*/  CS2R R94, SRZ ;  /* 0x00000000005e7805 */ /* 0x000fe2000001ff00 */
[----:B------:R-:W2:Y:S01]  /*2f70*/  @P0 LDG.E R3, desc[UR18][R6.64] ;  /* 0x0000001206030981 */ /* 0x000ea2000c1e1900 */
[----:B------:R-:W-:Y:S01]  /*2f80*/  LOP3.LUT R0, R0, 0xe0, R11, 0xf8, !PT ;  /* 0x000000e000007812 */ /* 0x000fe200078ef80b */
[----:B------:R-:W-:Y:S01]  /*2f90*/  IMAD.MOV.U32 R233, RZ, RZ, R235 ;  /* 0x000000ffffe97224 */ /* 0x000fe200078e00eb */
[----:B------:R-:W-:-:S02]  /*2fa0*/  CS2R R92, SRZ ;  /* 0x00000000005c7805 */ /* 0x000fc4000001ff00 */
[----:B------:R-:W-:Y:S01]  /*2fb0*/  CS2R R98, SRZ ;  /* 0x0000000000627805 */ /* 0x000fe2000001ff00 */
[----:B----4-:R4:W2:Y:S01]  /*2fc0*/  @P0 MUFU.RCP R2, R4 ;  /* 0x0000000400020308 */ /* 0x0108a20000001000 */
[----:B------:R-:W-:Y:S02]  /*2fd0*/  IADD3 R223, PT, PT, R238, -R223, -R0 ;  /* 0x800000dfeedf7210 */ /* 0x000fe40007ffe800 */
[----:B------:R-:W-:Y:S02]  /*2fe0*/  CS2R R96, SRZ ;  /* 0x0000000000607805 */ /* 0x000fe4000001ff00 */
[----:B------:R-:W-:Y:S02]  /*2ff0*/  IADD3 R0, PT, PT, R204, R203, R206 ;  /* 0x000000cbcc007210 */ /* 0x000fe40007ffe0ce */
        /* <DEDUP_REMOVED lines=13> */
[----:B------:R-:W-:Y:S01]  /*30d0*/  CS2R R44, SRZ ;  /* 0x00000000002c7805 */ /* 0x000fe2000001ff00 */
[----:B----4-:R-:W-:Y:S01]  /*30e0*/  IMAD.IADD R4, R204, 0x1, R199 ;  /* 0x00000001cc047824 */ /* 0x010fe200078e02c7 */
[----:B------:R-:W-:-:S02]  /*30f0*/  CS2R R50, SRZ ;  /* 0x0000000000327805 */ /* 0x000fc4000001ff00 */
[----:B------:R-:W-:Y:S02]  /*3100*/  CS2R R48, SRZ ;  /* 0x0000000000307805 */ /* 0x000fe4000001ff00 */
[----:B------:R-:W-:Y:S02]  /*3110*/  CS2R R42, SRZ ;  /* 0x00000000002a7805 */ /* 0x000fe4000001ff00 */
[----:B------:R-:W-:Y:S01]  /*3120*/  CS2R R40, SRZ ;  /* 0x0000000000287805 */ /* 0x000fe2000001ff00 */
[----:B------:R3:W4:Y:S01]  /*3130*/  LDSM.16.M88.4 R140, [R4] ;  /* 0x00000000048c783b */ /* 0x0007220000000200 */
        /* <DEDUP_REMOVED lines=8> */
[----:B------:R-:W-:Y:S02]  /*31c0*/  CS2R R26, SRZ ;  /* 0x00000000001a7805 */ /* 0x000fe4000001ff00 */
[----:B------:R-:W-:Y:S02]  /*31d0*/  CS2R R24, SRZ ;  /* 0x0000000000187805 */ /* 0x000fe4000001ff00 */
[----:B------:R-:W-:Y:S01]  /*31e0*/  CS2R R22, SRZ ;  /* 0x0000000000167805 */ /* 0x000fe2000001ff00 */
[----:B------:R3:W2:Y:S01]  /*31f0*/  LDSM.16.M88.4 R176, [R4+0x2800] ;  /* 0x0028000004b0783b */ /* 0x0006a20000000200 */
[----:B------:R-:W-:Y:S01]  /*3200*/  CS2R R20, SRZ ;  /* 0x0000000000147805 */ /* 0x000fe2000001ff00 */
[----:B------:R-:W-:Y:S01]  /*3210*/  UMOV UR12, URZ ;  /* 0x000000ff000c7c82 */ /* 0x000fe20008000000 */
[----:B------:R-:W2:Y:S01]  /*3220*/  LDCU UR4, c[0x0][0x440] ;  /* 0x00008800ff0477ac */ /* 0x000ea20008000800 */
[----:B------:R-:W2:Y:S01]  /*3230*/  LDCU UR5, c[0x0][0x3e0] ;  /* 0x00007c00ff0577ac */ /* 0x000ea20008000800 */
[----:B-1----:R-:W-:-:S02]  /*3240*/  USHF.L.U32 UR10, UR10, 0x6, URZ ;  /* 0x000000060a0a7899 */ /* 0x002fc400080006ff */
[----:B------:R-:W-:Y:S01]  /*3250*/  USHF.L.U32 UR22, UR22, 0x3, URZ ;  /* 0x0000000316167899 */ /* 0x000fe200080006ff */
[----:B--2---:R-:W-:Y:S01]  /*3260*/  @P0 FMUL.FTZ R2, R3, R2 ;  /* 0x0000000203020220 */ /* 0x004fe20000410000 */
[----:B------:R-:W-:-:S04]  /*3270*/  IMAD.IADD R3, R204, 0x1, R200 ;  /* 0x00000001cc037824 */ /* 0x000fc800078e02c8 */
[----:B------:R-:W-:Y:S01]  /*3280*/  @P0 R2UR UR11, R2 ;  /* 0x00000000020b02ca */ /* 0x000fe200000e0000 */
[----:B------:R-:W-:-:S12]  /*3290*/  IMAD.IADD R2, R204, 0x1, R201 ;  /* 0x00000001cc027824 */ /* 0x000fd800078e02c9 */
[----:B---34-:R-:W-:-:S05]  /*32a0*/  @UP0 UMOV UR12, UR11 ;  /* 0x0000000b000c0c82 */ /* 0x018fca0008000000 */
.L_x_1435:
[----:B------:R-:W0:Y:S01]  /*32b0*/  LDGDEPBAR ;  /* 0x00000000000079af */ /* 0x000e220000000000 */
[-C--:B------:R-:W-:Y:S02]  /*32c0*/  IADD3 R182, PT, PT, R204, R197.reuse, RZ ;  /* 0x000000c5ccb67210 */ /* 0x080fe40007ffe0ff */
[----:B------:R-:W-:Y:S02]  /*32d0*/  IADD3 R181, PT, PT, R206, R197, RZ ;  /* 0x000000c5ceb57210 */ /* 0x000fe40007ffe0ff */
[C---:B------:R-:W-:Y:S02]  /*32e0*/  LEA R186, P0, R211.reuse, R226, 0x2 ;  /* 0x000000e2d3ba7211 */ /* 0x040fe400078010ff */
[----:B------:R-:W-:Y:S02]  /*32f0*/  IADD3 R180, PT, PT, R204, R181, RZ ;  /* 0x000000b5ccb47210 */ /* 0x000fe40007ffe0ff */
[----:B------:R-:W-:Y:S01]  /*3300*/  LEA.HI.X R187, R211, R227, RZ, 0x2, P0 ;  /* 0x000000e3d3bb7211 */ /* 0x000fe200000f14ff */
        /* <DEDUP_REMOVED lines=9> */
[----:B------:R-:W-:Y:S01]  /*33a0*/  LDSM.16.M88.4 R108, [R199+-0x4000] ;  /* 0xffc00000c76c783b */ /* 0x000fe20000000200 */
[C---:B------:R-:W-:Y:S07]  /*33b0*/  HMMA.16816.F32.BF16 R8, R52.reuse, R58, RZ ;  /* 0x0000003a3408723c */ /* 0x040fee00000418ff */
[----:B------:R-:W1:Y:S01]  /*33c0*/  LDSM.16.M88.4 R56, [R181] ;  /* 0x00000000b538783b */ /* 0x000e620000000200 */
[C---:B--2---:R-:W-:Y:S07]  /*33d0*/  HMMA.16816.F32.BF16 R12, R52.reuse, R60, RZ ;  /* 0x0000003c340c723c */ /* 0x044fee00000418ff */
[----:B------:R-:W-:Y:S01]  /*33e0*/  LDSM.16.M88.4 R112, [R0+-0x4000] ;  /* 0xffc000000070783b */ /* 0x000fe20000000200 */
[----:B------:R-:W-:Y:S07]  /*33f0*/  HMMA.16816.F32.BF16 R16, R52, R62, RZ ;  /* 0x0000003e3410723c */ /* 0x000fee00000418ff */
[----:B-----5:R-:W5:Y:S04]  /*3400*/  LDG.E R184, desc[UR18][R186.64] ;  /* 0x00000012bab87981 */ /* 0x020f68000c1e1900 */
[----:B------:R2:W5:Y:S01]  /*3410*/  LDG.E R183, desc[UR18][R186.64+0x20] ;  /* 0x00002012bab77981 */ /* 0x000562000c1e1900 */
[C---:B---3--:R-:W-:Y:S03]  /*3420*/  HMMA.16816.F32.BF16 R4, R64.reuse, R100, R4 ;  /* 0x000000644004723c */ /* 0x048fe60000041804 */
[----:B------:R-:W3:Y:S05]  /*3430*/  LDSM.16.M88.4 R52, [R199+-0x3800] ;  /* 0xffc80000c734783b */ /* 0x000eea0000000200 */
[C---:B------:R-:W-:Y:S03]  /*3440*/  HMMA.16816.F32.BF16 R8, R64.reuse, R102, R8 ;  /* 0x000000664008723c */ /* 0x040fe60000041808 */
[----:B------:R-:W2:Y:S05]  /*3450*/  LDSM.16.M88.4 R60, [R180] ;  /* 0x00000000b43c783b */ /* 0x000eaa0000000200 */
[C---:B----4-:R-:W-:Y:S03]  /*3460*/  HMMA.16816.F32.BF16 R12, R64.reuse, R104, R12 ;  /* 0x00000068400c723c */ /* 0x050fe6000004180c */
[----:B------:R-:W-:Y:S05]  /*3470*/  LDSM.16.M88.4 R100, [R197+0x2000] ;  /* 0x00200000c564783b */ /* 0x000fea0000000200 */
[----:B------:R-:W-:Y:S03]  /*3480*/  HMMA.16816.F32.BF16 R16, R64, R106, R16 ;  /* 0x0000006a4010723c */ /* 0x000fe60000041810 */
[----:B------:R-:W4:Y:S05]  /*3490*/  LDSM.16.M88.4 R64, [R0+-0x3800] ;  /* 0xffc800000040783b */ /* 0x000f2a0000000200 */
[C---:B-1----:R-:W-:Y:S03]  /*34a0*/  HMMA.16816.F32.BF16 R4, R56.reuse, R108, R4 ;  /* 0x0000006c3804723c */ /* 0x042fe60000041804 */
[----:B------:R-:W1:Y:S05]  /*34b0*/  LDSM.16.M88.4 R104, [R203+-0x2000] ;  /* 0xffe00000cb68783b */ /* 0x000e6a0000000200 */
[C---:B------:R-:W-:Y:S03]  /*34c0*/  HMMA.16816.F32.BF16 R8, R56.reuse, R110, R8 ;  /* 0x0000006e3808723c */ /* 0x040fe60000041808 */
[----:B------:R-:W-:Y:S05]  /*34d0*/  LDSM.16.M88.4 R108, [R198+-0x2000] ;  /* 0xffe00000c66c783b */ /* 0x000fea0000000200 */
[C---:B---3--:R-:W-:Y:S08]  /*34e0*/  HMMA.16816.F32.BF16 R12, R56.reuse, R52, R12 ;  /* 0x00000034380c723c */ /* 0x048ff0000004180c */
[----:B------:R-:W-:Y:S01]  /*34f0*/  HMMA.16816.F32.BF16 R16, R56, R54, R16 ;  /* 0x000000363810723c */ /* 0x000fe20000041810 */
[----:B------:R-:W3:Y:S07]  /*3500*/  LDSM.16.M88.4 R52, [R203+-0x1800] ;  /* 0xffe80000cb34783b */ /* 0x000eee0000000200 */
[C---:B--2---:R-:W-:Y:S01]  /*3510*/  HMMA.16816.F32.BF16 R4, R60.reuse, R112, R4 ;  /* 0x000000703c04723c */ /* 0x044fe20000041804 */
[----:B------:R-:W2:Y:S07]  /*3520*/  LDSM.16.M88.4 R56, [R182+0x2000] ;  /* 0x00200000b638783b */ /* 0x000eae0000000200 */
        /* <DEDUP_REMOVED lines=8> */
[----:B------:R-:W-:Y:S07]  /*35b0*/  LDSM.16.M88.4 R104, [R0+-0x2000] ;  /* 0xffe000000068783b */ /* 0x000fee0000000200 */
[C---:B---3--:R-:W-:Y:S08]  /*35c0*/  HMMA.16816.F32.BF16 R12, R100.reuse, R52, R12 ;  /* 0x00000034640c723c */ /* 0x048ff0000004180c */
[----:B------:R-:W-:Y:S01]  /*35d0*/  HMMA.16816.F32.BF16 R16, R100, R54, R16 ;  /* 0x000000366410723c */ /* 0x000fe20000041810 */
[----:B------:R-:W3:Y:S07]  /*35e0*/  LDSM.16.M88.4 R52, [R199+-0x1800] ;  /* 0xffe80000c734783b */ /* 0x000eee0000000200 */
[C---:B--2---:R-:W-:Y:S01]  /*35f0*/  HMMA.16816.F32.BF16 R4, R56.reuse, R108, R4 ;  /* 0x0000006c3804723c */ /* 0x044fe20000041804 */
[----:B------:R2:W2:Y:S07]  /*3600*/  LDSM.16.M88.4 R100, [R180+0x2000] ;  /* 0x00200000b464783b */ /* 0x0004ae0000000200 */
[C---:B------:R-:W-:Y:S08]  /*3610*/  HMMA.16816.F32.BF16 R8, R56.reuse, R110, R8 ;  /* 0x0000006e3808723c */ /* 0x040ff00000041808 */
[C---:B----4-:R-:W-:Y:S08]  /*3620*/  HMMA.16816.F32.BF16 R12, R56.reuse, R60, R12 ;  /* 0x0000003c380c723c */ /* 0x050ff0000004180c */
[----:B------:R-:W-:Y:S03]  /*3630*/  HMMA.16816.F32.BF16 R16, R56, R62, R16 ;  /* 0x0000003e3810723c */ /* 0x000fe60000041810 */
[----:B------:R-:W-:Y:S04]  /*3640*/  SHF.L.U32 R63, R237, 0x6, RZ ;  /* 0x00000006ed3f7819 */ /* 0x000fe800000006ff */
[C---:B------:R-:W-:Y:S01]  /*3650*/  LOP3.LUT R58, R63.reuse, R211, RZ, 0xfc, !PT ;  /* 0x000000d33f3a7212 */ /* 0x040fe200078efcff */
[C---:B-1----:R-:W-:Y:S05]  /*3660*/  HMMA.16816.F32.BF16 R4, R64.reuse, R112, R4 ;  /* 0x000000704004723c */ /* 0x042fea0000041804 */
[----:B------:R-:W-:Y:S02]  /*3670*/  IADD3 R249, PT, PT, R58, R223, RZ ;  /* 0x000000df3af97210 */ /* 0x000fe40007ffe0ff */
[----:B------:R-:W-:Y:S01]  /*3680*/  ISETP.GE.AND P0, PT, R63, R236, PT ;  /* 0x000000ec3f00720c */ /* 0x000fe20003f06270 */
[C---:B------:R-:W-:Y:S03]  /*3690*/  HMMA.16816.F32.BF16 R8, R64.reuse, R114, R8 ;  /* 0x000000724008723c */ /* 0x040fe60000041808 */
[C---:B------:R-:W-:Y:S02]  /*36a0*/  IADD3 R243, PT, PT, R249.reuse, 0x47, RZ ;  /* 0x00000047f9f37810 */ /* 0x040fe40007ffe0ff */
[C---:B------:R-:W-:Y:S02]  /*36b0*/  IADD3 R250, PT, PT, R249.reuse, 0x48, RZ ;  /* 0x00000048f9fa7810 */ /* 0x040fe40007ffe0ff */
[----:B------:R-:W-:Y:S01]  /*36c0*/  IABS R243, R243 ;  /* 0x000000f300f37213 */ /* 0x000fe20000000000 */
[C---:B---3--:R-:W-:Y:S03]  /*36d0*/  HMMA.16816.F32.BF16 R12, R64.reuse, R52, R12 ;  /* 0x00000034400c723c */ /* 0x048fe6000004180c */
[C---:B------:R-:W-:Y:S02]  /*36e0*/  IADD3 R111, PT, PT, R249.reuse, 0x40, RZ ;  /* 0x00000040f96f7810 */ /* 0x040fe40007ffe0ff */
[C---:B------:R-:W-:Y:S02]  /*36f0*/  IADD3 R208, PT, PT, R249.reuse, 0x3f, RZ ;  /* 0x0000003ff9d07810 */ /* 0x040fe40007ffe0ff */
[C---:B--2---:R-:W-:Y:S01]  /*3700*/  IADD3 R180, PT, PT, R249.reuse, 0x38, RZ ;  /* 0x00000038f9b47810 */ /* 0x044fe20007ffe0ff */
[----:B------:R-:W-:Y:S01]  /*3710*/  HMMA.16816.F32.BF16 R16, R64, R54, R16 ;  /* 0x000000364010723c */ /* 0x000fe20000041810 */
[----:B------:R-:W1:Y:S02]  /*3720*/  LDSM.16.M88.4 R52, [R0+-0x1800] ;  /* 0xffe800000034783b */ /* 0x000e640000000200 */
[C---:B------:R-:W-:Y:S02]  /*3730*/  IADD3 R252, PT, PT, R249.reuse, 0x30, RZ ;  /* 0x00000030f9fc7810 */ /* 0x040fe40007ffe0ff */
[----:B------:R-:W-:Y:S02]  /*3740*/  IADD3 R251, PT, PT, R249, 0x2f, RZ ;  /* 0x0000002ff9fb7810 */ /* 0x000fe40007ffe0ff */
[----:B------:R-:W-:Y:S01]  /*3750*/  I2FP.F32.S32 R243, R243 ;  /* 0x000000f300f37245 */ /* 0x000fe20000201400 */
[C---:B------:R-:W-:Y:S05]  /*3760*/  HMMA.16816.F32.BF16 R4, R100.reuse, R104, R4 ;  /* 0x000000686404723c */ /* 0x040fea0000041804 */
[----:B------:R-:W-:Y:S02]  /*3770*/  IABS R250, R250 ;  /* 0x000000fa00fa7213 */ /* 0x000fe40000000000 */
[----:B------:R-:W-:Y:S01]  /*3780*/  IABS R180, R180 ;  /* 0x000000b400b47213 */ /* 0x000fe20000000000 */
[C---:B------:R-:W-:Y:S03]  /*3790*/  HMMA.16816.F32.BF16 R8, R100.reuse, R106, R8 ;  /* 0x0000006a6408723c */ /* 0x040fe60000041808 */
[----:B------:R-:W-:Y:S02]  /*37a0*/  I2FP.F32.S32 R250, R250 ;  /* 0x000000fa00fa7245 */ /* 0x000fe40000201400 */
[----:B------:R-:W-:Y:S02]  /*37b0*/  IABS R208, R208 ;  /* 0x000000d000d07213 */ /* 0x000fe40000000000 */
[----:B------:R-:W-:Y:S02]  /*37c0*/  IABS R111, R111 ;  /* 0x0000006f006f7213 */ /* 0x000fe40000000000 */
[----:B------:R-:W-:Y:S02]  /*37d0*/  IABS R252, R252 ;  /* 0x000000fc00fc7213 */ /* 0x000fe40000000000 */
[----:B------:R-:W-:Y:S01]  /*37e0*/  FMUL.FTZ R186, R7, UR7 ;  /* 0x0000000707ba7c20 */ /* 0x000fe20008410000 */
[----:B------:R-:W-:Y:S01]  /*37f0*/  FMUL.FTZ R189, R5, UR7 ;  /* 0x0000000705bd7c20 */ /* 0x000fe20008410000 */
[----:B------:R-:W-:Y:S01]  /*3800*/  FMUL.FTZ R187, R4, UR7 ;  /* 0x0000000704bb7c20 */ /* 0x000fe20008410000 */
[----:B------:R-:W-:Y:S01]  /*3810*/  FMUL.FTZ R185, R6, UR7 ;  /* 0x0000000706b97c20 */ /* 0x000fe20008410000 */
[----:B------:R-:W-:Y:S01]  /*3820*/  IABS R251, R251 ;  /* 0x000000fb00fb7213 */ /* 0x000fe20000000000 */
[----:B------:R-:W-:Y:S01]  /*3830*/  MUFU.TANH R114, R189 ;  /* 0x000000bd00727308 */ /* 0x000fe20000002400 */
[----:B------:R-:W-:Y:S02]  /*3840*/  I2FP.F32.S32 R208, R208 ;  /* 0x000000d000d07245 */ /* 0x000fe40000201400 */
[----:B------:R-:W-:Y:S01]  /*3850*/  FMUL.FTZ R190, R8, UR7 ;  /* 0x0000000708be7c20 */ /* 0x000fe20008410000 */
[----:B------:R-:W-:Y:S01]  /*3860*/  FMUL.FTZ R188, R9, UR7 ;  /* 0x0000000709bc7c20 */ /* 0x000fe20008410000 */
[----:B------:R-:W-:Y:S01]  /*3870*/  FMUL.FTZ R193, R11, UR7 ;  /* 0x000000070bc17c20 */ /* 0x000fe20008410000 */
[----:B------:R-:W-:Y:S01]  /*3880*/  FMUL.FTZ R195, R10, UR7 ;  /* 0x000000070ac37c20 */ /* 0x000fe20008410000 */
[----:B------:R-:W-:Y:S03]  /*3890*/  I2FP.F32.S32 R111, R111 ;  /* 0x0000006f006f7245 */ /* 0x000fe60000201400 */
[----:B------:R2:W-:Y:S01]  /*38a0*/  MUFU.TANH R105, R190 ;  /* 0x000000be00697308 */ /* 0x0005e20000002400 */
[C---:B-1----:R-:W-:Y:S03]  /*38b0*/  HMMA.16816.F32.BF16 R12, R100.reuse, R52, R12 ;  /* 0x00000034640c723c */ /* 0x042fe6000004180c */
[----:B------:R-:W-:Y:S02]  /*38c0*/  I2FP.F32.S32 R252, R252 ;  /* 0x000000fc00fc7245 */ /* 0x000fe40000201400 */
[----:B------:R-:W-:Y:S04]  /*38d0*/  I2FP.F32.S32 R251, R251 ;  /* 0x000000fb00fb7245 */ /* 0x000fe80000201400 */
[----:B------:R1:W-:Y:S01]  /*38e0*/  MUFU.TANH R61, R188 ;  /* 0x000000bc003d7308 */ /* 0x0003e20000002400 */
[----:B------:R-:W-:Y:S09]  /*38f0*/  HMMA.16816.F32.BF16 R16, R100, R54, R16 ;  /* 0x000000366410723c */ /* 0x000ff20000041810 */
[----:B------:R-:W3:Y:S01]  /*3900*/  MUFU.TANH R186, R186 ;  /* 0x000000ba00ba7308 */ /* 0x000ee20000002400 */
[----:B--2---:R-:W-:Y:S01]  /*3910*/  IADD3 R190, PT, PT, R249, 0x37, RZ ;  /* 0x00000037f9be7810 */ /* 0x004fe20007ffe0ff */
[----:B------:R-:W-:Y:S01]  /*3920*/  FMUL.FTZ R192, R13, UR7 ;  /* 0x000000070dc07c20 */ /* 0x000fe20008410000 */
[----:B------:R-:W-:Y:S01]  /*3930*/  FMUL.FTZ R191, R14, UR7 ;  /* 0x000000070ebf7c20 */ /* 0x000fe20008410000 */
[----:B------:R-:W-:Y:S01]  /*3940*/  FMUL.FTZ R189, R15, UR7 ;  /* 0x000000070fbd7c20 */ /* 0x000fe20008410000 */
[----:B------:R-:W-:Y:S05]  /*3950*/  FMUL.FTZ R181, R12, UR7 ;  /* 0x000000070cb57c20 */ /* 0x000fea0008410000 */
[----:B------:R2:W-:Y:S01]  /*3960*/  MUFU.TANH R62, R187 ;  /* 0x000000bb003e7308 */ /* 0x0005e20000002400 */
[----:B------:R-:W-:Y:S02]  /*3970*/  IABS R190, R190 ;  /* 0x000000be00be7213 */ /* 0x000fe40000000000 */
[C---:B-1----:R-:W-:Y:S01]  /*3980*/  IADD3 R188, PT, PT, R249.reuse, 0x28, RZ ;  /* 0x00000028f9bc7810 */ /* 0x042fe20007ffe0ff */
[----:B------:R-:W-:Y:S01]  /*3990*/  FMUL.FTZ R248, R16, UR7 ;  /* 0x0000000710f87c20 */ /* 0x000fe20008410000 */
[----:B------:R-:W-:Y:S01]  /*39a0*/  IADD3 R249, PT, PT, R249, 0x27, RZ ;  /* 0x00000027f9f97810 */ /* 0x000fe20007ffe0ff */
[----:B------:R-:W-:Y:S01]  /*39b0*/  FMUL.FTZ R194, R17, UR7 ;  /* 0x0000000711c27c20 */ /* 0x000fe20008410000 */
[----:B------:R-:W-:Y:S03]  /*39c0*/  FMUL.FTZ R182, R19, UR7 ;  /* 0x0000000713b67c20 */ /* 0x000fe60008410000 */
[----:B------:R1:W-:Y:S01]  /*39d0*/  MUFU.TANH R110, R192 ;  /* 0x000000c0006e7308 */ /* 0x0003e20000002400 */
[----:B------:R-:W-:Y:S01]  /*39e0*/  IABS R249, R249 ;  /* 0x000000f900f97213 */ /* 0x000fe20000000000 */
[----:B---3--:R-:W-:Y:S01]  /*39f0*/  FFMA.FTZ R106, R243, -UR12, R186 ;  /* 0x8000000cf36a7c23 */ /* 0x008fe200080100ba */
[----:B------:R-:W-:Y:S01]  /*3a00*/  FFMA.FTZ R243, -R186, R186, 1 ;  /* 0x3f800000baf37423 */ /* 0x000fe200000101ba */
[----:B------:R-:W-:Y:S02]  /*3a10*/  IABS R188, R188 ;  /* 0x000000bc00bc7213 */ /* 0x000fe40000000000 */
[----:B------:R-:W-:Y:S01]  /*3a20*/  I2FP.F32.S32 R190, R190 ;  /* 0x000000be00be7245 */ /* 0x000fe20000201400 */
[----:B------:R-:W-:Y:S03]  /*3a30*/  FMUL.FTZ R243, R243, UR7 ;  /* 0x00000007f3f37c20 */ /* 0x000fe60008410000 */
[----:B------:R-:W3:Y:S01]  /*3a40*/  MUFU.TANH R185, R185 ;  /* 0x000000b900b97308 */ /* 0x000ee20000002400 */
[----:B------:R-:W-:Y:S01]  /*3a50*/  I2FP.F32.S32 R188, R188 ;  /* 0x000000bc00bc7245 */ /* 0x000fe20000201400 */
[----:B--2---:R-:W-:Y:S08]  /*3a60*/  FMUL.FTZ R187, R18, UR7 ;  /* 0x0000000712bb7c20 */ /* 0x004ff00008410000 */
[----:B------:R2:W-:Y:S01]  /*3a70*/  MUFU.TANH R57, R248 ;  /* 0x000000f800397308 */ /* 0x0005e20000002400 */
[----:B-1----:R-:W-:Y:S02]  /*3a80*/  I2FP.F32.S32 R192, R180 ;  /* 0x000000b400c07245 */ /* 0x002fe40000201400 */
[----:B------:R-:W-:Y:S07]  /*3a90*/  I2FP.F32.S32 R180, R249 ;  /* 0x000000f900b47245 */ /* 0x000fee0000201400 */
[----:B------:R-:W1:Y:S01]  /*3aa0*/  MUFU.TANH R193, R193 ;  /* 0x000000c100c17308 */ /* 0x000e620000002400 */
[----:B---3--:R-:W-:Y:S01]  /*3ab0*/  FFMA.FTZ R113, R250, -UR12, R185 ;  /* 0x8000000cfa717c23 */ /* 0x008fe200080100b9 */
[----:B------:R-:W-:Y:S01]  /*3ac0*/  FFMA.FTZ R249, -R185, R185, 1 ;  /* 0x3f800000b9f97423 */ /* 0x000fe200000101b9 */
[----:B------:R-:W-:Y:S01]  /*3ad0*/  FFMA.FTZ R250, -R62, R62, 1 ;  /* 0x3f8000003efa7423 */ /* 0x000fe2000001013e */
[----:B------:R-:W-:Y:S02]  /*3ae0*/  FFMA.FTZ R62, R111, -UR12, R62 ;  /* 0x8000000c6f3e7c23 */ /* 0x000fe4000801003e */
[----:B------:R-:W-:Y:S04]  /*3af0*/  FMUL.FTZ R249, R249, UR7 ;  /* 0x00000007f9f97c20 */ /* 0x000fe80008410000 */
[----:B------:R3:W4:Y:S01]  /*3b00*/  MUFU.TANH R186, R194 ;  /* 0x000000c200ba7308 */ /* 0x0007220000002400 */
[----:B------:R-:W-:Y:S01]  /*3b10*/  FMUL.FTZ R250, R250, UR7 ;  /* 0x00000007fafa7c20 */ /* 0x000fe20008410000 */
[----:B--2---:R-:W-:Y:S01]  /*3b20*/  FFMA.FTZ R248, -R114, R114, 1 ;  /* 0x3f80000072f87423 */ /* 0x004fe20000010172 */
[----:B------:R-:W-:Y:S03]  /*3b30*/  FFMA.FTZ R114, R208, -UR12, R114 ;  /* 0x8000000cd0727c23 */ /* 0x000fe60008010072 */
[----:B------:R-:W-:Y:S04]  /*3b40*/  FMUL.FTZ R248, R248, UR7 ;  /* 0x00000007f8f87c20 */ /* 0x000fe80008410000 */
[----:B------:R-:W2:Y:S01]  /*3b50*/  MUFU.TANH R191, R191 ;  /* 0x000000bf00bf7308 */ /* 0x000ea20000002400 */
[----:B-1----:R-:W-:Y:S01]  /*3b60*/  FFMA.FTZ R107, R208, -UR12, R193 ;  /* 0x8000000cd06b7c23 */ /* 0x002fe200080100c1 */
[----:B------:R-:W-:Y:S01]  /*3b70*/  FFMA.FTZ R208, -R105, R105, 1 ;  /* 0x3f80000069d07423 */ /* 0x000fe20000010169 */
[----:B------:R-:W-:Y:S01]  /*3b80*/  FFMA.FTZ R105, R192, -UR12, R105 ;  /* 0x8000000cc0697c23 */ /* 0x000fe20008010069 */
[----:B------:R-:W-:Y:S02]  /*3b90*/  FFMA.FTZ R193, -R193, R193, 1 ;  /* 0x3f800000c1c17423 */ /* 0x000fe400000101c1 */
[----:B------:R-:W-:Y:S04]  /*3ba0*/  FMUL.FTZ R208, R208, UR7 ;  /* 0x00000007d0d07c20 */ /* 0x000fe80008410000 */
[----:B------:R-:W1:Y:S01]  /*3bb0*/  MUFU.TANH R189, R189 ;  /* 0x000000bd00bd7308 */ /* 0x000e620000002400 */
[----:B------:R-:W-:Y:S01]  /*3bc0*/  FMUL.FTZ R193, R193, UR7 ;  /* 0x00000007c1c17c20 */ /* 0x000fe20008410000 */
[----:B---3--:R-:W-:Y:S01]  /*3bd0*/  FFMA.FTZ R194, -R61, R61, 1 ;  /* 0x3f8000003dc27423 */ /* 0x008fe2000001013d */
[----:B------:R-:W-:Y:S01]  /*3be0*/  FFMA.FTZ R61, R190, -UR12, R61 ;  /* 0x8000000cbe3d7c23 */ /* 0x000fe2000801003d */
[----:B----4-:R-:W-:Y:S01]  /*3bf0*/  FFMA.FTZ R180, R180, -UR12, R186 ;  /* 0x8000000cb4b47c23 */ /* 0x010fe200080100ba */
[----:B------:R-:W-:Y:S01]  /*3c00*/  FFMA.FTZ R186, -R186, R186, 1 ;  /* 0x3f800000baba7423 */ /* 0x000fe200000101ba */
[----:B------:R-:W-:Y:S04]  /*3c10*/  FMUL.FTZ R194, R194, UR7 ;  /* 0x00000007c2c27c20 */ /* 0x000fe80008410000 */
[----:B------:R-:W3:Y:S01]  /*3c20*/  MUFU.TANH R181, R181 ;  /* 0x000000b500b57308 */ /* 0x000ee20000002400 */
[----:B------:R-:W-:Y:S01]  /*3c30*/  FMUL.FTZ R186, R186, UR7 ;  /* 0x00000007baba7c20 */ /* 0x000fe20008410000 */
[----:B--2---:R-:W-:Y:S01]  /*3c40*/  FFMA.FTZ R109, R192, -UR12, R191 ;  /* 0x8000000cc06d7c23 */ /* 0x004fe200080100bf */
[----:B------:R-:W-:Y:S04]  /*3c50*/  FFMA.FTZ R191, -R191, R191, 1 ;  /* 0x3f800000bfbf7423 */ /* 0x000fe800000101bf */
[----:B------:R-:W-:Y:S03]  /*3c60*/  FMUL.FTZ R191, R191, UR7 ;  /* 0x00000007bfbf7c20 */ /* 0x000fe60008410000 */
        /* <DEDUP_REMOVED lines=9> */
[----:B------:R-:W-:Y:S03]  /*3d00*/  FFMA.FTZ R181, R252, -UR12, R181 ;  /* 0x8000000cfcb57c23 */ /* 0x000fe600080100b5 */
[----:B------:R-:W-:Y:S04]  /*3d10*/  FMUL.FTZ R192, R192, UR7 ;  /* 0x00000007c0c07c20 */ /* 0x000fe80008410000 */
[----:B------:R3:W4:Y:S01]  /*3d20*/  MUFU.TANH R185, R182 ;  /* 0x000000b600b97308 */ /* 0x0007220000002400 */
[----:B--2---:R-:W-:Y:S01]  /*3d30*/  FFMA.FTZ R111, R111, -UR12, R195 ;  /* 0x8000000c6f6f7c23 */ /* 0x004fe200080100c3 */
[----:B------:R-:W-:Y:S04]  /*3d40*/  FFMA.FTZ R195, -R195, R195, 1 ;  /* 0x3f800000c3c37423 */ /* 0x000fe800000101c3 */
[----:B------:R-:W-:Y:S01]  /*3d50*/  FMUL.FTZ R195, R195, UR7 ;  /* 0x00000007c3c37c20 */ /* 0x000fe20008410000 */
[----:B-1----:R-:W-:Y:S01]  /*3d60*/  FFMA.FTZ R252, R252, -UR12, R187 ;  /* 0x8000000cfcfc7c23 */ /* 0x002fe200080100bb */
[----:B------:R-:W-:Y:S04]  /*3d70*/  FFMA.FTZ R187, -R187, R187, 1 ;  /* 0x3f800000bbbb7423 */ /* 0x000fe800000101bb */
[----:B------:R-:W-:Y:S01]  /*3d80*/  FMUL.FTZ R187, R187, UR7 ;  /* 0x00000007bbbb7c20 */ /* 0x000fe20008410000 */
[----:B---3--:R-:W-:Y:S01]  /*3d90*/  FFMA.FTZ R182, R188, -UR12, R57 ;  /* 0x8000000cbcb67c23 */ /* 0x008fe20008010039 */
[----:B----4-:R-:W-:Y:S01]  /*3da0*/  FFMA.FTZ R251, R251, -UR12, R185 ;  /* 0x8000000cfbfb7c23 */ /* 0x010fe200080100b9 */
[----:B------:R-:W-:Y:S01]  /*3db0*/  FFMA.FTZ R188, -R57, R57, 1 ;  /* 0x3f80000039bc7423 */ /* 0x000fe20000010139 */
[----:B------:R-:W-:Y:S03]  /*3dc0*/  FFMA.FTZ R185, -R185, R185, 1 ;  /* 0x3f800000b9b97423 */ /* 0x000fe600000101b9 */
[----:B------:R-:W-:Y:S01]  /*3dd0*/  FMUL.FTZ R188, R188, UR7 ;  /* 0x00000007bcbc7c20 */ /* 0x000fe20008410000 */
[----:B------:R-:W-:Y:S01]  /*3de0*/  FMUL.FTZ R185, R185, UR7 ;  /* 0x00000007b9b97c20 */ /* 0x000fe20008410000 */
        /* <DEDUP_REMOVED lines=12> */
.L_x_1431:
        /* <DEDUP_REMOVED lines=87> */
.L_x_1432:
[C---:B------:R-:W-:Y:S01]  /*4420*/  FMUL.FTZ R4, R232.reuse, 1.4426950216293334961 ;  /* 0x3fb8aa3be8047820 */ /* 0x040fe20000410000 */
[----:B------:R-:W-:Y:S01]  /*4430*/  FSETP.NEU.FTZ.AND P0, PT, R232, -INF , PT ;  /* 0xff800000e800780b */ /* 0x000fe20003f1d000 */
[C---:B------:R-:W-:Y:S01]  /*4440*/  FMUL.FTZ R5, R234.reuse, 1.4426950216293334961 ;  /* 0x3fb8aa3bea057820 */ /* 0x040fe20000410000 */
[----:B------:R-:W-:Y:S02]  /*4450*/  FSETP.NEU.FTZ.AND P1, PT, R234, -INF , PT ;  /* 0xff800000ea00780b */ /* 0x000fe40003f3d000 */
[----:B------:R-:W-:Y:S02]  /*4460*/  FSEL R4, R4, RZ, P0 ;  /* 0x000000ff04047208 */ /* 0x000fe40000000000 */
[----:B------:R-:W-:Y:S02]  /*4470*/  FSEL R5, R5, RZ, P1 ;  /* 0x000000ff05057208 */ /* 0x000fe40000800000 */
[----:B------:R-:W-:Y:S01]  /*4480*/  IADD3 R66, PT, PT, R207, R204, RZ ;  /* 0x000000cccf427210 */ /* 0x000fe20007ffe0ff */
[--C-:B------:R-:W-:Y:S01]  /*4490*/  FFMA.FTZ R6, R113, UR6, -R4.reuse ;  /* 0x0000000671067c23 */ /* 0x100fe20008010804 */
[--C-:B------:R-:W-:Y:S01]  /*44a0*/  FFMA.FTZ R8, R106, UR6, -R4.reuse ;  /* 0x000000066a087c23 */ /* 0x100fe20008010804 */
[--C-:B------:R-:W-:Y:S01]  /*44b0*/  FFMA.FTZ R10, R62, UR6, -R5.reuse ;  /* 0x000000063e0a7c23 */ /* 0x100fe20008010805 */
[--C-:B------:R-:W-:Y:S01]  /*44c0*/  FFMA.FTZ R9, R114, UR6, -R5.reuse ;  /* 0x0000000672097c23 */ /* 0x100fe20008010805 */
[----:B------:R1:W-:Y:S01]  /*44d0*/  MUFU.EX2 R106, R6 ;  /* 0x00000006006a7308 */ /* 0x0003e20000000800 */
[--C-:B------:R-:W-:Y:S01]  /*44e0*/  FFMA.FTZ R112, R105, UR6, -R5.reuse ;  /* 0x0000000669707c23 */ /* 0x100fe20008010805 */
[--C-:B------:R-:W-:Y:S01]  /*44f0*/  FFMA.FTZ R104, R111, UR6, -R4.reuse ;  /* 0x000000066f687c23 */ /* 0x100fe20008010804 */
[--C-:B------:R-:W-:Y:S01]  /*4500*/  FFMA.FTZ R103, R107, UR6, -R4.reuse ;  /* 0x000000066b677c23 */ /* 0x100fe20008010804 */
[--C-:B------:R-:W-:Y:S06]  /*4510*/  FFMA.FTZ R7, R61, UR6, -R5.reuse ;  /* 0x000000063d077c23 */ /* 0x100fec0008010805 */
[----:B------:R-:W-:Y:S01]  /*4520*/  MUFU.EX2 R114, R10 ;  /* 0x0000000a00727308 */ /* 0x000fe20000000800 */
        /* <DEDUP_REMOVED lines=8> */
[--C-:B-1----:R-:W-:Y:S01]  /*45b0*/  FFMA.FTZ R6, R110, UR6, -R5.reuse ;  /* 0x000000066e067c23 */ /* 0x102fe20008010805 */
[----:B------:R-:W-:Y:S01]  /*45c0*/  FFMA.FTZ R5, R180, UR6, -R5 ;  /* 0x00000006b4057c23 */ /* 0x000fe20008010805 */
[----:B------:R-:W-:Y:S07]  /*45d0*/  IADD3 R65, PT, PT, R207, R206, RZ ;  /* 0x000000cecf417210 */ /* 0x000fee0007ffe0ff */
[----:B------:R-:W-:Y:S01]  /*45e0*/  MUFU.EX2 R112, R112 ;  /* 0x0000007000707308 */ /* 0x000fe20000000800 */
[----:B------:R-:W-:Y:S09]  /*45f0*/  ISETP.GT.AND P4, PT, R237, R224, PT ;  /* 0x000000e0ed00720c */ /* 0x000ff20003f84270 */
        /* <DEDUP_REMOVED lines=25> */
[----:B------:R1:W-:Y:S04]  /*4790*/  STS [R225], R64 ;  /* 0x00000040e1007388 */ /* 0x0003e80000000800 */
[----:B------:R-:W-:Y:S04]  /*47a0*/  STS [R225+0x400], R180 ;  /* 0x000400b4e1007388 */ /* 0x000fe80000000800 */
[----:B------:R-:W2:Y:S08]  /*47b0*/  LDSM.16.M88.4 R52, [R207+0x8000] ;  /* 0x00800000cf34783b */ /* 0x000eb00000000200 */
[----:B------:R-:W3:Y:S08]  /*47c0*/  LDSM.16.M88.4 R56, [R66+0x8000] ;  /* 0x008000004238783b */ /* 0x000ef00000000200 */
[----:B------:R-:W4:Y:S01]  /*47d0*/  LDSM.16.M88.4 R60, [R65+0x8000] ;  /* 0x00800000413c783b */ /* 0x000f220000000200 */
[----:B-1----:R-:W-:Y:S01]  /*47e0*/  IADD3 R64, PT, PT, R65, R204, RZ ;  /* 0x000000cc41407210 */ /* 0x002fe20007ffe0ff */
[C---:B--2---:R-:W-:Y:S08]  /*47f0*/  HMMA.16816.F32.BF16 R4, R52.reuse, R116, RZ ;  /* 0x000000743404723c */ /* 0x044ff000000418ff */
        /* <DEDUP_REMOVED lines=38> */
[----:B------:R-:W-:Y:S01]  /*4a60*/  FADD.FTZ R5, -R183, R6 ;  /* 0x00000006b7057221 */ /* 0x000fe20000010100 */
[----:B------:R-:W-:Y:S01]  /*4a70*/  FMUL.FTZ R7, R114, R115 ;  /* 0x0000007372077220 */ /* 0x000fe20000410000 */
[----:B------:R-:W-:Y:S03]  /*4a80*/  HMMA.16816.F32.BF16 R16, R56, R178, R16 ;  /* 0x000000b23810723c */ /* 0x000fe60000041810 */
[----:B------:R-:W-:Y:S01]  /*4a90*/  FMUL.FTZ R4, R105, R4 ;  /* 0x0000000469047220 */ /* 0x000fe20000410000 */
[----:B------:R-:W-:Y:S01]  /*4aa0*/  FADD.FTZ R6, -R184, R9 ;  /* 0x00000009b8067221 */ /* 0x000fe20000010100 */
[----:B------:R-:W-:Y:S01]  /*4ab0*/  FADD.FTZ R9, -R183, R10 ;  /* 0x0000000ab7097221 */ /* 0x000fe20000010100 */
[----:B------:R-:W-:Y:S01]  /*4ac0*/  FMUL.FTZ R106, R106, R5 ;  /* 0x000000056a6a7220 */ /* 0x000fe20000410000 */
[----:B------:R-:W-:Y:S01]  /*4ad0*/  FMUL.FTZ R243, R243, R4 ;  /* 0x00000004f3f37220 */ /* 0x000fe20000410000 */
[----:B------:R-:W-:Y:S01]  /*4ae0*/  FADD.FTZ R5, -R184, R8 ;  /* 0x00000008b8057221 */ /* 0x000fe20000010100 */
        /* <DEDUP_REMOVED lines=94> */
.L_x_1433:
[----:B------:R-:W-:Y:S01]  /*50d0*/  STS [R220+-0x2000], R11 ;  /* 0xffe0000bdc007388 */ /* 0x000fe20000000800 */
[----:B------:R-:W-:Y:S03]  /*50e0*/  IMAD.IADD R208, R206, 0x1, R202 ;  /* 0x00000001ced07824 */ /* 0x000fe600078e02ca */
[----:B------:R2:W-:Y:S04]  /*50f0*/  STS [R220+-0x1c00], R243 ;  /* 0xffe400f3dc007388 */ /* 0x0005e80000000800 */
[----:B------:R-:W-:Y:S04]  /*5100*/  STS [R242+-0x2000], R17 ;  /* 0xffe00011f2007388 */ /* 0x000fe80000000800 */
        /* <DEDUP_REMOVED lines=96> */
.L_x_1434:
[----:B------:R-:W-:Y:S01]  /*5710*/  LDSM.16.M88.4 R100, [R201] ;  /* 0x00000000c964783b */ /* 0x000fe20000000200 */
[----:B------:R-:W-:Y:S01]  /*5720*/  IMAD.U32 R249, RZ, RZ, UR22 ;  /* 0x00000016fff97e24 */ /* 0x000fe2000f8e00ff */
[----:B------:R-:W-:Y:S02]  /*5730*/  ISETP.GT.AND P3, PT, R237, R224, PT ;  /* 0x000000e0ed00720c */ /* 0x000fe40003f64270 */
        /* <DEDUP_REMOVED lines=81> */
[----:B------:R-:W-:Y:S04]  /*5c50*/  REDG.E.ADD.F32.FTZ.RN.STRONG.GPU desc[UR18][R244.64], R4 ;  /* 0x00000004f40079a6 */ /* 0x000fe8000c12f312 */
[----:B------:R2:W-:Y:S01]  /*5c60*/  REDG.E.ADD.F32.FTZ.RN.STRONG.GPU desc[UR18][R248.64], R5 ;  /* 0x00000005f80079a6 */ /* 0x0005e2000c12f312 */
[C---:B------:R-:W-:Y:S03]  /*5c70*/  LEA R106, P0, R243.reuse, R182, 0x5 ;  /* 0x000000b6f36a7211 */ /* 0x040fe600078028ff */
[----:B------:R3:W-:Y:S01]  /*5c80*/  REDG.E.ADD.F32.FTZ.RN.STRONG.GPU desc[UR18][R250.64], R6 ;  /* 0x00000006fa0079a6 */ /* 0x0007e2000c12f312 */
[C---:B------:R-:W-:Y:S02]  /*5c90*/  LEA.HI.X.SX32 R107, R243.reuse, R183, 0x5, P0 ;  /* 0x000000b7f36b7211 */ /* 0x040fe400000f2eff */
[C---:B------:R-:W-:Y:S01]  /*5ca0*/  LEA R102, P0, R243.reuse, R106, 0x5 ;  /* 0x0000006af3667211 */ /* 0x040fe200078028ff */
[----:B------:R4:W-:Y:S03]  /*5cb0*/  REDG.E.ADD.F32.FTZ.RN.STRONG.GPU desc[UR18][R188.64], R7 ;  /* 0x00000007bc0079a6 */ /* 0x0009e6000c12f312 */
[C---:B------:R-:W-:Y:S01]  /*5cc0*/  LEA.HI.X.SX32 R103, R243.reuse, R107, 0x5, P0 ;  /* 0x0000006bf3677211 */ /* 0x040fe200000f2eff */
[----:B------:R4:W-:Y:S04]  /*5cd0*/  REDG.E.ADD.F32.FTZ.RN.STRONG.GPU desc[UR18][R190.64], R8 ;  /* 0x00000008be0079a6 */ /* 0x0009e8000c12f312 */
[----:B------:R4:W-:Y:S01]  /*5ce0*/  REDG.E.ADD.F32.FTZ.RN.STRONG.GPU desc[UR18][R100.64], R9 ;  /* 0x00000009640079a6 */ /* 0x0009e2000c12f312 */
[C---:B-1----:R-:W-:Y:S03]  /*5cf0*/  LEA R104, P0, R243.reuse, R102, 0x5 ;  /* 0x00000066f3687211 */ /* 0x042fe600078028ff */
[----:B------:R-:W-:Y:S01]  /*5d00*/  REDG.E.ADD.F32.FTZ.RN.STRONG.GPU desc[UR18][R192.64], R10 ;  /* 0x0000000ac00079a6 */ /* 0x000fe2000c12f312 */
[C---:B------:R-:W-:Y:S03]  /*5d10*/  LEA.HI.X.SX32 R105, R243.reuse, R103, 0x5, P0 ;  /* 0x00000067f3697211 */ /* 0x040fe600000f2eff */
[----:B------:R-:W-:Y:S01]  /*5d20*/  REDG.E.ADD.F32.FTZ.RN.STRONG.GPU desc[UR18][R186.64], R11 ;  /* 0x0000000bba0079a6 */ /* 0x000fe2000c12f312 */
[C---:B--2---:R-:W-:Y:S03]  /*5d30*/  LEA R248, P0, R243.reuse, R104, 0x5 ;  /* 0x00000068f3f87211 */ /* 0x044fe600078028ff */
[----:B------:R-:W-:Y:S01]  /*5d40*/  REDG.E.ADD.F32.FTZ.RN.STRONG.GPU desc[UR18][R244.64+0x80], R16 ;  /* 0x00008010f40079a6 */ /* 0x000fe2000c12f312 */
[C---:B------:R-:W-:Y:S03]  /*5d50*/  LEA.HI.X.SX32 R249, R243.reuse, R105, 0x5, P0 ;  /* 0x00000069f3f97211 */ /* 0x040fe600000f2eff */
[----:B------:R1:W-:Y:S01]  /*5d60*/  REDG.E.ADD.F32.FTZ.RN.STRONG.GPU desc[UR18][R184.64+0x80], R17 ;  /* 0x00008011b80079a6 */ /* 0x0003e2000c12f312 */
[C---:B------:R-:W-:Y:S03]  /*5d70*/  LEA R4, P0, R243.reuse, R248, 0x5 ;  /* 0x000000f8f3047211 */ /* 0x040fe600078028ff */
[----:B------:R-:W-:Y:S01]  /*5d80*/  REDG.E.ADD.F32.FTZ.RN.STRONG.GPU desc[UR18][R194.64+0x80], R18 ;  /* 0x00008012c20079a6 */ /* 0x000fe2000c12f312 */
[C---:B------:R-:W-:Y:S02]  /*5d90*/  LEA.HI.X.SX32 R5, R243.reuse, R249, 0x5, P0 ;  /* 0x000000f9f3057211 */ /* 0x040fe400000f2eff */
[C---:B---3--:R-:W-:Y:S01]  /*5da0*/  LEA R250, P0, R243.reuse, R4, 0x5 ;  /* 0x00000004f3fa7211 */ /* 0x048fe200078028ff */
[----:B------:R2:W-:Y:S03]  /*5db0*/  REDG.E.ADD.F32.FTZ.RN.STRONG.GPU desc[UR18][R108.64+0x80], R19 ;  /* 0x000080136c0079a6 */ /* 0x0005e6000c12f312 */
[C---:B------:R-:W-:Y:S01]  /*5dc0*/  LEA.HI.X.SX32 R251, R243.reuse, R5, 0x5, P0 ;  /* 0x00000005f3fb7211 */ /* 0x040fe200000f2eff */
[----:B------:R-:W-:Y:S04]  /*5dd0*/  REDG.E.ADD.F32.FTZ.RN.STRONG.GPU desc[UR18][R110.64+0x80], R12 ;  /* 0x0000800c6e0079a6 */ /* 0x000fe8000c12f312 */
[----:B------:R-:W-:Y:S01]  /*5de0*/  REDG.E.ADD.F32.FTZ.RN.STRONG.GPU desc[UR18][R180.64+0x80], R13 ;  /* 0x0000800db40079a6 */ /* 0x000fe2000c12f312 */
[C---:B----4-:R-:W-:Y:S03]  /*5df0*/  IMAD.WIDE R188, R243.reuse, -0xc0, R250 ;  /* 0xffffff40f3bc7825 */ /* 0x050fe600078e02fa */
        /* <DEDUP_REMOVED lines=204> */
.L_x_1436:
[----:B------:R-:W2:Y:S01]  /*6ac0*/  LDCU.64 UR10, c[0x0][0x5c0] ;  /* 0x0000b800ff0a77ac */ /* 0x000ea20008000a00 */
[----:B-1----:R-:W-:-:S05]  /*6ad0*/  IADD3 R30, PT, PT, R239, R240, RZ ;  /* 0x000000f0ef1e7210 */ /* 0x002fca0007ffe0ff */
[C---:B--2---:R-:W-:Y:S02]  /*6ae0*/  IMAD R28, R30.reuse, UR11, RZ ;  /* 0x0000000b1e1c7c24 */ /* 0x044fe4000f8e02ff */
[----:B------:R-:W-:-:S05]  /*6af0*/  IMAD.WIDE.U32 R30, R30, UR10, RZ ;  /* 0x0000000a1e1e7c25 */ /* 0x000fca000f8e00ff */
[----:B------:R-:W-:Y:S02]  /*6b00*/  IADD3 R28, PT, PT, R31, R28, RZ ;  /* 0x0000001c1f1c7210 */ /* 0x000fe40007ffe0ff */
.L_x_1437:
        /* <DEDUP_REMOVED lines=11> */
.L_x_1438:
[----:B------:R-:W1:Y:S01]  /*6bc0*/  LDCU.64 UR6, c[0x0][0x5c8] ;  /* 0x0000b900ff0677ac */ /* 0x000e620008000a00 */
[----:B------:R-:W-:-:S05]  /*6bd0*/  IADD3 R36, PT, PT, R239, R240, RZ ;  /* 0x000000f0ef247210 */ /* 0x000fca0007ffe0ff */
[C---:B-1----:R-:W-:Y:S02]  /*6be0*/  IMAD R3, R36.reuse, UR7, RZ ;  /* 0x0000000724037c24 */ /* 0x042fe4000f8e02ff */
[----:B------:R-:W-:-:S05]  /*6bf0*/  IMAD.WIDE.U32 R36, R36, UR6, RZ ;  /* 0x0000000624247c25 */ /* 0x000fca000f8e00ff */
[----:B------:R-:W-:-:S07]  /*6c00*/  IADD3 R3, PT, PT, R37, R3, RZ ;  /* 0x0000000325037210 */ /* 0x000fce0007ffe0ff */
.L_x_1439:
        /* <DEDUP_REMOVED lines=41> */
.L_x_1441:
[----:B------:R-:W-:Y:S05]  /*6ea0*/  BSYNC.RECONVERGENT B0 ;  /* 0x0000000000007941 */ /* 0x000fea0003800200 */
.L_x_1440:
        /* <DEDUP_REMOVED lines=16> */
.L_x_1443:
[----:B------:R-:W-:Y:S05]  /*6fb0*/  BSYNC.RECONVERGENT B0 ;  /* 0x0000000000007941 */ /* 0x000fea0003800200 */
.L_x_1442:
        /* <DEDUP_REMOVED lines=23> */
.L_x_1445:
[----:B------:R-:W-:Y:S05]  /*7130*/  BSYNC.RECONVERGENT B0 ;  /* 0x0000000000007941 */ /* 0x000fea0003800200 */
.L_x_1444:
        /* <DEDUP_REMOVED lines=14> */
.L_x_1410:
[----:B------:R-:W-:Y:S05]  /*7220*/  BSYNC.RECONVERGENT B1 ;  /* 0x0000000000017941 */ /* 0x000fea0003800200 */
.L_x_1388:
        /* <DEDUP_REMOVED lines=11> */
.L_x_1447:
        /* <DEDUP_REMOVED lines=10> */
.L_x_2439:


//--------------------- .text._ZN5flash25flash_bwd_dot_do_o_kernelILb0E23Flash_bwd_kernel_traitsILi128ELi64ELi64ELi8ELi4ELi2ELi2ELb1ELb0EN7cutlass10bfloat16_tE19Flash_kernel_traitsILi128ELi64ELi64ELi8ES3_EEEEvNS_16Flash_bwd_paramsE --------------------------
	.section	.text._ZN5flash25flash_bwd_dot_do_o_kernelILb0E23Flash_bwd_kernel_traitsILi128ELi64ELi64ELi8ELi4ELi2ELi2ELb1ELb0EN7cutlass10bfloat16_tE19Flash_kernel_traitsILi128ELi64ELi64ELi8ES3_EEEEvNS_16Flash_bwd_paramsE,"ax",@progbits
	.align	128
        .global         _ZN5flash25flash_bwd_dot_do_o_kernelILb0E23Flash_bwd_kernel_traitsILi128ELi64ELi64ELi8ELi4ELi2ELi2ELb1ELb0EN7cutlass10bfloat16_tE19Flash_kernel_traitsILi128ELi64ELi64ELi8ES3_EEEEvNS_16Flash_bwd_paramsE
        .type           _ZN5flash25flash_bwd_dot_do_o_kernelILb0E23Flash_bwd_kernel_traitsILi128ELi64ELi64ELi8ELi4ELi2ELi2ELb1ELb0EN7cutlass10bfloat16_tE19Flash_kernel_traitsILi128ELi64ELi64ELi8ES3_EEEEvNS_16Flash_bwd_paramsE,@function
        .size           _ZN5flash25flash_bwd_dot_do_o_kernelILb0E23Flash_bwd_kernel_traitsILi128ELi64ELi64ELi8ELi4ELi2ELi2ELb1ELb0EN7cutlass10bfloat16_tE19Flash_kernel_traitsILi128ELi64ELi64ELi8ES3_EEEEvNS_16Flash_bwd_paramsE,(.L_x_2440 - _ZN5flash25flash_bwd_dot_do_o_kernelILb0E23Flash_bwd_kernel_traitsILi128ELi64ELi64ELi8ELi4ELi2ELi2ELb1ELb0EN7cutlass10bfloat16_tE19Flash_kernel_traitsILi128ELi64ELi64ELi8ES3_EEEEvNS_16Flash_bwd_paramsE)
        .other          _ZN5flash25flash_bwd_dot_do_o_kernelILb0E23Flash_bwd_kernel_traitsILi128ELi64ELi64ELi8ELi4ELi2ELi2ELb1ELb0EN7cutlass10bfloat16_tE19Flash_kernel_traitsILi128ELi64ELi64ELi8ES3_EEEEvNS_16Flash_bwd_paramsE,@"STO_CUDA_ENTRY STV_DEFAULT"
_ZN5flash25flash_bwd_dot_do_o_kernelILb0E23Flash_bwd_kernel_traitsILi128ELi64ELi64ELi8ELi4ELi2ELi2ELb1ELb0EN7cutlass10bfloat16_tE19Flash_kernel_traitsILi128ELi64ELi64ELi8ES3_EEEEvNS_16Flash_bwd_paramsE:
.text._ZN5flash25flash_bwd_dot_do_o_kernelILb0E23Flash_bwd_kernel_traitsILi128ELi64ELi64ELi8ELi4ELi2ELi2ELb1ELb0EN7cutlass10bfloat16_tE19Flash_kernel_traitsILi128ELi64ELi64ELi8ES3_EEEEvNS_16Flash_bwd_paramsE:
[----:B------:R-:W-:Y:S08]  /*0000*/  LDC R1, c[0x0][0x37c] ;  /* 0x0000df00ff017b82 */ /* 0x000ff00000000800 */
[----:B------:R-:W0:Y:S01]  /*0010*/  LDC.64 R2, c[0x0][0x460] ;  /* 0x00011800ff027b82 */ /* 0x000e220000000a00 */
[----:B------:R-:W1:Y:S01]  /*0020*/  S2R R11, SR_CTAID.Y ;  /* 0x00000000000b7919 */ /* 0x000e620000002600 */
[----:B------:R-:W2:Y:S01]  /*0030*/  LDCU.64 UR6, c[0x0][0x358] ;  /* 0x00006b00ff0677ac */ /* 0x000ea20008000a00 */
[----:B------:R-:W-:Y:S01]  /*0040*/  IMAD.MOV.U32 R13, RZ, RZ, -0x1 ;  /* 0xffffffffff0d7424 */ /* 0x000fe200078e00ff */
[----:B0-----:R-:W-:-:S02]  /*0050*/  ISETP.NE.U32.AND P1, PT, R2, RZ, PT ;  /* 0x000000ff0200720c */ /* 0x001fc40003f25070 */
[----:B------:R-:W-:Y:S02]  /*0060*/  ISETP.NE.U32.AND P0, PT, R2, RZ, PT ;  /* 0x000000ff0200720c */ /* 0x000fe40003f05070 */
[C---:B------:R-:W-:Y:S02]  /*0070*/  ISETP.NE.AND.EX P1, PT, R3.reuse, RZ, PT, P1 ;  /* 0x000000ff0300720c */ /* 0x040fe40003f25310 */
[----:B------:R-:W-:-:S11]  /*0080*/  ISETP.NE.AND.EX P0, PT, R3, RZ, PT, P0 ;  /* 0x000000ff0300720c */ /* 0x000fd60003f05300 */
[----:B------:R-:W1:Y:S08]  /*0090*/  @P1 LDC.64 R2, c[0x0][0x460] ;  /* 0x00011800ff021b82 */ /* 0x000e700000000a00 */
[----:B------:R-:W0:Y:S01]  /*00a0*/  @P0 LDC.64 R4, c[0x0][0x460] ;  /* 0x00011800ff040b82 */ /* 0x000e220000000a00 */
[----:B-1----:R-:W-:-:S06]  /*00b0*/  @P1 IMAD.WIDE.U32 R6, R11, 0x4, R2 ;  /* 0x000000040b061825 */ /* 0x002fcc00078e0002 */
[----:B--2---:R-:W2:Y:S01]  /*00c0*/  @P1 LDG.E R6, desc[UR6][R6.64+0x4] ;  /* 0x0000040606061981 */ /* 0x004ea2000c1e1900 */
[----:B0-----:R-:W-:-:S05]  /*00d0*/  @P0 IMAD.WIDE.U32 R4, R11, 0x4, R4 ;  /* 0x000000040b040825 */ /* 0x001fca00078e0004 */
[----:B------:R-:W2:Y:S01]  /*00e0*/  @P0 LDG.E R13, desc[UR6][R4.64] ;  /* 0x00000006040d0981 */ /* 0x000ea2000c1e1900 */
[----:B------:R-:W0:Y:S08]  /*00f0*/  S2UR UR4, SR_CTAID.X ;  /* 0x00000000000479c3 */ /* 0x000e300000002500 */
[----:B------:R-:W1:Y:S01]  /*0100*/  @!P1 LDC R2, c[0x0][0x434] ;  /* 0x00010d00ff029b82 */ /* 0x000e620000000800 */
[----:B0-----:R-:W-:Y:S01]  /*0110*/  USHF.L.U32 UR4, UR4, 0x6, URZ ;  /* 0x0000000604047899 */ /* 0x001fe200080006ff */
[----:B--2---:R-:W-:-:S05]  /*0120*/  @P1 IMAD.IADD R2, R6, 0x1, -R13 ;  /* 0x0000000106021824 */ /* 0x004fca00078e0a0d */
[----:B-1----:R-:W-:-:S13]  /*0130*/  ISETP.GT.AND P0, PT, R2, UR4, PT ;  /* 0x0000000402007c0c */ /* 0x002fda000bf04270 */
[----:B------:R-:W-:Y:S05]  /*0140*/  @!P0 EXIT ;  /* 0x000000000000894d */ /* 0x000fea0003800000 */
[----:B------:R-:W-:Y:S01]  /*0150*/  ISETP.NE.AND P0, PT, R13, -0x1, PT ;  /* 0xffffffff0d00780c */ /* 0x000fe20003f05270 */
[----:B------:R-:W0:Y:S01]  /*0160*/  LDCU.U8 UR8, c[0x0][0x548] ;  /* 0x0000a900ff0877ac */ /* 0x000e220008000000 */
[----:B------:R-:W1:Y:S11]  /*0170*/  S2UR UR5, SR_CTAID.Z ;  /* 0x00000000000579c3 */ /* 0x000e760000002700 */
[----:B------:R-:W2:Y:S01]  /*0180*/  @!P0 LDC.64 R6, c[0x0][0x588] ;  /* 0x00016200ff068b82 */ /* 0x000ea20000000a00 */
[----:B0-----:R-:W-:-:S07]  /*0190*/  UISETP.NE.AND UP0, UPT, UR8, URZ, UPT ;  /* 0x000000ff0800728c */ /* 0x001fce000bf05270 */
[----:B------:R-:W0:Y:S08]  /*01a0*/  @!P0 LDC.64 R16, c[0x0][0x400] ;  /* 0x00010000ff108b82 */ /* 0x000e300000000a00 */
[----:B------:R-:W3:Y:S08]  /*01b0*/  @P0 LDC.64 R18, c[0x0][0x408] ;  /* 0x00010200ff120b82 */ /* 0x000ef00000000a00 */
[----:B------:R-:W4:Y:S01]  /*01c0*/  @P0 LDC.64 R14, c[0x0][0x590] ;  /* 0x00016400ff0e0b82 */ /* 0x000f220000000a00 */
[----:B--2---:R-:W-:-:S04]  /*01d0*/  @!P0 IMAD.WIDE.U32 R4, R11, R6, RZ ;  /* 0x000000060b048225 */ /* 0x004fc800078e00ff */
[C---:B------:R-:W-:Y:S01]  /*01e0*/  @!P0 IMAD R3, R11.reuse, R7, R5 ;  /* 0x000000070b038224 */ /* 0x040fe200078e0205 */
[----:B------:R-:W-:Y:S01]  /*01f0*/  @!P0 MOV R25, R4 ;  /* 0x0000000400198202 */ /* 0x000fe20000000f00 */
[----:B0-----:R-:W-:-:S04]  /*0200*/  @!P0 IMAD.WIDE.U32 R8, R11, R16, RZ ;  /* 0x000000100b088225 */ /* 0x001fc800078e00ff */
[----:B------:R-:W-:Y:S02]  /*0210*/  @!P0 IMAD R4, R11, R17, R9 ;  /* 0x000000110b048224 */ /* 0x000fe400078e0209 */
[----:B------:R-:W-:Y:S02]  /*0220*/  @!P0 IMAD.MOV.U32 R39, RZ, RZ, R8 ;  /* 0x000000ffff278224 */ /* 0x000fe400078e0008 */
[----:B---3--:R-:W-:-:S04]  /*0230*/  @P0 IMAD.WIDE.U32 R8, R13, R18, RZ ;  /* 0x000000120d080225 */ /* 0x008fc800078e00ff */
[C---:B------:R-:W-:Y:S01]  /*0240*/  @P0 IMAD R4, R13.reuse, R19, R9 ;  /* 0x000000130d040224 */ /* 0x040fe200078e0209 */
[----:B------:R-:W-:Y:S01]  /*0250*/  @P0 MOV R39, R8 ;  /* 0x0000000800270202 */ /* 0x000fe20000000f00 */
[----:B----4-:R-:W-:-:S04]  /*0260*/  @P0 IMAD.WIDE.U32 R6, R13, R14, RZ ;  /* 0x0000000e0d060225 */ /* 0x010fc800078e00ff */
[----:B------:R-:W-:Y:S02]  /*0270*/  @P0 IMAD R3, R13, R15, R7 ;  /* 0x0000000f0d030224 */ /* 0x000fe400078e0207 */
[----:B------:R-:W-:Y:S01]  /*0280*/  @P0 IMAD.MOV.U32 R25, RZ, RZ, R6 ;  /* 0x000000ffff190224 */ /* 0x000fe200078e0006 */
[----:B-1----:R-:W-:Y:S06]  /*0290*/  BRA.U !UP0, `(.L_x_1448) ;  /* 0x0000000108247547 */ /* 0x002fec000b800000 */
[----:B------:R-:W0:Y:S01]  /*02a0*/  LDC R6, c[0x0][0x444] ;  /* 0x00011100ff067b82 */ /* 0x000e220000000800 */
[----:B------:R-:W-:-:S07]  /*02b0*/  ISETP.NE.AND P0, PT, R13, -0x1, PT ;  /* 0xffffffff0d00780c */ /* 0x000fce0003f05270 */
[----:B------:R-:W1:Y:S08]  /*02c0*/  LDC R0, c[0x0][0x430] ;  /* 0x00010c00ff007b82 */ /* 0x000e700000000800 */
[----:B------:R-:W1:Y:S01]  /*02d0*/  LDC R5, c[0x0][0x454] ;  /* 0x00011500ff057b82 */ /* 0x000e620000000800 */
[----:B0-----:R-:W-:Y:S02]  /*02e0*/  @!P0 IMAD R13, R11, R6, RZ ;  /* 0x000000060b0d8224 */ /* 0x001fe400078e02ff */
[----:B-1----:R-:W-:-:S02]  /*02f0*/  IMAD R0, R0, 0x80, R5 ;  /* 0x0000008000007824 */ /* 0x002fc400078e0205 */
[----:B------:R-:W-:-:S04]  /*0300*/  IMAD R5, R11, 0x80, R13 ;  /* 0x000000800b057824 */ /* 0x000fc800078e020d */
[----:B------:R-:W-:Y:S01]  /*0310*/  IMAD R5, R0, UR5, R5 ;  /* 0x0000000500057c24 */ /* 0x000fe2000f8e0205 */
[----:B------:R-:W-:Y:S06]  /*0320*/  BRA `(.L_x_1449) ;  /* 0x0000000000107947 */ /* 0x000fec0003800000 */
.L_x_1448:
[----:B------:R-:W0:Y:S08]  /*0330*/  LDC R0, c[0x0][0x3e0] ;  /* 0x0000f800ff007b82 */ /* 0x000e300000000800 */
[----:B------:R-:W1:Y:S01]  /*0340*/  LDC R6, c[0x0][0x444] ;  /* 0x00011100ff067b82 */ /* 0x000e620000000800 */
[----:B0-----:R-:W-:-:S04]  /*0350*/  IMAD R5, R11, R0, UR5 ;  /* 0x000000050b057e24 */ /* 0x001fc8000f8e0200 */
[----:B-1----:R-:W-:-:S07]  /*0360*/  IMAD R5, R5, R6, RZ ;  /* 0x0000000605057224 */ /* 0x002fce00078e02ff */
.L_x_1449:
[----:B------:R-:W0:Y:S01]  /*0370*/  S2R R0, SR_TID.X ;  /* 0x0000000000007919 */ /* 0x000e220000002100 */
[----:B------:R-:W1:Y:S01]  /*0380*/  LDC.64 R20, c[0x0][0x590] ;  /* 0x00016400ff147b82 */ /* 0x000e620000000a00 */
[----:B------:R-:W-:Y:S01]  /*0390*/  IMAD.MOV.U32 R41, RZ, RZ, RZ ;  /* 0x000000ffff297224 */ /* 0x000fe200078e00ff */
[----:B------:R-:W-:Y:S01]  /*03a0*/  BSSY.RECONVERGENT B0, `(.L_x_1450) ;  /* 0x000002d000007945 */ /* 0x000fe20003800200 */
[----:B------:R-:W-:Y:S02]  /*03b0*/  CS2R R14, SRZ ;  /* 0x00000000000e7805 */ /* 0x000fe4000001ff00 */
[----:B------:R-:W-:Y:S02]  /*03c0*/  CS2R R12, SRZ ;  /* 0x00000000000c7805 */ /* 0x000fe4000001ff00 */
[----:B------:R-:W-:Y:S01]  /*03d0*/  CS2R R18, SRZ ;  /* 0x0000000000127805 */ /* 0x000fe2000001ff00 */
[----:B------:R-:W-:Y:S01]  /*03e0*/  IMAD.MOV.U32 R16, RZ, RZ, RZ ;  /* 0x000000ffff107224 */ /* 0x000fe200078e00ff */
[----:B------:R-:W2:Y:S08]  /*03f0*/  LDC.64 R42, c[0x0][0x408] ;  /* 0x00010200ff2a7b82 */ /* 0x000eb00000000a00 */
[----:B------:R-:W3:Y:S08]  /*0400*/  LDC.64 R26, c[0x0][0x598] ;  /* 0x00016600ff1a7b82 */ /* 0x000ef00000000a00 */
[----:B------:R-:W4:Y:S01]  /*0410*/  LDC.64 R36, c[0x0][0x410] ;  /* 0x00010400ff247b82 */ /* 0x000f220000000a00 */
[----:B0-----:R-:W-:-:S02]  /*0420*/  SHF.L.U32 R40, R0, 0x3, RZ ;  /* 0x0000000300287819 */ /* 0x001fc400000006ff */
[----:B------:R-:W-:Y:S02]  /*0430*/  SHF.R.U32.HI R45, RZ, 0x3, R0 ;  /* 0x00000003ff2d7819 */ /* 0x000fe40000011600 */
[----:B------:R-:W-:-:S05]  /*0440*/  LOP3.LUT R40, R40, 0x38, RZ, 0xc0, !PT ;  /* 0x0000003828287812 */ /* 0x000fca00078ec0ff */
[----:B-1----:R-:W-:-:S04]  /*0450*/  IMAD.WIDE.U32 R6, R20, UR4, R40 ;  /* 0x0000000414067c25 */ /* 0x002fc8000f8e0028 */
[----:B------:R-:W-:Y:S01]  /*0460*/  IMAD R10, R21, UR4, R7 ;  /* 0x00000004150a7c24 */ /* 0x000fe2000f8e0207 */
[----:B------:R-:W-:Y:S01]  /*0470*/  IADD3 R24, P0, PT, R25, R6, RZ ;  /* 0x0000000619187210 */ /* 0x000fe20007f1e0ff */
[----:B--2---:R-:W-:-:S04]  /*0480*/  IMAD.WIDE.U32 R8, R42, UR4, R40 ;  /* 0x000000042a087c25 */ /* 0x004fc8000f8e0028 */
[----:B------:R-:W-:Y:S01]  /*0490*/  IMAD.X R25, R3, 0x1, R10, P0 ;  /* 0x0000000103197824 */ /* 0x000fe200000e060a */
[----:B------:R-:W-:Y:S01]  /*04a0*/  IADD3 R38, P1, PT, R39, R8, RZ ;  /* 0x0000000827267210 */ /* 0x000fe20007f3e0ff */
[----:B------:R-:W-:Y:S01]  /*04b0*/  VIADD R3, R2, -UR4 ;  /* 0x8000000402037c36 */ /* 0x000fe20008000000 */
[----:B------:R-:W-:Y:S01]  /*04c0*/  CS2R R10, SRZ ;  /* 0x00000000000a7805 */ /* 0x000fe2000001ff00 */
[----:B------:R-:W-:Y:S01]  /*04d0*/  IMAD R7, R43, UR4, R9 ;  /* 0x000000042b077c24 */ /* 0x000fe2000f8e0209 */
[----:B------:R-:W-:Y:S01]  /*04e0*/  CS2R R8, SRZ ;  /* 0x0000000000087805 */ /* 0x000fe2000001ff00 */
[C---:B------:R-:W-:Y:S01]  /*04f0*/  VIADD R2, R45.reuse, 0x20 ;  /* 0x000000202d027836 */ /* 0x040fe20000000000 */
[----:B------:R-:W-:Y:S01]  /*0500*/  ISETP.GE.AND P0, PT, R45, R3, PT ;  /* 0x000000032d00720c */ /* 0x000fe20003f06270 */
[----:B---3--:R-:W-:Y:S01]  /*0510*/  IMAD.WIDE.U32 R24, R26, UR5, R24 ;  /* 0x000000051a187c25 */ /* 0x008fe2000f8e0018 */
[----:B------:R-:W-:Y:S02]  /*0520*/  IADD3.X R39, PT, PT, R4, R7, RZ, P1, !PT ;  /* 0x0000000704277210 */ /* 0x000fe40000ffe4ff */
[----:B------:R-:W-:-:S02]  /*0530*/  CS2R R6, SRZ ;  /* 0x0000000000067805 */ /* 0x000fc4000001ff00 */
[----:B------:R-:W-:Y:S01]  /*0540*/  ISETP.GE.AND P1, PT, R2, R3, PT ;  /* 0x000000030200720c */ /* 0x000fe20003f26270 */
[----:B------:R-:W-:Y:S01]  /*0550*/  IMAD R27, R27, UR5, R25 ;  /* 0x000000051b1b7c24 */ /* 0x000fe2000f8e0219 */
[----:B------:R-:W-:Y:S01]  /*0560*/  IADD3 R2, PT, PT, R5, UR4, RZ ;  /* 0x0000000405027c10 */ /* 0x000fe2000fffe0ff */
[----:B----4-:R-:W-:Y:S01]  /*0570*/  IMAD.WIDE.U32 R38, R36, UR5, R38 ;  /* 0x0000000524267c25 */ /* 0x010fe2000f8e0026 */
[----:B------:R-:W-:Y:S02]  /*0580*/  CS2R R4, SRZ ;  /* 0x0000000000047805 */ /* 0x000fe4000001ff00 */
[----:B------:R-:W-:Y:S01]  /*0590*/  LOP3.LUT R3, R40, 0x40, RZ, 0xfc, !PT ;  /* 0x0000004028037812 */ /* 0x000fe200078efcff */
[----:B------:R-:W-:Y:S01]  /*05a0*/  IMAD R37, R37, UR5, R39 ;  /* 0x0000000525257c24 */ /* 0x000fe2000f8e0227 */
[----:B------:R-:W-:Y:S06]  /*05b0*/  @P0 BRA `(.L_x_1451) ;  /* 0x00000000002c0947 */ /* 0x000fec0003800000 */
[----:B------:R-:W0:Y:S01]  /*05c0*/  LDCU UR8, c[0x0][0x440] ;  /* 0x00008800ff0877ac */ /* 0x000e220008000800 */
[----:B------:R-:W-:Y:S01]  /*05d0*/  IMAD.MOV.U32 R26, RZ, RZ, R24 ;  /* 0x000000ffff1a7224 */ /* 0x000fe200078e0018 */
[----:B------:R-:W1:Y:S03]  /*05e0*/  LDCU.64 UR10, c[0x0][0x550] ;  /* 0x0000aa00ff0a77ac */ /* 0x000e660008000a00 */
[----:B------:R-:W-:-:S04]  /*05f0*/  IMAD.WIDE.U32 R22, R45, R20, R26 ;  /* 0x000000142d167225 */ /* 0x000fc800078e001a */
[----:B------:R-:W-:Y:S01]  /*0600*/  IMAD R17, R45, R21, R23 ;  /* 0x000000152d117224 */ /* 0x000fe200078e0217 */
[----:B0-----:R-:W-:Y:S02]  /*0610*/  ISETP.GE.AND P2, PT, R40, UR8, PT ;  /* 0x0000000828007c0c */ /* 0x001fe4000bf46270 */
[----:B------:R-:W-:Y:S02]  /*0620*/  ISETP.GE.AND P3, PT, R3, UR8, PT ;  /* 0x0000000803007c0c */ /* 0x000fe4000bf66270 */
[----:B-1----:R-:W-:-:S04]  /*0630*/  LEA R28, P4, R22, UR10, 0x1 ;  /* 0x0000000a161c7c11 */ /* 0x002fc8000f8808ff */
[----:B------:R-:W-:-:S05]  /*0640*/  LEA.HI.X R29, R22, UR11, R17, 0x1, P4 ;  /* 0x0000000b161d7c11 */ /* 0x000fca000a0f0c11 */
[----:B------:R0:W5:Y:S04]  /*0650*/  @!P2 LDG.E.128 R8, desc[UR6][R28.64] ;  /* 0x000000061c08a981 */ /* 0x000168000c1e1d00 */
[----:B------:R0:W5:Y:S02]  /*0660*/  @!P3 LDG.E.128 R4, desc[UR6][R28.64+0x80] ;  /* 0x000080061c04b981 */ /* 0x000164000c1e1d00 */
.L_x_1451:
[----:B------:R-:W-:Y:S05]  /*0670*/  BSYNC.RECONVERGENT B0 ;  /* 0x0000000000007941 */ /* 0x000fea0003800200 */
.L_x_1450:
[----:B------:R-:W-:Y:S01]  /*0680*/  BSSY.RECONVERGENT B0, `(.L_x_1452) ;  /* 0x0000013000007945 */ /* 0x000fe20003800200 */
[----:B------:R-:W-:Y:S02]  /*0690*/  HFMA2 R22, -RZ, RZ, 0, 0 ;  /* 0x00000000ff167431 */ /* 0x000fe400000001ff */
[----:B------:R-:W-:Y:S01]  /*06a0*/  IMAD.MOV.U32 R17, RZ, RZ, RZ ;  /* 0x000000ffff117224 */ /* 0x000fe200078e00ff */
[----:B------:R-:W-:Y:S06]  /*06b0*/  @P1 BRA `(.L_x_1453) ;  /* 0x00000000003c1947 */ /* 0x000fec0003800000 */
[----:B------:R-:W1:Y:S01]  /*06c0*/  LDCU UR8, c[0x0][0x440] ;  /* 0x00008800ff0877ac */ /* 0x000e620008000800 */
[----:B------:R-:W-:Y:S01]  /*06d0*/  IADD3 R23, P2, PT, R45, 0x20, RZ ;  /* 0x000000202d177810 */ /* 0x000fe20007f5e0ff */
[----:B------:R-:W2:Y:S04]  /*06e0*/  LDCU.64 UR10, c[0x0][0x550] ;  /* 0x0000aa00ff0a77ac */ /* 0x000ea80008000a00 */
[----:B------:R-:W-:-:S04]  /*06f0*/  IMAD.X R25, RZ, RZ, RZ, P2 ;  /* 0x000000ffff197224 */ /* 0x000fc800010e06ff */
[----:B------:R-:W-:Y:S01]  /*0700*/  IMAD R26, R25, R20, RZ ;  /* 0x00000014191a7224 */ /* 0x000fe200078e02ff */
[----:B------:R-:W-:-:S03]  /*0710*/  MOV R25, R27 ;  /* 0x0000001b00197202 */ /* 0x000fc60000000f00 */
[C---:B------:R-:W-:Y:S02]  /*0720*/  IMAD R21, R23.reuse, R21, R26 ;  /* 0x0000001517157224 */ /* 0x040fe400078e021a */
[----:B------:R-:W-:Y:S01]  /*0730*/  IMAD.WIDE.U32 R24, R23, R20, R24 ;  /* 0x0000001417187225 */ /* 0x000fe200078e0018 */
[----:B-1----:R-:W-:Y:S02]  /*0740*/  ISETP.GE.AND P3, PT, R40, UR8, PT ;  /* 0x0000000828007c0c */ /* 0x002fe4000bf66270 */
[----:B------:R-:W-:Y:S01]  /*0750*/  ISETP.GE.AND P4, PT, R3, UR8, PT ;  /* 0x0000000803007c0c */ /* 0x000fe2000bf86270 */
[----:B------:R-:W-:Y:S01]  /*0760*/  IMAD.IADD R21, R25, 0x1, R21 ;  /* 0x0000000119157824 */ /* 0x000fe200078e0215 */
[----:B--2---:R-:W-:-:S04]  /*0770*/  LEA R20, P2, R24, UR10, 0x1 ;  /* 0x0000000a18147c11 */ /* 0x004fc8000f8408ff */
[----:B------:R-:W-:-:S05]  /*0780*/  LEA.HI.X R21, R24, UR11, R21, 0x1, P2 ;  /* 0x0000000b18157c11 */ /* 0x000fca00090f0c15 */
[----:B------:R1:W5:Y:S04]  /*0790*/  @!P3 LDG.E.128 R16, desc[UR6][R20.64] ;  /* 0x000000061410b981 */ /* 0x000368000c1e1d00 */
[----:B------:R1:W5:Y:S02]  /*07a0*/  @!P4 LDG.E.128 R12, desc[UR6][R20.64+0x80] ;  /* 0x00008006140cc981 */ /* 0x000364000c1e1d00 */
.L_x_1453:
[----:B------:R-:W-:Y:S05]  /*07b0*/  BSYNC.RECONVERGENT B0 ;  /* 0x0000000000007941 */ /* 0x000fea0003800200 */
.L_x_1452:
[----:B------:R-:W-:Y:S01]  /*07c0*/  BSSY.RECONVERGENT B0, `(.L_x_1454) ;  /* 0x0000011000007945 */ /* 0x000fe20003800200 */
[----:B------:R-:W-:Y:S01]  /*07d0*/  IMAD.MOV.U32 R23, RZ, RZ, RZ ;  /* 0x000000ffff177224 */ /* 0x000fe200078e00ff */
[----:B-1----:R-:W-:Y:S02]  /*07e0*/  CS2R R20, SRZ ;  /* 0x0000000000147805 */ /* 0x002fe4000001ff00 */
[----:B------:R-:W-:Y:S02]  /*07f0*/  CS2R R26, SRZ ;  /* 0x00000000001a7805 */ /* 0x000fe4000001ff00 */
[----:B------:R-:W-:Y:S01]  /*0800*/  CS2R R24, SRZ ;  /* 0x0000000000187805 */ /* 0x000fe2000001ff00 */
[----:B------:R-:W-:Y:S06]  /*0810*/  @P0 BRA `(.L_x_1455) ;  /* 0x00000000002c0947 */ /* 0x000fec0003800000 */
[----:B------:R-:W1:Y:S01]  /*0820*/  LDCU UR8, c[0x0][0x440] ;  /* 0x00008800ff0877ac */ /* 0x000e620008000800 */
[----:B------:R-:W-:Y:S01]  /*0830*/  MOV R36, R38 ;  /* 0x0000002600247202 */ /* 0x000fe20000000f00 */
[----:B------:R-:W2:Y:S04]  /*0840*/  LDCU.64 UR4, c[0x0][0x3f0] ;  /* 0x00007e00ff0477ac */ /* 0x000ea80008000a00 */
[----:B0-----:R-:W-:-:S04]  /*0850*/  IMAD.WIDE.U32 R28, R45, R42, R36 ;  /* 0x0000002a2d1c7225 */ /* 0x001fc800078e0024 */
[----:B------:R-:W-:Y:S01]  /*0860*/  IMAD R29, R45, R43, R29 ;  /* 0x0000002b2d1d7224 */ /* 0x000fe200078e021d */
[----:B-1----:R-:W-:Y:S02]  /*0870*/  ISETP.GE.AND P2, PT, R40, UR8, PT ;  /* 0x0000000828007c0c */ /* 0x002fe4000bf46270 */
[----:B------:R-:W-:Y:S02]  /*0880*/  ISETP.GE.AND P3, PT, R3, UR8, PT ;  /* 0x0000000803007c0c */ /* 0x000fe4000bf66270 */
[----:B--2---:R-:W-:-:S04]  /*0890*/  LEA R30, P0, R28, UR4, 0x1 ;  /* 0x000000041c1e7c11 */ /* 0x004fc8000f8008ff */
[----:B------:R-:W-:-:S05]  /*08a0*/  LEA.HI.X R31, R28, UR5, R29, 0x1, P0 ;  /* 0x000000051c1f7c11 */ /* 0x000fca00080f0c1d */
[----:B------:R1:W5:Y:S04]  /*08b0*/  @!P2 LDG.E.128 R24, desc[UR6][R30.64] ;  /* 0x000000061e18a981 */ /* 0x000368000c1e1d00 */
[----:B------:R1:W5:Y:S02]  /*08c0*/  @!P3 LDG.E.128 R20, desc[UR6][R30.64+0x80] ;  /* 0x000080061e14b981 */ /* 0x000364000c1e1d00 */
.L_x_1455:
[----:B------:R-:W-:Y:S05]  /*08d0*/  BSYNC.RECONVERGENT B0 ;  /* 0x0000000000007941 */ /* 0x000fea0003800200 */
.L_x_1454:
[----:B------:R-:W-:Y:S01]  /*08e0*/  BSSY.RECONVERGENT B0, `(.L_x_1456) ;  /* 0x0000015000007945 */ /* 0x000fe20003800200 */
[----:B-1----:R-:W-:Y:S02]  /*08f0*/  CS2R R30, SRZ ;  /* 0x00000000001e7805 */ /* 0x002fe4000001ff00 */
[----:B0-----:R-:W-:Y:S02]  /*0900*/  CS2R R28, SRZ ;  /* 0x00000000001c7805 */ /* 0x001fe4000001ff00 */
[----:B------:R-:W-:Y:S02]  /*0910*/  CS2R R34, SRZ ;  /* 0x0000000000227805 */ /* 0x000fe4000001ff00 */
[----:B------:R-:W-:Y:S01]  /*0920*/  CS2R R32, SRZ ;  /* 0x0000000000207805 */ /* 0x000fe2000001ff00 */
[----:B------:R-:W-:Y:S06]  /*0930*/  @P1 BRA `(.L_x_1457) ;  /* 0x00000000003c1947 */ /* 0x000fec0003800000 */
[----:B------:R-:W0:Y:S01]  /*0940*/  LDCU UR4, c[0x0][0x440] ;  /* 0x00008800ff0477ac */ /* 0x000e220008000800 */
[----:B------:R-:W-:Y:S01]  /*0950*/  IADD3 R36, P0, PT, R45, 0x20, RZ ;  /* 0x000000202d247810 */ /* 0x000fe20007f1e0ff */
[----:B------:R-:W-:Y:S01]  /*0960*/  IMAD.MOV.U32 R39, RZ, RZ, R37 ;  /* 0x000000ffff277224 */ /* 0x000fe200078e0025 */
[----:B------:R-:W1:Y:S03]  /*0970*/  LDCU.64 UR8, c[0x0][0x3f0] ;  /* 0x00007e00ff0877ac */ /* 0x000e660008000a00 */
[----:B------:R-:W-:Y:S02]  /*0980*/  IMAD.X R37, RZ, RZ, RZ, P0 ;  /* 0x000000ffff257224 */ /* 0x000fe400000e06ff */
[----:B------:R-:W-:-:S04]  /*0990*/  IMAD.WIDE.U32 R38, R36, R42, R38 ;  /* 0x0000002a24267225 */ /* 0x000fc800078e0026 */
[----:B------:R-:W-:-:S04]  /*09a0*/  IMAD R37, R37, R42, RZ ;  /* 0x0000002a25257224 */ /* 0x000fc800078e02ff */
[----:B------:R-:W-:Y:S01]  /*09b0*/  IMAD R37, R36, R43, R37 ;  /* 0x0000002b24257224 */ /* 0x000fe200078e0225 */
[----:B0-----:R-:W-:Y:S02]  /*09c0*/  ISETP.GE.AND P1, PT, R40, UR4, PT ;  /* 0x0000000428007c0c */ /* 0x001fe4000bf26270 */
[----:B------:R-:W-:Y:S02]  /*09d0*/  ISETP.GE.AND P2, PT, R3, UR4, PT ;  /* 0x0000000403007c0c */ /* 0x000fe4000bf46270 */
[----:B-1----:R-:W-:Y:S02]  /*09e0*/  LEA R36, P0, R38, UR8, 0x1 ;  /* 0x0000000826247c11 */ /* 0x002fe4000f8008ff */
[----:B------:R-:W-:-:S04]  /*09f0*/  IADD3 R3, PT, PT, R39, R37, RZ ;  /* 0x0000002527037210 */ /* 0x000fc80007ffe0ff */
[----:B------:R-:W-:-:S05]  /*0a00*/  LEA.HI.X R37, R38, UR9, R3, 0x1, P0 ;  /* 0x0000000926257c11 */ /* 0x000fca00080f0c03 */
[----:B------:R0:W5:Y:S04]  /*0a10*/  @!P1 LDG.E.128 R32, desc[UR6][R36.64] ;  /* 0x0000000624209981 */ /* 0x000168000c1e1d00 */
[----:B------:R0:W5:Y:S02]  /*0a20*/  @!P2 LDG.E.128 R28, desc[UR6][R36.64+0x80] ;  /* 0x00008006241ca981 */ /* 0x000164000c1e1d00 */
.L_x_1457:
[----:B------:R-:W-:Y:S05]  /*0a30*/  BSYNC.RECONVERGENT B0 ;  /* 0x0000000000007941 */ /* 0x000fea0003800200 */
.L_x_1456:
[----:B0----5:R-:W-:Y:S01]  /*0a40*/  LOP3.LUT R37, R32, 0xffff0000, RZ, 0xc0, !PT ;  /* 0xffff000020257812 */ /* 0x021fe200078ec0ff */
[C---:B------:R-:W-:Y:S01]  /*0a50*/  IMAD.U32 R41, R16.reuse, 0x10000, RZ ;  /* 0x0001000010297824 */ /* 0x040fe200078e00ff */
[----:B------:R-:W-:Y:S01]  /*0a60*/  LOP3.LUT R38, R16, 0xffff0000, RZ, 0xc0, !PT ;  /* 0xffff000010267812 */ /* 0x000fe200078ec0ff */
[----:B------:R-:W0:Y:S01]  /*0a70*/  LDCU.64 UR4, c[0x0][0x5e8] ;  /* 0x0000bd00ff0477ac */ /* 0x000e220008000a00 */
[C---:B------:R-:W-:Y:S01]  /*0a80*/  LOP3.LUT R3, R8.reuse, 0xffff0000, RZ, 0xc0, !PT ;  /* 0xffff000008037812 */ /* 0x040fe200078ec0ff */
[----:B------:R-:W-:Y:S01]  /*0a90*/  IMAD.U32 R8, R8, 0x10000, RZ ;  /* 0x0001000008087824 */ /* 0x000fe200078e00ff */
[C---:B------:R-:W-:Y:S01]  /*0aa0*/  LOP3.LUT R36, R24.reuse, 0xffff0000, RZ, 0xc0, !PT ;  /* 0xffff000018247812 */ /* 0x040fe200078ec0ff */
[----:B------:R-:W-:Y:S01]  /*0ab0*/  FMUL.FTZ R43, R37, R38 ;  /* 0x00000026252b7220 */ /* 0x000fe20000410000 */
[----:B------:R-:W-:Y:S01]  /*0ac0*/  IMAD.U32 R37, R24, 0x10000, RZ ;  /* 0x0001000018257824 */ /* 0x000fe200078e00ff */
[----:B------:R-:W-:Y:S01]  /*0ad0*/  SHF.L.U32 R16, R25, 0x10, RZ ;  /* 0x0000001019107819 */ /* 0x000fe200000006ff */
[----:B------:R-:W1:Y:S01]  /*0ae0*/  LDCU UR8, c[0x0][0x4f4] ;  /* 0x00009e80ff0877ac */ /* 0x000e620008000800 */
[----:B------:R-:W-:Y:S01]  /*0af0*/  FMUL.FTZ R39, R3, R36 ;  /* 0x0000002403277220 */ /* 0x000fe20000410000 */
[----:B------:R-:W-:Y:S01]  /*0b00*/  IMAD.U32 R3, R9, 0x10000, RZ ;  /* 0x0001000009037824 */ /* 0x000fe200078e00ff */
[----:B------:R-:W-:-:S02]  /*0b10*/  SHF.L.U32 R32, R32, 0x10, RZ ;  /* 0x0000001020207819 */ /* 0x000fc400000006ff */
[----:B------:R-:W-:Y:S01]  /*0b20*/  FFMA.FTZ R24, R8, R37, R39 ;  /* 0x0000002508187223 */ /* 0x000fe20000010027 */
[----:B------:R-:W-:Y:S01]  /*0b30*/  IMAD.U32 R39, R33, 0x10000, RZ ;  /* 0x0001000021277824 */ /* 0x000fe200078e00ff */
[----:B------:R-:W-:Y:S01]  /*0b40*/  LOP3.LUT R8, R9, 0xffff0000, RZ, 0xc0, !PT ;  /* 0xffff000009087812 */ /* 0x000fe200078ec0ff */
[----:B------:R-:W-:Y:S01]  /*0b50*/  FFMA.FTZ R32, R32, R41, R43 ;  /* 0x0000002920207223 */ /* 0x000fe2000001002b */
[----:B------:R-:W-:Y:S01]  /*0b60*/  FFMA.FTZ R37, R3, R16, R24 ;  /* 0x0000001003257223 */ /* 0x000fe20000010018 */
[----:B------:R-:W-:Y:S01]  /*0b70*/  SHF.L.U32 R24, R17, 0x10, RZ ;  /* 0x0000001011187819 */ /* 0x000fe200000006ff */
[----:B------:R-:W-:Y:S01]  /*0b80*/  IMAD.U32 R16, R10, 0x10000, RZ ;  /* 0x000100000a107824 */ /* 0x000fe200078e00ff */
[----:B------:R-:W-:Y:S02]  /*0b90*/  LOP3.LUT R25, R25, 0xffff0000, RZ, 0xc0, !PT ;  /* 0xffff000019197812 */ /* 0x000fe400078ec0ff */
[----:B------:R-:W-:Y:S01]  /*0ba0*/  LOP3.LUT R33, R33, 0xffff0000, RZ, 0xc0, !PT ;  /* 0xffff000021217812 */ /* 0x000fe200078ec0ff */
[----:B------:R-:W-:Y:S01]  /*0bb0*/  FFMA.FTZ R24, R39, R24, R32 ;  /* 0x0000001827187223 */ /* 0x000fe20000010020 */
[----:B------:R-:W-:Y:S01]  /*0bc0*/  LOP3.LUT R32, R17, 0xffff0000, RZ, 0xc0, !PT ;  /* 0xffff000011207812 */ /* 0x000fe200078ec0ff */
[----:B------:R-:W-:Y:S01]  /*0bd0*/  FFMA.FTZ R25, R8, R25, R37 ;  /* 0x0000001908197223 */ /* 0x000fe20000010025 */
[----:B------:R-:W-:Y:S01]  /*0be0*/  IMAD.U32 R17, R26, 0x10000, RZ ;  /* 0x000100001a117824 */ /* 0x000fe200078e00ff */
[----:B------:R-:W-:-:S02]  /*0bf0*/  LOP3.LUT R9, R10, 0xffff0000, RZ, 0xc0, !PT ;  /* 0xffff00000a097812 */ /* 0x000fc400078ec0ff */
[----:B------:R-:W-:Y:S01]  /*0c00*/  FFMA.FTZ R32, R33, R32, R24 ;  /* 0x0000002021207223 */ /* 0x000fe20000010018 */
[C---:B------:R-:W-:Y:S01]  /*0c10*/  SHF.L.U32 R8, R27.reuse, 0x10, RZ ;  /* 0x000000101b087819 */ /* 0x040fe200000006ff */
[----:B------:R-:W-:Y:S01]  /*0c20*/  FFMA.FTZ R36, R16, R17, R25 ;  /* 0x0000001110247223 */ /* 0x000fe20000010019 */
[----:B------:R-:W-:Y:S01]  /*0c30*/  LOP3.LUT R10, R27, 0xffff0000, RZ, 0xc0, !PT ;  /* 0xffff00001b0a7812 */ /* 0x000fe200078ec0ff */
[----:B------:R-:W-:Y:S01]  /*0c40*/  IMAD.U32 R27, R34, 0x10000, RZ ;  /* 0x00010000221b7824 */ /* 0x000fe200078e00ff */
[----:B------:R-:W-:Y:S01]  /*0c50*/  SHF.L.U32 R33, R18, 0x10, RZ ;  /* 0x0000001012217819 */ /* 0x000fe200000006ff */
[----:B------:R-:W-:Y:S01]  /*0c60*/  IMAD.U32 R16, R4, 0x10000, RZ ;  /* 0x0001000004107824 */ /* 0x000fe200078e00ff */
[----:B------:R-:W-:Y:S02]  /*0c70*/  LOP3.LUT R26, R26, 0xffff0000, RZ, 0xc0, !PT ;  /* 0xffff00001a1a7812 */ /* 0x000fe400078ec0ff */
[----:B------:R-:W-:Y:S01]  /*0c80*/  LOP3.LUT R37, R34, 0xffff0000, RZ, 0xc0, !PT ;  /* 0xffff000022257812 */ /* 0x000fe200078ec0ff */
[----:B------:R-:W-:Y:S01]  /*0c90*/  FFMA.FTZ R32, R27, R33, R32 ;  /* 0x000000211b207223 */ /* 0x000fe20000010020 */
[----:B------:R-:W-:Y:S01]  /*0ca0*/  LOP3.LUT R34, R18, 0xffff0000, RZ, 0xc0, !PT ;  /* 0xffff000012227812 */ /* 0x000fe200078ec0ff */
[----:B------:R-:W-:Y:S01]  /*0cb0*/  FFMA.FTZ R36, R9, R26, R36 ;  /* 0x0000001a09247223 */ /* 0x000fe20000010024 */
[----:B------:R-:W-:Y:S01]  /*0cc0*/  SHF.L.U32 R3, R11, 0x10, RZ ;  /* 0x000000100b037819 */ /* 0x000fe200000006ff */
[----:B------:R-:W-:Y:S01]  /*0cd0*/  IMAD.U32 R33, R20, 0x10000, RZ ;  /* 0x0001000014217824 */ /* 0x000fe200078e00ff */
[----:B------:R-:W-:Y:S01]  /*0ce0*/  SHF.L.U32 R9, R23, 0x10, RZ ;  /* 0x0000001017097819 */ /* 0x000fe200000006ff */
[----:B------:R-:W-:Y:S01]  /*0cf0*/  FFMA.FTZ R32, R37, R34, R32 ;  /* 0x0000002225207223 */ /* 0x000fe20000010020 */
[----:B------:R-:W-:Y:S01]  /*0d00*/  LOP3.LUT R18, R23, 0xffff0000, RZ, 0xc0, !PT ;  /* 0xffff000017127812 */ /* 0x000fe200078ec0ff */
[----:B------:R-:W-:Y:S01]  /*0d10*/  IMAD.U32 R23, R35, 0x10000, RZ ;  /* 0x0001000023177824 */ /* 0x000fe200078e00ff */
[----:B------:R-:W-:Y:S01]  /*0d20*/  SHF.L.U32 R38, R19, 0x10, RZ ;  /* 0x0000001013267819 */ /* 0x000fe200000006ff */
[----:B------:R-:W-:Y:S01]  /*0d30*/  FFMA.FTZ R8, R3, R8, R36 ;  /* 0x0000000803087223 */ /* 0x000fe20000010024 */
[----:B------:R-:W-:-:S02]  /*0d40*/  LOP3.LUT R11, R11, 0xffff0000, RZ, 0xc0, !PT ;  /* 0xffff00000b0b7812 */ /* 0x000fc400078ec0ff */
[----:B------:R-:W-:Y:S01]  /*0d50*/  LOP3.LUT R34, R35, 0xffff0000, RZ, 0xc0, !PT ;  /* 0xffff000023227812 */ /* 0x000fe200078ec0ff */
[----:B------:R-:W-:Y:S01]  /*0d60*/  FFMA.FTZ R23, R23, R38, R32 ;  /* 0x0000002617177223 */ /* 0x000fe20000010020 */
[----:B------:R-:W-:Y:S01]  /*0d70*/  LOP3.LUT R19, R19, 0xffff0000, RZ, 0xc0, !PT ;  /* 0xffff000013137812 */ /* 0x000fe200078ec0ff */
[----:B------:R-:W-:Y:S01]  /*0d80*/  FFMA.FTZ R11, R11, R10, R8 ;  /* 0x0000000a0b0b7223 */ /* 0x000fe20000010008 */
[----:B------:R-:W-:Y:S01]  /*0d90*/  SHF.L.U32 R3, R12, 0x10, RZ ;  /* 0x000000100c037819 */ /* 0x000fe200000006ff */
[----:B------:R-:W-:Y:S01]  /*0da0*/  IMAD.U32 R8, R28, 0x10000, RZ ;  /* 0x000100001c087824 */ /* 0x000fe200078e00ff */
[----:B------:R-:W-:Y:S01]  /*0db0*/  LOP3.LUT R17, R4, 0xffff0000, RZ, 0xc0, !PT ;  /* 0xffff000004117812 */ /* 0x000fe200078ec0ff */
[----:B------:R-:W-:Y:S01]  /*0dc0*/  FFMA.FTZ R19, R34, R19, R23 ;  /* 0x0000001322137223 */ /* 0x000fe20000010017 */
[----:B------:R-:W-:Y:S01]  /*0dd0*/  LOP3.LUT R26, R20, 0xffff0000, RZ, 0xc0, !PT ;  /* 0xffff0000141a7812 */ /* 0x000fe200078ec0ff */
[----:B------:R-:W-:Y:S01]  /*0de0*/  FFMA.FTZ R16, R16, R33, R11 ;  /* 0x0000002110107223 */ /* 0x000fe2000001000b */
        /* <DEDUP_REMOVED lines=15> */
[----:B------:R-:W-:Y:S01]  /*0ee0*/  IMAD.U32 R5, R6, 0x10000, RZ ;  /* 0x0001000006057824 */ /* 0x000fe200078e00ff */
        /* <DEDUP_REMOVED lines=17> */
[----:B------:R-:W-:Y:S01]  /*1000*/  FFMA.FTZ R6, R6, R9, R25 ;  /* 0x0000000906067223 */ /* 0x000fe20000010019 */
[----:B------:R-:W-:Y:S01]  /*1010*/  LOP3.LUT R8, R31, 0xffff0000, RZ, 0xc0, !PT ;  /* 0xffff00001f087812 */ /* 0x000fe200078ec0ff */
[----:B------:R-:W-:Y:S01]  /*1020*/  FFMA.FTZ R3, R4, R5, R3 ;  /* 0x0000000504037223 */ /* 0x000fe20000010003 */
[----:B------:R-:W-:Y:S01]  /*1030*/  LOP3.LUT R15, R15, 0xffff0000, RZ, 0xc0, !PT ;  /* 0xffff00000f0f7812 */ /* 0x000fe200078ec0ff */
[----:B------:R-:W-:Y:S01]  /*1040*/  FFMA.FTZ R6, R7, R18, R6 ;  /* 0x0000001207067223 */ /* 0x000fe20000010006 */
[----:B------:R-:W2:Y:S01]  /*1050*/  S2R R11, SR_TID.X ;  /* 0x00000000000b7919 */ /* 0x000ea20000002100 */
[----:B------:R-:W-:-:S02]  /*1060*/  LOP3.LUT P0, RZ, R0, 0x7, RZ, 0xc0, !PT ;  /* 0x0000000700ff7812 */ /* 0x000fc4000780c0ff */
[----:B------:R-:W-:Y:S02]  /*1070*/  FFMA.FTZ R8, R8, R15, R3 ;  /* 0x0000000f08087223 */ /* 0x000fe40000010003 */
[----:B------:R-:W3:Y:S04]  /*1080*/  SHFL.BFLY PT, R3, R6, 0x4, 0x1f ;  /* 0x0c801f0006037f89 */ /* 0x000ee800000e0000 */
[----:B------:R-:W4:Y:S01]  /*1090*/  SHFL.BFLY PT, R5, R8, 0x4, 0x1f ;  /* 0x0c801f0008057f89 */ /* 0x000f2200000e0000 */
[----:B---3--:R-:W-:Y:S01]  /*10a0*/  FADD.FTZ R3, R6, R3 ;  /* 0x0000000306037221 */ /* 0x008fe20000010000 */
[----:B--2---:R-:W-:Y:S01]  /*10b0*/  SHF.R.U32.HI R13, RZ, 0x3, R11 ;  /* 0x00000003ff0d7819 */ /* 0x004fe2000001160b */
[----:B----4-:R-:W-:-:S03]  /*10c0*/  FADD.FTZ R7, R8, R5 ;  /* 0x0000000508077221 */ /* 0x010fc60000010000 */
[----:B------:R-:W2:Y:S01]  /*10d0*/  SHFL.BFLY PT, R4, R3, 0x2, 0x1f ;  /* 0x0c401f0003047f89 */ /* 0x000ea200000e0000 */
[----:B------:R-:W-:Y:S02]  /*10e0*/  LOP3.LUT R11, R11, 0x7, RZ, 0xc0, !PT ;  /* 0x000000070b0b7812 */ /* 0x000fe400078ec0ff */
[C---:B------:R-:W-:Y:S01]  /*10f0*/  IADD3 R0, P1, PT, R2.reuse, R13, RZ ;  /* 0x0000000d02007210 */ /* 0x040fe20007f3e0ff */
[----:B------:R-:W3:Y:S01]  /*1100*/  SHFL.BFLY PT, R10, R7, 0x2, 0x1f ;  /* 0x0c401f00070a7f89 */ /* 0x000ee200000e0000 */
[----:B--2---:R-:W-:Y:S02]  /*1110*/  FADD.FTZ R4, R3, R4 ;  /* 0x0000000403047221 */ /* 0x004fe40000010000 */
[----:B------:R-:W-:Y:S02]  /*1120*/  LEA.HI.X.SX32 R3, R2, RZ, 0x1, P1 ;  /* 0x000000ff02037211 */ /* 0x000fe400008f0eff */
[----:B------:R-:W-:Y:S01]  /*1130*/  ISETP.NE.AND P1, PT, R11, RZ, PT ;  /* 0x000000ff0b00720c */ /* 0x000fe20003f25270 */
[----:B---3--:R-:W-:Y:S01]  /*1140*/  FADD.FTZ R10, R7, R10 ;  /* 0x0000000a070a7221 */ /* 0x008fe20000010000 */
[----:B------:R-:W2:Y:S01]  /*1150*/  SHFL.BFLY PT, R5, R4, 0x1, 0x1f ;  /* 0x0c201f0004057f89 */ /* 0x000ea200000e0000 */
[----:B0-----:R-:W-:-:S03]  /*1160*/  LEA R2, P2, R0, UR4, 0x2 ;  /* 0x0000000400027c11 */ /* 0x001fc6000f8410ff */
[----:B------:R-:W0:Y:S01]  /*1170*/  SHFL.BFLY PT, R9, R10, 0x1, 0x1f ;  /* 0x0c201f000a097f89 */ /* 0x000e2200000e0000 */
[----:B------:R-:W-:Y:S01]  /*1180*/  LEA.HI.X R3, R0, UR5, R3, 0x2, P2 ;  /* 0x0000000500037c11 */ /* 0x000fe200090f1403 */
[----:B--2---:R-:W-:-:S04]  /*1190*/  FADD.FTZ R5, R4, R5 ;  /* 0x0000000504057221 */ /* 0x004fc80000010000 */
[----:B-1----:R-:W-:Y:S01]  /*11a0*/  @!P0 FMUL.FTZ R5, R5, UR8 ;  /* 0x0000000805058c20 */ /* 0x002fe20008410000 */
[----:B0-----:R-:W-:-:S04]  /*11b0*/  FADD.FTZ R9, R10, R9 ;  /* 0x000000090a097221 */ /* 0x001fc80000010000 */
[----:B------:R-:W-:Y:S01]  /*11c0*/  FMUL.FTZ R9, R9, UR8 ;  /* 0x0000000809097c20 */ /* 0x000fe20008410000 */
[----:B------:R0:W-:Y:S01]  /*11d0*/  @!P0 STG.E desc[UR6][R2.64], R5 ;  /* 0x0000000502008986 */ /* 0x0001e2000c101906 */
[----:B------:R-:W-:Y:S05]  /*11e0*/  @P1 EXIT ;  /* 0x000000000000194d */ /* 0x000fea0003800000 */
[----:B------:R-:W-:Y:S01]  /*11f0*/  STG.E desc[UR6][R2.64+0x80], R9 ;  /* 0x0000800902007986 */ /* 0x000fe2000c101906 */
[----:B------:R-:W-:Y:S05]  /*1200*/  EXIT ;  /* 0x000000000000794d */ /* 0x000fea0003800000 */
.L_x_1458:
        /* <DEDUP_REMOVED lines=15> */
.L_x_2440:


//--------------------- .text._ZN5flash25flash_bwd_dot_do_o_kernelILb1E23Flash_bwd_kernel_traitsILi128ELi64ELi64ELi8ELi4ELi2ELi2ELb1ELb0EN7cutlass10bfloat16_tE19Flash_kernel_traitsILi128ELi64ELi64ELi8ES3_EEEEvNS_16Flash_bwd_paramsE --------------------------
	.section	.text._ZN5flash25flash_bwd_dot_do_o_kernelILb1E23Flash_bwd_kernel_traitsILi128ELi64ELi64ELi8ELi4ELi2ELi2ELb1ELb0EN7cutlass10bfloat16_tE19Flash_kernel_traitsILi128ELi64ELi64ELi8ES3_EEEEvNS_16Flash_bwd_paramsE,"ax",@progbits
	.align	128
        .global         _ZN5flash25flash_bwd_dot_do_o_kernelILb1E23Flash_bwd_kernel_traitsILi128ELi64ELi64ELi8ELi4ELi2ELi2ELb1ELb0EN7cutlass10bfloat16_tE19Flash_kernel_traitsILi128ELi64ELi64ELi8ES3_EEEEvNS_16Flash_bwd_paramsE
        .type           _ZN5flash25flash_bwd_dot_do_o_kernelILb1E23Flash_bwd_kernel_traitsILi128ELi64ELi64ELi8ELi4ELi2ELi2ELb1ELb0EN7cutlass10bfloat16_tE19Flash_kernel_traitsILi128ELi64ELi64ELi8ES3_EEEEvNS_16Flash_bwd_paramsE,@function
        .size           _ZN5flash25flash_bwd_dot_do_o_kernelILb1E23Flash_bwd_kernel_traitsILi128ELi64ELi64ELi8ELi4ELi2ELi2ELb1ELb0EN7cutlass10bfloat16_tE19Flash_kernel_traitsILi128ELi64ELi64ELi8ES3_EEEEvNS_16Flash_bwd_paramsE,(.L_x_2441 - _ZN5flash25flash_bwd_dot_do_o_kernelILb1E23Flash_bwd_kernel_traitsILi128ELi64ELi64ELi8ELi4ELi2ELi2ELb1ELb0EN7cutlass10bfloat16_tE19Flash_kernel_traitsILi128ELi64ELi64ELi8ES3_EEEEvNS_16Flash_bwd_paramsE)
        .other          _ZN5flash25flash_bwd_dot_do_o_kernelILb1E23Flash_bwd_kernel_traitsILi128ELi64ELi64ELi8ELi4ELi2ELi2ELb1ELb0EN7cutlass10bfloat16_tE19Flash_kernel_traitsILi128ELi64ELi64ELi8ES3_EEEEvNS_16Flash_bwd_paramsE,@"STO_CUDA_ENTRY STV_DEFAULT"
_ZN5flash25flash_bwd_dot_do_o_kernelILb1E23Flash_bwd_kernel_traitsILi128ELi64ELi64ELi8ELi4ELi2ELi2ELb1ELb0EN7cutlass10bfloat16_tE19Flash_kernel_traitsILi128ELi64ELi64ELi8ES3_EEEEvNS_16Flash_bwd_paramsE:
.text._ZN5flash25flash_bwd_dot_do_o_kernelILb1E23Flash_bwd_kernel_traitsILi128ELi64ELi64ELi8ELi4ELi2ELi2ELb1ELb0EN7cutlass10bfloat16_tE19Flash_kernel_traitsILi128ELi64ELi64ELi8ES3_EEEEvNS_16Flash_bwd_paramsE:
        /* <DEDUP_REMOVED lines=15> */
[----:B------:R-:W0:Y:S01]  /*00f0*/  S2R R0, SR_CTAID.X ;  /* 0x0000000000007919 */ /* 0x000e220000002500 */
[----:B------:R-:W1:Y:S01]  /*0100*/  @!P1 LDC R6, c[0x0][0x434] ;  /* 0x00010d00ff069b82 */ /* 0x000e620000000800 */
[----:B0-----:R-:W-:Y:S01]  /*0110*/  IMAD.SHL.U32 R21, R0, 0x40, RZ ;  /* 0x0000004000157824 */ /* 0x001fe200078e00ff */
[----:B--2---:R-:W-:-:S04]  /*0120*/  @P1 IADD3 R6, PT, PT, R8, -R5, RZ ;  /* 0x8000000508061210 */ /* 0x004fc80007ffe0ff */
[----:B-1----:R-:W-:-:S13]  /*0130*/  ISETP.GT.AND P1, PT, R6, R21, PT ;  /* 0x000000150600720c */ /* 0x002fda0003f24270 */
[----:B------:R-:W-:Y:S05]  /*0140*/  @!P1 EXIT ;  /* 0x000000000000994d */ /* 0x000fea0003800000 */
[----:B------:R-:W-:Y:S01]  /*0150*/  ISETP.NE.AND P1, PT, R5, -0x1, PT ;  /* 0xffffffff0500780c */ /* 0x000fe20003f25270 */
[----:B------:R-:W0:Y:S01]  /*0160*/  LDC R38, c[0x0][0x3e0] ;  /* 0x0000f800ff267b82 */ /* 0x000e220000000800 */
[----:B------:R-:W0:Y:S01]  /*0170*/  LDCU UR7, c[0x0][0x44c] ;  /* 0x00008980ff0777ac */ /* 0x000e220008000800 */
[----:B------:R-:W1:Y:S10]  /*0180*/  S2R R23, SR_CTAID.Z ;  /* 0x0000000000177919 */ /* 0x000e740000002700 */
[----:B------:R-:W2:Y:S08]  /*0190*/  @!P1 LDC.64 R2, c[0x0][0x588] ;  /* 0x00016200ff029b82 */ /* 0x000eb00000000a00 */
[----:B------:R-:W3:Y:S08]  /*01a0*/  @!P1 LDC.64 R14, c[0x0][0x400] ;  /* 0x00010000ff0e9b82 */ /* 0x000ef00000000a00 */
[----:B------:R-:W4:Y:S08]  /*01b0*/  @P1 LDC.64 R16, c[0x0][0x590] ;  /* 0x00016400ff101b82 */ /* 0x000f300000000a00 */
[----:B------:R-:W5:Y:S01]  /*01c0*/  @P1 LDC.64 R18, c[0x0][0x408] ;  /* 0x00010200ff121b82 */ /* 0x000f620000000a00 */
[----:B--2---:R-:W-:-:S04]  /*01d0*/  @!P1 IMAD.WIDE.U32 R10, R12, R2, RZ ;  /* 0x000000020c0a9225 */ /* 0x004fc800078e00ff */
[C---:B------:R-:W-:Y:S02]  /*01e0*/  @!P1 IMAD R4, R12.reuse, R3, R11 ;  /* 0x000000030c049224 */ /* 0x040fe400078e020b */
[----:B---3--:R-:W-:-:S04]  /*01f0*/  @!P1 IMAD.WIDE.U32 R8, R12, R14, RZ ;  /* 0x0000000e0c089225 */ /* 0x008fc800078e00ff */
[----:B------:R-:W-:Y:S02]  /*0200*/  @!P1 IMAD R20, R12, R15, R9 ;  /* 0x0000000f0c149224 */ /* 0x000fe400078e0209 */
[----:B------:R-:W-:Y:S02]  /*0210*/  @!P1 IMAD.MOV.U32 R22, RZ, RZ, R8 ;  /* 0x000000ffff169224 */ /* 0x000fe400078e0008 */
[----:B----4-:R-:W-:-:S04]  /*0220*/  @P1 IMAD.WIDE.U32 R2, R5, R16, RZ ;  /* 0x0000001005021225 */ /* 0x010fc800078e00ff */
[C---:B------:R-:W-:Y:S02]  /*0230*/  @P1 IMAD R4, R5.reuse, R17, R3 ;  /* 0x0000001105041224 */ /* 0x040fe400078e0203 */
[----:B------:R-:W-:Y:S02]  /*0240*/  @P1 IMAD.MOV.U32 R10, RZ, RZ, R2 ;  /* 0x000000ffff0a1224 */ /* 0x000fe400078e0002 */
[----:B-----5:R-:W-:-:S04]  /*0250*/  @P1 IMAD.WIDE.U32 R14, R5, R18, RZ ;  /* 0x00000012050e1225 */ /* 0x020fc800078e00ff */
[----:B0-----:R-:W-:Y:S01]  /*0260*/  IMAD.WIDE R2, R38, UR7, RZ ;  /* 0x0000000726027c25 */ /* 0x001fe2000f8e02ff */
[----:B------:R-:W-:-:S03]  /*0270*/  @P1 MOV R22, R14 ;  /* 0x0000000e00161202 */ /* 0x000fc60000000f00 */
[----:B------:R-:W-:Y:S01]  /*0280*/  @P1 IMAD R20, R5, R19, R15 ;  /* 0x0000001305141224 */ /* 0x000fe200078e020f */
[----:B-1----:R-:W-:Y:S06]  /*0290*/  @P1 BRA `(.L_x_1459) ;  /* 0x0000000000441947 */ /* 0x002fec0003800000 */
[----:B------:R-:W0:Y:S02]  /*02a0*/  LDCU UR8, c[0x0][0x444] ;  /* 0x00008880ff0877ac */ /* 0x000e240008000800 */
[----:B0-----:R-:W-:Y:S02]  /*02b0*/  USHF.R.S32.HI UR6, URZ, 0x1f, UR8 ;  /* 0x0000001fff067899 */ /* 0x001fe40008011408 */
[----:B------:R-:W-:-:S04]  /*02c0*/  IMAD.WIDE.U32 R8, R12, UR8, RZ ;  /* 0x000000080c087c25 */ /* 0x000fc8000f8e00ff */
[----:B------:R-:W-:Y:S01]  /*02d0*/  IMAD R7, R12, UR6, RZ ;  /* 0x000000060c077c24 */ /* 0x000fe2000f8e02ff */
[----:B------:R-:W-:Y:S01]  /*02e0*/  USHF.R.S32.HI UR6, URZ, 0x1f, UR7 ;  /* 0x0000001fff067899 */ /* 0x000fe20008011407 */
[----:B------:R-:W-:-:S04]  /*02f0*/  IMAD.WIDE.U32 R14, R8, R38, RZ ;  /* 0x00000026080e7225 */ /* 0x000fc800078e00ff */
[----:B------:R-:W-:Y:S01]  /*0300*/  IMAD.IADD R9, R9, 0x1, R7 ;  /* 0x0000000109097824 */ /* 0x000fe200078e0207 */
[----:B------:R-:W-:-:S03]  /*0310*/  SHF.R.S32.HI R7, RZ, 0x1f, R38 ;  /* 0x0000001fff077819 */ /* 0x000fc60000011426 */
[----:B------:R-:W-:-:S04]  /*0320*/  IMAD R9, R9, R38, RZ ;  /* 0x0000002609097224 */ /* 0x000fc800078e02ff */
[----:B------:R-:W-:Y:S02]  /*0330*/  IMAD R7, R7, R8, R9 ;  /* 0x0000000807077224 */ /* 0x000fe400078e0209 */
[----:B------:R-:W-:-:S04]  /*0340*/  IMAD.WIDE.U32 R8, R14, UR7, RZ ;  /* 0x000000070e087c25 */ /* 0x000fc8000f8e00ff */
[----:B------:R-:W-:Y:S01]  /*0350*/  IMAD.IADD R7, R15, 0x1, R7 ;  /* 0x000000010f077824 */ /* 0x000fe200078e0207 */
[----:B------:R-:W-:-:S03]  /*0360*/  MOV R11, R8 ;  /* 0x00000008000b7202 */ /* 0x000fc60000000f00 */
[----:B------:R-:W-:-:S04]  /*0370*/  IMAD R7, R7, UR7, RZ ;  /* 0x0000000707077c24 */ /* 0x000fc8000f8e02ff */
[----:B------:R-:W-:-:S04]  /*0380*/  IMAD R7, R14, UR6, R7 ;  /* 0x000000060e077c24 */ /* 0x000fc8000f8e0207 */
[----:B------:R-:W-:Y:S01]  /*0390*/  IMAD.IADD R13, R9, 0x1, R7 ;  /* 0x00000001090d7824 */ /* 0x000fe200078e0207 */
[----:B------:R-:W-:Y:S06]  /*03a0*/  BRA `(.L_x_1460) ;  /* 0x0000000000107947 */ /* 0x000fec0003800000 */
.L_x_1459:
[----:B------:R-:W-:-:S04]  /*03b0*/  IMAD.WIDE.U32 R8, R2, R5, RZ ;  /* 0x0000000502087225 */ /* 0x000fc800078e00ff */
[----:B------:R-:W-:Y:S01]  /*03c0*/  IMAD R13, R3, R5, RZ ;  /* 0x00000005030d7224 */ /* 0x000fe200078e02ff */
[----:B------:R-:W-:-:S03]  /*03d0*/  MOV R11, R8 ;  /* 0x00000008000b7202 */ /* 0x000fc60000000f00 */
[----:B------:R-:W-:-:S07]  /*03e0*/  IMAD.IADD R13, R9, 0x1, R13 ;  /* 0x00000001090d7824 */ /* 0x000fce00078e020d */
.L_x_1460:
[----:B------:R-:W0:Y:S01]  /*03f0*/  LDCU.U8 UR6, c[0x0][0x548] ;  /* 0x0000a900ff0677ac */ /* 0x000e220008000000 */
[----:B------:R-:W-:-:S05]  /*0400*/  IMAD.SHL.U32 R14, R12, 0x80, RZ ;  /* 0x000000800c0e7824 */ /* 0x000fca00078e00ff */
[----:B------:R-:W-:-:S04]  /*0410*/  SEL R8, R14, RZ, P0 ;  /* 0x000000ff0e087207 */ /* 0x000fc80000000000 */
[----:B------:R-:W-:-:S04]  /*0420*/  IADD3 R7, P0, PT, R21, R8, RZ ;  /* 0x0000000815077210 */ /* 0x000fc80007f1e0ff */
[----:B------:R-:W-:Y:S01]  /*0430*/  IADD3.X R9, PT, PT, RZ, RZ, RZ, P0, !PT ;  /* 0x000000ffff097210 */ /* 0x000fe200007fe4ff */
[----:B0-----:R-:W-:-:S04]  /*0440*/  UISETP.NE.AND UP0, UPT, UR6, URZ, UPT ;  /* 0x000000ff0600728c */ /* 0x001fc8000bf05270 */
[-C--:B------:R-:W-:Y:S02]  /*0450*/  IMAD R15, R9, R2.reuse, RZ ;  /* 0x00000002090f7224 */ /* 0x080fe400078e02ff */
[----:B------:R-:W-:-:S04]  /*0460*/  IMAD.WIDE.U32 R8, R7, R2, RZ ;  /* 0x0000000207087225 */ /* 0x000fc800078e00ff */
[----:B------:R-:W-:Y:S02]  /*0470*/  IMAD R15, R3, R7, R15 ;  /* 0x00000007030f7224 */ /* 0x000fe400078e020f */
[----:B------:R-:W-:Y:S02]  /*0480*/  IMAD R3, R23, UR7, RZ ;  /* 0x0000000717037c24 */ /* 0x000fe4000f8e02ff */
[----:B------:R-:W-:Y:S01]  /*0490*/  IMAD.IADD R16, R9, 0x1, R15 ;  /* 0x0000000109107824 */ /* 0x000fe200078e020f */
[----:B------:R-:W-:Y:S06]  /*04a0*/  BRA.U !UP0, `(.L_x_1461) ;  /* 0x0000000108247547 */ /* 0x000fec000b800000 */
[----:B------:R-:W0:Y:S01]  /*04b0*/  LDC R15, c[0x0][0x444] ;  /* 0x00011100ff0f7b82 */ /* 0x000e220000000800 */
[----:B------:R-:W-:-:S07]  /*04c0*/  ISETP.NE.AND P0, PT, R5, -0x1, PT ;  /* 0xffffffff0500780c */ /* 0x000fce0003f05270 */
[----:B------:R-:W1:Y:S08]  /*04d0*/  LDC R2, c[0x0][0x430] ;  /* 0x00010c00ff027b82 */ /* 0x000e700000000800 */
[----:B------:R-:W1:Y:S01]  /*04e0*/  LDC R7, c[0x0][0x454] ;  /* 0x00011500ff077b82 */ /* 0x000e620000000800 */
[----:B0-----:R-:W-:-:S04]  /*04f0*/  @!P0 IMAD R5, R12, R15, RZ ;  /* 0x0000000f0c058224 */ /* 0x001fc800078e02ff */
[----:B------:R-:W-:Y:S01]  /*0500*/  IMAD.IADD R5, R14, 0x1, R5 ;  /* 0x000000010e057824 */ /* 0x000fe200078e0205 */
[----:B-1----:R-:W-:-:S05]  /*0510*/  LEA R2, R2, R7, 0x7 ;  /* 0x0000000702027211 */ /* 0x002fca00078e38ff */
[----:B------:R-:W-:Y:S01]  /*0520*/  IMAD R39, R2, R23, R5 ;  /* 0x0000001702277224 */ /* 0x000fe200078e0205 */
[----:B------:R-:W-:Y:S06]  /*0530*/  BRA `(.L_x_1462) ;  /* 0x00000000000c7947 */ /* 0x000fec0003800000 */
.L_x_1461:
[----:B------:R-:W0:Y:S01]  /*0540*/  LDC R39, c[0x0][0x444] ;  /* 0x00011100ff277b82 */ /* 0x000e220000000800 */
[----:B------:R-:W-:-:S04]  /*0550*/  IMAD R12, R12, R38, R23 ;  /* 0x000000260c0c7224 */ /* 0x000fc800078e0217 */
[----:B0-----:R-:W-:-:S07]  /*0560*/  IMAD R39, R12, R39, RZ ;  /* 0x000000270c277224 */ /* 0x001fce00078e02ff */
.L_x_1462:
[----:B------:R-:W0:Y:S01]  /*0570*/  S2R R41, SR_TID.X ;  /* 0x0000000000297919 */ /* 0x000e220000002100 */
[----:B------:R-:W1:Y:S01]  /*0580*/  LDCU.128 UR12, c[0x0][0x590] ;  /* 0x0000b200ff0c77ac */ /* 0x000e620008000c00 */
[----:B------:R-:W-:Y:S01]  /*0590*/  IMAD R38, R38, UR7, RZ ;  /* 0x0000000726267c24 */ /* 0x000fe2000f8e02ff */
[----:B------:R-:W-:Y:S01]  /*05a0*/  IADD3 R12, P0, P1, R8, R11, R3 ;  /* 0x0000000b080c7210 */ /* 0x000fe2000791e003 */
[----:B------:R-:W-:Y:S01]  /*05b0*/  IMAD.IADD R11, R6, 0x1, -R21 ;  /* 0x00000001060b7824 */ /* 0x000fe200078e0a15 */
[----:B------:R-:W2:Y:S01]  /*05c0*/  LDCU.64 UR8, c[0x0][0x570] ;  /* 0x0000ae00ff0877ac */ /* 0x000ea20008000a00 */
[----:B------:R-:W-:Y:S01]  /*05d0*/  BSSY.RECONVERGENT B0, `(.L_x_1463) ;  /* 0x000002c000007945 */ /* 0x000fe20003800200 */
[----:B------:R-:W3:Y:S01]  /*05e0*/  LDCU.64 UR10, c[0x0][0x408] ;  /* 0x00008100ff0a77ac */ /* 0x000ee20008000a00 */
[C---:B0-----:R-:W-:Y:S01]  /*05f0*/  SHF.L.U32 R7, R41.reuse, 0x2, RZ ;  /* 0x0000000229077819 */ /* 0x041fe200000006ff */
[----:B------:R-:W-:Y:S01]  /*0600*/  IMAD.SHL.U32 R2, R41, 0x8, RZ ;  /* 0x0000000829027824 */ /* 0x000fe200078e00ff */
[----:B------:R-:W-:-:S02]  /*0610*/  SHF.R.U32.HI R5, RZ, 0x4, R41 ;  /* 0x00000004ff057819 */ /* 0x000fc40000011629 */
[----:B------:R-:W-:Y:S02]  /*0620*/  LOP3.LUT R7, R7, 0x3c, RZ, 0xc0, !PT ;  /* 0x0000003c07077812 */ /* 0x000fe400078ec0ff */
[----:B------:R-:W-:Y:S02]  /*0630*/  LOP3.LUT R2, R2, 0x38, RZ, 0xc0, !PT ;  /* 0x0000003802027812 */ /* 0x000fe400078ec0ff */
[----:B------:R-:W-:Y:S01]  /*0640*/  SHF.R.U32.HI R40, RZ, 0x3, R41 ;  /* 0x00000003ff287819 */ /* 0x000fe20000011629 */
[----:B------:R-:W-:Y:S01]  /*0650*/  IMAD R5, R38, R5, R7 ;  /* 0x0000000526057224 */ /* 0x000fe200078e0207 */
[----:B------:R-:W-:Y:S01]  /*0660*/  SHF.R.S32.HI R7, RZ, 0x1f, R3 ;  /* 0x0000001fff077819 */ /* 0x000fe20000011403 */
[----:B------:R-:W-:Y:S01]  /*0670*/  HFMA2 R3, -RZ, RZ, 0, 0 ;  /* 0x00000000ff037431 */ /* 0x000fe200000001ff */
[----:B------:R-:W-:Y:S02]  /*0680*/  IADD3 R6, PT, PT, R40, 0x20, RZ ;  /* 0x0000002028067810 */ /* 0x000fe40007ffe0ff */
[----:B------:R-:W-:Y:S01]  /*0690*/  IADD3.X R14, PT, PT, R16, R13, R7, P0, P1 ;  /* 0x0000000d100e7210 */ /* 0x000fe200007e2407 */
[----:B-1----:R-:W-:Y:S01]  /*06a0*/  IMAD.WIDE.U32 R8, R21, UR12, R2 ;  /* 0x0000000c15087c25 */ /* 0x002fe2000f8e0002 */
[----:B------:R-:W-:-:S02]  /*06b0*/  ISETP.GE.AND P1, PT, R40, R11, PT ;  /* 0x0000000b2800720c */ /* 0x000fc40003f26270 */
[----:B------:R-:W-:Y:S01]  /*06c0*/  IADD3 R7, P0, PT, R5, R12, RZ ;  /* 0x0000000c05077210 */ /* 0x000fe20007f1e0ff */
[----:B------:R-:W-:Y:S01]  /*06d0*/  IMAD R9, R21, UR13, R9 ;  /* 0x0000000d15097c24 */ /* 0x000fe2000f8e0209 */
[----:B------:R-:W-:Y:S02]  /*06e0*/  IADD3 R24, P3, PT, R10, R8, RZ ;  /* 0x000000080a187210 */ /* 0x000fe40007f7e0ff */
[----:B------:R-:W-:Y:S02]  /*06f0*/  CS2R R12, SRZ ;  /* 0x00000000000c7805 */ /* 0x000fe4000001ff00 */
[----:B------:R-:W-:Y:S02]  /*0700*/  LEA.HI.X.SX32 R8, R5, R14, 0x1, P0 ;  /* 0x0000000e05087211 */ /* 0x000fe400000f0eff */
[----:B------:R-:W-:Y:S02]  /*0710*/  CS2R R14, SRZ ;  /* 0x00000000000e7805 */ /* 0x000fe4000001ff00 */
[----:B--2---:R-:W-:Y:S01]  /*0720*/  LEA R36, P2, R7, UR8, 0x2 ;  /* 0x0000000807247c11 */ /* 0x004fe2000f8410ff */
[----:B------:R-:W-:Y:S01]  /*0730*/  IMAD.X R25, R4, 0x1, R9, P3 ;  /* 0x0000000104197824 */ /* 0x000fe200018e0609 */
[----:B------:R-:W-:-:S02]  /*0740*/  ISETP.GE.AND P0, PT, R6, R11, PT ;  /* 0x0000000b0600720c */ /* 0x000fc40003f06270 */
[----:B------:R-:W-:Y:S02]  /*0750*/  CS2R R4, SRZ ;  /* 0x0000000000047805 */ /* 0x000fe4000001ff00 */
[----:B------:R-:W-:Y:S01]  /*0760*/  LEA.HI.X R37, R7, UR9, R8, 0x2, P2 ;  /* 0x0000000907257c11 */ /* 0x000fe200090f1408 */
[C---:B------:R-:W-:Y:S01]  /*0770*/  IMAD.WIDE.U32 R24, R23.reuse, UR14, R24 ;  /* 0x0000000e17187c25 */ /* 0x040fe2000f8e0018 */
[----:B------:R-:W-:Y:S02]  /*0780*/  CS2R R6, SRZ ;  /* 0x0000000000067805 */ /* 0x000fe4000001ff00 */
[----:B------:R-:W-:Y:S02]  /*0790*/  CS2R R8, SRZ ;  /* 0x0000000000087805 */ /* 0x000fe4000001ff00 */
[----:B------:R-:W-:Y:S01]  /*07a0*/  CS2R R10, SRZ ;  /* 0x00000000000a7805 */ /* 0x000fe2000001ff00 */
[----:B------:R-:W-:Y:S01]  /*07b0*/  IMAD R27, R23, UR15, R25 ;  /* 0x0000000f171b7c24 */ /* 0x000fe2000f8e0219 */
[----:B------:R-:W-:Y:S01]  /*07c0*/  LOP3.LUT R46, R2, 0x40, RZ, 0xfc, !PT ;  /* 0x00000040022e7812 */ /* 0x000fe200078efcff */
[----:B---3--:R-:W-:Y:S06]  /*07d0*/  @P1 BRA `(.L_x_1464) ;  /* 0x00000000002c1947 */ /* 0x008fec0003800000 */
[----:B------:R-:W0:Y:S01]  /*07e0*/  LDCU UR6, c[0x0][0x440] ;  /* 0x00008800ff0677ac */ /* 0x000e220008000800 */
[----:B------:R-:W-:Y:S01]  /*07f0*/  MOV R26, R24 ;  /* 0x00000018001a7202 */ /* 0x000fe20000000f00 */
[----:B------:R-:W1:Y:S04]  /*0800*/  LDCU.64 UR8, c[0x0][0x550] ;  /* 0x0000aa00ff0877ac */ /* 0x000e680008000a00 */
[----:B------:R-:W-:-:S04]  /*0810*/  IMAD.WIDE.U32 R16, R40, UR12, R26 ;  /* 0x0000000c28107c25 */ /* 0x000fc8000f8e001a */
[----:B------:R-:W-:Y:S01]  /*0820*/  IMAD R17, R40, UR13, R17 ;  /* 0x0000000d28117c24 */ /* 0x000fe2000f8e0211 */
[----:B0-----:R-:W-:Y:S02]  /*0830*/  ISETP.GE.AND P2, PT, R2, UR6, PT ;  /* 0x0000000602007c0c */ /* 0x001fe4000bf46270 */
[----:B------:R-:W-:Y:S02]  /*0840*/  ISETP.GE.AND P3, PT, R46, UR6, PT ;  /* 0x000000062e007c0c */ /* 0x000fe4000bf66270 */
[----:B-1----:R-:W-:-:S04]  /*0850*/  LEA R18, P4, R16, UR8, 0x1 ;  /* 0x0000000810127c11 */ /* 0x002fc8000f8808ff */
[----:B------:R-:W-:-:S05]  /*0860*/  LEA.HI.X R19, R16, UR9, R17, 0x1, P4 ;  /* 0x0000000910137c11 */ /* 0x000fca000a0f0c11 */
[----:B------:R0:W5:Y:S04]  /*0870*/  @!P2 LDG.E.128 R4, desc[UR4][R18.64] ;  /* 0x000000041204a981 */ /* 0x000168000c1e1d00 */
[----:B------:R0:W5:Y:S02]  /*0880*/  @!P3 LDG.E.128 R8, desc[UR4][R18.64+0x80] ;  /* 0x000080041208b981 */ /* 0x000164000c1e1d00 */
.L_x_1464:
[----:B------:R-:W-:Y:S05]  /*0890*/  BSYNC.RECONVERGENT B0 ;  /* 0x0000000000007941 */ /* 0x000fea0003800200 */
.L_x_1463:
[----:B------:R-:W-:Y:S01]  /*08a0*/  BSSY.RECONVERGENT B0, `(.L_x_1465) ;  /* 0x0000013000007945 */ /* 0x000fe20003800200 */
[----:B------:R-:W-:Y:S02]  /*08b0*/  CS2R R16, SRZ ;  /* 0x0000000000107805 */ /* 0x000fe4000001ff00 */
[----:B0-----:R-:W-:Y:S01]  /*08c0*/  CS2R R18, SRZ ;  /* 0x0000000000127805 */ /* 0x001fe2000001ff00 */
[----:B------:R-:W-:Y:S06]  /*08d0*/  @P0 BRA `(.L_x_1466) ;  /* 0x00000000003c0947 */ /* 0x000fec0003800000 */
[----:B------:R-:W0:Y:S01]  /*08e0*/  LDCU UR6, c[0x0][0x440] ;  /* 0x00008800ff0677ac */ /* 0x000e220008000800 */
[----:B------:R-:W-:Y:S01]  /*08f0*/  IADD3 R29, P2, PT, R40, 0x20, RZ ;  /* 0x00000020281d7810 */ /* 0x000fe20007f5e0ff */
[----:B------:R-:W1:Y:S04]  /*0900*/  LDCU.64 UR8, c[0x0][0x550] ;  /* 0x0000aa00ff0877ac */ /* 0x000e680008000a00 */
[----:B------:R-:W-:-:S04]  /*0910*/  IMAD.X R25, RZ, RZ, RZ, P2 ;  /* 0x000000ffff197224 */ /* 0x000fc800010e06ff */
[----:B------:R-:W-:Y:S01]  /*0920*/  IMAD R26, R25, UR12, RZ ;  /* 0x0000000c191a7c24 */ /* 0x000fe2000f8e02ff */
[----:B------:R-:W-:-:S03]  /*0930*/  MOV R25, R27 ;  /* 0x0000001b00197202 */ /* 0x000fc60000000f00 */
[----:B------:R-:W-:Y:S01]  /*0940*/  IMAD.WIDE.U32 R24, R29, UR12, R24 ;  /* 0x0000000c1d187c25 */ /* 0x000fe2000f8e0018 */
[----:B0-----:R-:W-:-:S03]  /*0950*/  ISETP.GE.AND P3, PT, R2, UR6, PT ;  /* 0x0000000602007c0c */ /* 0x001fc6000bf66270 */
[----:B------:R-:W-:Y:S01]  /*0960*/  IMAD R29, R29, UR13, R26 ;  /* 0x0000000d1d1d7c24 */ /* 0x000fe2000f8e021a */
[----:B------:R-:W-:Y:S02]  /*0970*/  ISETP.GE.AND P4, PT, R46, UR6, PT ;  /* 0x000000062e007c0c */ /* 0x000fe4000bf86270 */
[----:B-1----:R-:W-:Y:S01]  /*0980*/  LEA R26, P2, R24, UR8, 0x1 ;  /* 0x00000008181a7c11 */ /* 0x002fe2000f8408ff */
[----:B------:R-:W-:-:S05]  /*0990*/  IMAD.IADD R25, R25, 0x1, R29 ;  /* 0x0000000119197824 */ /* 0x000fca00078e021d */
[----:B------:R-:W-:-:S05]  /*09a0*/  LEA.HI.X R27, R24, UR9, R25, 0x1, P2 ;  /* 0x00000009181b7c11 */ /* 0x000fca00090f0c19 */
[----:B------:R0:W5:Y:S04]  /*09b0*/  @!P3 LDG.E.128 R12, desc[UR4][R26.64] ;  /* 0x000000041a0cb981 */ /* 0x000168000c1e1d00 */
[----:B------:R0:W5:Y:S02]  /*09c0*/  @!P4 LDG.E.128 R16, desc[UR4][R26.64+0x80] ;  /* 0x000080041a10c981 */ /* 0x000164000c1e1d00 */
.L_x_1466:
[----:B------:R-:W-:Y:S05]  /*09d0*/  BSYNC.RECONVERGENT B0 ;  /* 0x0000000000007941 */ /* 0x000fea0003800200 */
.L_x_1465:
[----:B------:R-:W1:Y:S01]  /*09e0*/  LDCU.64 UR6, c[0x0][0x410] ;  /* 0x00008200ff0677ac */ /* 0x000e620008000a00 */
[C---:B------:R-:W-:Y:S01]  /*09f0*/  IMAD.WIDE.U32 R24, R21.reuse, UR10, R2 ;  /* 0x0000000a15187c25 */ /* 0x040fe2000f8e0002 */
[----:B------:R-:W-:Y:S01]  /*0a00*/  BSSY.RECONVERGENT B0, `(.L_x_1467) ;  /* 0x0000016000007945 */ /* 0x000fe20003800200 */
[----:B0-----:R-:W-:Y:S02]  /*0a10*/  CS2R R26, SRZ ;  /* 0x00000000001a7805 */ /* 0x001fe4000001ff00 */
[----:B------:R-:W-:Y:S01]  /*0a20*/  IMAD R21, R21, UR11, R25 ;  /* 0x0000000b15157c24 */ /* 0x000fe2000f8e0219 */
[----:B------:R-:W-:Y:S02]  /*0a30*/  IADD3 R42, P2, PT, R22, R24, RZ ;  /* 0x00000018162a7210 */ /* 0x000fe40007f5e0ff */
[----:B------:R-:W-:Y:S02]  /*0a40*/  CS2R R24, SRZ ;  /* 0x0000000000187805 */ /* 0x000fe4000001ff00 */
[----:B------:R-:W-:-:S02]  /*0a50*/  IADD3.X R43, PT, PT, R20, R21, RZ, P2, !PT ;  /* 0x00000015142b7210 */ /* 0x000fc400017fe4ff */
[----:B------:R-:W-:Y:S01]  /*0a60*/  CS2R R20, SRZ ;  /* 0x0000000000147805 */ /* 0x000fe2000001ff00 */
[----:B-1----:R-:W-:-:S04]  /*0a70*/  IMAD.WIDE.U32 R42, R23, UR6, R42 ;  /* 0x00000006172a7c25 */ /* 0x002fc8000f8e002a */
[----:B------:R-:W-:Y:S01]  /*0a80*/  IMAD R45, R23, UR7, R43 ;  /* 0x00000007172d7c24 */ /* 0x000fe2000f8e022b */
[----:B------:R-:W-:Y:S01]  /*0a90*/  CS2R R22, SRZ ;  /* 0x0000000000167805 */ /* 0x000fe2000001ff00 */
[----:B------:R-:W-:Y:S06]  /*0aa0*/  @P1 BRA `(.L_x_1468) ;  /* 0x00000000002c1947 */ /* 0x000fec0003800000 */
[----:B------:R-:W0:Y:S01]  /*0ab0*/  LDCU UR8, c[0x0][0x440] ;  /* 0x00008800ff0877ac */ /* 0x000e220008000800 */
[----:B------:R-:W-:Y:S01]  /*0ac0*/  IMAD.MOV.U32 R44, RZ, RZ, R42 ;  /* 0x000000ffff2c7224 */ /* 0x000fe200078e002a */
[----:B------:R-:W1:Y:S03]  /*0ad0*/  LDCU.64 UR6, c[0x0][0x3f0] ;  /* 0x00007e00ff0677ac */ /* 0x000e660008000a00 */
        /* <DEDUP_REMOVED lines=8> */
.L_x_1468:
[----:B------:R-:W-:Y:S05]  /*0b60*/  BSYNC.RECONVERGENT B0 ;  /* 0x0000000000007941 */ /* 0x000fea0003800200 */
.L_x_1467:
[----:B------:R-:W-:Y:S01]  /*0b70*/  BSSY.RECONVERGENT B0, `(.L_x_1469) ;  /* 0x0000016000007945 */ /* 0x000fe20003800200 */
[----:B------:R-:W-:Y:S02]  /*0b80*/  CS2R R28, SRZ ;  /* 0x00000000001c7805 */ /* 0x000fe4000001ff00 */
[----:B0-----:R-:W-:Y:S02]  /*0b90*/  CS2R R30, SRZ ;  /* 0x00000000001e7805 */ /* 0x001fe4000001ff00 */
[----:B------:R-:W-:Y:S02]  /*0ba0*/  CS2R R32, SRZ ;  /* 0x0000000000207805 */ /* 0x000fe4000001ff00 */
[----:B------:R-:W-:Y:S01]  /*0bb0*/  CS2R R34, SRZ ;  /* 0x0000000000227805 */ /* 0x000fe2000001ff00 */
[----:B------:R-:W-:Y:S06]  /*0bc0*/  @P0 BRA `(.L_x_1470) ;  /* 0x0000000000400947 */ /* 0x000fec0003800000 */
[----:B------:R-:W0:Y:S01]  /*0bd0*/  LDCU UR6, c[0x0][0x440] ;  /* 0x00008800ff0677ac */ /* 0x000e220008000800 */
[----:B------:R-:W-:Y:S01]  /*0be0*/  IADD3 R43, P0, PT, R40, 0x20, RZ ;  /* 0x00000020282b7810 */ /* 0x000fe20007f1e0ff */
[----:B------:R-:W-:Y:S01]  /*0bf0*/  IMAD.MOV.U32 R3, RZ, RZ, R45 ;  /* 0x000000ffff037224 */ /* 0x000fe200078e002d */
[----:B------:R-:W1:Y:S02]  /*0c00*/  LDCU.64 UR8, c[0x0][0x3f0] ;  /* 0x00007e00ff0877ac */ /* 0x000e640008000a00 */
[----:B------:R-:W-:-:S05]  /*0c10*/  IADD3.X R40, PT, PT, RZ, RZ, RZ, P0, !PT ;  /* 0x000000ffff287210 */ /* 0x000fca00007fe4ff */
[----:B------:R-:W-:Y:S01]  /*0c20*/  IMAD R40, R40, UR10, RZ ;  /* 0x0000000a28287c24 */ /* 0x000fe2000f8e02ff */
[----:B0-----:R-:W-:Y:S02]  /*0c30*/  ISETP.GE.AND P1, PT, R2, UR6, PT ;  /* 0x0000000602007c0c */ /* 0x001fe4000bf26270 */
[----:B------:R-:W-:Y:S02]  /*0c40*/  MOV R2, R42 ;  /* 0x0000002a00027202 */ /* 0x000fe40000000f00 */
[----:B------:R-:W-:-:S03]  /*0c50*/  ISETP.GE.AND P2, PT, R46, UR6, PT ;  /* 0x000000062e007c0c */ /* 0x000fc6000bf46270 */
[----:B------:R-:W-:-:S04]  /*0c60*/  IMAD.WIDE.U32 R2, R43, UR10, R2 ;  /* 0x0000000a2b027c25 */ /* 0x000fc8000f8e0002 */
[----:B------:R-:W-:Y:S01]  /*0c70*/  IMAD R43, R43, UR11, R40 ;  /* 0x0000000b2b2b7c24 */ /* 0x000fe2000f8e0228 */
[----:B-1----:R-:W-:-:S03]  /*0c80*/  LEA R42, P0, R2, UR8, 0x1 ;  /* 0x00000008022a7c11 */ /* 0x002fc6000f8008ff */
[----:B------:R-:W-:-:S05]  /*0c90*/  IMAD.IADD R3, R3, 0x1, R43 ;  /* 0x0000000103037824 */ /* 0x000fca00078e022b */
[----:B------:R-:W-:-:S05]  /*0ca0*/  LEA.HI.X R43, R2, UR9, R3, 0x1, P0 ;  /* 0x00000009022b7c11 */ /* 0x000fca00080f0c03 */
[----:B------:R0:W5:Y:S04]  /*0cb0*/  @!P1 LDG.E.128 R28, desc[UR4][R42.64] ;  /* 0x000000042a1c9981 */ /* 0x000168000c1e1d00 */
[----:B------:R0:W5:Y:S02]  /*0cc0*/  @!P2 LDG.E.128 R32, desc[UR4][R42.64+0x80] ;  /* 0x000080042a20a981 */ /* 0x000164000c1e1d00 */
.L_x_1470:
[----:B------:R-:W-:Y:S05]  /*0cd0*/  BSYNC.RECONVERGENT B0 ;  /* 0x0000000000007941 */ /* 0x000fea0003800200 */
.L_x_1469:
[----:B-----5:R-:W-:Y:S01]  /*0ce0*/  LOP3.LUT R40, R28, 0xffff0000, RZ, 0xc0, !PT ;  /* 0xffff00001c287812 */ /* 0x020fe200078ec0ff */
[----:B------:R-:W1:Y:S01]  /*0cf0*/  LDCU.64 UR6, c[0x0][0x5e8] ;  /* 0x0000bd00ff0677ac */ /* 0x000e620008000a00 */
[----:B------:R-:W-:Y:S01]  /*0d00*/  LOP3.LUT R45, R12, 0xffff0000, RZ, 0xc0, !PT ;  /* 0xffff00000c2d7812 */ /* 0x000fe200078ec0ff */
[----:B------:R-:W-:Y:S01]  /*0d10*/  IMAD R39, R0, 0x40, R39 ;  /* 0x0000004000277824 */ /* 0x000fe200078e0227 */
[----:B------:R-:W-:Y:S01]  /*0d20*/  LOP3.LUT R2, R4, 0xffff0000, RZ, 0xc0, !PT ;  /* 0xffff000004027812 */ /* 0x000fe200078ec0ff */
[----:B------:R-:W2:Y:S01]  /*0d30*/  LDCU UR8, c[0x0][0x4f4] ;  /* 0x00009e80ff0877ac */ /* 0x000ea20008000800 */
[----:B------:R-:W-:Y:S01]  /*0d40*/  LOP3.LUT R3, R20, 0xffff0000, RZ, 0xc0, !PT ;  /* 0xffff000014037812 */ /* 0x000fe200078ec0ff */
[----:B------:R-:W-:Y:S01]  /*0d50*/  FMUL.FTZ R47, R40, R45 ;  /* 0x0000002d282f7220 */ /* 0x000fe20000410000 */
[----:B------:R-:W-:Y:S01]  /*0d60*/  SHF.L.U32 R28, R28, 0x10, RZ ;  /* 0x000000101c1c7819 */ /* 0x000fe200000006ff */
[----:B------:R-:W-:Y:S01]  /*0d70*/  IMAD.U32 R45, R12, 0x10000, RZ ;  /* 0x000100000c2d7824 */ /* 0x000fe200078e00ff */
[----:B------:R-:W-:Y:S01]  /*0d80*/  SHF.L.U32 R4, R4, 0x10, RZ ;  /* 0x0000001004047819 */ /* 0x000fe200000006ff */
[----:B0-----:R-:W-:Y:S01]  /*0d90*/  FMUL.FTZ R43, R2, R3 ;  /* 0x00000003022b7220 */ /* 0x001fe20000410000 */
[----:B------:R-:W-:-:S02]  /*0da0*/  IMAD.U32 R3, R20, 0x10000, RZ ;  /* 0x0001000014037824 */ /* 0x000fc400078e00ff */
[----:B------:R-:W-:Y:S01]  /*0db0*/  FFMA.FTZ R28, R28, R45, R47 ;  /* 0x0000002d1c1c7223 */ /* 0x000fe2000001002f */
[----:B------:R-:W-:Y:S01]  /*0dc0*/  SHF.L.U32 R45, R29, 0x10, RZ ;  /* 0x000000101d2d7819 */ /* 0x000fe200000006ff */
[----:B------:R-:W-:Y:S01]  /*0dd0*/  FFMA.FTZ R43, R4, R3, R43 ;  /* 0x00000003042b7223 */ /* 0x000fe2000001002b */
[----:B------:R-:W-:Y:S01]  /*0de0*/  IMAD.U32 R4, R13, 0x10000, RZ ;  /* 0x000100000d047824 */ /* 0x000fe200078e00ff */
        /* <DEDUP_REMOVED lines=24> */
[----:B------:R-:W-:Y:S01]  /*0f70*/  LOP3.LUT R14, R14, 0xffff0000, RZ, 0xc0, !PT ;  /* 0xffff00000e0e7812 */ /* 0x000fe200078ec0ff */
[----:B------:R-:W-:Y:S01]  /*0f80*/  IMAD.U32 R5, R9, 0x10000, RZ ;  /* 0x0001000009057824 */ /* 0x000fe200078e00ff */
[----:B------:R-:W-:Y:S01]  /*0f90*/  SHF.L.U32 R29, R31, 0x10, RZ ;  /* 0x000000101f1d7819 */ /* 0x000fe200000006ff */
        /* <DEDUP_REMOVED lines=8> */
[----:B------:R-:W-:Y:S01]  /*1020*/  FFMA.FTZ R23, R7, R12, R2 ;  /* 0x0000000c07177223 */ /* 0x000fe20000010002 */
[C---:B------:R-:W-:Y:S01]  /*1030*/  SHF.L.U32 R15, R24.reuse, 0x10, RZ ;  /* 0x00000010180f7819 */ /* 0x040fe200000006ff */
[C---:B------:R-:W-:Y:S01]  /*1040*/  IMAD.U32 R14, R25.reuse, 0x10000, RZ ;  /* 0x00010000190e7824 */ /* 0x040fe200078e00ff */
[----:B------:R-:W-:Y:S01]  /*1050*/  LOP3.LUT R20, R25, 0xffff0000, RZ, 0xc0, !PT ;  /* 0xffff000019147812 */ /* 0x000fe200078ec0ff */
[----:B------:R-:W-:Y:S01]  /*1060*/  FFMA.FTZ R22, R31, R28, R22 ;  /* 0x0000001c1f167223 */ /* 0x000fe20000010016 */
[----:B------:R-:W-:Y:S01]  /*1070*/  LOP3.LUT R21, R24, 0xffff0000, RZ, 0xc0, !PT ;  /* 0xffff000018157812 */ /* 0x000fe200078ec0ff */
[----:B------:R-:W-:Y:S01]  /*1080*/  IMAD.U32 R24, R16, 0x10000, RZ ;  /* 0x0001000010187824 */ /* 0x000fe200078e00ff */
[----:B------:R-:W-:Y:S01]  /*1090*/  SHF.L.U32 R25, R32, 0x10, RZ ;  /* 0x0000001020197819 */ /* 0x000fe200000006ff */
[----:B------:R-:W-:Y:S01]  /*10a0*/  FFMA.FTZ R15, R6, R15, R23 ;  /* 0x0000000f060f7223 */ /* 0x000fe20000010017 */
[----:B------:R-:W-:Y:S01]  /*10b0*/  LOP3.LUT R8, R8, 0xffff0000, RZ, 0xc0, !PT ;  /* 0xffff000008087812 */ /* 0x000fe200078ec0ff */
[----:B------:R-:W-:Y:S01]  /*10c0*/  IMAD.U32 R6, R17, 0x10000, RZ ;  /* 0x0001000011067824 */ /* 0x000fe200078e00ff */
        /* <DEDUP_REMOVED lines=8> */
[----:B------:R-:W-:Y:S01]  /*1150*/  FFMA.FTZ R8, R5, R14, R8 ;  /* 0x0000000e05087223 */ /* 0x000fe20000010008 */
[----:B------:R-:W-:-:S02]  /*1160*/  LOP3.LUT R33, R33, 0xffff0000, RZ, 0xc0, !PT ;  /* 0xffff000021217812 */ /* 0x000fc400078ec0ff */
[----:B------:R-:W-:Y:S01]  /*1170*/  LOP3.LUT R17, R17, 0xffff0000, RZ, 0xc0, !PT ;  /* 0xffff000011117812 */ /* 0x000fe200078ec0ff */
[----:B------:R-:W-:Y:S01]  /*1180*/  FFMA.FTZ R6, R15, R6, R16 ;  /* 0x000000060f067223 */ /* 0x000fe20000010010 */
[----:B------:R-:W-:Y:S01]  /*1190*/  SHF.L.U32 R3, R10, 0x10, RZ ;  /* 0x000000100a037819 */ /* 0x000fe200000006ff */
        /* <DEDUP_REMOVED lines=14> */
[----:B------:R-:W0:Y:S01]  /*1280*/  S2R R12, SR_TID.X ;  /* 0x00000000000c7919 */ /* 0x000e220000002100 */
        /* <DEDUP_REMOVED lines=8> */
[----:B------:R-:W-:Y:S01]  /*1310*/  LOP3.LUT P0, RZ, R41, 0x7, RZ, 0xc0, !PT ;  /* 0x0000000729ff7812 */ /* 0x000fe2000780c0ff */
[----:B------:R-:W-:-:S04]  /*1320*/  IMAD.WIDE R8, R38, 0x80, RZ ;  /* 0x0000008026087825 */ /* 0x000fc800078e02ff */
[----:B------:R-:W-:Y:S01]  /*1330*/  FFMA.FTZ R19, R10, R19, R5 ;  /* 0x000000130a137223 */ /* 0x000fe20000010005 */
[----:B------:R-:W3:Y:S01]  /*1340*/  SHFL.BFLY PT, R3, R2, 0x4, 0x1f ;  /* 0x0c801f0002037f89 */ /* 0x000ee200000e0000 */
[----:B------:R-:W-:-:S03]  /*1350*/  SHF.L.U32 R5, R38, 0x2, RZ ;  /* 0x0000000226057819 */ /* 0x000fc600000006ff */
[----:B------:R-:W4:Y:S01]  /*1360*/  SHFL.BFLY PT, R4, R19, 0x4, 0x1f ;  /* 0x0c801f0013047f89 */ /* 0x000f2200000e0000 */
[----:B0-----:R-:W-:Y:S02]  /*1370*/  SHF.R.U32.HI R0, RZ, 0x3, R12 ;  /* 0x00000003ff007819 */ /* 0x001fe4000001160c */
[----:B------:R-:W-:Y:S02]  /*1380*/  LOP3.LUT R13, R12, 0x7, RZ, 0xc0, !PT ;  /* 0x000000070c0d7812 */ /* 0x000fe400078ec0ff */
[----:B------:R-:W-:Y:S01]  /*1390*/  IADD3 R0, P1, PT, R0, R39, RZ ;  /* 0x0000002700007210 */ /* 0x000fe20007f3e0ff */
[----:B---3--:R-:W-:-:S03]  /*13a0*/  FADD.FTZ R6, R2, R3 ;  /* 0x0000000302067221 */ /* 0x008fc60000010000 */
[----:B------:R-:W-:Y:S01]  /*13b0*/  LEA.HI.X.SX32 R39, R39, RZ, 0x1, P1 ;  /* 0x000000ff27277211 */ /* 0x000fe200008f0eff */
[----:B----4-:R-:W-:Y:S01]  /*13c0*/  FADD.FTZ R7, R19, R4 ;  /* 0x0000000413077221 */ /* 0x010fe20000010000 */
[----:B------:R-:W0:Y:S01]  /*13d0*/  SHFL.BFLY PT, R3, R6, 0x2, 0x1f ;  /* 0x0c401f0006037f89 */ /* 0x000e2200000e0000 */
[C---:B-1----:R-:W-:Y:S02]  /*13e0*/  LEA R12, P2, R0.reuse, UR6, 0x2 ;  /* 0x00000006000c7c11 */ /* 0x042fe4000f8410ff */
[----:B------:R-:W-:Y:S01]  /*13f0*/  ISETP.NE.AND P1, PT, R13, RZ, PT ;  /* 0x000000ff0d00720c */ /* 0x000fe20003f25270 */
[----:B------:R-:W1:Y:S01]  /*1400*/  SHFL.BFLY PT, R4, R7, 0x2, 0x1f ;  /* 0x0c401f0007047f89 */ /* 0x000e6200000e0000 */
[----:B------:R-:W-:Y:S01]  /*1410*/  LEA.HI.X R13, R0, UR7, R39, 0x2, P2 ;  /* 0x00000007000d7c11 */ /* 0x000fe200090f1427 */
[----:B0-----:R-:W-:Y:S01]  /*1420*/  FADD.FTZ R10, R6, R3 ;  /* 0x00000003060a7221 */ /* 0x001fe20000010000 */
[----:B-1----:R-:W-:-:S04]  /*1430*/  FADD.FTZ R14, R7, R4 ;  /* 0x00000004070e7221 */ /* 0x002fc80000010000 */
[----:B------:R-:W0:Y:S01]  /*1440*/  SHFL.BFLY PT, R11, R10, 0x1, 0x1f ;  /* 0x0c201f000a0b7f89 */ /* 0x000e2200000e0000 */
[----:B------:R-:W-:-:S03]  /*1450*/  IMAD.WIDE R4, R5, 0x10, R36 ;  /* 0x0000001005047825 */ /* 0x000fc600078e0224 */
[----:B------:R-:W1:Y:S01]  /*1460*/  SHFL.BFLY PT, R15, R14, 0x1, 0x1f ;  /* 0x0c201f000e0f7f89 */ /* 0x000e6200000e0000 */
[----:B------:R-:W-:-:S04]  /*1470*/  IMAD.WIDE R2, R38, 0x40, R4 ;  /* 0x0000004026027825 */ /* 0x000fc800078e0204 */
[----:B------:R-:W-:-:S03]  /*1480*/  IMAD.WIDE R6, R38, 0x40, R2 ;  /* 0x0000004026067825 */ /* 0x000fc600078e0202 */
[----:B------:R-:W-:-:S04]  /*1490*/  IADD3 R8, P3, PT, R6, -R8, RZ ;  /* 0x8000000806087210 */ /* 0x000fc80007f7e0ff */
[----:B------:R-:W-:Y:S01]  /*14a0*/  IADD3.X R9, PT, PT, R7, ~R9, RZ, P3, !PT ;  /* 0x8000000907097210 */ /* 0x000fe20001ffe4ff */
[----:B0-----:R-:W-:Y:S02]  /*14b0*/  FADD.FTZ R0, R10, R11 ;  /* 0x0000000b0a007221 */ /* 0x001fe40000010000 */
[----:B------:R-:W-:-:S04]  /*14c0*/  IMAD.WIDE R10, R38, 0x40, R8 ;  /* 0x00000040260a7825 */ /* 0x000fc800078e0208 */
[----:B-1----:R-:W-:Y:S01]  /*14d0*/  FADD.FTZ R14, R14, R15 ;  /* 0x0000000f0e0e7221 */ /* 0x002fe20000010000 */
[----:B--2---:R-:W-:-:S03]  /*14e0*/  @!P0 FMUL.FTZ R15, R0, UR8 ;  /* 0x00000008000f8c20 */ /* 0x004fc60008410000 */
[----:B------:R-:W-:Y:S01]  /*14f0*/  FMUL.FTZ R17, R14, UR8 ;  /* 0x000000080e117c20 */ /* 0x000fe20008410000 */
[----:B------:R-:W-:Y:S01]  /*1500*/  IMAD.WIDE R38, R38, 0x40, R10 ;  /* 0x0000004026267825 */ /* 0x000fe200078e020a */
[----:B------:R-:W-:Y:S04]  /*1510*/  @!P0 STG.E desc[UR4][R12.64], R15 ;  /* 0x0000000f0c008986 */ /* 0x000fe8000c101904 */
[----:B------:R-:W-:Y:S04]  /*1520*/  @!P1 STG.E desc[UR4][R12.64+0x80], R17 ;  /* 0x000080110c009986 */ /* 0x000fe8000c101904 */
[----:B------:R-:W-:Y:S04]  /*1530*/  STG.E.128 desc[UR4][R36.64], RZ ;  /* 0x000000ff24007986 */ /* 0x000fe8000c101d04 */
[----:B------:R-:W-:Y:S04]  /*1540*/  STG.E.128 desc[UR4][R4.64], RZ ;  /* 0x000000ff04007986 */ /* 0x000fe8000c101d04 */
[----:B------:R-:W-:Y:S04]  /*1550*/  STG.E.128 desc[UR4][R2.64], RZ ;  /* 0x000000ff02007986 */ /* 0x000fe8000c101d04 */
[----:B------:R-:W-:Y:S04]  /*1560*/  STG.E.128 desc[UR4][R6.64], RZ ;  /* 0x000000ff06007986 */ /* 0x000fe8000c101d04 */
[----:B------:R-:W-:Y:S04]  /*1570*/  STG.E.128 desc[UR4][R36.64+0x100], RZ ;  /* 0x000100ff24007986 */ /* 0x000fe8000c101d04 */
[----:B------:R-:W-:Y:S04]  /*1580*/  STG.E.128 desc[UR4][R8.64+0x100], RZ ;  /* 0x000100ff08007986 */ /* 0x000fe8000c101d04 */
[----:B------:R-:W-:Y:S04]  /*1590*/  STG.E.128 desc[UR4][R10.64+0x100], RZ ;  /* 0x000100ff0a007986 */ /* 0x000fe8000c101d04 */
[----:B------:R-:W-:Y:S01]  /*15a0*/  STG.E.128 desc[UR4][R38.64+0x100], RZ ;  /* 0x000100ff26007986 */ /* 0x000fe2000c101d04 */
[----:B------:R-:W-:Y:S05]  /*15b0*/  EXIT ;  /* 0x000000000000794d */ /* 0x000fea0003800000 */
.L_x_1471:
        /* <DEDUP_REMOVED lines=12> */
.L_x_2441:


//--------------------- .text._ZN5flash27flash_bwd_convert_dq_kernelI23Flash_bwd_kernel_traitsILi128ELi64ELi128ELi8ELi2ELi4ELi2ELb0ELb0EN7cutlass10bfloat16_tE19Flash_kernel_traitsILi128ELi64ELi128ELi8ES3_EEEEvNS_16Flash_bwd_paramsEi --------------------------
	.section	.text._ZN5flash27flash_bwd_convert_dq_kernelI23Flash_bwd_kernel_traitsILi128ELi64ELi128ELi8ELi2ELi4ELi2ELb0ELb0EN7cutlass10bfloat16_tE19Flash_kernel_traitsILi128ELi64ELi128ELi8ES3_EEEEvNS_16Flash_bwd_paramsEi,"ax",@progbits
	.align	128
        .global         _ZN5flash27flash_bwd_convert_dq_kernelI23Flash_bwd_kernel_traitsILi128ELi64ELi128ELi8ELi2ELi4ELi2ELb0ELb0EN7cutlass10bfloat16_tE19Flash_kernel_traitsILi128ELi64ELi128ELi8ES3_EEEEvNS_16Flash_bwd_paramsEi
        .type           _ZN5flash27flash_bwd_convert_dq_kernelI23Flash_bwd_kernel_traitsILi128ELi64ELi128ELi8ELi2ELi4ELi2ELb0ELb0EN7cutlass10bfloat16_tE19Flash_kernel_traitsILi128ELi64ELi128ELi8ES3_EEEEvNS_16Flash_bwd_paramsEi,@function
        .size           _ZN5flash27flash_bwd_convert_dq_kernelI23Flash_bwd_kernel_traitsILi128ELi64ELi128ELi8ELi2ELi4ELi2ELb0ELb0EN7cutlass10bfloat16_tE19Flash_kernel_traitsILi128ELi64ELi128ELi8ES3_EEEEvNS_16Flash_bwd_paramsEi,(.L_x_2442 - _ZN5flash27flash_bwd_convert_dq_kernelI23Flash_bwd_kernel_traitsILi128ELi64ELi128ELi8ELi2ELi4ELi2ELb0ELb0EN7cutlass10bfloat16_tE19Flash_kernel_traitsILi128ELi64ELi128ELi8ES3_EEEEvNS_16Flash_bwd_paramsEi)
        .other          _ZN5flash27flash_bwd_convert_dq_kernelI23Flash_bwd_kernel_traitsILi128ELi64ELi128ELi8ELi2ELi4ELi2ELb0ELb0EN7cutlass10bfloat16_tE19Flash_kernel_traitsILi128ELi64ELi128ELi8ES3_EEEEvNS_16Flash_bwd_paramsEi,@"STO_CUDA_ENTRY STV_DEFAULT"
_ZN5flash27flash_bwd_convert_dq_kernelI23Flash_bwd_kernel_traitsILi128ELi64ELi128ELi8ELi2ELi4ELi2ELb0ELb0EN7cutlass10bfloat16_tE19Flash_kernel_traitsILi128ELi64ELi128ELi8ES3_EEEEvNS_16Flash_bwd_paramsEi:
.text._ZN5flash27flash_bwd_convert_dq_kernelI23Flash_bwd_kernel_traitsILi128ELi64ELi128ELi8ELi2ELi4ELi2ELb0ELb0EN7cutlass10bfloat16_tE19Flash_kernel_traitsILi128ELi64ELi128ELi8ES3_EEEEvNS_16Flash_bwd_paramsEi:
        /* <DEDUP_REMOVED lines=48> */
.L_x_1472:
[-C--:B------:R-:W-:Y:S02]  /*0300*/  IMAD R9, R3, R25.reuse, RZ ;  /* 0x0000001903097224 */ /* 0x080fe400078e02ff */
[----:B------:R-:W-:-:S04]  /*0310*/  IMAD.WIDE.U32 R24, R2, R25, RZ ;  /* 0x0000001902187225 */ /* 0x000fc800078e00ff */
[----:B------:R-:W-:-:S07]  /*0320*/  IMAD.IADD R22, R25, 0x1, R9 ;  /* 0x0000000119167824 */ /* 0x000fce00078e0209 */
.L_x_1473:
        /* <DEDUP_REMOVED lines=48> */
.L_x_1475:
        /* <DEDUP_REMOVED lines=80> */
.L_x_1474:
        /* <DEDUP_REMOVED lines=120> */
.L_x_1477:
[----:B------:R-:W-:Y:S05]  /*12b0*/  BSYNC.RECONVERGENT B0 ;  /* 0x0000000000007941 */ /* 0x000fea0003800200 */
.L_x_1476:
        /* <DEDUP_REMOVED lines=20> */
.L_x_1478:
        /* <DEDUP_REMOVED lines=16> */
.L_x_2442:


//--------------------- .text._ZN5flash44flash_bwd_dq_dk_dv_loop_seqk_parallel_kernelI23Flash_bwd_kernel_traitsILi128ELi64ELi128ELi8ELi2ELi4ELi2ELb0ELb0EN7cutlass10bfloat16_tE19Flash_kernel_traitsILi128ELi64ELi128ELi8ES3_EELb1ELb0ELb0ELb0ELb0ELb1ELb0EEEvNS_16Flash_bwd_paramsE --------------------------
	.section	.text._ZN5flash44flash_bwd_dq_dk_dv_loop_seqk_parallel_kernelI23Flash_bwd_kernel_traitsILi128ELi64ELi128ELi8ELi2ELi4ELi2ELb0ELb0EN7cutlass10bfloat16_tE19Flash_kernel_traitsILi128ELi64ELi128ELi8ES3_EELb1ELb0ELb0ELb0ELb0ELb1ELb0EEEvNS_16Flash_bwd_paramsE,"ax",@progbits
	.align	128
        .global         _ZN5flash44flash_bwd_dq_dk_dv_loop_seqk_parallel_kernelI23Flash_bwd_kernel_traitsILi128ELi64ELi128ELi8ELi2ELi4ELi2ELb0ELb0EN7cutlass10bfloat16_tE19Flash_kernel_traitsILi128ELi64ELi128ELi8ES3_EELb1ELb0ELb0ELb0ELb0ELb1ELb0EEEvNS_16Flash_bwd_paramsE
        .type           _ZN5flash44flash_bwd_dq_dk_dv_loop_seqk_parallel_kernelI23Flash_bwd_kernel_traitsILi128ELi64ELi128ELi8ELi2ELi4ELi2ELb0ELb0EN7cutlass10bfloat16_tE19Flash_kernel_traitsILi128ELi64ELi128ELi8ES3_EELb1ELb0ELb0ELb0ELb0ELb1ELb0EEEvNS_16Flash_bwd_paramsE,@function
        .size           _ZN5flash44flash_bwd_dq_dk_dv_loop_seqk_parallel_kernelI23Flash_bwd_kernel_traitsILi128ELi64ELi128ELi8ELi2ELi4ELi2ELb0ELb0EN7cutlass10bfloat16_tE19Flash_kernel_traitsILi128ELi64ELi128ELi8ES3_EELb1ELb0ELb0ELb0ELb0ELb1ELb0EEEvNS_16Flash_bwd_paramsE,(.L_x_2443 - _ZN5flash44flash_bwd_dq_dk_dv_loop_seqk_parallel_kernelI23Flash_bwd_kernel_traitsILi128ELi64ELi128ELi8ELi2ELi4ELi2ELb0ELb0EN7cutlass10bfloat16_tE19Flash_kernel_traitsILi128ELi64ELi128ELi8ES3_EELb1ELb0ELb0ELb0ELb0ELb1ELb0EEEvNS_16Flash_bwd_paramsE)
        .other          _ZN5flash44flash_bwd_dq_dk_dv_loop_seqk_parallel_kernelI23Flash_bwd_kernel_traitsILi128ELi64ELi128ELi8ELi2ELi4ELi2ELb0ELb0EN7cutlass10bfloat16_tE19Flash_kernel_traitsILi128ELi64ELi128ELi8ES3_EELb1ELb0ELb0ELb0ELb0ELb1ELb0EEEvNS_16Flash_bwd_paramsE,@"STO_CUDA_ENTRY STV_DEFAULT"
_ZN5flash44flash_bwd_dq_dk_dv_loop_seqk_parallel_kernelI23Flash_bwd_kernel_traitsILi128ELi64ELi128ELi8ELi2ELi4ELi2ELb0ELb0EN7cutlass10bfloat16_tE19Flash_kernel_traitsILi128ELi64ELi128ELi8ES3_EELb1ELb0ELb0ELb0ELb0ELb1ELb0EEEvNS_16Flash_bwd_paramsE:
.text._ZN5flash44flash_bwd_dq_dk_dv_loop_seqk_parallel_kernelI23Flash_bwd_kernel_traitsILi128ELi64ELi128ELi8ELi2ELi4ELi2ELb0ELb0EN7cutlass10bfloat16_tE19Flash_kernel_traitsILi128ELi64ELi128ELi8ES3_EELb1ELb0ELb0ELb0ELb0ELb1ELb0EEEvNS_16Flash_bwd_paramsE:
        /* <DEDUP_REMOVED lines=48> */
.L_x_1532:
        /* <DEDUP_REMOVED lines=52> */
.L_x_1479:
        /* <DEDUP_REMOVED lines=33> */
.L_x_1481:
[----:B------:R-:W1:Y:S01]  /*0850*/  LDCU.64 UR14, c[0x0][0x3b8] ;  /* 0x00007700ff0e77ac */ /* 0x000e620008000a00 */
[----:B------:R-:W-:-:S04]  /*0860*/  UIADD3 UR8, UPT, UPT, UR35, UR40, URZ ;  /* 0x0000002823087290 */ /* 0x000fc8000fffe0ff */
[----:B-1----:R-:W-:Y:S02]  /*0870*/  UIMAD.WIDE.U32 UR44, UR8, UR14, URZ ;  /* 0x0000000e082c72a5 */ /* 0x002fe4000f8e00ff */
[----:B------:R-:W-:-:S04]  /*0880*/  UIMAD UR8, UR8, UR15, URZ ;  /* 0x0000000f080872a4 */ /* 0x000fc8000f8e02ff */
[----:B------:R-:W-:-:S06]  /*0890*/  UIADD3 UR8, UPT, UPT, UR45, UR8, URZ ;  /* 0x000000082d087290 */ /* 0x000fcc000fffe0ff */
[----:B------:R-:W-:Y:S02]  /*08a0*/  MOV R22, UR8 ;  /* 0x0000000800167c02 */ /* 0x000fe40008000f00 */
.L_x_1482:
        /* <DEDUP_REMOVED lines=44> */
.L_x_1483:
[----:B------:R-:W1:Y:S01]  /*0b70*/  LDCU.64 UR12, c[0x0][0x3c0] ;  /* 0x00007800ff0c77ac */ /* 0x000e620008000a00 */
[----:B------:R-:W-:-:S04]  /*0b80*/  UIADD3 UR8, UPT, UPT, UR35, UR40, URZ ;  /* 0x0000002823087290 */ /* 0x000fc8000fffe0ff */
[----:B-1----:R-:W-:Y:S02]  /*0b90*/  UIMAD.WIDE.U32 UR10, UR8, UR12, URZ ;  /* 0x0000000c080a72a5 */ /* 0x002fe4000f8e00ff */
[----:B------:R-:W-:-:S04]  /*0ba0*/  UIMAD UR8, UR8, UR13, URZ ;  /* 0x0000000d080872a4 */ /* 0x000fc8000f8e02ff */
[----:B------:R-:W-:Y:S01]  /*0bb0*/  UIADD3 UR8, UPT, UPT, UR11, UR8, URZ ;  /* 0x000000080b087290 */ /* 0x000fe2000fffe0ff */
[----:B------:R-:W-:-:S05]  /*0bc0*/  UMOV UR46, UR10 ;  /* 0x0000000a002e7c82 */ /* 0x000fca0008000000 */
[----:B------:R-:W-:-:S07]  /*0bd0*/  MOV R18, UR8 ;  /* 0x0000000800127c02 */ /* 0x000fce0008000f00 */
.L_x_1484:
        /* <DEDUP_REMOVED lines=28> */
.L_x_1485:
[----:B------:R-:W-:Y:S02]  /*0da0*/  UIMAD.WIDE.U32 UR10, UR62, UR16, URZ ;  /* 0x000000103e0a72a5 */ /* 0x000fe4000f8e00ff */
[----:B------:R-:W-:-:S04]  /*0db0*/  UIMAD UR8, UR63, UR16, URZ ;  /* 0x000000103f0872a4 */ /* 0x000fc8000f8e02ff */
[----:B------:R-:W-:-:S12]  /*0dc0*/  UIADD3 UR8, UPT, UPT, UR11, UR8, URZ ;  /* 0x000000080b087290 */ /* 0x000fd8000fffe0ff */
.L_x_1486:
        /* <DEDUP_REMOVED lines=20> */
.L_x_1487:
[----:B------:R-:W1:Y:S01]  /*0f10*/  LDCU UR55, c[0x0][0x434] ;  /* 0x00008680ff3777ac */ /* 0x000e620008000800 */
[----:B------:R-:W-:-:S04]  /*0f20*/  UIMAD UR9, UR24, UR45, UR23 ;  /* 0x0000002d180972a4 */ /* 0x000fc8000f8e0217 */
[----:B-1----:R-:W-:Y:S02]  /*0f30*/  UIMAD UR55, UR9, UR55, URZ ;  /* 0x00000037093772a4 */ /* 0x002fe4000f8e02ff */
.L_x_1488:
        /* <DEDUP_REMOVED lines=11> */
.L_x_1489:
[----:B------:R-:W1:Y:S01]  /*0ff0*/  LDCU UR54, c[0x0][0x444] ;  /* 0x00008880ff3677ac */ /* 0x000e620008000800 */
[----:B------:R-:W-:-:S04]  /*1000*/  UIMAD UR9, UR24, UR45, UR23 ;  /* 0x0000002d180972a4 */ /* 0x000fc8000f8e0217 */
[----:B-1----:R-:W-:-:S12]  /*1010*/  UIMAD UR54, UR9, UR54, URZ ;  /* 0x00000036093672a4 */ /* 0x002fd8000f8e02ff */
.L_x_1490:
[----:B------:R-:W1:Y:S01]  /*1020*/  S2R R42, SR_TID.X ;  /* 0x00000000002a7919 */ /* 0x000e620000002100 */
[----:B------:R-:W-:Y:S01]  /*1030*/  USHF.R.S32.HI UR9, URZ, 0x1f, UR53 ;  /* 0x0000001fff097899 */ /* 0x000fe20008011435 */
[----:B------:R-:W2:Y:S01]  /*1040*/  LDC.64 R14, c[0x0][0x3b0] ;  /* 0x0000ec00ff0e7b82 */ /* 0x000ea20000000a00 */
[----:B------:R-:W-:Y:S01]  /*1050*/  UIADD3 UR53, UP1, UP0, UR60, UR10, UR53 ;  /* 0x0000000a3c357290 */ /* 0x000fe2000f83e035 */
[----:B------:R-:W-:Y:S01]  /*1060*/  IMAD.MOV.U32 R13, RZ, RZ, RZ ;  /* 0x000000ffff0d7224 */ /* 0x000fe200078e00ff */
[----:B------:R-:W-:Y:S01]  /*1070*/  ISETP.NE.AND P6, PT, RZ, UR56, PT ;  /* 0x00000038ff007c0c */ /* 0x000fe2000bfc5270 */
[----:B------:R-:W-:Y:S01]  /*1080*/  ULEA UR54, UR48, UR54, 0x6 ;  /* 0x0000003630367291 */ /* 0x000fe2000f8e30ff */
[----:B------:R-:W-:Y:S01]  /*1090*/  BSSY.RECONVERGENT B1, `(.L_x_1480) ;  /* 0x0000927000017945 */ /* 0x000fe20003800200 */
[----:B------:R-:W-:Y:S02]  /*10a0*/  UIADD3.X UR52, UPT, UPT, UR52, UR8, UR9, UP1, UP0 ;  /* 0x0000000834347290 */ /* 0x000fe40008fe0409 */
[----:B------:R-:W3:Y:S01]  /*10b0*/  LDC.64 R8, c[0x0][0x5f8] ;  /* 0x00017e00ff087b82 */ /* 0x000ee20000000a00 */
[----:B------:R-:W-:Y:S01]  /*10c0*/  UISETP.GT.AND UP0, UPT, UR43, URZ, UPT ;  /* 0x000000ff2b00728c */ /* 0x000fe2000bf04270 */
[----:B------:R-:W4:Y:S01]  /*10d0*/  LDCU.128 UR8, c[0x0][0x590] ;  /* 0x0000b200ff0877ac */ /* 0x000f220008000c00 */
[----:B------:R-:W-:Y:S01]  /*10e0*/  ULEA UR55, UR48, UR55, 0x6 ;  /* 0x0000003730377291 */ /* 0x000fe2000f8e30ff */
[----:B--2---:R-:W-:Y:S01]  /*10f0*/  IMAD R6, R14, UR51, RZ ;  /* 0x000000330e067c24 */ /* 0x004fe2000f8e02ff */
[----:B----4-:R-:W-:Y:S01]  /*1100*/  UIMAD UR16, UR51, UR8, URZ ;  /* 0x00000008331072a4 */ /* 0x010fe2000f8e02ff */
[C---:B-1----:R-:W-:Y:S01]  /*1110*/  IMAD.SHL.U32 R43, R42.reuse, 0x8, RZ ;  /* 0x000000082a2b7824 */ /* 0x042fe200078e00ff */
[--C-:B------:R-:W-:Y:S01]  /*1120*/  SHF.R.U32.HI R41, RZ, 0x3, R42.reuse ;  /* 0x00000003ff297819 */ /* 0x100fe2000001162a */
[----:B------:R-:W-:Y:S01]  /*1130*/  IMAD.U32 R0, RZ, RZ, UR8 ;  /* 0x00000008ff007e24 */ /* 0x000fe2000f8e00ff */
[----:B------:R-:W-:Y:S01]  /*1140*/  UIMAD UR16, UR49, UR9, UR16 ;  /* 0x00000009311072a4 */ /* 0x000fe2000f8e0210 */
[----:B------:R-:W-:Y:S01]  /*1150*/  LOP3.LUT R244, R42, 0x1f, RZ, 0xc0, !PT ;  /* 0x0000001f2af47812 */ /* 0x000fe200078ec0ff */
[----:B------:R-:W-:Y:S01]  /*1160*/  UIMAD UR51, UR45, UR57, URZ ;  /* 0x000000392d3372a4 */ /* 0x000fe2000f8e02ff */
[----:B------:R-:W-:Y:S01]  /*1170*/  LOP3.LUT R12, R43, 0x38, RZ, 0xc0, !PT ;  /* 0x000000382b0c7812 */ /* 0x000fe200078ec0ff */
[----:B------:R-:W1:Y:S01]  /*1180*/  LDCU.64 UR56, c[0x0][0x420] ;  /* 0x00008400ff3877ac */ /* 0x000e620008000a00 */
[----:B------:R-:W-:-:S02]  /*1190*/  SHF.R.U32.HI R238, RZ, 0x5, R42 ;  /* 0x00000005ffee7819 */ /* 0x000fc4000001162a */
[----:B------:R-:W-:Y:S01]  /*11a0*/  IADD3 R2, P0, PT, R12, UR58, RZ ;  /* 0x0000003a0c027c10 */ /* 0x000fe2000ff1e0ff */
[----:B------:R-:W-:Y:S01]  /*11b0*/  IMAD.WIDE.U32 R4, R14, UR49, R12 ;  /* 0x000000310e047c25 */ /* 0x000fe2000f8e000c */
[----:B------:R-:W2:Y:S03]  /*11c0*/  LDCU.64 UR58, c[0x0][0x5e8] ;  /* 0x0000bd00ff3a77ac */ /* 0x000ea60008000a00 */
[----:B------:R-:W-:Y:S02]  /*11d0*/  IMAD.X R3, RZ, RZ, UR17, P0 ;  /* 0x00000011ff037e24 */ /* 0x000fe400080e06ff */
[----:B------:R-:W-:-:S04]  /*11e0*/  IMAD.WIDE.U32 R2, R0, UR49, R2 ;  /* 0x0000003100027c25 */ /* 0x000fc8000f8e0002 */
[----:B------:R-:W-:Y:S01]  /*11f0*/  IMAD.U32 R0, RZ, RZ, UR10 ;  /* 0x0000000aff007e24 */ /* 0x000fe2000f8e00ff */
[----:B------:R-:W-:Y:S01]  /*1200*/  IADD3 R3, PT, PT, R3, UR16, RZ ;  /* 0x0000001003037c10 */ /* 0x000fe2000fffe0ff */
[----:B------:R-:W4:Y:S02]  /*1210*/  LDCU.64 UR16, c[0x0][0x3c8] ;  /* 0x00007900ff1077ac */ /* 0x000f240008000a00 */
[----:B------:R-:W-:Y:S01]  /*1220*/  IMAD.WIDE.U32 R2, R0, UR23, R2 ;  /* 0x0000001700027c25 */ /* 0x000fe2000f8e0002 */
[----:B--2---:R-:W-:-:S03]  /*1230*/  UIMAD.WIDE UR58, UR54, 0x4, UR58 ;  /* 0x00000004363a78a5 */ /* 0x004fc6000f8e023a */
[----:B------:R-:W-:Y:S01]  /*1240*/  IMAD.U32 R0, RZ, RZ, UR11 ;  /* 0x0000000bff007e24 */ /* 0x000fe2000f8e00ff */
[----:B------:R-:W2:Y:S03]  /*1250*/  LDCU.64 UR10, c[0x0][0x550] ;  /* 0x0000aa00ff0a77ac */ /* 0x000ea60008000a00 */
[----:B------:R-:W-:Y:S02]  /*1260*/  IMAD R3, R0, UR23, R3 ;  /* 0x0000001700037c24 */ /* 0x000fe4000f8e0203 */
[----:B------:R-:W-:Y:S01]  /*1270*/  IMAD R0, R15, UR49, R6 ;  /* 0x000000310f007c24 */ /* 0x000fe2000f8e0206 */
[----:B------:R-:W-:Y:S01]  /*1280*/  IADD3 R6, P0, PT, R4, UR50, RZ ;  /* 0x0000003204067c10 */ /* 0x000fe2000ff1e0ff */
[----:B------:R-:W-:Y:S01]  /*1290*/  IMAD.WIDE.U32 R2, R41, UR8, R2 ;  /* 0x0000000829027c25 */ /* 0x000fe2000f8e0002 */
[----:B------:R-:W-:Y:S02]  /*12a0*/  USHF.L.U32 UR49, UR8, 0x5, URZ ;  /* 0x0000000508317899 */ /* 0x000fe400080006ff */
[----:B------:R-:W-:Y:S01]  /*12b0*/  IADD3.X R7, PT, PT, R5, UR47, R0, P0, !PT ;  /* 0x0000002f05077c10 */ /* 0x000fe200087fe400 */
[----:B------:R-:W-:Y:S01]  /*12c0*/  IMAD R11, R41, UR9, R3 ;  /* 0x00000009290b7c24 */ /* 0x000fe2000f8e0203 */
[----:B----4-:R-:W-:Y:S01]  /*12d0*/  MOV R0, UR16 ;  /* 0x0000001000007c02 */ /* 0x010fe20008000f00 */
[----:B---3--:R-:W-:Y:S01]  /*12e0*/  IMAD.WIDE.U32 R4, R8, UR21, RZ ;  /* 0x0000001508047c25 */ /* 0x008fe2000f8e00ff */
[----:B------:R-:W-:Y:S01]  /*12f0*/  USHF.L.U64.HI UR47, UR8, 0x5, UR9 ;  /* 0x00000005082f7899 */ /* 0x000fe20008010209 */
[----:B------:R-:W3:Y:S02]  /*1300*/  LDCU.64 UR8, c[0x0][0x380] ;  /* 0x00007000ff0877ac */ /* 0x000ee40008000a00 */
[----:B------:R-:W-:Y:S01]  /*1310*/  IMAD.U32 R3, RZ, RZ, UR17 ;  /* 0x00000011ff037e24 */ /* 0x000fe2000f8e00ff */
[----:B------:R-:W-:Y:S01]  /*1320*/  SEL R4, R4, RZ, P6 ;  /* 0x000000ff04047207 */ /* 0x000fe20003000000 */
[----:B------:R-:W-:Y:S01]  /*1330*/  IMAD.WIDE.U32 R6, R0, UR23, R6 ;  /* 0x0000001700067c25 */ /* 0x000fe2000f8e0006 */
[----:B------:R-:W4:Y:S01]  /*1340*/  LDCU.64 UR16, c[0x0][0x570] ;  /* 0x0000ae00ff1077ac */ /* 0x000f220008000a00 */
[----:B--2---:R-:W-:-:S02]  /*1350*/  LEA R242, P2, R2, UR10, 0x1 ;  /* 0x0000000a02f27c11 */ /* 0x004fc4000f8408ff */
[----:B------:R-:W-:Y:S01]  /*1360*/  IMAD R0, R238, UR51, R244 ;  /* 0x00000033ee007c24 */ /* 0x000fe2000f8e02f4 */
[----:B------:R-:W-:Y:S01]  /*1370*/  USHF.L.U32 UR50, UR51, 0x6, URZ ;  /* 0x0000000633327899 */ /* 0x000fe200080006ff */
[----:B------:R-:W-:Y:S01]  /*1380*/  IMAD R8, R9, UR21, R5 ;  /* 0x0000001509087c24 */ /* 0x000fe2000f8e0205 */
[----:B------:R-:W-:Y:S01]  /*1390*/  LEA.HI.X R241, R2, UR11, R11, 0x1, P2 ;  /* 0x0000000b02f17c11 */ /* 0x000fe200090f0c0b */
[----:B------:R-:W-:Y:S01]  /*13a0*/  IMAD R3, R3, UR23, R7 ;  /* 0x0000001703037c24 */ /* 0x000fe2000f8e0207 */
[----:B------:R-:W-:Y:S01]  /*13b0*/  IADD3 R9, P1, P0, R0, UR53, R4 ;  /* 0x0000003500097c10 */ /* 0x000fe2000f83e004 */
[----:B------:R-:W-:Y:S01]  /*13c0*/  IMAD.MOV.U32 R2, RZ, RZ, R6 ;  /* 0x000000ffff027224 */ /* 0x000fe200078e0006 */
[----:B------:R-:W-:Y:S02]  /*13d0*/  SHF.R.S32.HI R5, RZ, 0x1f, R0 ;  /* 0x0000001fff057819 */ /* 0x000fe40000011400 */
[----:B------:R-:W-:Y:S01]  /*13e0*/  SEL R0, R8, RZ, P6 ;  /* 0x000000ff08007207 */ /* 0x000fe20003000000 */
[----:B------:R-:W-:Y:S01]  /*13f0*/  IMAD.WIDE.U32 R2, R41, R14, R2 ;  /* 0x0000000e29027225 */ /* 0x000fe200078e0002 */
[----:B------:R-:W-:-:S02]  /*1400*/  MOV R4, UR50 ;  /* 0x0000003200047c02 */ /* 0x000fc40008000f00 */
[----:B------:R-:W-:Y:S01]  /*1410*/  IADD3.X R5, PT, PT, R5, UR52, R0, P1, P0 ;  /* 0x0000003405057c10 */ /* 0x000fe20008fe0400 */
[----:B------:R-:W-:Y:S01]  /*1420*/  IMAD R3, R41, R15, R3 ;  /* 0x0000000f29037224 */ /* 0x000fe200078e0203 */
[----:B------:R-:W-:Y:S01]  /*1430*/  IADD3 R0, P0, PT, R9, UR50, RZ ;  /* 0x0000003209007c10 */ /* 0x000fe2000ff1e0ff */
[----:B-1----:R-:W-:Y:S01]  /*1440*/  UIMAD.WIDE UR52, UR55, 0x4, UR56 ;  /* 0x00000004373478a5 */ /* 0x002fe2000f8e0238 */
[----:B---3--:R-:W-:Y:S02]  /*1450*/  LEA R240, P1, R2, UR8, 0x1 ;  /* 0x0000000802f07c11 */ /* 0x008fe4000f8208ff */
[----:B------:R-:W-:Y:S01]  /*1460*/  LEA.HI.X.SX32 R4, R4, R5, 0x1, P0 ;  /* 0x0000000504047211 */ /* 0x000fe200000f0eff */
[----:B------:R-:W-:Y:S01]  /*1470*/  VIADD R5, R41, 0x20 ;  /* 0x0000002029057836 */ /* 0x000fe20000000000 */
[----:B----4-:R-:W-:Y:S01]  /*1480*/  LEA R234, P0, R0, UR16, 0x2 ;  /* 0x0000001000ea7c11 */ /* 0x010fe2000f8010ff */
[----:B------:R-:W-:Y:S01]  /*1490*/  UMOV UR16, UR58 ;  /* 0x0000003a00107c82 */ /* 0x000fe20008000000 */
[----:B------:R-:W-:-:S02]  /*14a0*/  LEA.HI.X R239, R2, UR9, R3, 0x1, P1 ;  /* 0x0000000902ef7c11 */ /* 0x000fc400088f0c03 */
[----:B------:R-:W-:Y:S01]  /*14b0*/  LEA.HI.X R235, R0, UR17, R4, 0x2, P0 ;  /* 0x0000001100eb7c11 */ /* 0x000fe200080f1404 */
[C---:B------:R-:W-:Y:S01]  /*14c0*/  IMAD.SHL.U32 R0, R14.reuse, 0x20, RZ ;  /* 0x000000200e007824 */ /* 0x040fe200078e00ff */
[C---:B------:R-:W-:Y:S01]  /*14d0*/  IADD3 R20, P2, PT, R41.reuse, 0x40, RZ ;  /* 0x0000004029147810 */ /* 0x040fe20007f5e0ff */
[----:B------:R-:W-:Y:S01]  /*14e0*/  UMOV UR17, UR59 ;  /* 0x0000003b00117c82 */ /* 0x000fe20008000000 */
[C---:B------:R-:W-:Y:S02]  /*14f0*/  IADD3 R16, P0, PT, R41.reuse, 0x20, RZ ;  /* 0x0000002029107810 */ /* 0x040fe40007f1e0ff */
[C---:B------:R-:W-:Y:S01]  /*1500*/  IADD3 R28, P1, PT, R41.reuse, 0x60, RZ ;  /* 0x00000060291c7810 */ /* 0x040fe20007f3e0ff */
[----:B------:R-:W-:Y:S01]  /*1510*/  IMAD.X R21, RZ, RZ, RZ, P2 ;  /* 0x000000ffff157224 */ /* 0x000fe200010e06ff */
[----:B------:R-:W-:Y:S01]  /*1520*/  SHF.L.U64.HI R15, R14, 0x5, R15 ;  /* 0x000000050e0f7819 */ /* 0x000fe2000001020f */
[C---:B------:R-:W-:Y:S01]  /*1530*/  VIADD R14, R41.reuse, 0x60 ;  /* 0x00000060290e7836 */ /* 0x040fe20000000000 */
        /* <DEDUP_REMOVED lines=17> */
.L_x_1492:
[----:B------:R-:W1:Y:S01]  /*1650*/  LDCU.64 UR12, c[0x0][0x5c0] ;  /* 0x0000b800ff0c77ac */ /* 0x000e620008000a00 */
[----:B------:R-:W-:-:S04]  /*1660*/  UIADD3 UR8, UPT, UPT, UR35, UR40, URZ ;  /* 0x0000002823087290 */ /* 0x000fc8000fffe0ff */
[----:B-1----:R-:W-:Y:S02]  /*1670*/  UIMAD.WIDE.U32 UR16, UR8, UR12, URZ ;  /* 0x0000000c081072a5 */ /* 0x002fe4000f8e00ff */
[----:B------:R-:W-:-:S04]  /*1680*/  UIMAD UR8, UR8, UR13, URZ ;  /* 0x0000000d080872a4 */ /* 0x000fc8000f8e02ff */
[----:B------:R-:W-:-:S06]  /*1690*/  UIADD3 UR8, UPT, UPT, UR17, UR8, URZ ;  /* 0x0000000811087290 */ /* 0x000fcc000fffe0ff */
[----:B------:R-:W-:Y:S02]  /*16a0*/  MOV R0, UR8 ;  /* 0x0000000800007c02 */ /* 0x000fe40008000f00 */
.L_x_1493:
        /* <DEDUP_REMOVED lines=13> */
.L_x_1494:
[----:B------:R-:W1:Y:S01]  /*1780*/  LDCU.64 UR10, c[0x0][0x5c8] ;  /* 0x0000b900ff0a77ac */ /* 0x000e620008000a00 */
[----:B------:R-:W-:-:S04]  /*1790*/  UIADD3 UR35, UPT, UPT, UR35, UR40, URZ ;  /* 0x0000002823237290 */ /* 0x000fc8000fffe0ff */
[----:B-1----:R-:W-:Y:S02]  /*17a0*/  UIMAD.WIDE.U32 UR14, UR35, UR10, URZ ;  /* 0x0000000a230e72a5 */ /* 0x002fe4000f8e00ff */
[----:B------:R-:W-:-:S04]  /*17b0*/  UIMAD UR35, UR35, UR11, URZ ;  /* 0x0000000b232372a4 */ /* 0x000fc8000f8e02ff */
[----:B------:R-:W-:-:S06]  /*17c0*/  UIADD3 UR35, UPT, UPT, UR15, UR35, URZ ;  /* 0x000000230f237290 */ /* 0x000fcc000fffe0ff */
[----:B------:R-:W-:-:S07]  /*17d0*/  MOV R9, UR35 ;  /* 0x0000002300097c02 */ /* 0x000fce0008000f00 */
.L_x_1495:
        /* <DEDUP_REMOVED lines=27> */
.L_x_1497:
[----:B------:R-:W-:Y:S05]  /*1990*/  BSYNC.RECONVERGENT B0 ;  /* 0x0000000000007941 */ /* 0x000fea0003800200 */
.L_x_1496:
        /* <DEDUP_REMOVED lines=13> */
.L_x_1499:
[----:B------:R-:W-:Y:S05]  /*1a70*/  BSYNC.RECONVERGENT B0 ;  /* 0x0000000000007941 */ /* 0x000fea0003800200 */
.L_x_1498:
        /* <DEDUP_REMOVED lines=13> */
.L_x_1501:
[----:B------:R-:W-:Y:S05]  /*1b50*/  BSYNC.RECONVERGENT B0 ;  /* 0x0000000000007941 */ /* 0x000fea0003800200 */
.L_x_1500:
        /* <DEDUP_REMOVED lines=13> */
.L_x_1503:
[----:B------:R-:W-:Y:S05]  /*1c30*/  BSYNC.RECONVERGENT B0 ;  /* 0x0000000000007941 */ /* 0x000fea0003800200 */
.L_x_1502:
        /* <DEDUP_REMOVED lines=22> */
.L_x_1505:
[----:B------:R-:W-:Y:S05]  /*1da0*/  BSYNC.RECONVERGENT B0 ;  /* 0x0000000000007941 */ /* 0x000fea0003800200 */
.L_x_1504:
        /* <DEDUP_REMOVED lines=13> */
.L_x_1507:
[----:B------:R-:W-:Y:S05]  /*1e80*/  BSYNC.RECONVERGENT B0 ;  /* 0x0000000000007941 */ /* 0x000fea0003800200 */
.L_x_1506:
        /* <DEDUP_REMOVED lines=13> */
.L_x_1509:
[----:B------:R-:W-:Y:S05]  /*1f60*/  BSYNC.RECONVERGENT B0 ;  /* 0x0000000000007941 */ /* 0x000fea0003800200 */
.L_x_1508:
        /* <DEDUP_REMOVED lines=13> */
.L_x_1491:
[----:B------:R-:W-:Y:S01]  /*2040*/  UIMAD UR43, UR48, -0x40, UR43 ;  /* 0xffffffc0302b78a4 */ /* 0x000fe2000f8e022b */
[----:B------:R-:W-:Y:S01]  /*2050*/  IMAD.U32 R2, RZ, RZ, UR14 ;  /* 0x0000000eff027e24 */ /* 0x000fe2000f8e00ff */
[----:B------:R-:W-:Y:S01]  /*2060*/  UIMAD UR54, UR41, UR14, URZ ;  /* 0x0000000e293672a4 */ /* 0x000fe2000f8e02ff */
[----:B------:R-:W-:Y:S01]  /*2070*/  IMAD.U32 R8, RZ, RZ, UR49 ;  /* 0x00000031ff087e24 */ /* 0x000fe2000f8e00ff */
[----:B------:R-:W1:Y:S01]  /*2080*/  LDCU.64 UR10, c[0x0][0x3d0] ;  /* 0x00007a00ff0a77ac */ /* 0x000e620008000a00 */
[----:B------:R-:W-:Y:S01]  /*2090*/  IMAD.WIDE.U32 R2, R2, UR37, R12 ;  /* 0x0000002502027c25 */ /* 0x000fe2000f8e000c */
[----:B------:R-:W-:Y:S01]  /*20a0*/  ISETP.GE.AND P5, PT, R5, UR43, PT ;  /* 0x0000002b05007c0c */ /* 0x000fe2000bfa6270 */
[----:B------:R-:W-:Y:S01]  /*20b0*/  @P6 BAR.SYNC.DEFER_BLOCKING 0x0 ;  /* 0x0000000000006b1d */ /* 0x000fe20000010000 */
[----:B------:R-:W-:Y:S01]  /*20c0*/  UIMAD UR54, UR37, UR15, UR54 ;  /* 0x0000000f253672a4 */ /* 0x000fe2000f8e0236 */
[----:B------:R-:W-:Y:S01]  /*20d0*/  IMAD.U32 R7, RZ, RZ, UR49 ;  /* 0x00000031ff077e24 */ /* 0x000fe2000f8e00ff */
[----:B------:R-:W-:Y:S01]  /*20e0*/  IADD3 R2, P0, PT, R2, UR44, RZ ;  /* 0x0000002c02027c10 */ /* 0x000fe2000ff1e0ff */
[----:B------:R-:W-:Y:S01]  /*20f0*/  UIADD3 UR50, UPT, UPT, -UR37, UR34, URZ ;  /* 0x0000002225327290 */ /* 0x000fe2000fffe1ff */
[----:B------:R-:W-:Y:S01]  /*2100*/  IMAD.U32 R6, RZ, RZ, UR47 ;  /* 0x0000002fff067e24 */ /* 0x000fe2000f8e00ff */
[----:B------:R-:W2:Y:S01]  /*2110*/  LDCU.64 UR8, c[0x0][0x3d8] ;  /* 0x00007b00ff0877ac */ /* 0x000ea20008000a00 */
[----:B------:R-:W-:Y:S01]  /*2120*/  IADD3.X R3, PT, PT, R22, UR54, R3, P0, !PT ;  /* 0x0000003616037c10 */ /* 0x000fe200087fe403 */
[----:B------:R-:W-:Y:S01]  /*2130*/  IMAD.U32 R4, RZ, RZ, UR12 ;  /* 0x0000000cff047e24 */ /* 0x000fe2000f8e00ff */
[----:B------:R-:W-:Y:S01]  /*2140*/  ISETP.GE.AND P6, PT, R41, UR43, PT ;  /* 0x0000002b29007c0c */ /* 0x000fe2000bfc6270 */
[----:B------:R-:W-:Y:S01]  /*2150*/  UIMAD UR41, UR41, UR12, URZ ;  /* 0x0000000c292972a4 */ /* 0x000fe2000f8e02ff */
[----:B------:R-:W-:Y:S01]  /*2160*/  ISETP.GE.AND P3, PT, R5, UR50, PT ;  /* 0x0000003205007c0c */ /* 0x000fe2000bf66270 */
[----:B------:R-:W-:Y:S01]  /*2170*/  IMAD.WIDE.U32 R4, R4, UR37, R12 ;  /* 0x0000002504047c25 */ /* 0x000fe2000f8e000c */
[----:B------:R-:W-:Y:S01]  /*2180*/  @!P5 LEA R8, P1, R8, R242, 0x1 ;  /* 0x000000f20808d211 */ /* 0x000fe200078208ff */
[----:B------:R-:W-:Y:S01]  /*2190*/  UIMAD UR41, UR37, UR13, UR41 ;  /* 0x0000000d252972a4 */ /* 0x000fe2000f8e0229 */
[----:B------:R-:W-:Y:S01]  /*21a0*/  @!P5 LEA R22, P4, R0, R240, 0x1 ;  /* 0x000000f00016d211 */ /* 0x000fe200078808ff */
[----:B-1----:R-:W-:Y:S01]  /*21b0*/  IMAD.WIDE.U32 R2, R10, UR10, R2 ;  /* 0x0000000a0a027c25 */ /* 0x002fe2000f8e0002 */
[----:B------:R-:W-:Y:S01]  /*21c0*/  @!P5 LEA.HI.X R9, R7, R241, R6, 0x1, P1 ;  /* 0x000000f10709d211 */ /* 0x000fe200008f0c06 */
[----:B------:R-:W1:Y:S01]  /*21d0*/  S2R R218, SR_TID.X ;  /* 0x0000000000da7919 */ /* 0x000e620000002100 */
[----:B------:R-:W-:Y:S01]  /*21e0*/  @!P5 LEA.HI.X R23, R0, R239, R15, 0x1, P4 ;  /* 0x000000ef0017d211 */ /* 0x000fe200020f0c0f */
[----:B------:R-:W-:Y:S01]  /*21f0*/  IMAD R0, R19, UR10, RZ ;  /* 0x0000000a13007c24 */ /* 0x000fe2000f8e02ff */
[----:B------:R-:W-:Y:S01]  /*2200*/  LOP3.LUT R6, R43, 0x1f8, RZ, 0xc0, !PT ;  /* 0x000001f82b067812 */ /* 0x000fe200078ec0ff */
[----:B------:R-:W-:Y:S01]  /*2210*/  IMAD.MOV.U32 R248, RZ, RZ, 0x7f800000 ;  /* 0x7f800000fff87424 */ /* 0x000fe200078e00ff */
[----:B------:R-:W-:Y:S01]  /*2220*/  ISETP.GE.AND P4, PT, R41, UR50, PT ;  /* 0x0000003229007c0c */ /* 0x000fe2000bf86270 */
[----:B--2---:R-:W-:Y:S01]  /*2230*/  IMAD R7, R19, UR8, RZ ;  /* 0x0000000813077c24 */ /* 0x004fe2000f8e02ff */
[----:B------:R-:W-:Y:S01]  /*2240*/  LOP3.LUT R6, R6, 0x38, R42, 0x78, !PT ;  /* 0x0000003806067812 */ /* 0x000fe200078e782a */
[----:B------:R-:W2:Y:S01]  /*2250*/  @!P3 LDC.64 R32, c[0x0][0x388] ;  /* 0x0000e200ff20bb82 */ /* 0x000ea20000000a00 */
[----:B------:R-:W-:Y:S01]  /*2260*/  IADD3 R4, P0, PT, R4, UR46, RZ ;  /* 0x0000002e04047c10 */ /* 0x000fe2000ff1e0ff */
[----:B------:R-:W-:Y:S01]  /*2270*/  IMAD R12, R10, UR9, R7 ;  /* 0x000000090a0c7c24 */ /* 0x000fe2000f8e0207 */
[----:B------:R-:W-:Y:S01]  /*2280*/  LOP3.LUT R6, R6, 0x1e00, R43, 0xf8, !PT ;  /* 0x00001e0006067812 */ /* 0x000fe200078ef82b */
[----:B------:R-:W-:Y:S01]  /*2290*/  @!P6 IMAD.MOV.U32 R7, RZ, RZ, R241 ;  /* 0x000000ffff07e224 */ /* 0x000fe200078e00f1 */
[----:B------:R-:W-:Y:S01]  /*22a0*/  ISETP.GE.AND P2, PT, R11, UR50, PT ;  /* 0x000000320b007c0c */ /* 0x000fe2000bf46270 */
[----:B------:R-:W-:Y:S01]  /*22b0*/  IMAD R11, R10, UR11, R0 ;  /* 0x0000000b0a0b7c24 */ /* 0x000fe2000f8e0200 */
[----:B------:R-:W-:Y:S01]  /*22c0*/  ISETP.GE.AND P1, PT, R14, UR50, PT ;  /* 0x000000320e007c0c */ /* 0x000fe2000bf26270 */
[----:B------:R-:W-:Y:S01]  /*22d0*/  IMAD.MOV.U32 R247, RZ, RZ, 0x7f800000 ;  /* 0x7f800000fff77424 */ /* 0x000fe200078e00ff */
[----:B------:R-:W-:Y:S01]  /*22e0*/  IADD3.X R5, PT, PT, R18, UR41, R5, P0, !PT ;  /* 0x0000002912057c10 */ /* 0x000fe200087fe405 */
[----:B------:R-:W3:Y:S01]  /*22f0*/  @!P4 LDC.64 R34, c[0x0][0x388] ;  /* 0x0000e200ff22cb82 */ /* 0x000ee20000000a00 */
[----:B------:R-:W-:Y:S01]  /*2300*/  LEA R0, R6, UR25, 0x1 ;  /* 0x0000001906007c11 */ /* 0x000fe2000f8e08ff */
[----:B------:R-:W-:-:S02]  /*2310*/  @!P6 IMAD.MOV.U32 R6, RZ, RZ, R242 ;  /* 0x000000ffff06e224 */ /* 0x000fc400078e00f2 */
[----:B------:R-:W-:Y:S02]  /*2320*/  IMAD.MOV.U32 R246, RZ, RZ, 0x7f800000 ;  /* 0x7f800000fff67424 */ /* 0x000fe400078e00ff */
[----:B------:R-:W-:Y:S01]  /*2330*/  IMAD.MOV.U32 R243, RZ, RZ, 0x7f800000 ;  /* 0x7f800000fff37424 */ /* 0x000fe200078e00ff */
[----:B------:R-:W-:Y:S01]  /*2340*/  @!PT LDS RZ, [RZ] ;  /* 0x00000000fffff984 */ /* 0x000fe20000000800 */
[----:B------:R-:W-:Y:S01]  /*2350*/  @!PT LDS RZ, [RZ] ;  /* 0x00000000fffff984 */ /* 0x000fe20000000800 */
[----:B------:R-:W-:Y:S01]  /*2360*/  @!PT LDS RZ, [RZ] ;  /* 0x00000000fffff984 */ /* 0x000fe20000000800 */
[----:B------:R-:W-:Y:S01]  /*2370*/  @!P6 LDGSTS.E.BYPASS.LTC128B.128 [R0+0x8000], desc[UR32][R6.64] ;  /* 0x080000000600efae */ /* 0x000fe2000b981a20 */
[----:B------:R-:W-:Y:S01]  /*2380*/  IMAD.WIDE.U32 R4, R10, UR8, R4 ;  /* 0x000000080a047c25 */ /* 0x000fe2000f8e0004 */
[----:B------:R-:W-:Y:S01]  /*2390*/  ULOP3.LUT UR8, UR48, 0x80000001, URZ, 0xc0, !UPT ;  /* 0x8000000130087892 */ /* 0x000fe2000f8ec0ff */
[----:B------:R-:W4:Y:S01]  /*23a0*/  @!P2 LDC.64 R30, c[0x0][0x388] ;  /* 0x0000e200ff1eab82 */ /* 0x000f220000000a00 */
[----:B------:R2:W-:Y:S01]  /*23b0*/  @!P6 LDGSTS.E.BYPASS.LTC128B.128 [R0+0xa000], desc[UR32][R6.64+0x80] ;  /* 0x0a0000800600efae */ /* 0x0005e2000b981a20 */
[----:B------:R-:W-:Y:S01]  /*23c0*/  IMAD.IADD R3, R3, 0x1, R11 ;  /* 0x0000000103037824 */ /* 0x000fe200078e020b */
[----:B------:R-:W-:Y:S01]  /*23d0*/  UISETP.NE.AND UP0, UPT, UR8, 0x1, UPT ;  /* 0x000000010800788c */ /* 0x000fe2000bf05270 */
[----:B------:R-:W-:Y:S01]  /*23e0*/  IMAD.IADD R5, R5, 0x1, R12 ;  /* 0x0000000105057824 */ /* 0x000fe200078e020c */
[----:B------:R-:W-:Y:S01]  /*23f0*/  @P6 STS.128 [R0+0x8000], RZ ;  /* 0x008000ff00006388 */ /* 0x000fe20000000c00 */
[----:B------:R-:W-:Y:S01]  /*2400*/  @!P4 IMAD.MOV.U32 R18, RZ, RZ, R2 ;  /* 0x000000ffff12c224 */ /* 0x000fe200078e0002 */
[----:B------:R-:W-:Y:S01]  /*2410*/  USEL UR8, URZ, 0x4000, UP0 ;  /* 0x00004000ff087887 */ /* 0x000fe20008000000 */
[----:B------:R-:W-:Y:S01]  /*2420*/  @!P4 IMAD.MOV.U32 R19, RZ, RZ, R3 ;  /* 0x000000ffff13c224 */ /* 0x000fe200078e0003 */
[----:B------:R-:W-:Y:S01]  /*2430*/  @P6 STS.128 [R0+0xa000], RZ ;  /* 0x00a000ff00006388 */ /* 0x000fe20000000c00 */
[----:B------:R-:W-:-:S02]  /*2440*/  @!P1 IMAD.MOV.U32 R24, RZ, RZ, R4 ;  /* 0x000000ffff189224 */ /* 0x000fc400078e0004 */
[----:B------:R-:W-:Y:S01]  /*2450*/  IMAD.SHL.U32 R207, R42, 0x40, RZ ;  /* 0x000000402acf7824 */ /* 0x000fe200078e00ff */
[----:B------:R-:W-:Y:S01]  /*2460*/  @P5 STS.128 [R0+0x9000], RZ ;  /* 0x009000ff00005388 */ /* 0x000fe20000000c00 */
[----:B------:R-:W-:Y:S01]  /*2470*/  @!P1 IMAD.MOV.U32 R25, RZ, RZ, R5 ;  /* 0x000000ffff199224 */ /* 0x000fe200078e0005 */
[----:B------:R-:W-:Y:S01]  /*2480*/  LOP3.LUT R238, R238, 0x1, RZ, 0xc0, !PT ;  /* 0x00000001eeee7812 */ /* 0x000fe200078ec0ff */
[--C-:B------:R-:W-:Y:S01]  /*2490*/  @!P2 IMAD.MOV.U32 R14, RZ, RZ, R2.reuse ;  /* 0x000000ffff0ea224 */ /* 0x100fe200078e0002 */
[----:B------:R-:W-:Y:S01]  /*24a0*/  @P5 STS.128 [R0+0xb000], RZ ;  /* 0x00b000ff00005388 */ /* 0x000fe20000000c00 */
[--C-:B------:R-:W-:Y:S01]  /*24b0*/  @!P2 IMAD.MOV.U32 R15, RZ, RZ, R3.reuse ;  /* 0x000000ffff0fa224 */ /* 0x100fe200078e0003 */
[----:B------:R-:W-:Y:S01]  /*24c0*/  UIMAD UR45, UR24, UR45, UR23 ;  /* 0x0000002d182d72a4 */ /* 0x000fe2000f8e0217 */
[----:B------:R-:W-:Y:S01]  /*24d0*/  @!P1 IMAD.MOV.U32 R26, RZ, RZ, R2 ;  /* 0x000000ffff1a9224 */ /* 0x000fe200078e0002 */
[----:B------:R-:W-:Y:S01]  /*24e0*/  @!PT LDS RZ, [RZ] ;  /* 0x00000000fffff984 */ /* 0x000fe20000000800 */
[----:B------:R-:W-:Y:S01]  /*24f0*/  @!PT LDS RZ, [RZ] ;  /* 0x00000000fffff984 */ /* 0x000fe20000000800 */
[----:B------:R-:W-:Y:S01]  /*2500*/  @!PT LDS RZ, [RZ] ;  /* 0x00000000fffff984 */ /* 0x000fe20000000800 */
[----:B------:R-:W-:Y:S01]  /*2510*/  @!P5 LDGSTS.E.BYPASS.LTC128B.128 [R0+0x9000], desc[UR32][R8.64] ;  /* 0x090000000800dfae */ /* 0x000fe2000b981a20 */
[----:B------:R-:W-:Y:S01]  /*2520*/  @!P1 IMAD.MOV.U32 R27, RZ, RZ, R3 ;  /* 0x000000ffff1b9224 */ /* 0x000fe200078e0003 */
[----:B------:R-:W3:Y:S01]  /*2530*/  LDC R236, c[0x0][0x44c] ;  /* 0x00011300ffec7b82 */ /* 0x000ee20000000800 */
[----:B------:R-:W-:Y:S01]  /*2540*/  @!P2 IMAD.MOV.U32 R12, RZ, RZ, R4 ;  /* 0x000000ffff0ca224 */ /* 0x000fe200078e0004 */
[----:B------:R4:W-:Y:S01]  /*2550*/  @!P5 LDGSTS.E.BYPASS.LTC128B.128 [R0+0xb000], desc[UR32][R8.64+0x80] ;  /* 0x0b0000800800dfae */ /* 0x0009e2000b981a20 */
[----:B------:R-:W-:-:S02]  /*2560*/  @!P2 IMAD.MOV.U32 R13, RZ, RZ, R5 ;  /* 0x000000ffff0da224 */ /* 0x000fc400078e0005 */
[----:B------:R-:W-:Y:S01]  /*2570*/  IMAD.SHL.U32 R208, R42, 0x20, RZ ;  /* 0x000000202ad07824 */ /* 0x000fe200078e00ff */
[--C-:B-1----:R-:W-:Y:S01]  /*2580*/  SHF.R.U32.HI R44, RZ, 0x1, R218.reuse ;  /* 0x00000001ff2c7819 */ /* 0x102fe200000116da */
[C---:B--2---:R-:W-:Y:S02]  /*2590*/  @!P3 IMAD R7, R17.reuse, UR14, RZ ;  /* 0x0000000e1107bc24 */ /* 0x044fe4000f8e02ff */
[----:B------:R-:W-:Y:S02]  /*25a0*/  IMAD.MOV.U32 R214, RZ, RZ, 0x40 ;  /* 0x00000040ffd67424 */ /* 0x000fe400078e00ff */
[----:B------:R-:W-:Y:S01]  /*25b0*/  IMAD.MOV.U32 R212, RZ, RZ, 0x20 ;  /* 0x00000020ffd47424 */ /* 0x000fe200078e00ff */
[----:B------:R-:W-:Y:S01]  /*25c0*/  SHF.R.U32.HI R221, RZ, 0x3, R218 ;  /* 0x00000003ffdd7819 */ /* 0x000fe200000116da */
[----:B------:R-:W-:Y:S02]  /*25d0*/  @!P3 IMAD R6, R17, UR12, RZ ;  /* 0x0000000c1106bc24 */ /* 0x000fe4000f8e02ff */
[----:B------:R-:W-:Y:S01]  /*25e0*/  IMAD.MOV.U32 R252, RZ, RZ, 0x10 ;  /* 0x00000010fffc7424 */ /* 0x000fe200078e00ff */
[----:B------:R-:W-:Y:S01]  /*25f0*/  UIADD3 UR37, UPT, UPT, UR37, 0x80, URZ ;  /* 0x0000008025257890 */ /* 0x000fe2000fffe0ff */
[C---:B------:R-:W-:Y:S01]  /*2600*/  @!P3 IMAD R37, R16.reuse, UR15, R7 ;  /* 0x0000000f1025bc24 */ /* 0x040fe2000f8e0207 */
[----:B------:R-:W-:Y:S01]  /*2610*/  CS2R R158, SRZ ;  /* 0x00000000009e7805 */ /* 0x000fe2000001ff00 */
[C---:B------:R-:W-:Y:S01]  /*2620*/  @!P3 IMAD R40, R16.reuse, UR13, R6 ;  /* 0x0000000d1028bc24 */ /* 0x040fe2000f8e0206 */
[----:B------:R-:W-:Y:S01]  /*2630*/  CS2R R156, SRZ ;  /* 0x00000000009c7805 */ /* 0x000fe2000001ff00 */
[----:B------:R-:W-:Y:S01]  /*2640*/  @!P3 IMAD.WIDE.U32 R6, R16, UR14, R2 ;  /* 0x0000000e1006bc25 */ /* 0x000fe2000f8e0002 */
[----:B------:R-:W-:-:S02]  /*2650*/  CS2R R162, SRZ ;  /* 0x0000000000a27805 */ /* 0x000fc4000001ff00 */
[----:B------:R-:W-:Y:S02]  /*2660*/  CS2R R160, SRZ ;  /* 0x0000000000a07805 */ /* 0x000fe4000001ff00 */
[----:B------:R-:W-:Y:S01]  /*2670*/  CS2R R154, SRZ ;  /* 0x00000000009a7805 */ /* 0x000fe2000001ff00 */
[C---:B------:R-:W-:Y:S01]  /*2680*/  @!P2 IMAD R3, R21.reuse, UR14, RZ ;  /* 0x0000000e1503ac24 */ /* 0x040fe2000f8e02ff */
[----:B------:R-:W-:Y:S01]  /*2690*/  CS2R R152, SRZ ;  /* 0x0000000000987805 */ /* 0x000fe2000001ff00 */
[----:B------:R-:W-:Y:S01]  /*26a0*/  @!P2 IMAD R2, R21, UR12, RZ ;  /* 0x0000000c1502ac24 */ /* 0x000fe2000f8e02ff */
[----:B------:R-:W-:Y:S01]  /*26b0*/  CS2R R150, SRZ ;  /* 0x0000000000967805 */ /* 0x000fe2000001ff00 */
[C---:B----4-:R-:W-:Y:S01]  /*26c0*/  @!P1 IMAD R9, R29.reuse, UR14, RZ ;  /* 0x0000000e1d099c24 */ /* 0x050fe2000f8e02ff */
[----:B------:R-:W-:Y:S01]  /*26d0*/  CS2R R148, SRZ ;  /* 0x0000000000947805 */ /* 0x000fe2000001ff00 */
[----:B------:R-:W-:Y:S01]  /*26e0*/  @!P1 IMAD R8, R29, UR12, RZ ;  /* 0x0000000c1d089c24 */ /* 0x000fe2000f8e02ff */
[----:B------:R-:W-:Y:S01]  /*26f0*/  CS2R R142, SRZ ;  /* 0x00000000008e7805 */ /* 0x000fe2000001ff00 */
[C---:B------:R-:W-:Y:S01]  /*2700*/  @!P1 IMAD R36, R28.reuse, UR15, R9 ;  /* 0x0000000f1c249c24 */ /* 0x040fe2000f8e0209 */
[----:B------:R-:W-:Y:S01]  /*2710*/  CS2R R140, SRZ ;  /* 0x00000000008c7805 */ /* 0x000fe2000001ff00 */
[----:B------:R-:W-:Y:S01]  /*2720*/  @!P1 IMAD R38, R28, UR13, R8 ;  /* 0x0000000d1c269c24 */ /* 0x000fe2000f8e0208 */
[----:B------:R-:W-:Y:S01]  /*2730*/  CS2R R146, SRZ ;  /* 0x0000000000927805 */ /* 0x000fe2000001ff00 */
[----:B------:R-:W-:Y:S01]  /*2740*/  @!P4 IMAD.WIDE.U32 R8, R41, UR14, R18 ;  /* 0x0000000e2908cc25 */ /* 0x000fe2000f8e0012 */
[----:B------:R-:W-:-:S02]  /*2750*/  CS2R R144, SRZ ;  /* 0x0000000000907805 */ /* 0x000fc4000001ff00 */
[----:B------:R-:W-:Y:S02]  /*2760*/  CS2R R138, SRZ ;  /* 0x00000000008a7805 */ /* 0x000fe4000001ff00 */
[----:B------:R-:W-:Y:S01]  /*2770*/  CS2R R136, SRZ ;  /* 0x0000000000887805 */ /* 0x000fe2000001ff00 */
[----:B------:R-:W-:Y:S01]  /*2780*/  @!P1 IMAD.WIDE.U32 R18, R28, UR12, R24 ;  /* 0x0000000c1c129c25 */ /* 0x000fe2000f8e0018 */
[----:B------:R-:W-:Y:S01]  /*2790*/  CS2R R134, SRZ ;  /* 0x0000000000867805 */ /* 0x000fe2000001ff00 */
[----:B------:R-:W1:Y:S01]  /*27a0*/  @!P1 LDC.64 R24, c[0x0][0x388] ;  /* 0x0000e200ff189b82 */ /* 0x000e620000000a00 */
[----:B------:R-:W-:Y:S01]  /*27b0*/  CS2R R132, SRZ ;  /* 0x0000000000847805 */ /* 0x000fe2000001ff00 */
[----:B------:R-:W-:Y:S01]  /*27c0*/  @!P3 IMAD.MOV.U32 R10, RZ, RZ, R4 ;  /* 0x000000ffff0ab224 */ /* 0x000fe200078e0004 */
[----:B------:R-:W-:Y:S01]  /*27d0*/  CS2R R126, SRZ ;  /* 0x00000000007e7805 */ /* 0x000fe2000001ff00 */
[----:B------:R-:W-:Y:S01]  /*27e0*/  @!P3 IMAD.MOV.U32 R11, RZ, RZ, R5 ;  /* 0x000000ffff0bb224 */ /* 0x000fe200078e0005 */
[----:B------:R-:W-:Y:S01]  /*27f0*/  CS2R R124, SRZ ;  /* 0x00000000007c7805 */ /* 0x000fe2000001ff00 */
        /* <DEDUP_REMOVED lines=8> */
[----:B------:R-:W-:Y:S01]  /*2880*/  @!P2 IMAD.WIDE.U32 R20, R20, UR12, R12 ;  /* 0x0000000c1414ac25 */ /* 0x000fe2000f8e000c */
[----:B------:R-:W-:Y:S02]  /*2890*/  CS2R R116, SRZ ;  /* 0x0000000000747805 */ /* 0x000fe4000001ff00 */
[----:B------:R-:W-:Y:S02]  /*28a0*/  CS2R R110, SRZ ;  /* 0x00000000006e7805 */ /* 0x000fe4000001ff00 */
[----:B------:R-:W-:Y:S01]  /*28b0*/  CS2R R108, SRZ ;  /* 0x00000000006c7805 */ /* 0x000fe2000001ff00 */
[----:B------:R-:W-:Y:S01]  /*28c0*/  @!P3 IMAD.WIDE.U32 R16, R16, UR12, R10 ;  /* 0x0000000c1010bc25 */ /* 0x000fe2000f8e000a */
[----:B---3--:R-:W-:-:S02]  /*28d0*/  @!P4 LEA R10, P0, R8, R34, 0x1 ;  /* 0x00000022080ac211 */ /* 0x008fc400078008ff */
[----:B------:R-:W-:Y:S02]  /*28e0*/  CS2R R114, SRZ ;  /* 0x0000000000727805 */ /* 0x000fe4000001ff00 */
[----:B------:R-:W-:Y:S01]  /*28f0*/  CS2R R112, SRZ ;  /* 0x0000000000707805 */ /* 0x000fe2000001ff00 */
[----:B------:R-:W-:Y:S01]  /*2900*/  VIADD R232, R0, UR8 ;  /* 0x0000000800e87c36 */ /* 0x000fe20008000000 */
[----:B------:R-:W-:Y:S01]  /*2910*/  CS2R R106, SRZ ;  /* 0x00000000006a7805 */ /* 0x000fe2000001ff00 */
[----:B------:R-:W-:Y:S01]  /*2920*/  @!P4 IMAD R9, R41, UR15, R9 ;  /* 0x0000000f2909cc24 */ /* 0x000fe2000f8e0209 */
[----:B------:R-:W-:Y:S01]  /*2930*/  CS2R R104, SRZ ;  /* 0x0000000000687805 */ /* 0x000fe2000001ff00 */
[----:B------:R-:W-:Y:S01]  /*2940*/  @!P6 IMAD.MOV.U32 R12, RZ, RZ, R240 ;  /* 0x000000ffff0ce224 */ /* 0x000fe200078e00f0 */
[----:B------:R-:W-:Y:S01]  /*2950*/  CS2R R102, SRZ ;  /* 0x0000000000667805 */ /* 0x000fe2000001ff00 */
[----:B------:R-:W-:Y:S01]  /*2960*/  @!P6 IMAD.MOV.U32 R13, RZ, RZ, R239 ;  /* 0x000000ffff0de224 */ /* 0x000fe200078e00ef */
[----:B------:R-:W-:Y:S01]  /*2970*/  @!P4 LEA.HI.X R11, R8, R35, R9, 0x1, P0 ;  /* 0x00000023080bc211 */ /* 0x000fe200000f0c09 */
[----:B------:R-:W-:Y:S01]  /*2980*/  @!P1 IMAD.WIDE.U32 R14, R28, UR14, R26 ;  /* 0x0000000e1c0e9c25 */ /* 0x000fe2000f8e001a */
[C---:B------:R-:W-:Y:S01]  /*2990*/  @!P3 LEA R8, P0, R6.reuse, R32, 0x1 ;  /* 0x000000200608b211 */ /* 0x040fe200078008ff */
[----:B------:R-:W2:Y:S01]  /*29a0*/  @!P4 LDC.64 R26, c[0x0][0x390] ;  /* 0x0000e400ff1acb82 */ /* 0x000ea20000000a00 */
[----:B------:R-:W-:Y:S01]  /*29b0*/  @!P6 LDGSTS.E.BYPASS.LTC128B.128 [R232], desc[UR32][R12.64] ;  /* 0x000000000ce8efae */ /* 0x000fe2000b981a20 */
[----:B------:R-:W-:Y:S01]  /*29c0*/  @!P3 IMAD.IADD R7, R7, 0x1, R37 ;  /* 0x000000010707b824 */ /* 0x000fe200078e0225 */
[----:B------:R-:W-:Y:S01]  /*29d0*/  CS2R R100, SRZ ;  /* 0x0000000000647805 */ /* 0x000fe2000001ff00 */
[----:B------:R-:W-:Y:S01]  /*29e0*/  @!P2 IMAD.IADD R3, R3, 0x1, R29 ;  /* 0x000000010303a824 */ /* 0x000fe200078e021d */
[----:B------:R3:W-:Y:S01]  /*29f0*/  @!P6 LDGSTS.E.BYPASS.LTC128B.128 [R232+0x2000], desc[UR32][R12.64+0x80] ;  /* 0x020000800ce8efae */ /* 0x0007e2000b981a20 */
[----:B------:R-:W-:Y:S01]  /*2a00*/  @!P4 IMAD.WIDE.U32 R4, R41, UR12, R4 ;  /* 0x0000000c2904cc25 */ /* 0x000fe2000f8e0004 */
[----:B------:R-:W-:-:S02]  /*2a10*/  @!P3 LEA.HI.X R9, R6, R33, R7, 0x1, P0 ;  /* 0x000000210609b211 */ /* 0x000fc400000f0c07 */
[----:B------:R-:W-:Y:S01]  /*2a20*/  CS2R R94, SRZ ;  /* 0x00000000005e7805 */ /* 0x000fe2000001ff00 */
[----:B------:R-:W-:Y:S01]  /*2a30*/  @P6 STS.128 [R232], RZ ;  /* 0x000000ffe8006388 */ /* 0x000fe20000000c00 */
[C---:B------:R-:W-:Y:S01]  /*2a40*/  @!P2 LEA R6, P0, R2.reuse, R30, 0x1 ;  /* 0x0000001e0206a211 */ /* 0x040fe200078008ff */
[----:B------:R-:W-:Y:S01]  /*2a50*/  @!P4 IMAD R5, R41, UR13, R5 ;  /* 0x0000000d2905cc24 */ /* 0x000fe2000f8e0205 */
[----:B------:R-:W-:Y:S01]  /*2a60*/  CS2R R92, SRZ ;  /* 0x00000000005c7805 */ /* 0x000fe2000001ff00 */
[----:B------:R-:W-:Y:S01]  /*2a70*/  @P6 STS.128 [R232+0x2000], RZ ;  /* 0x002000ffe8006388 */ /* 0x000fe20000000c00 */
[----:B------:R-:W-:Y:S01]  /*2a80*/  @!P2 LEA.HI.X R7, R2, R31, R3, 0x1, P0 ;  /* 0x0000001f0207a211 */ /* 0x000fe200000f0c03 */
[----:B------:R-:W-:Y:S01]  /*2a90*/  @!P1 IMAD.IADD R3, R15, 0x1, R36 ;  /* 0x000000010f039824 */ /* 0x000fe200078e0224 */
[----:B-1----:R-:W-:Y:S01]  /*2aa0*/  @!P1 LEA R2, P0, R14, R24, 0x1 ;  /* 0x000000180e029211 */ /* 0x002fe200078008ff */
[----:B------:R-:W-:Y:S01]  /*2ab0*/  @P5 STS.128 [R232+0x1000], RZ ;  /* 0x001000ffe8005388 */ /* 0x000fe20000000c00 */
[----:B------:R-:W-:Y:S01]  /*2ac0*/  IMAD.SHL.U32 R217, R218, 0x8, RZ ;  /* 0x00000008dad97824 */ /* 0x000fe200078e00ff */
[----:B------:R-:W-:-:S02]  /*2ad0*/  CS2R R98, SRZ ;  /* 0x0000000000627805 */ /* 0x000fc4000001ff00 */
[----:B------:R-:W-:Y:S01]  /*2ae0*/  @!P1 LEA.HI.X R3, R14, R25, R3, 0x1, P0 ;  /* 0x000000190e039211 */ /* 0x000fe200000f0c03 */
[----:B------:R-:W-:Y:S01]  /*2af0*/  @P5 STS.128 [R232+0x3000], RZ ;  /* 0x003000ffe8005388 */ /* 0x000fe20000000c00 */
[----:B------:R-:W1:Y:S01]  /*2b00*/  LDC.64 R14, c[0x0][0x528] ;  /* 0x00014a00ff0e7b82 */ /* 0x000e620000000a00 */
[----:B------:R-:W-:Y:S01]  /*2b10*/  IMAD.SHL.U32 R45, R218, 0x2, RZ ;  /* 0x00000002da2d7824 */ /* 0x000fe200078e00ff */
        /* <DEDUP_REMOVED lines=9> */
[----:B------:R-:W-:-:S02]  /*2bb0*/  CS2R R84, SRZ ;  /* 0x0000000000547805 */ /* 0x000fc4000001ff00 */
[----:B------:R-:W-:Y:S01]  /*2bc0*/  CS2R R78, SRZ ;  /* 0x00000000004e7805 */ /* 0x000fe2000001ff00 */
[----:B---3--:R-:W3:Y:S01]  /*2bd0*/  @!P2 LDC.64 R12, c[0x0][0x390] ;  /* 0x0000e400ff0cab82 */ /* 0x008ee20000000a00 */
        /* <DEDUP_REMOVED lines=8> */
[----:B------:R-:W-:Y:S01]  /*2c60*/  @P4 STS.128 [R0+0xc000], RZ ;  /* 0x00c000ff00004388 */ /* 0x000fe20000000c00 */
[----:B------:R-:W-:Y:S02]  /*2c70*/  CS2R R68, SRZ ;  /* 0x0000000000447805 */ /* 0x000fe4000001ff00 */
[----:B------:R-:W-:Y:S02]  /*2c80*/  CS2R R62, SRZ ;  /* 0x00000000003e7805 */ /* 0x000fe4000001ff00 */
[----:B------:R-:W-:Y:S01]  /*2c90*/  CS2R R60, SRZ ;  /* 0x00000000003c7805 */ /* 0x000fe2000001ff00 */
[----:B------:R-:W-:Y:S01]  /*2ca0*/  @P4 STS.128 [R0+0x10000], RZ ;  /* 0x010000ff00004388 */ /* 0x000fe20000000c00 */
        /* <DEDUP_REMOVED lines=9> */
[----:B------:R-:W-:Y:S01]  /*2d40*/  CS2R R50, SRZ ;  /* 0x0000000000327805 */ /* 0x000fe2000001ff00 */
[----:B----4-:R-:W4:Y:S01]  /*2d50*/  @!P1 LDC.64 R22, c[0x0][0x390] ;  /* 0x0000e400ff169b82 */ /* 0x010f220000000a00 */
[----:B------:R-:W-:Y:S01]  /*2d60*/  @!PT LDS RZ, [RZ] ;  /* 0x00000000fffff984 */ /* 0x000fe20000000800 */
[----:B------:R-:W-:Y:S01]  /*2d70*/  @!PT LDS RZ, [RZ] ;  /* 0x00000000fffff984 */ /* 0x000fe20000000800 */
[----:B------:R-:W-:Y:S01]  /*2d80*/  @!PT LDS RZ, [RZ] ;  /* 0x00000000fffff984 */ /* 0x000fe20000000800 */
[----:B------:R-:W-:Y:S01]  /*2d90*/  @!P3 LDGSTS.E.BYPASS.LTC128B.128 [R0+0xd000], desc[UR32][R8.64] ;  /* 0x0d0000000800bfae */ /* 0x000fe2000b981a20 */
[----:B------:R-:W-:Y:S01]  /*2da0*/  CS2R R48, SRZ ;  /* 0x0000000000307805 */ /* 0x000fe2000001ff00 */
[----:B------:R-:W-:-:S02]  /*2db0*/  USHF.L.U32 UR51, UR51, 0x3, URZ ;  /* 0x0000000333337899 */ /* 0x000fc400080006ff */
[----:B------:R1:W-:Y:S01]  /*2dc0*/  @!P3 LDGSTS.E.BYPASS.LTC128B.128 [R0+0x11000], desc[UR32][R8.64+0x80] ;  /* 0x110000800800bfae */ /* 0x0003e2000b981a20 */
[----:B------:R-:W1:Y:S02]  /*2dd0*/  LDCU UR9, c[0x0][0x3e0] ;  /* 0x00007c00ff0977ac */ /* 0x000e640008000800 */
[----:B--2---:R-:W2:Y:S01]  /*2de0*/  @!P3 LDC.64 R10, c[0x0][0x390] ;  /* 0x0000e400ff0abb82 */ /* 0x004ea20000000a00 */
[----:B------:R-:W-:Y:S01]  /*2df0*/  @P2 STS.128 [R0+0xe000], RZ ;  /* 0x00e000ff00002388 */ /* 0x000fe20000000c00 */
[----:B------:R-:W1:Y:S03]  /*2e00*/  LDCU UR11, c[0x0][0x45c] ;  /* 0x00008b80ff0b77ac */ /* 0x000e660008000800 */
[----:B------:R-:W-:Y:S01]  /*2e10*/  @P2 STS.128 [R0+0x12000], RZ ;  /* 0x012000ff00002388 */ /* 0x000fe20000000c00 */
[----:B------:R-:W1:Y:S03]  /*2e20*/  LDCU.U8 UR10, c[0x0][0x4f8] ;  /* 0x00009f00ff0a77ac */ /* 0x000e660008000000 */
[----:B------:R-:W-:Y:S01]  /*2e30*/  @!PT LDS RZ, [RZ] ;  /* 0x00000000fffff984 */ /* 0x000fe20000000800 */
[----:B------:R-:W-:Y:S01]  /*2e40*/  @!PT LDS RZ, [RZ] ;  /* 0x00000000fffff984 */ /* 0x000fe20000000800 */
[----:B------:R-:W-:Y:S01]  /*2e50*/  @!PT LDS RZ, [RZ] ;  /* 0x00000000fffff984 */ /* 0x000fe20000000800 */
[----:B------:R-:W-:Y:S04]  /*2e60*/  @!P2 LDGSTS.E.BYPASS.LTC128B.128 [R0+0xe000], desc[UR32][R6.64] ;  /* 0x0e0000000600afae */ /* 0x000fe8000b981a20 */
[----:B------:R2:W-:Y:S04]  /*2e70*/  @!P2 LDGSTS.E.BYPASS.LTC128B.128 [R0+0x12000], desc[UR32][R6.64+0x80] ;  /* 0x120000800600afae */ /* 0x0005e8000b981a20 */
[----:B------:R-:W-:Y:S04]  /*2e80*/  @P1 STS.128 [R0+0xf000], RZ ;  /* 0x00f000ff00001388 */ /* 0x000fe80000000c00 */
[----:B------:R-:W-:Y:S01]  /*2e90*/  @P1 STS.128 [R0+0x13000], RZ ;  /* 0x013000ff00001388 */ /* 0x000fe20000000c00 */
[----:B-1----:R-:W-:-:S03]  /*2ea0*/  @!P4 LEA R8, P0, R4, R26, 0x1 ;  /* 0x0000001a0408c211 */ /* 0x002fc600078008ff */
[----:B------:R-:W-:Y:S01]  /*2eb0*/  @!PT LDS RZ, [RZ] ;  /* 0x00000000fffff984 */ /* 0x000fe20000000800 */
[----:B------:R-:W-:Y:S01]  /*2ec0*/  @!PT LDS RZ, [RZ] ;  /* 0x00000000fffff984 */ /* 0x000fe20000000800 */
[----:B------:R-:W-:Y:S01]  /*2ed0*/  @!PT LDS RZ, [RZ] ;  /* 0x00000000fffff984 */ /* 0x000fe20000000800 */
[----:B------:R-:W-:Y:S01]  /*2ee0*/  @!P1 LDGSTS.E.BYPASS.LTC128B.128 [R0+0xf000], desc[UR32][R2.64] ;  /* 0x0f00000002009fae */ /* 0x000fe2000b981a20 */
[----:B------:R-:W-:Y:S01]  /*2ef0*/  @!P4 LEA.HI.X R9, R4, R27, R5, 0x1, P0 ;  /* 0x0000001b0409c211 */ /* 0x000fe200000f0c05 */
[----:B------:R-:W-:Y:S02]  /*2f00*/  @!P3 IMAD.IADD R4, R17, 0x1, R40 ;  /* 0x000000011104b824 */ /* 0x000fe400078e0228 */
[----:B------:R4:W-:Y:S04]  /*2f10*/  @!P1 LDGSTS.E.BYPASS.LTC128B.128 [R0+0x13000], desc[UR32][R2.64+0x80] ;  /* 0x1300008002009fae */ /* 0x0009e8000b981a20 */
[----:B------:R-:W-:Y:S04]  /*2f20*/  @!P4 LDGSTS.E.BYPASS.LTC128B.128 [R0+0x14000], desc[UR32][R8.64] ;  /* 0x140000000800cfae */ /* 0x000fe8000b981a20 */
[----:B------:R-:W-:Y:S01]  /*2f30*/  @!P4 LDGSTS.E.BYPASS.LTC128B.128 [R0+0x18000], desc[UR32][R8.64+0x80] ;  /* 0x180000800800cfae */ /* 0x000fe2000b981a20 */
[----:B--2---:R-:W-:Y:S01]  /*2f40*/  @!P3 LEA R6, P0, R16, R10, 0x1 ;  /* 0x0000000a1006b211 */ /* 0x004fe200078008ff */
[----:B------:R-:W-:-:S02]  /*2f50*/  @!P1 IMAD.IADD R10, R19, 0x1, R38 ;  /* 0x00000001130a9824 */ /* 0x000fc400078e0226 */
[----:B------:R-:W-:Y:S01]  /*2f60*/  @P4 STS.128 [R0+0x14000], RZ ;  /* 0x014000ff00004388 */ /* 0x000fe20000000c00 */
[----:B------:R-:W-:-:S03]  /*2f70*/  @!P3 LEA.HI.X R7, R16, R11, R4, 0x1, P0 ;  /* 0x0000000b1007b211 */ /* 0x000fc600000f0c04 */
[----:B------:R-:W-:Y:S01]  /*2f80*/  @P4 STS.128 [R0+0x18000], RZ ;  /* 0x018000ff00004388 */ /* 0x000fe20000000c00 */
[----:B---3--:R-:W-:-:S03]  /*2f90*/  @!P2 LEA R4, P5, R20, R12, 0x1 ;  /* 0x0000000c1404a211 */ /* 0x008fc600078a08ff */
[----:B------:R-:W-:Y:S04]  /*2fa0*/  @P3 STS.128 [R0+0x15000], RZ ;  /* 0x015000ff00003388 */ /* 0x000fe80000000c00 */
[----:B------:R-:W-:Y:S01]  /*2fb0*/  @P3 STS.128 [R0+0x19000], RZ ;  /* 0x019000ff00003388 */ /* 0x000fe20000000c00 */
[----:B----4-:R-:W-:-:S03]  /*2fc0*/  @!P1 LEA R2, P0, R18, R22, 0x1 ;  /* 0x0000001612029211 */ /* 0x010fc600078008ff */
[----:B------:R-:W-:Y:S01]  /*2fd0*/  @!PT LDS RZ, [RZ] ;  /* 0x00000000fffff984 */ /* 0x000fe20000000800 */
[----:B------:R-:W-:Y:S01]  /*2fe0*/  @!PT LDS RZ, [RZ] ;  /* 0x00000000fffff984 */ /* 0x000fe20000000800 */
[----:B------:R-:W-:Y:S01]  /*2ff0*/  @!PT LDS RZ, [RZ] ;  /* 0x00000000fffff984 */ /* 0x000fe20000000800 */
[----:B------:R-:W-:Y:S01]  /*3000*/  @!P3 LDGSTS.E.BYPASS.LTC128B.128 [R0+0x15000], desc[UR32][R6.64] ;  /* 0x150000000600bfae */ /* 0x000fe2000b981a20 */
[----:B------:R-:W-:-:S03]  /*3010*/  @!P2 IMAD.IADD R3, R21, 0x1, R39 ;  /* 0x000000011503a824 */ /* 0x000fc600078e0227 */
[----:B------:R-:W-:Y:S02]  /*3020*/  @!P3 LDGSTS.E.BYPASS.LTC128B.128 [R0+0x19000], desc[UR32][R6.64+0x80] ;  /* 0x190000800600bfae */ /* 0x000fe4000b981a20 */
[----:B------:R-:W-:Y:S02]  /*3030*/  @!P2 LEA.HI.X R5, R20, R13, R3, 0x1, P5 ;  /* 0x0000000d1405a211 */ /* 0x000fe400028f0c03 */
[----:B------:R-:W-:Y:S01]  /*3040*/  @!P1 LEA.HI.X R3, R18, R23, R10, 0x1, P0 ;  /* 0x0000001712039211 */ /* 0x000fe200000f0c0a */
[----:B------:R-:W-:Y:S04]  /*3050*/  @P2 STS.128 [R0+0x16000], RZ ;  /* 0x016000ff00002388 */ /* 0x000fe80000000c00 */
[----:B------:R-:W-:Y:S04]  /*3060*/  @P2 STS.128 [R0+0x1a000], RZ ;  /* 0x01a000ff00002388 */ /* 0x000fe80000000c00 */
        /* <DEDUP_REMOVED lines=12> */
[----:B------:R-:W-:-:S03]  /*3130*/  IMAD.SHL.U32 R10, R218, 0x20, RZ ;  /* 0x00000020da0a7824 */ /* 0x000fc600078e00ff */
[----:B------:R-:W0:Y:S04]  /*3140*/  LDGDEPBAR ;  /* 0x00000000000079af */ /* 0x000e280000000000 */
[----:B------:R-:W3:Y:S04]  /*3150*/  LDG.E.64 R6, desc[UR32][R14.64+0x8] ;  /* 0x000008200e067981 */ /* 0x000ee8000c1e1b00 */
[----:B------:R-:W4:Y:S01]  /*3160*/  LDG.E.64 R8, desc[UR32][R14.64] ;  /* 0x000000200e087981 */ /* 0x000f22000c1e1b00 */
[----:B-1----:R-:W-:-:S04]  /*3170*/  SHF.R.U32.HI R5, RZ, 0x1, R42 ;  /* 0x00000001ff057819 */ /* 0x002fc8000001162a */
[----:B------:R-:W-:Y:S02]  /*3180*/  LOP3.LUT R237, R5, 0x10, RZ, 0xc0, !PT ;  /* 0x0000001005ed7812 */ /* 0x000fe400078ec0ff */
[----:B--2---:R-:W-:-:S04]  /*3190*/  SHF.R.U32.HI R0, RZ, 0x2, R42 ;  /* 0x00000002ff007819 */ /* 0x004fc8000001162a */
[----:B------:R-:W-:-:S04]  /*31a0*/  LOP3.LUT R237, R237, 0x7, R0, 0xf8, !PT ;  /* 0x00000007eded7812 */ /* 0x000fc800078ef800 */
[C---:B------:R-:W-:Y:S01]  /*31b0*/  LOP3.LUT R2, R237.reuse, 0x20, RZ, 0xfc, !PT ;  /* 0x00000020ed027812 */ /* 0x040fe200078efcff */
[C---:B------:R-:W-:Y:S01]  /*31c0*/  VIADD R3, R237.reuse, 0x8 ;  /* 0x00000008ed037836 */ /* 0x040fe20000000000 */
[C---:B------:R-:W-:Y:S01]  /*31d0*/  ISETP.GE.AND P3, PT, R237.reuse, UR43, PT ;  /* 0x0000002bed007c0c */ /* 0x040fe2000bf66270 */
[----:B------:R-:W-:Y:S01]  /*31e0*/  VIADD R0, R237, 0x28 ;  /* 0x00000028ed007836 */ /* 0x000fe20000000000 */
[----:B------:R-:W-:Y:S01]  /*31f0*/  ISETP.GE.AND P1, PT, R2, UR43, PT ;  /* 0x0000002b02007c0c */ /* 0x000fe2000bf26270 */
[----:B------:R-:W-:Y:S01]  /*3200*/  IMAD.MOV.U32 R2, RZ, RZ, 0x4 ;  /* 0x00000004ff027424 */ /* 0x000fe200078e00ff */
[----:B------:R-:W-:Y:S02]  /*3210*/  ISETP.GE.AND P2, PT, R3, UR43, PT ;  /* 0x0000002b03007c0c */ /* 0x000fe4000bf46270 */
[----:B------:R-:W-:Y:S01]  /*3220*/  ISETP.GE.AND P0, PT, R0, UR43, PT ;  /* 0x0000002b00007c0c */ /* 0x000fe2000bf06270 */
[----:B------:R-:W-:-:S04]  /*3230*/  IMAD.WIDE.U32 R2, R237, R2, UR52 ;  /* 0x00000034ed027e25 */ /* 0x000fc8000f8e0002 */
[----:B------:R-:W-:Y:S02]  /*3240*/  IMAD.U32 R0, RZ, RZ, UR42 ;  /* 0x0000002aff007e24 */ /* 0x000fe4000f8e00ff */
[----:B------:R-:W5:Y:S04]  /*3250*/  @!P3 LDG.E R248, desc[UR32][R2.64] ;  /* 0x0000002002f8b981 */ /* 0x000f68000c1e1900 */
[----:B------:R-:W5:Y:S04]  /*3260*/  @!P2 LDG.E R247, desc[UR32][R2.64+0x20] ;  /* 0x0000202002f7a981 */ /* 0x000f68000c1e1900 */
[----:B------:R-:W5:Y:S04]  /*3270*/  @!P1 LDG.E R246, desc[UR32][R2.64+0x80] ;  /* 0x0000802002f69981 */ /* 0x000f68000c1e1900 */
[----:B------:R1:W5:Y:S01]  /*3280*/  @!P0 LDG.E R243, desc[UR32][R2.64+0xa0] ;  /* 0x0000a02002f38981 */ /* 0x000362000c1e1900 */
[----:B------:R-:W-:Y:S01]  /*3290*/  IMAD R238, R0, 0x4, R238 ;  /* 0x0000000400ee7824 */ /* 0x000fe200078e02ee */
[----:B------:R-:W-:Y:S01]  /*32a0*/  LOP3.LUT R4, R207, 0x200, RZ, 0xc0, !PT ;  /* 0x00000200cf047812 */ /* 0x000fe200078ec0ff */
[----:B------:R-:W-:Y:S01]  /*32b0*/  USHF.L.U32 UR45, UR45, 0x5, URZ ;  /* 0x000000052d2d7899 */ /* 0x000fe200080006ff */
[----:B------:R-:W-:-:S02]  /*32c0*/  R2P PR, R42, 0x6 ;  /* 0x000000062a007804 */ /* 0x000fc40000000000 */
[----:B------:R-:W-:Y:S02]  /*32d0*/  CS2R R40, SRZ ;  /* 0x0000000000287805 */ /* 0x000fe4000001ff00 */
[----:B------:R-:W-:Y:S01]  /*32e0*/  LOP3.LUT R4, R4, 0x400, R208, 0xf8, !PT ;  /* 0x0000040004047812 */ /* 0x000fe200078ef8d0 */
[----:B------:R-:W-:Y:S01]  /*32f0*/  USHF.R.S32.HI UR12, URZ, 0x1f, UR45 ;  /* 0x0000001fff0c7899 */ /* 0x000fe2000801142d */
[----:B------:R-:W-:Y:S02]  /*3300*/  CS2R R38, SRZ ;  /* 0x0000000000267805 */ /* 0x000fe4000001ff00 */
[----:B------:R-:W-:Y:S02]  /*3310*/  SEL R214, R214, 0xffffffc0, !P2 ;  /* 0xffffffc0d6d67807 */ /* 0x000fe40005000000 */
[----:B------:R-:W-:Y:S02]  /*3320*/  CS2R R36, SRZ ;  /* 0x0000000000247805 */ /* 0x000fe4000001ff00 */
[----:B------:R-:W-:Y:S01]  /*3330*/  SEL R212, R212, 0xffffffe0, !P1 ;  /* 0xffffffe0d4d47807 */ /* 0x000fe20004800000 */
[----:B------:R-:W-:Y:S01]  /*3340*/  VIADD R238, R238, 0xfffffffc ;  /* 0xfffffffceeee7836 */ /* 0x000fe20000000000 */
[C---:B------:R-:W-:Y:S01]  /*3350*/  LOP3.LUT P4, RZ, R218.reuse, 0x2, RZ, 0xc0, !PT ;  /* 0x00000002daff7812 */ /* 0x040fe2000788c0ff */
[----:B------:R-:W-:Y:S01]  /*3360*/  UISETP.GE.AND UP1, UPT, UR37, UR34, UPT ;  /* 0x000000222500728c */ /* 0x000fe2000bf26270 */
[----:B------:R-:W-:-:S02]  /*3370*/  LOP3.LUT P5, RZ, R218, 0x8, RZ, 0xc0, !PT ;  /* 0x00000008daff7812 */ /* 0x000fc400078ac0ff */
[----:B-1----:R-:W-:Y:S02]  /*3380*/  LOP3.LUT R2, R207, 0x1c0, RZ, 0xc0, !PT ;  /* 0x000001c0cf027812 */ /* 0x002fe400078ec0ff */
[--C-:B------:R-:W-:Y:S02]  /*3390*/  SHF.R.U32.HI R3, RZ, 0x4, R42.reuse ;  /* 0x00000004ff037819 */ /* 0x100fe4000001162a */
[----:B------:R-:W-:Y:S02]  /*33a0*/  LOP3.LUT R0, R2, 0x38, R43, 0xf8, !PT ;  /* 0x0000003802007812 */ /* 0x000fe400078ef82b */
[----:B------:R-:W-:Y:S02]  /*33b0*/  LOP3.LUT R2, R3, 0x8, RZ, 0xc0, !PT ;  /* 0x0000000803027812 */ /* 0x000fe400078ec0ff */
[----:B------:R-:W-:Y:S02]  /*33c0*/  LOP3.LUT R3, R0, 0x8, R5, 0x78, !PT ;  /* 0x0000000800037812 */ /* 0x000fe400078e7805 */
[----:B------:R-:W-:-:S02]  /*33d0*/  LOP3.LUT R2, R2, 0x10, R42, 0xf8, !PT ;  /* 0x0000001002027812 */ /* 0x000fc400078ef82a */
[----:B------:R-:W-:Y:S01]  /*33e0*/  LOP3.LUT R213, R4, R3, RZ, 0xfc, !PT ;  /* 0x0000000304d57212 */ /* 0x000fe200078efcff */
[----:B------:R-:W-:Y:S01]  /*33f0*/  IMAD.SHL.U32 R3, R218, 0x10, RZ ;  /* 0x00000010da037824 */ /* 0x000fe200078e00ff */
[----:B------:R-:W-:Y:S02]  /*3400*/  LOP3.LUT R2, R2, R0, RZ, 0x3c, !PT ;  /* 0x0000000002027212 */ /* 0x000fe400078e3cff */
[----:B------:R-:W-:Y:S02]  /*3410*/  LOP3.LUT R0, R0, 0x8, R42, 0x78, !PT ;  /* 0x0000000800007812 */ /* 0x000fe400078e782a */
[----:B------:R-:W-:Y:S02]  /*3420*/  CS2R R42, SRZ ;  /* 0x00000000002a7805 */ /* 0x000fe4000001ff00 */
[----:B------:R-:W-:Y:S01]  /*3430*/  LOP3.LUT R207, R2, 0x200, R207, 0xf8, !PT ;  /* 0x0000020002cf7812 */ /* 0x000fe200078ef8cf */
[----:B------:R-:W-:Y:S01]  /*3440*/  IMAD.SHL.U32 R2, R218, 0x40, RZ ;  /* 0x00000040da027824 */ /* 0x000fe200078e00ff */
[----:B------:R-:W-:-:S02]  /*3450*/  LOP3.LUT R208, R0, 0x7a00, R208, 0xf8, !PT ;  /* 0x00007a0000d07812 */ /* 0x000fc400078ef8d0 */
[----:B------:R-:W-:Y:S02]  /*3460*/  LOP3.LUT R3, R3, 0x1c0, RZ, 0xc0, !PT ;  /* 0x000001c003037812 */ /* 0x000fe400078ec0ff */
[C---:B------:R-:W-:Y:S02]  /*3470*/  LOP3.LUT R0, R2.reuse, 0x1c0, RZ, 0xc0, !PT ;  /* 0x000001c002007812 */ /* 0x040fe400078ec0ff */
[----:B------:R-:W-:Y:S02]  /*3480*/  LOP3.LUT R2, R2, 0x200, RZ, 0xc0, !PT ;  /* 0x0000020002027812 */ /* 0x000fe400078ec0ff */
[----:B------:R-:W-:Y:S02]  /*3490*/  LOP3.LUT R0, R0, 0x38, R217, 0xf8, !PT ;  /* 0x0000003800007812 */ /* 0x000fe400078ef8d9 */
[----:B------:R-:W-:Y:S02]  /*34a0*/  LOP3.LUT R2, R2, 0x400, R10, 0xf8, !PT ;  /* 0x0000040002027812 */ /* 0x000fe400078ef80a */
[----:B------:R-:W-:-:S02]  /*34b0*/  LOP3.LUT R5, R0, 0x8, R218, 0x78, !PT ;  /* 0x0000000800057812 */ /* 0x000fc400078e78da */
[----:B------:R-:W-:Y:S02]  /*34c0*/  LOP3.LUT R0, R0, 0x8, R44, 0x78, !PT ;  /* 0x0000000800007812 */ /* 0x000fe400078e782c */
[----:B------:R-:W-:Y:S02]  /*34d0*/  LEA R208, R208, UR25, 0x1 ;  /* 0x00000019d0d07c11 */ /* 0x000fe4000f8e08ff */
[----:B------:R-:W-:Y:S01]  /*34e0*/  LOP3.LUT R216, R2, R0, RZ, 0xfc, !PT ;  /* 0x0000000002d87212 */ /* 0x000fe200078efcff */
[----:B------:R-:W-:Y:S01]  /*34f0*/  IMAD.SHL.U32 R0, R218, 0x2, RZ ;  /* 0x00000002da007824 */ /* 0x000fe200078e00ff */
[----:B------:R-:W-:Y:S01]  /*3500*/  LOP3.LUT R4, R45, 0x7006, R10, 0xc8, !PT ;  /* 0x000070062d047812 */ /* 0x000fe200078ec80a */
[--C-:B------:R-:W-:Y:S01]  /*3510*/  IMAD.IADD R209, R214, 0x1, R208.reuse ;  /* 0x00000001d6d17824 */ /* 0x100fe200078e02d0 */
[----:B------:R-:W-:Y:S01]  /*3520*/  LOP3.LUT R3, R3, 0x38, R45, 0xf8, !PT ;  /* 0x0000003803037812 */ /* 0x000fe200078ef82d */
[C---:B------:R-:W-:Y:S01]  /*3530*/  IMAD.IADD R210, R212.reuse, 0x1, R208 ;  /* 0x00000001d4d27824 */ /* 0x040fe200078e02d0 */
[----:B------:R-:W-:Y:S01]  /*3540*/  LEA R213, R213, UR25, 0x1 ;  /* 0x00000019d5d57c11 */ /* 0x000fe2000f8e08ff */
[----:B------:R-:W-:Y:S01]  /*3550*/  IMAD.IADD R211, R212, 0x1, R209 ;  /* 0x00000001d4d37824 */ /* 0x000fe200078e02d1 */
[----:B------:R-:W-:-:S02]  /*3560*/  LEA R207, R207, UR25, 0x1 ;  /* 0x00000019cfcf7c11 */ /* 0x000fc4000f8e08ff */
[----:B------:R-:W-:Y:S01]  /*3570*/  LOP3.LUT R4, R4, 0x400, R10, 0xf8, !PT ;  /* 0x0000040004047812 */ /* 0x000fe200078ef80a */
[----:B------:R-:W-:Y:S01]  /*3580*/  VIADD R213, R213, UR8 ;  /* 0x00000008d5d57c36 */ /* 0x000fe20008000000 */
[----:B------:R-:W-:Y:S02]  /*3590*/  LOP3.LUT R3, R3, 0x20, R44, 0x78, !PT ;  /* 0x0000002003037812 */ /* 0x000fe400078e782c */
[----:B------:R-:W-:Y:S02]  /*35a0*/  CS2R R44, SRZ ;  /* 0x00000000002c7805 */ /* 0x000fe4000001ff00 */
[----:B------:R-:W-:Y:S01]  /*35b0*/  LOP3.LUT R215, R0, 0x20, RZ, 0xc0, !PT ;  /* 0x0000002000d77812 */ /* 0x000fe200078ec0ff */
[----:B------:R-:W-:Y:S01]  /*35c0*/  VIADD R207, R207, UR8 ;  /* 0x00000008cfcf7c36 */ /* 0x000fe20008000000 */
[----:B------:R-:W-:Y:S02]  /*35d0*/  LOP3.LUT R251, R5, 0x7a00, R10, 0xf8, !PT ;  /* 0x00007a0005fb7812 */ /* 0x000fe400078ef80a */
[----:B------:R-:W-:-:S02]  /*35e0*/  LOP3.LUT R250, R4, R3, RZ, 0xfc, !PT ;  /* 0x0000000304fa7212 */ /* 0x000fc400078efcff */
[----:B------:R-:W-:Y:S02]  /*35f0*/  LOP3.LUT R215, R215, 0x18, R221, 0xf8, !PT ;  /* 0x00000018d7d77812 */ /* 0x000fe400078ef8dd */
[----:B---3--:R-:W-:-:S04]  /*3600*/  IADD3 R244, P3, P0, R6, UR45, R244 ;  /* 0x0000002d06f47c10 */ /* 0x008fc8000f87e0f4 */
[----:B------:R-:W-:Y:S01]  /*3610*/  IADD3.X R249, PT, PT, R7, UR12, RZ, P3, P0 ;  /* 0x0000000c07f97c10 */ /* 0x000fe20009fe04ff */
[----:B------:R-:W1:Y:S01]  /*3620*/  LDCU UR12, c[0x0][0x590] ;  /* 0x0000b200ff0c77ac */ /* 0x000e620008000800 */
[----:B----4-:R-:W-:Y:S01]  /*3630*/  R2UR UR54, R9 ;  /* 0x00000000093672ca */ /* 0x010fe200000e0000 */
[----:B------:R-:W-:Y:S01]  /*3640*/  IMAD.WIDE.U32 R244, R244, -0x2daee0ad, RZ ;  /* 0xd2511f53f4f47825 */ /* 0x000fe200078e00ff */
[----:B------:R-:W-:Y:S02]  /*3650*/  R2UR UR55, R8 ;  /* 0x00000000083772ca */ /* 0x000fe400000e0000 */
[----:B------:R-:W-:-:S04]  /*3660*/  LOP3.LUT P3, RZ, R218, 0x4, RZ, 0xc0, !PT ;  /* 0x00000004daff7812 */ /* 0x000fc8000786c0ff */
[----:B------:R-:W-:-:S05]  /*3670*/  SEL R252, R252, 0xfffffff0, !P3 ;  /* 0xfffffff0fcfc7807 */ /* 0x000fca0005800000 */
[----:B------:R-:W-:Y:S02]  /*3680*/  UIADD3 UR46, UPT, UPT, UR54, -0x4498517b, URZ ;  /* 0xbb67ae85362e7890 */ /* 0x000fe4000fffe0ff */
[----:B------:R-:W-:Y:S02]  /*3690*/  UIADD3 UR50, UPT, UPT, UR55, -0x61c88647, URZ ;  /* 0x9e3779b937327890 */ /* 0x000fe4000fffe0ff */
[----:B-1----:R-:W-:Y:S02]  /*36a0*/  USHF.L.U32 UR12, UR12, 0x6, URZ ;  /* 0x000000060c0c7899 */ /* 0x002fe400080006ff */
        /* <DEDUP_REMOVED lines=9> */
[----:B------:R-:W-:-:S12]  /*3740*/  UIADD3 UR13, UPT, UPT, UR54, 0x646e171e, URZ ;  /* 0x646e171e360d7890 */ /* 0x000fd8000fffe0ff */
.L_x_1513:
        /* <DEDUP_REMOVED lines=9> */
[----:B------:R-:W-:Y:S01]  /*37e0*/  IMAD.MOV.U32 R206, RZ, RZ, 0x20 ;  /* 0x00000020ffce7424 */ /* 0x000fe200078e00ff */
[----:B------:R-:W-:Y:S01]  /*37f0*/  PLOP3.LUT P2, PT, PT, PT, UP1, 0x80, 0x8 ;  /* 0x000000000008781c */ /* 0x000fe20003f4f018 */
[----:B------:R-:W-:Y:S03]  /*3800*/  UISETP.NE.AND UP2, UPT, UR48, URZ, UPT ;  /* 0x000000ff3000728c */ /* 0x000fe6000bf45270 */
[----:B------:R-:W-:Y:S01]  /*3810*/  SEL R212, R206, 0xffffffe0, !P4 ;  /* 0xffffffe0ced47807 */ /* 0x000fe20006000000 */
        /* <DEDUP_REMOVED lines=57> */
[----:B------:R-:W2:Y:S02]  /*3bb0*/  LDSM.16.M88.4 R176, [R210+0x10000] ;  /* 0x01000000d2b0783b */ /* 0x000ea40000000200 */
[----:B-1----:R-:W-:Y:S02]  /*3bc0*/  @P0 LOP3.LUT R0, R205, 0x6, RZ, 0xc0, !PT ;  /* 0x00000006cd000812 */ /* 0x002fe400078ec0ff */
[----:B------:R-:W-:Y:S02]  /*3bd0*/  PLOP3.LUT P0, PT, PT, PT, UP1, 0x80, 0x8 ;  /* 0x000000000008781c */ /* 0x000fe40003f0f018 */
[----:B------:R-:W-:Y:S01]  /*3be0*/  @P6 LOP3.LUT R0, R0, 0x1e0, R204, 0xf8, !PT ;  /* 0x000001e000006812 */ /* 0x000fe200078ef8cc */
[----:B------:R-:W-:Y:S01]  /*3bf0*/  HMMA.16816.F32.BF16 R32, R164, R170, R32 ;  /* 0x000000aaa420723c */ /* 0x000fe20000041820 */
[----:B------:R1:W4:Y:S01]  /*3c00*/  LDSM.16.M88.4 R164, [R210+0x10800] ;  /* 0x01080000d2a4783b */ /* 0x0003220000000200 */
[----:B------:R-:W-:Y:S02]  /*3c10*/  PLOP3.LUT P6, PT, PT, PT, UP1, 0x80, 0x8 ;  /* 0x000000000008781c */ /* 0x000fe40003fcf018 */
[----:B------:R-:W-:Y:S04]  /*3c20*/  LEA R204, R216, UR4, 0x1 ;  /* 0x00000004d8cc7c11 */ /* 0x000fe8000f8e08ff */
[-C--:B---3--:R-:W-:Y:S01]  /*3c30*/  HMMA.16816.F32.BF16 R4, R180, R188.reuse, R4 ;  /* 0x000000bcb404723c */ /* 0x088fe20000041804 */
[----:B------:R-:W-:Y:S04]  /*3c40*/  LDSM.16.M88.4 R168, [R3+0x2000] ;  /* 0x0020000003a8783b */ /* 0x000fe80000000200 */
[----:B------:R-:W-:Y:S03]  /*3c50*/  IMAD.IADD R206, R204, 0x1, R212 ;  /* 0x00000001ccce7824 */ /* 0x000fe600078e02d4 */
[C---:B------:R-:W-:Y:S08]  /*3c60*/  HMMA.16816.F32.BF16 R8, R200.reuse, R188, R8 ;  /* 0x000000bcc808723c */ /* 0x040ff00000041808 */
[-C--:B------:R-:W-:Y:S03]  /*3c70*/  HMMA.16816.F32.BF16 R12, R200, R190.reuse, R12 ;  /* 0x000000bec80c723c */ /* 0x080fe6000004180c */
[--C-:B-1----:R-:W-:Y:S05]  /*3c80*/  IMAD.IADD R210, R212, 0x1, R208.reuse ;  /* 0x00000001d4d27824 */ /* 0x102fea00078e02d0 */
[C---:B------:R-:W-:Y:S01]  /*3c90*/  HMMA.16816.F32.BF16 R16, R180.reuse, R190, R16 ;  /* 0x000000beb410723c */ /* 0x040fe20000041810 */
[----:B------:R-:W1:Y:S07]  /*3ca0*/  LDSM.16.M88.4 R188, [R209+0x10000] ;  /* 0x01000000d1bc783b */ /* 0x000e6e0000000200 */
        /* <DEDUP_REMOVED lines=8> */
[-C--:B------:R-:W-:Y:S01]  /*3d30*/  HMMA.16816.F32.BF16 R12, R184, R178.reuse, R12 ;  /* 0x000000b2b80c723c */ /* 0x080fe2000004180c */
[----:B---3--:R-:W-:Y:S05]  /*3d40*/  IMAD.MOV.U32 R209, RZ, RZ, 0x40 ;  /* 0x00000040ffd17424 */ /* 0x008fea00078e00ff */
[----:B------:R-:W-:Y:S02]  /*3d50*/  SEL R214, R209, 0xffffffc0, !P3 ;  /* 0xffffffc0d1d67807 */ /* 0x000fe40005800000 */
[C---:B------:R-:W-:Y:S01]  /*3d60*/  HMMA.16816.F32.BF16 R16, R172.reuse, R178, R16 ;  /* 0x000000b2ac10723c */ /* 0x040fe20000041810 */
[----:B------:R-:W2:Y:S03]  /*3d70*/  LDSM.16.M88.4 R176, [R2+0x2000] ;  /* 0x0020000002b0783b */ /* 0x000ea60000000200 */
[----:B------:R-:W-:Y:S04]  /*3d80*/  IMAD.IADD R209, R214, 0x1, R208 ;  /* 0x00000001d6d17824 */ /* 0x000fe800078e02d0 */
[-C--:B----4-:R-:W-:Y:S08]  /*3d90*/  HMMA.16816.F32.BF16 R20, R172, R164.reuse, R20 ;  /* 0x000000a4ac14723c */ /* 0x090ff00000041814 */
[C---:B------:R-:W-:Y:S08]  /*3da0*/  HMMA.16816.F32.BF16 R24, R184.reuse, R164, R24 ;  /* 0x000000a4b818723c */ /* 0x040ff00000041818 */
[-C--:B------:R-:W-:Y:S08]  /*3db0*/  HMMA.16816.F32.BF16 R28, R184, R166.reuse, R28 ;  /* 0x000000a6b81c723c */ /* 0x080ff0000004181c */
[----:B------:R-:W-:Y:S01]  /*3dc0*/  HMMA.16816.F32.BF16 R32, R172, R166, R32 ;  /* 0x000000a6ac20723c */ /* 0x000fe20000041820 */
[----:B------:R3:W4:Y:S03]  /*3dd0*/  LDSM.16.M88.4 R164, [R2+0x3000] ;  /* 0x0030000002a4783b */ /* 0x0007260000000200 */
[----:B------:R-:W-:Y:S04]  /*3de0*/  SHF.R.U32.HI R172, RZ, 0x6, R218 ;  /* 0x00000006ffac7819 */ /* 0x000fe800000116da */
[-C--:B-1----:R-:W-:Y:S08]  /*3df0*/  HMMA.16816.F32.BF16 R4, R168, R188.reuse, R4 ;  /* 0x000000bca804723c */ /* 0x082ff00000041804 */
[C---:B------:R-:W-:Y:S08]  /*3e00*/  HMMA.16816.F32.BF16 R8, R196.reuse, R188, R8 ;  /* 0x000000bcc408723c */ /* 0x040ff00000041808 */
[-C--:B------:R-:W-:Y:S01]  /*3e10*/  HMMA.16816.F32.BF16 R12, R196, R190.reuse, R12 ;  /* 0x000000bec40c723c */ /* 0x080fe2000004180c */
[----:B---3--:R-:W-:Y:S04]  /*3e20*/  IMAD.U32 R2, RZ, RZ, UR36 ;  /* 0x00000024ff027e24 */ /* 0x008fe8000f8e00ff */
[----:B------:R-:W-:Y:S01]  /*3e30*/  @P1 IMAD R0, R2, 0x80, R0 ;  /* 0x0000008002001824 */ /* 0x000fe200078e0200 */
[----:B------:R-:W-:Y:S02]  /*3e40*/  PLOP3.LUT P1, PT, PT, PT, UP1, 0x80, 0x8 ;  /* 0x000000000008781c */ /* 0x000fe40003f2f018 */
[C---:B------:R-:W-:Y:S04]  /*3e50*/  HMMA.16816.F32.BF16 R16, R168.reuse, R190, R16 ;  /* 0x000000bea810723c */ /* 0x040fe80000041810 */
[----:B------:R-:W-:Y:S04]  /*3e60*/  @P2 ISETP.GE.AND P2, PT, R0, UR34, PT ;  /* 0x0000002200002c0c */ /* 0x000fe8000bf46270 */
[-C--:B------:R-:W-:Y:S08]  /*3e70*/  HMMA.16816.F32.BF16 R20, R168, R180.reuse, R20 ;  /* 0x000000b4a814723c */ /* 0x080ff00000041814 */
[C---:B------:R-:W-:Y:S04]  /*3e80*/  HMMA.16816.F32.BF16 R24, R196.reuse, R180, R24 ;  /* 0x000000b4c418723c */ /* 0x040fe80000041818 */
[----:B------:R-:W-:Y:S04]  /*3e90*/  LEA R180, R250, UR4, 0x1 ;  /* 0x00000004fab47c11 */ /* 0x000fe8000f8e08ff */
[-C--:B------:R-:W-:Y:S03]  /*3ea0*/  HMMA.16816.F32.BF16 R28, R196, R182.reuse, R28 ;  /* 0x000000b6c41c723c */ /* 0x080fe6000004181c */
[----:B------:R-:W-:Y:S05]  /*3eb0*/  VIADD R181, R180, 0x20020 ;  /* 0x00020020b4b57836 */ /* 0x000fea0000000000 */
[----:B------:R-:W-:Y:S01]  /*3ec0*/  HMMA.16816.F32.BF16 R32, R168, R182, R32 ;  /* 0x000000b6a820723c */ /* 0x000fe20000041820 */
[----:B------:R1:W3:Y:S07]  /*3ed0*/  LDSM.16.M88.4 R168, [R211+0x10800] ;  /* 0x01080000d3a8783b */ /* 0x0002ee0000000200 */
[-C--:B--2---:R-:W-:Y:S08]  /*3ee0*/  HMMA.16816.F32.BF16 R4, R176, R192.reuse, R4 ;  /* 0x000000c0b004723c */ /* 0x084ff00000041804 */
[C---:B----4-:R-:W-:Y:S08]  /*3ef0*/  HMMA.16816.F32.BF16 R8, R164.reuse, R192, R8 ;  /* 0x000000c0a408723c */ /* 0x050ff00000041808 */
        /* <DEDUP_REMOVED lines=9> */
[-C--:B---3--:R-:W-:Y:S03]  /*3f90*/  HMMA.16816.F32.BF16 R20, R176, R168.reuse, R20 ;  /* 0x000000a8b014723c */ /* 0x088fe60000041814 */
        /* <DEDUP_REMOVED lines=8> */
[----:B------:R-:W-:Y:S02]  /*4020*/  IMAD.WIDE.U32 R168, R238, -0x326172a9, RZ ;  /* 0xcd9e8d57eea87825 */ /* 0x000fe400078e00ff */
[-C--:B------:R-:W-:Y:S03]  /*4030*/  HMMA.16816.F32.BF16 R28, R164, R170.reuse, R28 ;  /* 0x000000aaa41c723c */ /* 0x080fe6000004181c */
[----:B------:R-:W-:Y:S02]  /*4040*/  @P2 ISETP.GE.AND P2, PT, R2, UR34, PT ;  /* 0x0000002202002c0c */ /* 0x000fe4000bf46270 */
[----:B------:R-:W-:Y:S02]  /*4050*/  LOP3.LUT R174, R249, UR55, R169, 0x96, !PT ;  /* 0x00000037f9ae7c12 */ /* 0x000fe4000f8e96a9 */
[----:B------:R-:W-:Y:S01]  /*4060*/  @P0 FSEL R5, R5, -INF , !P2 ;  /* 0xff80000005050808 */ /* 0x000fe20005000000 */
[----:B------:R-:W-:Y:S01]  /*4070*/  HMMA.16816.F32.BF16 R32, R176, R170, R32 ;  /* 0x000000aab020723c */ /* 0x000fe20000041820 */
[----:B------:R-:W-:Y:S03]  /*4080*/  PLOP3.LUT P0, PT, PT, PT, UP1, 0x80, 0x8 ;  /* 0x000000000008781c */ /* 0x000fe60003f0f018 */
[----:B------:R-:W-:Y:S01]  /*4090*/  @P6 FSEL R7, R7, -INF , !P2 ;  /* 0xff80000007076808 */ /* 0x000fe20005000000 */
[----:B------:R-:W-:Y:S01]  /*40a0*/  IMAD.WIDE.U32 R174, R174, -0x2daee0ad, RZ ;  /* 0xd2511f53aeae7825 */ /* 0x000fe200078e00ff */
[----:B------:R-:W-:Y:S02]  /*40b0*/  PLOP3.LUT P6, PT, PT, PT, UP1, 0x80, 0x8 ;  /* 0x000000000008781c */ /* 0x000fe40003fcf018 */
[----:B------:R-:W-:Y:S02]  /*40c0*/  @P1 FSEL R9, R9, -INF , !P2 ;  /* 0xff80000009091808 */ /* 0x000fe40005000000 */
[----:B------:R-:W-:Y:S02]  /*40d0*/  PLOP3.LUT P1, PT, PT, PT, UP1, 0x80, 0x8 ;  /* 0x000000000008781c */ /* 0x000fe40003f2f018 */
[----:B------:R-:W-:Y:S02]  /*40e0*/  LOP3.LUT R188, R244, UR46, R175, 0x96, !PT ;  /* 0x0000002ef4bc7c12 */ /* 0x000fe4000f8e96af */
[----:B------:R-:W-:Y:S02]  /*40f0*/  @P0 FSEL R11, R11, -INF , !P2 ;  /* 0xff8000000b0b0808 */ /* 0x000fe40005000000 */
[----:B------:R-:W-:Y:S01]  /*4100*/  PLOP3.LUT P0, PT, PT, PT, UP1, 0x80, 0x8 ;  /* 0x000000000008781c */ /* 0x000fe20003f0f018 */
[----:B------:R-:W-:Y:S01]  /*4110*/  IMAD.WIDE.U32 R188, R188, -0x326172a9, RZ ;  /* 0xcd9e8d57bcbc7825 */ /* 0x000fe200078e00ff */
[----:B------:R-:W-:Y:S02]  /*4120*/  PLOP3.LUT P2, PT, PT, PT, UP1, 0x80, 0x8 ;  /* 0x000000000008781c */ /* 0x000fe40003f4f018 */
[----:B------:R-:W-:Y:S04]  /*4130*/  @P6 ISETP.GE.AND P6, PT, R3, UR34, PT ;  /* 0x0000002203006c0c */ /* 0x000fe8000bfc6270 */
        /* <DEDUP_REMOVED lines=9> */
[C---:B------:R-:W-:Y:S01]  /*41d0*/  @P0 VIADD R2, R0.reuse, 0x9 ;  /* 0x0000000900020836 */ /* 0x040fe20000000000 */
[----:B------:R-:W-:Y:S03]  /*41e0*/  PLOP3.LUT P0, PT, PT, PT, UP1, 0x80, 0x8 ;  /* 0x000000000008781c */ /* 0x000fe60003f0f018 */
[----:B------:R-:W-:Y:S01]  /*41f0*/  @P2 VIADD R3, R0, 0x10 ;  /* 0x0000001000032836 */ /* 0x000fe20000000000 */
[----:B------:R-:W-:Y:S05]  /*4200*/  PLOP3.LUT P2, PT, PT, PT, UP1, 0x80, 0x8 ;  /* 0x000000000008781c */ /* 0x000fea0003f4f018 */
[----:B------:R-:W-:Y:S01]  /*4210*/  @P1 ISETP.GE.AND P1, PT, R2, UR34, PT ;  /* 0x0000002202001c0c */ /* 0x000fe2000bf26270 */
[----:B------:R-:W-:Y:S03]  /*4220*/  IMAD.U32 R2, RZ, RZ, UR36 ;  /* 0x00000024ff027e24 */ /* 0x000fe6000f8e00ff */
[----:B------:R-:W-:Y:S01]  /*4230*/  @P0 FSEL R15, R15, -INF , !P1 ;  /* 0xff8000000f0f0808 */ /* 0x000fe20004800000 */
[----:B------:R-:W-:Y:S01]  /*4240*/  IMAD R2, R2, 0x4, R172 ;  /* 0x0000000402027824 */ /* 0x000fe200078e02ac */
[----:B------:R-:W-:Y:S01]  /*4250*/  PLOP3.LUT P0, PT, PT, PT, UP1, 0x80, 0x8 ;  /* 0x000000000008781c */ /* 0x000fe20003f0f018 */
[----:B------:R-:W-:Y:S01]  /*4260*/  VIADD R172, R238, 0x2 ;  /* 0x00000002eeac7836 */ /* 0x000fe20000000000 */
[----:B------:R-:W-:Y:S02]  /*4270*/  @P6 FSEL R13, R13, -INF , !P1 ;  /* 0xff8000000d0d6808 */ /* 0x000fe40004800000 */
[----:B------:R-:W-:Y:S01]  /*4280*/  PLOP3.LUT P6, PT, PT, PT, UP1, 0x80, 0x8 ;  /* 0x000000000008781c */ /* 0x000fe20003fcf018 */
[----:B------:R-:W-:Y:S01]  /*4290*/  IMAD.WIDE.U32 R172, R172, -0x326172a9, RZ ;  /* 0xcd9e8d57acac7825 */ /* 0x000fe200078e00ff */
[----:B------:R-:W-:Y:S02]  /*42a0*/  @P2 FSEL R17, R17, -INF , !P1 ;  /* 0xff80000011112808 */ /* 0x000fe40004800000 */
[----:B------:R-:W-:Y:S02]  /*42b0*/  PLOP3.LUT P2, PT, PT, PT, UP1, 0x80, 0x8 ;  /* 0x000000000008781c */ /* 0x000fe40003f4f018 */
[----:B------:R-:W-:Y:S02]  /*42c0*/  LOP3.LUT R169, R249, UR55, R173, 0x96, !PT ;  /* 0x00000037f9a97c12 */ /* 0x000fe4000f8e96ad */
[----:B------:R-:W-:Y:S02]  /*42d0*/  LOP3.LUT R2, R2, UR54, R245, 0x96, !PT ;  /* 0x0000003602027c12 */ /* 0x000fe4000f8e96f5 */
[----:B------:R-:W-:Y:S02]  /*42e0*/  @P0 FSEL R19, R19, -INF , !P1 ;  /* 0xff80000013130808 */ /* 0x000fe40004800000 */
[----:B------:R-:W-:Y:S02]  /*42f0*/  PLOP3.LUT P0, PT, PT, PT, UP1, 0x80, 0x8 ;  /* 0x000000000008781c */ /* 0x000fe40003f0f018 */
[----:B------:R-:W-:Y:S01]  /*4300*/  @P6 ISETP.GE.AND P6, PT, R3, UR34, PT ;  /* 0x0000002203006c0c */ /* 0x000fe2000bfc6270 */
[----:B------:R-:W-:Y:S01]  /*4310*/  VIADD R3, R180, 0x20000 ;  /* 0x00020000b4037836 */ /* 0x000fe20000000000 */
[----:B------:R-:W-:Y:S02]  /*4320*/  PLOP3.LUT P1, PT, PT, PT, UP1, 0x80, 0x8 ;  /* 0x000000000008781c */ /* 0x000fe40003f2f018 */
[----:B------:R-:W-:Y:S01]  /*4330*/  @P2 FSEL R20, R20, -INF , !P6 ;  /* 0xff80000014142808 */ /* 0x000fe20007000000 */
[----:B------:R-:W-:Y:S01]  /*4340*/  @P5 VIADD R181, R3, 0xffffffe0 ;  /* 0xffffffe003b55836 */ /* 0x000fe20000000000 */
[----:B------:R-:W-:Y:S01]  /*4350*/  PLOP3.LUT P2, PT, PT, PT, UP1, 0x80, 0x8 ;  /* 0x000000000008781c */ /* 0x000fe20003f4f018 */
[----:B------:R-:W-:Y:S04]  /*4360*/  IMAD.WIDE.U32 R2, R2, -0x326172a9, RZ ;  /* 0xcd9e8d5702027825 */ /* 0x000fe800078e00ff */
[----:B------:R-:W-:Y:S02]  /*4370*/  @P0 FSEL R22, R22, -INF , !P6 ;  /* 0xff80000016160808 */ /* 0x000fe40007000000 */
[----:B------:R-:W-:Y:S02]  /*4380*/  PLOP3.LUT P0, PT, PT, PT, UP1, 0x80, 0x8 ;  /* 0x000000000008781c */ /* 0x000fe40003f0f018 */
[----:B------:R-:W-:Y:S02]  /*4390*/  @P1 FSEL R24, R24, -INF , !P6 ;  /* 0xff80000018181808 */ /* 0x000fe40007000000 */
[----:B------:R-:W-:Y:S02]  /*43a0*/  PLOP3.LUT P1, PT, PT, PT, UP1, 0x80, 0x8 ;  /* 0x000000000008781c */ /* 0x000fe40003f2f018 */
[----:B------:R-:W-:Y:S02]  /*43b0*/  @P2 FSEL R26, R26, -INF , !P6 ;  /* 0xff8000001a1a2808 */ /* 0x000fe40007000000 */
[----:B------:R-:W-:Y:S02]  /*43c0*/  PLOP3.LUT P6, PT, PT, PT, UP1, 0x80, 0x8 ;  /* 0x000000000008781c */ /* 0x000fe40003fcf018 */
[----:B------:R-:W-:Y:S02]  /*43d0*/  PLOP3.LUT P2, PT, PT, PT, UP1, 0x80, 0x8 ;  /* 0x000000000008781c */ /* 0x000fe40003f4f018 */
[----:B------:R-:W-:Y:S01]  /*43e0*/  LOP3.LUT R182, R168, UR50, R3, 0x96, !PT ;  /* 0x00000032a8b67c12 */ /* 0x000fe2000f8e9603 */
[----:B------:R-:W-:Y:S01]  /*43f0*/  @P0 VIADD R173, R0, 0x11 ;  /* 0x0000001100ad0836 */ /* 0x000fe20000000000 */
[----:B------:R-:W-:Y:S01]  /*4400*/  PLOP3.LUT P0, PT, PT, PT, UP1, 0x80, 0x8 ;  /* 0x000000000008781c */ /* 0x000fe20003f0f018 */
[----:B------:R-:W-:Y:S01]  /*4410*/  IMAD.WIDE.U32 R168, R169, -0x2daee0ad, RZ ;  /* 0xd2511f53a9a87825 */ /* 0x000fe200078e00ff */
[----:B------:R-:W-:Y:S02]  /*4420*/  LOP3.LUT R190, R2, UR45, R189, 0x96, !PT ;  /* 0x0000002d02be7c12 */ /* 0x000fe4000f8e96bd */
[----:B------:R-:W-:Y:S02]  /*4430*/  @P1 ISETP.GE.AND P1, PT, R173, UR34, PT ;  /* 0x00000022ad001c0c */ /* 0x000fe4000bf26270 */
[----:B------:R-:W-:Y:S01]  /*4440*/  LOP3.LUT R184, R244, UR46, R169, 0x96, !PT ;  /* 0x0000002ef4b87c12 */ /* 0x000fe2000f8e96a9 */
[----:B------:R-:W-:Y:S01]  /*4450*/  IMAD.WIDE.U32 R190, R190, -0x2daee0ad, RZ ;  /* 0xd2511f53bebe7825 */ /* 0x000fe200078e00ff */
[----:B------:R-:W-:Y:S02]  /*4460*/  @P6 FSEL R21, R21, -INF , !P1 ;  /* 0xff80000015156808 */ /* 0x000fe40004800000 */
[----:B------:R-:W-:Y:S01]  /*4470*/  PLOP3.LUT P6, PT, PT, PT, UP1, 0x80, 0x8 ;  /* 0x000000000008781c */ /* 0x000fe20003fcf018 */
[----:B------:R-:W-:Y:S01]  /*4480*/  @P2 VIADD R175, R0, 0x18 ;  /* 0x0000001800af2836 */ /* 0x000fe20000000000 */
[----:B------:R-:W-:Y:S01]  /*4490*/  PLOP3.LUT P2, PT, PT, PT, UP1, 0x80, 0x8 ;  /* 0x000000000008781c */ /* 0x000fe20003f4f018 */
[----:B------:R-:W-:Y:S01]  /*44a0*/  IMAD.WIDE.U32 R184, R184, -0x326172a9, RZ ;  /* 0xcd9e8d57b8b87825 */ /* 0x000fe200078e00ff */
[----:B------:R-:W-:Y:S02]  /*44b0*/  @P0 FSEL R23, R23, -INF , !P1 ;  /* 0xff80000017170808 */ /* 0x000fe40004800000 */
[----:B------:R-:W-:Y:S02]  /*44c0*/  PLOP3.LUT P0, PT, PT, PT, UP1, 0x80, 0x8 ;  /* 0x000000000008781c */ /* 0x000fe40003f0f018 */
[----:B------:R-:W-:Y:S01]  /*44d0*/  LOP3.LUT R186, R172, UR50, R3, 0x96, !PT ;  /* 0x00000032acba7c12 */ /* 0x000fe2000f8e9603 */
[----:B------:R-:W-:Y:S01]  /*44e0*/  IMAD.WIDE.U32 R172, R182, -0x2daee0ad, RZ ;  /* 0xd2511f53b6ac7825 */ /* 0x000fe200078e00ff */
[----:B------:R-:W-:Y:S03]  /*44f0*/  LOP3.LUT R182, R2, UR45, R185, 0x96, !PT ;  /* 0x0000002d02b67c12 */ /* 0x000fe6000f8e96b9 */
[----:B------:R-:W-:Y:S01]  /*4500*/  @P6 FSEL R25, R25, -INF , !P1 ;  /* 0xff80000019196808 */ /* 0x000fe20004800000 */
[----:B------:R-:W-:Y:S01]  /*4510*/  IMAD.WIDE.U32 R186, R186, -0x2daee0ad, RZ ;  /* 0xd2511f53baba7825 */ /* 0x000fe200078e00ff */
[----:B------:R-:W-:Y:S02]  /*4520*/  @P2 ISETP.GE.AND P2, PT, R175, UR34, PT ;  /* 0x00000022af002c0c */ /* 0x000fe4000bf46270 */
[----:B------:R-:W-:Y:S01]  /*4530*/  PLOP3.LUT P6, PT, PT, PT, UP1, 0x80, 0x8 ;  /* 0x000000000008781c */ /* 0x000fe20003fcf018 */
[----:B------:R-:W-:Y:S01]  /*4540*/  IMAD.WIDE.U32 R182, R182, -0x2daee0ad, RZ ;  /* 0xd2511f53b6b67825 */ /* 0x000fe200078e00ff */
[----:B------:R-:W-:Y:S02]  /*4550*/  @P0 FSEL R27, R27, -INF , !P1 ;  /* 0xff8000001b1b0808 */ /* 0x000fe40004800000 */
[----:B------:R-:W-:Y:S02]  /*4560*/  PLOP3.LUT P1, PT, PT, PT, UP1, 0x80, 0x8 ;  /* 0x000000000008781c */ /* 0x000fe40003f2f018 */
[----:B------:R-:W-:Y:S02]  /*4570*/  LOP3.LUT R174, R174, UR44, R173, 0x96, !PT ;  /* 0x0000002caeae7c12 */ /* 0x000fe4000f8e96ad */
[----:B------:R-:W-:Y:S02]  /*4580*/  LOP3.LUT R172, R172, UR42, R191, 0x96, !PT ;  /* 0x0000002aacac7c12 */ /* 0x000fe4000f8e96bf */
[----:B------:R-:W-:Y:S01]  /*4590*/  PLOP3.LUT P0, PT, PT, PT, UP1, 0x80, 0x8 ;  /* 0x000000000008781c */ /* 0x000fe20003f0f018 */
[----:B------:R-:W-:Y:S01]  /*45a0*/  IMAD.WIDE.U32 R166, R174, -0x326172a9, RZ ;  /* 0xcd9e8d57aea67825 */ /* 0x000fe200078e00ff */
[----:B------:R-:W-:Y:S02]  /*45b0*/  LOP3.LUT R2, R168, UR44, R187, 0x96, !PT ;  /* 0x0000002ca8027c12 */ /* 0x000fe4000f8e96bb */
[----:B------:R-:W-:Y:S01]  /*45c0*/  LOP3.LUT R168, R186, UR42, R183, 0x96, !PT ;  /* 0x0000002abaa87c12 */ /* 0x000fe2000f8e96b7 */
[----:B------:R-:W-:Y:S01]  /*45d0*/  @P6 VIADD R0, R0, 0x19 ;  /* 0x0000001900006836 */ /* 0x000fe20000000000 */
[----:B------:R-:W-:Y:S01]  /*45e0*/  PLOP3.LUT P6, PT, PT, PT, UP1, 0x80, 0x8 ;  /* 0x000000000008781c */ /* 0x000fe20003fcf018 */
[----:B------:R-:W-:Y:S01]  /*45f0*/  IMAD.WIDE.U32 R170, R172, -0x326172a9, RZ ;  /* 0xcd9e8d57acaa7825 */ /* 0x000fe200078e00ff */
[----:B------:R-:W-:Y:S02]  /*4600*/  @P1 FSEL R28, R28, -INF , !P2 ;  /* 0xff8000001c1c1808 */ /* 0x000fe40005000000 */
[----:B------:R-:W-:Y:S01]  /*4610*/  PLOP3.LUT P1, PT, PT, PT, UP1, 0x80, 0x8 ;  /* 0x000000000008781c */ /* 0x000fe20003f2f018 */
[----:B------:R-:W-:Y:S01]  /*4620*/  IMAD.WIDE.U32 R168, R168, -0x326172a9, RZ ;  /* 0xcd9e8d57a8a87825 */ /* 0x000fe200078e00ff */
[----:B------:R-:W-:Y:S02]  /*4630*/  LOP3.LUT R172, R166, UR41, R171, 0x96, !PT ;  /* 0x00000029a6ac7c12 */ /* 0x000fe4000f8e96ab */
[----:B------:R-:W-:Y:S01]  /*4640*/  LOP3.LUT R164, R188, UR43, R167, 0x96, !PT ;  /* 0x0000002bbca47c12 */ /* 0x000fe2000f8e96a7 */
[----:B------:R-:W-:Y:S01]  /*4650*/  IMAD.WIDE.U32 R2, R2, -0x326172a9, RZ ;  /* 0xcd9e8d5702027825 */ /* 0x000fe200078e00ff */
[----:B------:R-:W-:Y:S02]  /*4660*/  @P0 FSEL R30, R30, -INF , !P2 ;  /* 0xff8000001e1e0808 */ /* 0x000fe40005000000 */
[----:B------:R-:W-:Y:S01]  /*4670*/  PLOP3.LUT P0, PT, PT, PT, UP1, 0x80, 0x8 ;  /* 0x000000000008781c */ /* 0x000fe20003f0f018 */
[----:B------:R-:W-:Y:S01]  /*4680*/  IMAD.WIDE.U32 R172, R172, -0x2daee0ad, RZ ;  /* 0xd2511f53acac7825 */ /* 0x000fe200078e00ff */
[----:B------:R-:W-:Y:S02]  /*4690*/  @P6 ISETP.GE.AND P6, PT, R0, UR34, PT ;  /* 0x0000002200006c0c */ /* 0x000fe4000bfc6270 */
[----:B------:R-:W-:Y:S01]  /*46a0*/  LOP3.LUT R174, R2, UR41, R169, 0x96, !PT ;  /* 0x0000002902ae7c12 */ /* 0x000fe2000f8e96a9 */
[----:B------:R-:W-:Y:S01]  /*46b0*/  IMAD.WIDE.U32 R164, R164, -0x2daee0ad, RZ ;  /* 0xd2511f53a4a47825 */ /* 0x000fe200078e00ff */
[----:B------:R-:W-:Y:S02]  /*46c0*/  @P1 FSEL R32, R32, -INF , !P2 ;  /* 0xff80000020201808 */ /* 0x000fe40005000000 */
[----:B------:R-:W-:Y:S01]  /*46d0*/  PLOP3.LUT P1, PT, PT, PT, UP1, 0x80, 0x8 ;  /* 0x000000000008781c */ /* 0x000fe20003f2f018 */
[----:B------:R-:W-:Y:S01]  /*46e0*/  IMAD.WIDE.U32 R174, R174, -0x2daee0ad, RZ ;  /* 0xd2511f53aeae7825 */ /* 0x000fe200078e00ff */
[----:B------:R-:W-:Y:S02]  /*46f0*/  LOP3.LUT R3, R184, UR43, R3, 0x96, !PT ;  /* 0x0000002bb8037c12 */ /* 0x000fe4000f8e9603 */
[----:B------:R-:W-:Y:S02]  /*4700*/  LOP3.LUT R164, R164, UR15, R173, 0x96, !PT ;  /* 0x0000000fa4a47c12 */ /* 0x000fe4000f8e96ad */
[----:B------:R-:W-:Y:S01]  /*4710*/  LOP3.LUT R190, R190, UR37, R165, 0x96, !PT ;  /* 0x00000025bebe7c12 */ /* 0x000fe2000f8e96a5 */
[----:B------:R-:W-:Y:S01]  /*4720*/  IMAD.WIDE.U32 R2, R3, -0x2daee0ad, RZ ;  /* 0xd2511f5303027825 */ /* 0x000fe200078e00ff */
[----:B------:R-:W-:Y:S02]  /*4730*/  @P0 FSEL R34, R34, -INF , !P2 ;  /* 0xff80000022220808 */ /* 0x000fe40005000000 */
[----:B------:R-:W-:Y:S01]  /*4740*/  PLOP3.LUT P0, PT, PT, PT, UP1, 0x80, 0x8 ;  /* 0x000000000008781c */ /* 0x000fe20003f0f018 */
[----:B------:R-:W-:Y:S01]  /*4750*/  IMAD.WIDE.U32 R164, R164, -0x326172a9, RZ ;  /* 0xcd9e8d57a4a47825 */ /* 0x000fe200078e00ff */
[----:B------:R-:W-:Y:S02]  /*4760*/  LOP3.LUT R166, R182, UR37, R3, 0x96, !PT ;  /* 0x00000025b6a67c12 */ /* 0x000fe4000f8e9603 */
[----:B------:R-:W-:Y:S01]  /*4770*/  @P1 FSEL R29, R29, -INF , !P6 ;  /* 0xff8000001d1d1808 */ /* 0x000fe20007000000 */
[----:B------:R-:W-:Y:S01]  /*4780*/  IMAD.IADD R182, R180, 0x1, R252 ;  /* 0x00000001b4b67824 */ /* 0x000fe200078e02fc */
[----:B------:R-:W-:Y:S01]  /*4790*/  PLOP3.LUT P1, PT, PT, PT, UP1, 0x80, 0x8 ;  /* 0x000000000008781c */ /* 0x000fe20003f2f018 */
[----:B------:R-:W-:Y:S01]  /*47a0*/  IMAD.WIDE.U32 R166, R166, -0x326172a9, RZ ;  /* 0xcd9e8d57a6a67825 */ /* 0x000fe200078e00ff */
[----:B------:R-:W-:Y:S02]  /*47b0*/  LOP3.LUT R169, R2, UR15, R175, 0x96, !PT ;  /* 0x0000000f02a97c12 */ /* 0x000fe4000f8e96af */
[----:B------:R-:W-:Y:S01]  /*47c0*/  PRMT R171, R164, 0x7770, RZ ;  /* 0x00007770a4ab7816 */ /* 0x000fe200000000ff */
[----:B------:R-:W-:Y:S01]  /*47d0*/  IMAD.WIDE.U32 R2, R190, -0x326172a9, RZ ;  /* 0xcd9e8d57be027825 */ /* 0x000fe200078e00ff */
[C---:B------:R-:W-:Y:S02]  /*47e0*/  PRMT R176, R164.reuse, 0x7771, RZ ;  /* 0x00007771a4b07816 */ /* 0x040fe400000000ff */
[C---:B------:R-:W-:Y:S02]  /*47f0*/  PRMT R178, R164.reuse, 0x7772, RZ ;  /* 0x00007772a4b27816 */ /* 0x040fe400000000ff */
[----:B------:R-:W-:Y:S01]  /*4800*/  PRMT R177, R164, 0x7773, RZ ;  /* 0x00007773a4b17816 */ /* 0x000fe200000000ff */
[----:B-----5:R-:W-:Y:S01]  /*4810*/  FMUL.FTZ R164, R248, 1.4426950216293334961 ;  /* 0x3fb8aa3bf8a47820 */ /* 0x020fe20000410000 */
[----:B------:R-:W-:Y:S02]  /*4820*/  LOP3.LUT R173, R170, UR24, R3, 0x96, !PT ;  /* 0x00000018aaad7c12 */ /* 0x000fe4000f8e9603 */
[----:B------:R-:W-:Y:S02]  /*4830*/  @P1 FSEL R35, R35, -INF , !P6 ;  /* 0xff80000023231808 */ /* 0x000fe40007000000 */
[----:B------:R-:W-:Y:S01]  /*4840*/  LOP3.LUT R0, R2, UR14, R165, 0x96, !PT ;  /* 0x0000000e02007c12 */ /* 0x000fe2000f8e96a5 */
[----:B------:R-:W-:Y:S01]  /*4850*/  IMAD.WIDE.U32 R2, R169, -0x326172a9, RZ ;  /* 0xcd9e8d57a9027825 */ /* 0x000fe200078e00ff */
[----:B------:R-:W-:Y:S02]  /*4860*/  PLOP3.LUT P2, PT, PT, PT, UP1, 0x80, 0x8 ;  /* 0x000000000008781c */ /* 0x000fe40003f4f018 */
[----:B------:R-:W-:Y:S02]  /*4870*/  FSETP.NEU.FTZ.AND P1, PT, R248, -INF , PT ;  /* 0xff800000f800780b */ /* 0x000fe40003f3d000 */
[----:B------:R-:W-:Y:S02]  /*4880*/  LOP3.LUT R175, R168, UR24, R167, 0x96, !PT ;  /* 0x00000018a8af7c12 */ /* 0x000fe4000f8e96a7 */
[----:B------:R-:W-:Y:S02]  /*4890*/  FSEL R164, R164, RZ, P1 ;  /* 0x000000ffa4a47208 */ /* 0x000fe40000800000 */
[C---:B------:R-:W-:Y:S02]  /*48a0*/  PRMT R167, R2.reuse, 0x7770, RZ ;  /* 0x0000777002a77816 */ /* 0x040fe400000000ff */
[----:B------:R-:W-:Y:S01]  /*48b0*/  PRMT R168, R2, 0x7771, RZ ;  /* 0x0000777102a87816 */ /* 0x000fe200000000ff */
[--C-:B------:R-:W-:Y:S01]  /*48c0*/  FFMA.FTZ R4, R4, UR11, -R164.reuse ;  /* 0x0000000b04047c23 */ /* 0x100fe200080108a4 */
[C---:B------:R-:W-:Y:S01]  /*48d0*/  PRMT R170, R2.reuse, 0x7772, RZ ;  /* 0x0000777202aa7816 */ /* 0x040fe200000000ff */
[----:B------:R-:W-:Y:S01]  /*48e0*/  FFMA.FTZ R5, R5, UR11, -R164 ;  /* 0x0000000b05057c23 */ /* 0x000fe200080108a4 */
[----:B------:R-:W-:Y:S01]  /*48f0*/  PRMT R169, R2, 0x7773, RZ ;  /* 0x0000777302a97816 */ /* 0x000fe200000000ff */
[----:B------:R-:W1:Y:S01]  /*4900*/  MUFU.EX2 R187, R4 ;  /* 0x0000000400bb7308 */ /* 0x000e620000000800 */
[----:B------:R-:W-:Y:S01]  /*4910*/  SHF.R.U32.HI R2, RZ, 0x18, R0 ;  /* 0x00000018ff027819 */ /* 0x000fe20000011600 */
[--C-:B------:R-:W-:Y:S01]  /*4920*/  FFMA.FTZ R16, R16, UR11, -R164.reuse ;  /* 0x0000000b10107c23 */ /* 0x100fe200080108a4 */
[----:B------:R-:W-:Y:S07]  /*4930*/  @P0 FSEL R33, R33, -INF , !P6 ;  /* 0xff80000021210808 */ /* 0x000fee0007000000 */
[----:B------:R2:W-:Y:S01]  /*4940*/  MUFU.EX2 R188, R5 ;  /* 0x0000000500bc7308 */ /* 0x0005e20000000800 */
[----:B------:R-:W-:Y:S01]  /*4950*/  LOP3.LUT R165, R166, UR14, R3, 0x96, !PT ;  /* 0x0000000ea6a57c12 */ /* 0x000fe2000f8e9603 */
[----:B------:R-:W-:Y:S01]  /*4960*/  FMUL.FTZ R166, R243, 1.4426950216293334961 ;  /* 0x3fb8aa3bf3a67820 */ /* 0x000fe20000410000 */
[----:B------:R-:W-:Y:S07]  /*4970*/  ISETP.LE.U32.AND P0, PT, R2, UR10, PT ;  /* 0x0000000a02007c0c */ /* 0x000fee000bf03070 */
[----:B------:R-:W-:Y:S01]  /*4980*/  MUFU.EX2 R194, R16 ;  /* 0x0000001000c27308 */ /* 0x000fe20000000800 */
[C---:B------:R-:W-:Y:S01]  /*4990*/  LOP3.LUT R3, R0.reuse, 0xff, RZ, 0xc0, !PT ;  /* 0x000000ff00037812 */ /* 0x040fe200078ec0ff */
[----:B------:R-:W-:Y:S01]  /*49a0*/  FFMA.FTZ R17, R17, UR11, -R164 ;  /* 0x0000000b11117c23 */ /* 0x000fe200080108a4 */
[----:B------:R-:W-:Y:S01]  /*49b0*/  PRMT R2, R0, 0x7632, R2 ;  /* 0x0000763200027816 */ /* 0x000fe20000000002 */
[--C-:B------:R-:W-:Y:S01]  /*49c0*/  FFMA.FTZ R21, R21, UR11, -R164.reuse ;  /* 0x0000000b15157c23 */ /* 0x100fe200080108a4 */
[----:B------:R-:W-:Y:S05]  /*49d0*/  @P2 FSEL R31, R31, -INF , !P6 ;  /* 0xff8000001f1f2808 */ /* 0x000fea0007000000 */
[----:B------:R-:W-:Y:S01]  /*49e0*/  MUFU.EX2 R193, R17 ;  /* 0x0000001100c17308 */ /* 0x000fe20000000800 */
[----:B------:R-:W-:Y:S01]  /*49f0*/  ISETP.LE.U32.AND P2, PT, R3, UR10, PT ;  /* 0x0000000a03007c0c */ /* 0x000fe2000bf43070 */
[C---:B------:R-:W-:Y:S01]  /*4a00*/  FMUL.FTZ R3, R247.reuse, 1.4426950216293334961 ;  /* 0x3fb8aa3bf7037820 */ /* 0x040fe20000410000 */
[----:B------:R-:W-:Y:S07]  /*4a10*/  LOP3.LUT R2, R2, 0xff, RZ, 0xc0, !PT ;  /* 0x000000ff02027812 */ /* 0x000fee00078ec0ff */
[----:B------:R-:W-:Y:S01]  /*4a20*/  MUFU.EX2 R190, R21 ;  /* 0x0000001500be7308 */ /* 0x000fe20000000800 */
[----:B------:R-:W-:Y:S01]  /*4a30*/  FSETP.NEU.FTZ.AND P6, PT, R247, -INF , PT ;  /* 0xff800000f700780b */ /* 0x000fe20003fdd000 */
[--C-:B------:R-:W-:Y:S01]  /*4a40*/  FFMA.FTZ R20, R20, UR11, -R164.reuse ;  /* 0x0000000b14147c23 */ /* 0x100fe200080108a4 */
[----:B------:R-:W-:Y:S01]  /*4a50*/  ISETP.LE.U32.AND P1, PT, R2, UR10, PT ;  /* 0x0000000a02007c0c */ /* 0x000fe2000bf23070 */
[----:B------:R-:W-:Y:S01]  /*4a60*/  FMUL.FTZ R2, R246, 1.4426950216293334961 ;  /* 0x3fb8aa3bf6027820 */ /* 0x000fe20000410000 */
[----:B------:R-:W-:Y:S05]  /*4a70*/  LOP3.LUT R0, R0, 0xffff, RZ, 0xc0, !PT ;  /* 0x0000ffff00007812 */ /* 0x000fea00078ec0ff */
[----:B------:R-:W-:Y:S01]  /*4a80*/  MUFU.EX2 R192, R20 ;  /* 0x0000001400c07308 */ /* 0x000fe20000000800 */
[----:B------:R-:W-:Y:S01]  /*4a90*/  FSEL R3, R3, RZ, P6 ;  /* 0x000000ff03037208 */ /* 0x000fe20003000000 */
[----:B------:R-:W-:Y:S01]  /*4aa0*/  FFMA.FTZ R32, R32, UR11, -R164 ;  /* 0x0000000b20207c23 */ /* 0x000fe200080108a4 */
[----:B------:R-:W-:Y:S01]  /*4ab0*/  FSETP.NEU.FTZ.AND P6, PT, R246, -INF , PT ;  /* 0xff800000f600780b */ /* 0x000fe20003fdd000 */
[----:B-1----:R-:W-:Y:S01]  /*4ac0*/  @!P2 FADD.FTZ R187, -R187, -RZ ;  /* 0x800000ffbbbba221 */ /* 0x002fe20000010100 */
[----:B------:R-:W-:Y:S01]  /*4ad0*/  SHF.R.U32.HI R0, RZ, 0x8, R0 ;  /* 0x00000008ff007819 */ /* 0x000fe20000011600 */
[--C-:B------:R-:W-:Y:S01]  /*4ae0*/  FFMA.FTZ R6, R6, UR11, -R3.reuse ;  /* 0x0000000b06067c23 */ /* 0x100fe20008010803 */
[----:B------:R-:W-:Y:S01]  /*4af0*/  FSEL R2, R2, RZ, P6 ;  /* 0x000000ff02027208 */ /* 0x000fe20003000000 */
[----:B------:R-:W-:Y:S01]  /*4b00*/  FFMA.FTZ R7, R7, UR11, -R3 ;  /* 0x0000000b07077c23 */ /* 0x000fe20008010803 */
[----:B------:R-:W-:Y:S01]  /*4b10*/  FSETP.NEU.FTZ.AND P6, PT, R243, -INF , PT ;  /* 0xff800000f300780b */ /* 0x000fe20003fdd000 */
[----:B------:R-:W1:Y:S01]  /*4b20*/  MUFU.EX2 R186, R6 ;  /* 0x0000000600ba7308 */ /* 0x000e620000000800 */
[----:B------:R-:W-:Y:S01]  /*4b30*/  LOP3.LUT R4, R0, 0xffff, RZ, 0xc0, !PT ;  /* 0x0000ffff00047812 */ /* 0x000fe200078ec0ff */
[--C-:B------:R-:W-:Y:S01]  /*4b40*/  FFMA.FTZ R8, R8, UR11, -R2.reuse ;  /* 0x0000000b08087c23 */ /* 0x100fe20008010802 */
[----:B------:R-:W-:Y:S07]  /*4b50*/  FSEL R0, R166, RZ, P6 ;  /* 0x000000ffa6007208 */ /* 0x000fee0003000000 */
[----:B------:R-:W-:Y:S01]  /*4b60*/  MUFU.EX2 R184, R7 ;  /* 0x0000000700b87308 */ /* 0x000fe20000000800 */
[----:B------:R-:W-:Y:S01]  /*4b70*/  ISETP.LE.U32.AND P6, PT, R4, UR10, PT ;  /* 0x0000000a04007c0c */ /* 0x000fe2000bfc3070 */
[----:B------:R-:W-:Y:S01]  /*4b80*/  FFMA.FTZ R9, R9, UR11, -R2 ;  /* 0x0000000b09097c23 */ /* 0x000fe20008010802 */
[C---:B------:R-:W-:Y:S07]  /*4b90*/  LOP3.LUT R4, R165.reuse, 0xffff, RZ, 0xc0, !PT ;  /* 0x0000ffffa5047812 */ /* 0x040fee00078ec0ff */
[----:B------:R-:W3:Y:S01]  /*4ba0*/  MUFU.EX2 R226, R8 ;  /* 0x0000000800e27308 */ /* 0x000ee20000000800 */
[----:B--2---:R-:W-:Y:S01]  /*4bb0*/  LOP3.LUT R5, R165, 0xff, RZ, 0xc0, !PT ;  /* 0x000000ffa5057812 */ /* 0x004fe200078ec0ff */
[----:B------:R-:W-:Y:S01]  /*4bc0*/  FFMA.FTZ R10, R10, UR11, -R0 ;  /* 0x0000000b0a0a7c23 */ /* 0x000fe20008010800 */
[----:B------:R-:W-:Y:S07]  /*4bd0*/  SHF.R.U32.HI R4, RZ, 0x8, R4 ;  /* 0x00000008ff047819 */ /* 0x000fee0000011604 */
[----:B------:R-:W2:Y:S01]  /*4be0*/  MUFU.EX2 R225, R9 ;  /* 0x0000000900e17308 */ /* 0x000ea20000000800 */
[----:B------:R-:W-:Y:S01]  /*4bf0*/  ISETP.LE.U32.AND P2, PT, R5, UR10, PT ;  /* 0x0000000a05007c0c */ /* 0x000fe2000bf43070 */
[----:B-1----:R-:W-:Y:S01]  /*4c00*/  @!P1 FADD.FTZ R186, -R186, -RZ ;  /* 0x800000ffbaba9221 */ /* 0x002fe20000010100 */
[----:B------:R-:W-:Y:S01]  /*4c10*/  LOP3.LUT R4, R4, 0xffff, RZ, 0xc0, !PT ;  /* 0x0000ffff04047812 */ /* 0x000fe200078ec0ff */
[----:B------:R-:W-:Y:S01]  /*4c20*/  FFMA.FTZ R12, R12, UR11, -R2 ;  /* 0x0000000b0c0c7c23 */ /* 0x000fe20008010802 */
[----:B------:R-:W-:Y:S01]  /*4c30*/  PRMT R5, R165, 0x7632, R5 ;  /* 0x00007632a5057816 */ /* 0x000fe20000000005 */
[----:B------:R-:W-:Y:S01]  /*4c40*/  @!P6 FADD.FTZ R188, -R188, -RZ ;  /* 0x800000ffbcbce221 */ /* 0x000fe20000010100 */
[----:B------:R-:W-:Y:S03]  /*4c50*/  ISETP.LE.U32.AND P6, PT, R4, UR10, PT ;  /* 0x0000000a04007c0c */ /* 0x000fe6000bfc3070 */
[----:B------:R-:W1:Y:S01]  /*4c60*/  MUFU.EX2 R230, R10 ;  /* 0x0000000a00e67308 */ /* 0x000e620000000800 */
[----:B------:R-:W-:Y:S01]  /*4c70*/  LOP3.LUT R4, R5, 0xff, RZ, 0xc0, !PT ;  /* 0x000000ff05047812 */ /* 0x000fe200078ec0ff */
[----:B------:R-:W-:Y:S01]  /*4c80*/  FFMA.FTZ R11, R11, UR11, -R0 ;  /* 0x0000000b0b0b7c23 */ /* 0x000fe20008010800 */
[----:B------:R-:W-:Y:S07]  /*4c90*/  SHF.R.U32.HI R165, RZ, 0x18, R165 ;  /* 0x00000018ffa57819 */ /* 0x000fee00000116a5 */
[----:B------:R-:W4:Y:S01]  /*4ca0*/  MUFU.EX2 R224, R12 ;  /* 0x0000000c00e07308 */ /* 0x000f220000000800 */
[----:B------:R-:W-:Y:S01]  /*4cb0*/  ISETP.LE.U32.AND P1, PT, R4, UR10, PT ;  /* 0x0000000a04007c0c */ /* 0x000fe2000bf23070 */
[----:B---3--:R-:W-:Y:S01]  /*4cc0*/  @!P2 FADD.FTZ R226, -R226, -RZ ;  /* 0x800000ffe2e2a221 */ /* 0x008fe20000010100 */
[----:B------:R-:W-:Y:S01]  /*4cd0*/  ISETP.LE.U32.AND P2, PT, R167, UR10, PT ;  /* 0x0000000aa7007c0c */ /* 0x000fe2000bf43070 */
[----:B------:R-:W-:Y:S01]  /*4ce0*/  @!P0 FADD.FTZ R184, -R184, -RZ ;  /* 0x800000ffb8b88221 */ /* 0x000fe20000010100 */
[----:B------:R-:W-:Y:S05]  /*4cf0*/  FFMA.FTZ R13, R13, UR11, -R2 ;  /* 0x0000000b0d0d7c23 */ /* 0x000fea0008010802 */
[----:B------:R-:W3:Y:S01]  /*4d00*/  MUFU.EX2 R229, R11 ;  /* 0x0000000b00e57308 */ /* 0x000ee20000000800 */
[----:B------:R-:W-:Y:S01]  /*4d10*/  ISETP.LE.U32.AND P0, PT, R165, UR10, PT ;  /* 0x0000000aa5007c0c */ /* 0x000fe2000bf03070 */
[----:B--2---:R-:W-:Y:S01]  /*4d20*/  @!P6 FADD.FTZ R225, -R225, -RZ ;  /* 0x800000ffe1e1e221 */ /* 0x004fe20000010100 */
[----:B------:R-:W-:Y:S07]  /*4d30*/  ISETP.GT.U32.AND P6, PT, R168, UR10, PT ;  /* 0x0000000aa8007c0c */ /* 0x000fee000bfc4070 */
[----:B------:R-:W2:Y:S01]  /*4d40*/  MUFU.EX2 R223, R13 ;  /* 0x0000000d00df7308 */ /* 0x000ea20000000800 */
[--C-:B------:R-:W-:Y:S01]  /*4d50*/  FFMA.FTZ R14, R14, UR11, -R0.reuse ;  /* 0x0000000b0e0e7c23 */ /* 0x100fe20008010800 */
[----:B------:R-:W-:Y:S01]  /*4d60*/  FFMA.FTZ R15, R15, UR11, -R0 ;  /* 0x0000000b0f0f7c23 */ /* 0x000fe20008010800 */
[----:B------:R-:W-:Y:S04]  /*4d70*/  IMAD.WIDE.U32 R6, R173, -0x2daee0ad, RZ ;  /* 0xd2511f53ad067825 */ /* 0x000fe800078e00ff */
[----:B-1----:R-:W-:Y:S03]  /*4d80*/  @!P1 FADD.FTZ R230, -R230, -RZ ;  /* 0x800000ffe6e69221 */ /* 0x002fe60000010100 */
[----:B------:R-:W1:Y:S01]  /*4d90*/  MUFU.EX2 R227, R14 ;  /* 0x0000000e00e37308 */ /* 0x000e620000000800 */
[----:B------:R-:W-:Y:S01]  /*4da0*/  ISETP.GT.U32.AND P1, PT, R170, UR10, PT ;  /* 0x0000000aaa007c0c */ /* 0x000fe2000bf24070 */
[----:B----4-:R-:W-:Y:S01]  /*4db0*/  @!P2 FADD.FTZ R224, -R224, -RZ ;  /* 0x800000ffe0e0a221 */ /* 0x010fe20000010100 */
[----:B------:R-:W-:Y:S07]  /*4dc0*/  ISETP.LE.U32.AND P2, PT, R171, UR10, PT ;  /* 0x0000000aab007c0c */ /* 0x000fee000bf43070 */
[----:B------:R-:W4:Y:S01]  /*4dd0*/  MUFU.EX2 R228, R15 ;  /* 0x0000000f00e47308 */ /* 0x000f220000000800 */
[----:B---3--:R-:W-:Y:S01]  /*4de0*/  @!P0 FADD.FTZ R229, -R229, -RZ ;  /* 0x800000ffe5e58221 */ /* 0x008fe20000010100 */
[----:B------:R-:W-:Y:S01]  /*4df0*/  ISETP.GT.U32.AND P0, PT, R169, UR10, PT ;  /* 0x0000000aa9007c0c */ /* 0x000fe2000bf04070 */
[----:B------:R-:W-:Y:S01]  /*4e00*/  FFMA.FTZ R18, R18, UR11, -R3 ;  /* 0x0000000b12127c23 */ /* 0x000fe20008010803 */
[----:B------:R-:W-:Y:S01]  /*4e10*/  LOP3.LUT R7, R172, UR13, R7, 0x96, !PT ;  /* 0x0000000dac077c12 */ /* 0x000fe2000f8e9607 */
[----:B--2---:R-:W-:Y:S01]  /*4e20*/  @P6 FADD.FTZ R223, -R223, -RZ ;  /* 0x800000ffdfdf6221 */ /* 0x004fe20000010100 */
[----:B------:R-:W-:Y:S04]  /*4e30*/  ISETP.GT.U32.AND P6, PT, R176, UR10, PT ;  /* 0x0000000ab0007c0c */ /* 0x000fe8000bfc4070 */
[----:B------:R-:W2:Y:S01]  /*4e40*/  MUFU.EX2 R202, R18 ;  /* 0x0000001200ca7308 */ /* 0x000ea20000000800 */
[C---:B------:R-:W-:Y:S01]  /*4e50*/  PRMT R10, R6.reuse, 0x7770, RZ ;  /* 0x00007770060a7816 */ /* 0x040fe200000000ff */
[--C-:B------:R-:W-:Y:S01]  /*4e60*/  FFMA.FTZ R19, R19, UR11, -R3.reuse ;  /* 0x0000000b13137c23 */ /* 0x100fe20008010803 */
[----:B-1----:R-:W-:Y:S01]  /*4e70*/  @P1 FADD.FTZ R227, -R227, -RZ ;  /* 0x800000ffe3e31221 */ /* 0x002fe20000010100 */
[C---:B------:R-:W-:Y:S01]  /*4e80*/  PRMT R12, R6.reuse, 0x7771, RZ ;  /* 0x00007771060c7816 */ /* 0x040fe200000000ff */
[----:B------:R-:W-:Y:S01]  /*4e90*/  IMAD.WIDE.U32 R4, R175, -0x2daee0ad, RZ ;  /* 0xd2511f53af047825 */ /* 0x000fe200078e00ff */
[C---:B------:R-:W-:Y:S04]  /*4ea0*/  PRMT R11, R6.reuse, 0x7772, RZ ;  /* 0x00007772060b7816 */ /* 0x040fe800000000ff */
[----:B------:R-:W1:Y:S01]  /*4eb0*/  MUFU.EX2 R201, R19 ;  /* 0x0000001300c97308 */ /* 0x000e620000000800 */
[----:B------:R-:W-:Y:S01]  /*4ec0*/  PRMT R9, R6, 0x7773, RZ ;  /* 0x0000777306097816 */ /* 0x000fe200000000ff */
[----:B------:R-:W-:Y:S01]  /*4ed0*/  @!P2 FADD.FTZ R194, -R194, -RZ ;  /* 0x800000ffc2c2a221 */ /* 0x000fe20000010100 */
[----:B------:R-:W-:Y:S01]  /*4ee0*/  ISETP.GT.U32.AND P1, PT, R178, UR10, PT ;  /* 0x0000000ab2007c0c */ /* 0x000fe2000bf24070 */
[----:B----4-:R-:W-:Y:S01]  /*4ef0*/  @P0 FADD.FTZ R228, -R228, -RZ ;  /* 0x800000ffe4e40221 */ /* 0x010fe20000010100 */
[----:B------:R-:W-:Y:S01]  /*4f00*/  LOP3.LUT R6, R7, 0xff, RZ, 0xc0, !PT ;  /* 0x000000ff07067812 */ /* 0x000fe200078ec0ff */
[----:B------:R-:W-:Y:S01]  /*4f10*/  @P6 FADD.FTZ R193, -R193, -RZ ;  /* 0x800000ffc1c16221 */ /* 0x000fe20000010100 */
[----:B------:R-:W-:Y:S01]  /*4f20*/  ISETP.GT.U32.AND P0, PT, R177, UR10, PT ;  /* 0x0000000ab1007c0c */ /* 0x000fe2000bf04070 */
[----:B------:R-:W-:Y:S01]  /*4f30*/  FFMA.FTZ R25, R25, UR11, -R2 ;  /* 0x0000000b19197c23 */ /* 0x000fe20008010802 */
[----:B------:R-:W-:Y:S01]  /*4f40*/  ISETP.LE.U32.AND P2, PT, R6, UR10, PT ;  /* 0x0000000a06007c0c */ /* 0x000fe2000bf43070 */
[----:B------:R-:W-:Y:S01]  /*4f50*/  FFMA.FTZ R34, R34, UR11, -R3 ;  /* 0x0000000b22227c23 */ /* 0x000fe20008010803 */
[----:B------:R-:W-:Y:S01]  /*4f60*/  SHF.R.U32.HI R6, RZ, 0x18, R7 ;  /* 0x00000018ff067819 */ /* 0x000fe20000011607 */
[----:B------:R-:W-:Y:S01]  /*4f70*/  MUFU.EX2 R203, R25 ;  /* 0x0000001900cb7308 */ /* 0x000fe20000000800 */
[----:B------:R-:W-:Y:S01]  /*4f80*/  LOP3.LUT R5, R174, UR13, R5, 0x96, !PT ;  /* 0x0000000dae057c12 */ /* 0x000fe2000f8e9605 */
[--C-:B------:R-:W-:Y:S01]  /*4f90*/  FFMA.FTZ R22, R22, UR11, -R3.reuse ;  /* 0x0000000b16167c23 */ /* 0x100fe20008010803 */
[----:B------:R-:W-:Y:S01]  /*4fa0*/  LOP3.LUT R8, R7, 0xffff, RZ, 0xc0, !PT ;  /* 0x0000ffff07087812 */ /* 0x000fe200078ec0ff */
[----:B--2---:R-:W-:Y:S01]  /*4fb0*/  @P1 FADD.FTZ R202, -R202, -RZ ;  /* 0x800000ffcaca1221 */ /* 0x004fe20000010100 */
[----:B------:R-:W-:Y:S01]  /*4fc0*/  ISETP.LE.U32.AND P6, PT, R6, UR10, PT ;  /* 0x0000000a06007c0c */ /* 0x000fe2000bfc3070 */
[--C-:B------:R-:W-:Y:S01]  /*4fd0*/  FFMA.FTZ R23, R23, UR11, -R3.reuse ;  /* 0x0000000b17177c23 */ /* 0x100fe20008010803 */
[----:B------:R-:W-:Y:S01]  /*4fe0*/  LOP3.LUT R6, R5, 0xff, RZ, 0xc0, !PT ;  /* 0x000000ff05067812 */ /* 0x000fe200078ec0ff */
[----:B-1----:R-:W-:Y:S01]  /*4ff0*/  @P0 FADD.FTZ R201, -R201, -RZ ;  /* 0x800000ffc9c90221 */ /* 0x002fe20000010100 */
[----:B------:R-:W-:Y:S01]  /*5000*/  SHF.R.U32.HI R8, RZ, 0x8, R8 ;  /* 0x00000008ff087819 */ /* 0x000fe20000011608 */
[----:B------:R-:W-:Y:S01]  /*5010*/  FFMA.FTZ R3, R35, UR11, -R3 ;  /* 0x0000000b23037c23 */ /* 0x000fe20008010803 */
[----:B------:R-:W-:Y:S01]  /*5020*/  ISETP.LE.U32.AND P1, PT, R6, UR10, PT ;  /* 0x0000000a06007c0c */ /* 0x000fe2000bf23070 */
[----:B------:R-:W-:Y:S01]  /*5030*/  FFMA.FTZ R164, R33, UR11, -R164 ;  /* 0x0000000b21a47c23 */ /* 0x000fe200080108a4 */
[----:B------:R-:W-:Y:S01]  /*5040*/  LOP3.LUT R6, R8, 0xffff, RZ, 0xc0, !PT ;  /* 0x0000ffff08067812 */ /* 0x000fe200078ec0ff */
[----:B------:R-:W-:Y:S01]  /*5050*/  MUFU.EX2 R191, R3 ;  /* 0x0000000300bf7308 */ /* 0x000fe20000000800 */
[----:B------:R-:W-:Y:S01]  /*5060*/  PRMT R7, R7, 0x7632, R7 ;  /* 0x0000763207077816 */ /* 0x000fe20000000007 */
[----:B------:R-:W-:Y:S01]  /*5070*/  @!P2 FADD.FTZ R192, -R192, -RZ ;  /* 0x800000ffc0c0a221 */ /* 0x000fe20000010100 */
[----:B------:R-:W-:Y:S07]  /*5080*/  ISETP.LE.U32.AND P0, PT, R6, UR10, PT ;  /* 0x0000000a06007c0c */ /* 0x000fee000bf03070 */
[----:B------:R-:W-:Y:S01]  /*5090*/  MUFU.EX2 R198, R22 ;  /* 0x0000001600c67308 */ /* 0x000fe20000000800 */
[----:B------:R-:W-:Y:S01]  /*50a0*/  LOP3.LUT R6, R5, 0xffff, RZ, 0xc0, !PT ;  /* 0x0000ffff05067812 */ /* 0x000fe200078ec0ff */
[----:B------:R-:W-:Y:S01]  /*50b0*/  FFMA.FTZ R24, R24, UR11, -R2 ;  /* 0x0000000b18187c23 */ /* 0x000fe20008010802 */
[----:B------:R-:W-:Y:S07]  /*50c0*/  LOP3.LUT R7, R7, 0xff, RZ, 0xc0, !PT ;  /* 0x000000ff07077812 */ /* 0x000fee00078ec0ff */
[----:B------:R-:W1:Y:S01]  /*50d0*/  MUFU.EX2 R197, R23 ;  /* 0x0000001700c57308 */ /* 0x000e620000000800 */
[----:B------:R-:W-:Y:S01]  /*50e0*/  SHF.R.U32.HI R6, RZ, 0x8, R6 ;  /* 0x00000008ff067819 */ /* 0x000fe20000011606 */
[----:B------:R-:W-:Y:S01]  /*50f0*/  FFMA.FTZ R27, R27, UR11, -R0 ;  /* 0x0000000b1b1b7c23 */ /* 0x000fe20008010800 */
[----:B------:R-:W-:Y:S07]  /*5100*/  ISETP.LE.U32.AND P2, PT, R7, UR10, PT ;  /* 0x0000000a07007c0c */ /* 0x000fee000bf43070 */
[----:B------:R-:W-:Y:S01]  /*5110*/  MUFU.EX2 R185, R164 ;  /* 0x000000a400b97308 */ /* 0x000fe20000000800 */
[----:B------:R-:W-:Y:S01]  /*5120*/  LOP3.LUT R6, R6, 0xffff, RZ, 0xc0, !PT ;  /* 0x0000ffff06067812 */ /* 0x000fe200078ec0ff */
[----:B------:R-:W-:Y:S01]  /*5130*/  FFMA.FTZ R28, R28, UR11, -R2 ;  /* 0x0000000b1c1c7c23 */ /* 0x000fe20008010802 */
[----:B------:R-:W-:Y:S01]  /*5140*/  PRMT R7, R5, 0x7632, R7 ;  /* 0x0000763205077816 */ /* 0x000fe20000000007 */
[----:B------:R-:W-:Y:S01]  /*5150*/  @!P0 FADD.FTZ R190, -R190, -RZ ;  /* 0x800000ffbebe8221 */ /* 0x000fe20000010100 */
[----:B------:R-:W-:Y:S05]  /*5160*/  ISETP.LE.U32.AND P0, PT, R6, UR10, PT ;  /* 0x0000000a06007c0c */ /* 0x000fea000bf03070 */
[----:B------:R-:W2:Y:S01]  /*5170*/  MUFU.EX2 R205, R24 ;  /* 0x0000001800cd7308 */ /* 0x000ea20000000800 */
[----:B------:R-:W-:Y:S01]  /*5180*/  LOP3.LUT R6, R7, 0xff, RZ, 0xc0, !PT ;  /* 0x000000ff07067812 */ /* 0x000fe200078ec0ff */
[--C-:B------:R-:W-:Y:S01]  /*5190*/  FFMA.FTZ R30, R30, UR11, -R0.reuse ;  /* 0x0000000b1e1e7c23 */ /* 0x100fe20008010800 */
[----:B------:R-:W-:Y:S01]  /*51a0*/  SHF.R.U32.HI R5, RZ, 0x18, R5 ;  /* 0x00000018ff057819 */ /* 0x000fe20000011605 */
[----:B-1----:R-:W-:Y:S01]  /*51b0*/  @!P6 FADD.FTZ R197, -R197, -RZ ;  /* 0x800000ffc5c5e221 */ /* 0x002fe20000010100 */
[----:B------:R-:W-:Y:S01]  /*51c0*/  PRMT R3, R4, 0x7771, RZ ;  /* 0x0000777104037816 */ /* 0x000fe200000000ff */
[----:B------:R-:W-:Y:S01]  /*51d0*/  @!P2 FADD.FTZ R198, -R198, -RZ ;  /* 0x800000ffc6c6a221 */ /* 0x000fe20000010100 */
[----:B------:R-:W-:Y:S03]  /*51e0*/  ISETP.LE.U32.AND P2, PT, R6, UR10, PT ;  /* 0x0000000a06007c0c */ /* 0x000fe6000bf43070 */
[----:B------:R-:W1:Y:S01]  /*51f0*/  MUFU.EX2 R220, R27 ;  /* 0x0000001b00dc7308 */ /* 0x000e620000000800 */
[----:B------:R-:W-:Y:S01]  /*5200*/  ISETP.LE.U32.AND P6, PT, R5, UR10, PT ;  /* 0x0000000a05007c0c */ /* 0x000fe2000bfc3070 */
[----:B------:R-:W-:Y:S01]  /*5210*/  FFMA.FTZ R26, R26, UR11, -R0 ;  /* 0x0000000b1a1a7c23 */ /* 0x000fe20008010800 */
[----:B------:R-:W-:Y:S01]  /*5220*/  PRMT R6, R4, 0x7770, RZ ;  /* 0x0000777004067816 */ /* 0x000fe200000000ff */
[----:B------:R-:W-:Y:S01]  /*5230*/  @!P0 FADD.FTZ R203, -R203, -RZ ;  /* 0x800000ffcbcb8221 */ /* 0x000fe20000010100 */
[----:B------:R-:W-:Y:S05]  /*5240*/  ISETP.GT.U32.AND P0, PT, R12, UR10, PT ;  /* 0x0000000a0c007c0c */ /* 0x000fea000bf04070 */
[----:B------:R-:W3:Y:S01]  /*5250*/  MUFU.EX2 R183, R32 ;  /* 0x0000002000b77308 */ /* 0x000ee20000000800 */
[C---:B------:R-:W-:Y:S01]  /*5260*/  PRMT R7, R4.reuse, 0x7772, RZ ;  /* 0x0000777204077816 */ /* 0x040fe200000000ff */
[----:B--2---:R-:W-:Y:S01]  /*5270*/  @!P1 FADD.FTZ R205, -R205, -RZ ;  /* 0x800000ffcdcd9221 */ /* 0x004fe20000010100 */
[----:B------:R-:W-:Y:S01]  /*5280*/  PRMT R5, R4, 0x7773, RZ ;  /* 0x0000777304057816 */ /* 0x000fe200000000ff */
[----:B------:R-:W-:Y:S01]  /*5290*/  FFMA.FTZ R2, R29, UR11, -R2 ;  /* 0x0000000b1d027c23 */ /* 0x000fe20008010802 */
[----:B------:R-:W-:Y:S01]  /*52a0*/  F2FP.RELU.BF16.F32.PACK_AB R4, R188, R187 ;  /* 0x000000bbbc04723e */ /* 0x000fe200000018ff */
[----:B------:R-:W-:Y:S01]  /*52b0*/  FFMA.FTZ R0, R31, UR11, -R0 ;  /* 0x0000000b1f007c23 */ /* 0x000fe20008010800 */
[----:B------:R-:W-:Y:S01]  /*52c0*/  ISETP.LE.U32.AND P1, PT, R10, UR10, PT ;  /* 0x0000000a0a007c0c */ /* 0x000fe2000bf23070 */
[----:B-1----:R-:W-:Y:S01]  /*52d0*/  @!P6 FADD.FTZ R220, -R220, -RZ ;  /* 0x800000ffdcdce221 */ /* 0x002fe20000010100 */
[----:B------:R-:W-:Y:S01]  /*52e0*/  ISETP.GT.U32.AND P6, PT, R9, UR10, PT ;  /* 0x0000000a09007c0c */ /* 0x000fe2000bfc4070 */
[----:B------:R1:W-:Y:S01]  /*52f0*/  STS [R180+0x20000], R4 ;  /* 0x02000004b4007388 */ /* 0x0003e20000000800 */
[----:B------:R2:W4:Y:S01]  /*5300*/  MUFU.EX2 R195, R2 ;  /* 0x0000000200c37308 */ /* 0x0005220000000800 */
[----:B------:R-:W-:Y:S01]  /*5310*/  @P0 FADD.FTZ R185, -R185, -RZ ;  /* 0x800000ffb9b90221 */ /* 0x000fe20000010100 */
[----:B------:R-:W-:Y:S02]  /*5320*/  ISETP.GT.U32.AND P0, PT, R3, UR10, PT ;  /* 0x0000000a03007c0c */ /* 0x000fe4000bf04070 */
[----:B------:R-:W-:Y:S06]  /*5330*/  F2FP.RELU.BF16.F32.PACK_AB R3, R184, R186 ;  /* 0x000000bab803723e */ /* 0x000fec00000018ff */
[----:B------:R1:W1:Y:S01]  /*5340*/  MUFU.EX2 R200, R0 ;  /* 0x0000000000c87308 */ /* 0x0002620000000800 */
[----:B------:R1:W-:Y:S01]  /*5350*/  STS [R180+0x20400], R3 ;  /* 0x02040003b4007388 */ /* 0x0003e20000000800 */
[----:B---3--:R-:W-:Y:S01]  /*5360*/  @!P1 FADD.FTZ R183, -R183, -RZ ;  /* 0x800000ffb7b79221 */ /* 0x008fe20000010100 */
[----:B------:R-:W-:Y:S01]  /*5370*/  @P6 FADD.FTZ R191, -R191, -RZ ;  /* 0x800000ffbfbf6221 */ /* 0x000fe20000010100 */
[----:B------:R-:W-:Y:S06]  /*5380*/  ISETP.GT.U32.AND P6, PT, R5, UR10, PT ;  /* 0x0000000a05007c0c */ /* 0x000fec000bfc4070 */
[----:B------:R-:W3:Y:S01]  /*5390*/  MUFU.EX2 R222, R26 ;  /* 0x0000001a00de7308 */ /* 0x000ee20000000800 */
[----:B------:R-:W-:Y:S01]  /*53a0*/  ISETP.LE.U32.AND P1, PT, R6, UR10, PT ;  /* 0x0000000a06007c0c */ /* 0x000fe2000bf23070 */
[----:B--2---:R-:W-:Y:S01]  /*53b0*/  IMAD.IADD R2, R252, 0x1, R181 ;  /* 0x00000001fc027824 */ /* 0x004fe200078e02b5 */
[----:B------:R-:W-:Y:S07]  /*53c0*/  F2FP.RELU.BF16.F32.PACK_AB R6, R225, R226 ;  /* 0x000000e2e106723e */ /* 0x000fee00000018ff */
[----:B------:R-:W-:Y:S01]  /*53d0*/  MUFU.EX2 R189, R34 ;  /* 0x0000002200bd7308 */ /* 0x000fe20000000800 */
[----:B------:R-:W-:Y:S01]  /*53e0*/  F2FP.RELU.BF16.F32.PACK_AB R5, R229, R230 ;  /* 0x000000e6e505723e */ /* 0x000fe200000018ff */
[----:B----4-:R-:W-:Y:S01]  /*53f0*/  @P0 FADD.FTZ R195, -R195, -RZ ;  /* 0x800000ffc3c30221 */ /* 0x010fe20000010100 */
[----:B-1----:R-:W-:Y:S07]  /*5400*/  F2FP.RELU.BF16.F32.PACK_AB R0, R185, R183 ;  /* 0x000000b7b900723e */ /* 0x002fee00000018ff */
[----:B------:R-:W1:Y:S01]  /*5410*/  MUFU.EX2 R196, R28 ;  /* 0x0000001c00c47308 */ /* 0x000e620000000800 */
[----:B------:R-:W-:Y:S09]  /*5420*/  F2FP.RELU.BF16.F32.PACK_AB R4, R193, R194 ;  /* 0x000000c2c104723e */ /* 0x000ff200000018ff */
[----:B------:R-:W2:Y:S01]  /*5430*/  MUFU.EX2 R199, R30 ;  /* 0x0000001e00c77308 */ /* 0x000ea20000000800 */
[----:B------:R-:W-:Y:S01]  /*5440*/  @P6 FADD.FTZ R200, -R200, -RZ ;  /* 0x800000ffc8c86221 */ /* 0x000fe20000010100 */
[----:B---3--:R-:W-:Y:S01]  /*5450*/  @!P2 FADD.FTZ R222, -R222, -RZ ;  /* 0x800000ffdedea221 */ /* 0x008fe20000010100 */
[----:B------:R-:W-:Y:S01]  /*5460*/  ISETP.GT.U32.AND P2, PT, R11, UR10, PT ;  /* 0x0000000a0b007c0c */ /* 0x000fe2000bf44070 */
[----:B------:R3:W-:Y:S01]  /*5470*/  STS [R182+0x20000], R4 ;  /* 0x02000004b6007388 */ /* 0x0007e20000000800 */
[----:B------:R-:W-:Y:S01]  /*5480*/  F2FP.RELU.BF16.F32.PACK_AB R3, R201, R202 ;  /* 0x000000cac903723e */ /* 0x000fe200000018ff */
[----:B-1----:R-:W-:Y:S01]  /*5490*/  @!P1 FADD.FTZ R196, -R196, -RZ ;  /* 0x800000ffc4c49221 */ /* 0x002fe20000010100 */
[----:B------:R-:W-:Y:S03]  /*54a0*/  FSETP.GE.FTZ.AND P1, PT, R186, RZ, PT ;  /* 0x000000ffba00720b */ /* 0x000fe60003f36000 */
[----:B------:R1:W-:Y:S06]  /*54b0*/  STS [R182+0x20400], R3 ;  /* 0x02040003b6007388 */ /* 0x0003ec0000000800 */
[----:B------:R-:W-:Y:S01]  /*54c0*/  @P2 FADD.FTZ R189, -R189, -RZ ;  /* 0x800000ffbdbd2221 */ /* 0x000fe20000010100 */
[----:B------:R-:W-:Y:S01]  /*54d0*/  ISETP.GT.U32.AND P2, PT, R7, UR10, PT ;  /* 0x0000000a07007c0c */ /* 0x000fe2000bf44070 */
[----:B------:R4:W-:Y:S04]  /*54e0*/  STS [R180+0x21000], R6 ;  /* 0x02100006b4007388 */ /* 0x0009e80000000800 */
[----:B------:R4:W-:Y:S01]  /*54f0*/  STS [R180+0x21400], R5 ;  /* 0x02140005b4007388 */ /* 0x0009e20000000800 */
[----:B---3--:R-:W-:Y:S07]  /*5500*/  F2FP.RELU.BF16.F32.PACK_AB R4, R190, R192 ;  /* 0x000000c0be04723e */ /* 0x008fee00000018ff */
[----:B--2---:R-:W-:Y:S01]  /*5510*/  @P2 FADD.FTZ R199, -R199, -RZ ;  /* 0x800000ffc7c72221 */ /* 0x004fe20000010100 */
[----:B------:R-:W-:Y:S02]  /*5520*/  FSETP.GE.FTZ.AND P2, PT, R188, RZ, PT ;  /* 0x000000ffbc00720b */ /* 0x000fe40003f56000 */
[----:B-1----:R-:W-:Y:S02]  /*5530*/  F2FP.RELU.BF16.F32.PACK_AB R3, R197, R198 ;  /* 0x000000c6c503723e */ /* 0x002fe400000018ff */
[----:B----4-:R-:W-:Y:S02]  /*5540*/  F2FP.RELU.BF16.F32.PACK_AB R6, R223, R224 ;  /* 0x000000e0df06723e */ /* 0x010fe400000018ff */
[----:B------:R-:W-:Y:S03]  /*5550*/  F2FP.RELU.BF16.F32.PACK_AB R5, R228, R227 ;  /* 0x000000e3e405723e */ /* 0x000fe600000018ff */
[----:B------:R-:W-:Y:S04]  /*5560*/  STS [R182+0x21000], R6 ;  /* 0x02100006b6007388 */ /* 0x000fe80000000800 */
[----:B------:R-:W-:Y:S04]  /*5570*/  STS [R182+0x21400], R5 ;  /* 0x02140005b6007388 */ /* 0x000fe80000000800 */
[----:B------:R1:W-:Y:S04]  /*5580*/  STS [R181], R4 ;  /* 0x00000004b5007388 */ /* 0x0003e80000000800 */
[----:B------:R2:W-:Y:S04]  /*5590*/  STS [R181+0x400], R3 ;  /* 0x00040003b5007388 */ /* 0x0005e80000000800 */
[----:B------:R3:W-:Y:S01]  /*55a0*/  STS [R2], R0 ;  /* 0x0000000002007388 */ /* 0x0007e20000000800 */
[----:B-1----:R-:W-:Y:S02]  /*55b0*/  F2FP.RELU.BF16.F32.PACK_AB R4, R220, R222 ;  /* 0x000000dedc04723e */ /* 0x002fe400000018ff */
[----:B--2---:R-:W-:Y:S02]  /*55c0*/  F2FP.RELU.BF16.F32.PACK_AB R3, R203, R205 ;  /* 0x000000cdcb03723e */ /* 0x004fe400000018ff */
[----:B---3--:R-:W-:Y:S05]  /*55d0*/  F2FP.RELU.BF16.F32.PACK_AB R0, R191, R189 ;  /* 0x000000bdbf00723e */ /* 0x008fea00000018ff */
[----:B------:R1:W-:Y:S04]  /*55e0*/  STS [R2+0x400], R0 ;  /* 0x0004000002007388 */ /* 0x0003e80000000800 */
[----:B------:R2:W-:Y:S04]  /*55f0*/  STS [R181+0x1000], R3 ;  /* 0x00100003b5007388 */ /* 0x0005e80000000800 */
[----:B------:R-:W-:Y:S01]  /*5600*/  STS [R181+0x1400], R4 ;  /* 0x00140004b5007388 */ /* 0x000fe20000000800 */
[----:B-1----:R-:W-:Y:S02]  /*5610*/  F2FP.RELU.BF16.F32.PACK_AB R0, R200, R199 ;  /* 0x000000c7c800723e */ /* 0x002fe400000018ff */
[----:B--2---:R-:W-:Y:S03]  /*5620*/  F2FP.RELU.BF16.F32.PACK_AB R3, R195, R196 ;  /* 0x000000c4c303723e */ /* 0x004fe600000018ff */
[----:B------:R1:W-:Y:S04]  /*5630*/  STS [R2+0x1400], R0 ;  /* 0x0014000002007388 */ /* 0x0003e80000000800 */
[----:B------:R2:W-:Y:S04]  /*5640*/  STS [R2+0x1000], R3 ;  /* 0x0010000302007388 */ /* 0x0005e80000000800 */
[----:B------:R-:W-:Y:S08]  /*5650*/  LDSM.16.M88.4 R32, [R204+0x8000] ;  /* 0x00800000cc20783b */ /* 0x000ff00000000200 */
[----:B------:R-:W3:Y:S08]  /*5660*/  LDSM.16.M88.4 R16, [R208+0x14000] ;  /* 0x01400000d010783b */ /* 0x000ef00000000200 */
[----:B------:R-:W4:Y:S01]  /*5670*/  LDSM.16.M88.4 R28, [R204+0x9000] ;  /* 0x00900000cc1c783b */ /* 0x000f220000000200 */
[----:B-1----:R-:W-:Y:S04]  /*5680*/  IMAD.IADD R0, R204, 0x1, R214 ;  /* 0x00000001cc007824 */ /* 0x002fe800078e02d6 */
[----:B--2---:R-:W-:Y:S03]  /*5690*/  IMAD.IADD R2, R212, 0x1, R0 ;  /* 0x00000001d4027824 */ /* 0x004fe600078e0200 */
[----:B------:R-:W1:Y:S08]  /*56a0*/  LDSM.16.M88.4 R164, [R208+0x14800] ;  /* 0x01480000d0a4783b */ /* 0x000e700000000200 */
[----:B------:R-:W-:Y:S08]  /*56b0*/  LDSM.16.M88.4 R168, [R206+0x8000] ;  /* 0x00800000cea8783b */ /* 0x000ff00000000200 */
[----:B------:R-:W2:Y:S01]  /*56c0*/  LDSM.16.M88.4 R172, [R210+0x14000] ;  /* 0x01400000d2ac783b */ /* 0x000ea20000000200 */
[-C--:B---3--:R-:W-:Y:S07]  /*56d0*/  HMMA.16816.F32.BF16 R4, R32, R16.reuse, RZ ;  /* 0x000000102004723c */ /* 0x088fee00000418ff */
[----:B------:R-:W3:Y:S01]  /*56e0*/  LDSM.16.M88.4 R176, [R206+0x9000] ;  /* 0x00900000ceb0783b */ /* 0x000ee20000000200 */
[C---:B----4-:R-:W-:Y:S08]  /*56f0*/  HMMA.16816.F32.BF16 R8, R28.reuse, R16, RZ ;  /* 0x000000101c08723c */ /* 0x050ff000000418ff */
[-C--:B------:R-:W-:Y:S08]  /*5700*/  HMMA.16816.F32.BF16 R12, R28, R18.reuse, RZ ;  /* 0x000000121c0c723c */ /* 0x080ff000000418ff */
[C---:B------:R-:W-:Y:S08]  /*5710*/  HMMA.16816.F32.BF16 R16, R32.reuse, R18, RZ ;  /* 0x000000122010723c */ /* 0x040ff000000418ff */
[-C--:B-1----:R-:W-:Y:S08]  /*5720*/  HMMA.16816.F32.BF16 R20, R32, R164.reuse, RZ ;  /* 0x000000a42014723c */ /* 0x082ff000000418ff */
[C---:B------:R-:W-:Y:S08]  /*5730*/  HMMA.16816.F32.BF16 R24, R28.reuse, R164, RZ ;  /* 0x000000a41c18723c */ /* 0x040ff000000418ff */
[-C--:B------:R-:W-:Y:S08]  /*5740*/  HMMA.16816.F32.BF16 R28, R28, R166.reuse, RZ ;  /* 0x000000a61c1c723c */ /* 0x080ff000000418ff */
[----:B------:R-:W-:Y:S01]  /*5750*/  HMMA.16816.F32.BF16 R32, R32, R166, RZ ;  /* 0x000000a62020723c */ /* 0x000fe200000418ff */
[----:B------:R-:W1:Y:S07]  /*5760*/  LDSM.16.M88.4 R164, [R210+0x14800] ;  /* 0x01480000d2a4783b */ /* 0x000e6e0000000200 */
[-C--:B--2---:R-:W-:Y:S08]  /*5770*/  HMMA.16816.F32.BF16 R4, R168, R172.reuse, R4 ;  /* 0x000000aca804723c */ /* 0x084ff00000041804 */
[C---:B---3--:R-:W-:Y:S08]  /*5780*/  HMMA.16816.F32.BF16 R8, R176.reuse, R172, R8 ;  /* 0x000000acb008723c */ /* 0x048ff00000041808 */
        /* <DEDUP_REMOVED lines=69> */
[----:B------:R-:W-:Y:S02]  /*5be0*/  LEA.HI.X R179, R237, R165, RZ, 0x2, P0 ;  /* 0x000000a5edb37211 */ /* 0x000fe400000f14ff */
[----:B------:R-:W-:Y:S03]  /*5bf0*/  FSETP.GE.FTZ.AND P0, PT, R187, RZ, PT ;  /* 0x000000ffbb00720b */ /* 0x000fe60003f16000 */
[----:B------:R-:W-:Y:S01]  /*5c00*/  HMMA.16816.F32.BF16 R32, R172, R166, R32 ;  /* 0x000000a6ac20723c */ /* 0x000fe20000041820 */
[----:B------:R-:W2:Y:S04]  /*5c10*/  LDG.E R177, desc[UR32][R178.64] ;  /* 0x00000020b2b17981 */ /* 0x000ea8000c1e1900 */
[----:B------:R-:W3:Y:S04]  /*5c20*/  LDG.E R176, desc[UR32][R178.64+0x20] ;  /* 0x00002020b2b07981 */ /* 0x000ee8000c1e1900 */
[----:B------:R-:W1:Y:S02]  /*5c30*/  LDSM.16.M88.4 R164, [R2+0xa000] ;  /* 0x00a0000002a4783b */ /* 0x000e640000000200 */
[-C--:B-1----:R-:W-:Y:S11]  /*5c40*/  HMMA.16816.F32.BF16 R4, R164, R168.reuse, R4 ;  /* 0x000000a8a404723c */ /* 0x082ff60000041804 */
[----:B------:R-:W-:Y:S08]  /*5c50*/  @!UPT UIADD3 URZ, UPT, UPT, URZ, URZ, URZ ;  /* 0x000000fffffff290 */ /* 0x000ff0000fffe0ff */
[C---:B--2---:R-:W-:Y:S01]  /*5c60*/  FADD.FTZ R0, -R177.reuse, R4 ;  /* 0x00000004b1007221 */ /* 0x044fe20000010100 */
[----:B------:R-:W-:Y:S01]  /*5c70*/  FADD.FTZ R4, -R177, R5 ;  /* 0x00000005b1047221 */ /* 0x000fe20000010100 */
[----:B---3--:R-:W-:Y:S03]  /*5c80*/  FADD.FTZ R3, -R176, R6 ;  /* 0x00000006b0037221 */ /* 0x008fe60000010100 */
[-C--:B------:R-:W-:Y:S02]  /*5c90*/  FSEL R0, R0, R177.reuse, P0 ;  /* 0x000000b100007208 */ /* 0x080fe40000000000 */
[----:B------:R-:W-:Y:S02]  /*5ca0*/  FSEL R4, R4, R177, P2 ;  /* 0x000000b104047208 */ /* 0x000fe40001000000 */
[----:B------:R-:W-:Y:S01]  /*5cb0*/  FSEL R3, R3, R176, P1 ;  /* 0x000000b003037208 */ /* 0x000fe20000800000 */
[----:B------:R-:W-:Y:S01]  /*5cc0*/  FMUL.FTZ R187, R187, R0 ;  /* 0x00000000bbbb7220 */ /* 0x000fe20000410000 */
[----:B------:R-:W-:Y:S01]  /*5cd0*/  FADD.FTZ R0, -R176, R7 ;  /* 0x00000007b0007221 */ /* 0x000fe20000010100 */
[----:B------:R-:W-:Y:S01]  /*5ce0*/  FMUL.FTZ R188, R188, R4 ;  /* 0x00000004bcbc7220 */ /* 0x000fe20000410000 */
[----:B------:R-:W-:Y:S01]  /*5cf0*/  FSETP.GE.FTZ.AND P0, PT, R184, RZ, PT ;  /* 0x000000ffb800720b */ /* 0x000fe20003f16000 */
[----:B------:R-:W1:Y:S01]  /*5d00*/  LDSM.16.M88.4 R4, [R2+0xb000] ;  /* 0x00b000000204783b */ /* 0x000e620000000200 */
[----:B------:R-:W-:Y:S01]  /*5d10*/  FMUL.FTZ R186, R186, R3 ;  /* 0x00000003baba7220 */ /* 0x000fe20000410000 */
[----:B------:R-:W-:Y:S02]  /*5d20*/  FSETP.GE.FTZ.AND P1, PT, R194, RZ, PT ;  /* 0x000000ffc200720b */ /* 0x000fe40003f36000 */
[----:B------:R-:W-:Y:S02]  /*5d30*/  FSEL R0, R0, R176, P0 ;  /* 0x000000b000007208 */ /* 0x000fe40000000000 */
[----:B------:R-:W-:Y:S02]  /*5d40*/  FSETP.GE.FTZ.AND P0, PT, R193, RZ, PT ;  /* 0x000000ffc100720b */ /* 0x000fe40003f16000 */
[----:B------:R2:W5:Y:S01]  /*5d50*/  LDG.E R3, desc[UR32][R178.64+0x80] ;  /* 0x00008020b2037981 */ /* 0x000562000c1e1900 */
[----:B------:R-:W-:Y:S01]  /*5d60*/  FSETP.GE.FTZ.AND P2, PT, R192, RZ, PT ;  /* 0x000000ffc000720b */ /* 0x000fe20003f56000 */
[----:B------:R-:W-:Y:S01]  /*5d70*/  FMUL.FTZ R172, R184, R0 ;  /* 0x00000000b8ac7220 */ /* 0x000fe20000410000 */
[----:B------:R-:W-:Y:S01]  /*5d80*/  IMAD.SHL.U32 R184, R218, 0x40, RZ ;  /* 0x00000040dab87824 */ /* 0x000fe200078e00ff */
[--C-:B------:R-:W-:Y:S04]  /*5d90*/  SHF.R.U32.HI R0, RZ, 0x4, R218.reuse ;  /* 0x00000004ff007819 */ /* 0x100fe800000116da */
[----:B------:R-:W-:Y:S02]  /*5da0*/  LOP3.LUT R219, R0, 0x8, RZ, 0xc0, !PT ;  /* 0x0000000800db7812 */ /* 0x000fe400078ec0ff */
[----:B------:R-:W-:Y:S04]  /*5db0*/  LOP3.LUT R0, R184, 0x1c0, RZ, 0xc0, !PT ;  /* 0x000001c0b8007812 */ /* 0x000fe800078ec0ff */
[----:B------:R-:W-:Y:S01]  /*5dc0*/  LOP3.LUT R0, R0, 0x38, R217, 0xf8, !PT ;  /* 0x0000003800007812 */ /* 0x000fe200078ef8d9 */
[C---:B-1----:R-:W-:Y:S08]  /*5dd0*/  HMMA.16816.F32.BF16 R8, R4.reuse, R168, R8 ;  /* 0x000000a80408723c */ /* 0x042ff00000041808 */
[-C--:B------:R-:W-:Y:S08]  /*5de0*/  HMMA.16816.F32.BF16 R12, R4, R170.reuse, R12 ;  /* 0x000000aa040c723c */ /* 0x080ff0000004180c */
[C---:B------:R-:W-:Y:S01]  /*5df0*/  HMMA.16816.F32.BF16 R16, R164.reuse, R170, R16 ;  /* 0x000000aaa410723c */ /* 0x040fe20000041810 */
[----:B------:R-:W1:Y:S11]  /*5e00*/  LDSM.16.M88.4 R168, [R211+0x18800] ;  /* 0x01880000d3a8783b */ /* 0x000e760000000200 */
[----:B------:R-:W-:Y:S07]  /*5e10*/  @!UPT UIADD3 URZ, UPT, UPT, URZ, URZ, URZ ;  /* 0x000000fffffff290 */ /* 0x000fee000fffe0ff */
[----:B------:R-:W-:Y:S05]  /*5e20*/  FADD.FTZ R2, -R177, R17 ;  /* 0x00000011b1027221 */ /* 0x000fea0000010100 */
[----:B------:R-:W-:Y:S02]  /*5e30*/  FSEL R2, R2, R177, P0 ;  /* 0x000000b102027208 */ /* 0x000fe40000000000 */
[----:B------:R-:W-:Y:S03]  /*5e40*/  FSETP.GE.FTZ.AND P0, PT, R185, RZ, PT ;  /* 0x000000ffb900720b */ /* 0x000fe60003f16000 */
[----:B------:R-:W-:Y:S01]  /*5e50*/  FMUL.FTZ R17, R193, R2 ;  /* 0x00000002c1117220 */ /* 0x000fe20000410000 */
[----:B------:R-:W-:Y:S04]  /*5e60*/  LOP3.LUT R2, R219, 0x10, R218, 0xf8, !PT ;  /* 0x00000010db027812 */ /* 0x000fe800078ef8da */
[----:B------:R-:W-:Y:S01]  /*5e70*/  LOP3.LUT R0, R2, R0, RZ, 0x3c, !PT ;  /* 0x0000000002007212 */ /* 0x000fe200078e3cff */
[-C--:B-1----:R-:W-:Y:S08]  /*5e80*/  HMMA.16816.F32.BF16 R20, R164, R168.reuse, R20 ;  /* 0x000000a8a414723c */ /* 0x082ff00000041814 */
[C---:B------:R-:W-:Y:S01]  /*5e90*/  HMMA.16816.F32.BF16 R24, R4.reuse, R168, R24 ;  /* 0x000000a80418723c */ /* 0x040fe20000041818 */
[----:B------:R2:W5:Y:S07]  /*5ea0*/  LDG.E R168, desc[UR32][R178.64+0xa0] ;  /* 0x0000a020b2a87981 */ /* 0x00056e000c1e1900 */
[-C--:B------:R-:W-:Y:S03]  /*5eb0*/  HMMA.16816.F32.BF16 R28, R4, R170.reuse, R28 ;  /* 0x000000aa041c723c */ /* 0x080fe6000004181c */
[C---:B------:R-:W-:Y:S01]  /*5ec0*/  FADD.FTZ R4, -R177.reuse, R16 ;  /* 0x00000010b1047221 */ /* 0x040fe20000010100 */
[----:B------:R-:W-:Y:S01]  /*5ed0*/  F2FP.BF16.F32.PACK_AB R16, R188, R187 ;  /* 0x000000bbbc10723e */ /* 0x000fe200000010ff */
[C---:B------:R-:W-:Y:S01]  /*5ee0*/  FADD.FTZ R20, -R177.reuse, R20 ;  /* 0x00000014b1147221 */ /* 0x040fe20000010100 */
[----:B------:R-:W-:Y:S02]  /*5ef0*/  FADD.FTZ R21, -R177, R21 ;  /* 0x00000015b1157221 */ /* 0x000fe40000010100 */
[-C--:B------:R-:W-:Y:S01]  /*5f00*/  FSEL R4, R4, R177.reuse, P1 ;  /* 0x000000b104047208 */ /* 0x080fe20000800000 */
[----:B------:R-:W-:Y:S04]  /*5f10*/  HMMA.16816.F32.BF16 R32, R164, R170, R32 ;  /* 0x000000aaa420723c */ /* 0x000fe80000041820 */
[----:B------:R-:W-:Y:S01]  /*5f20*/  FSETP.GE.FTZ.AND P1, PT, R190, RZ, PT ;  /* 0x000000ffbe00720b */ /* 0x000fe20003f36000 */
[----:B------:R-:W-:Y:S01]  /*5f30*/  FMUL.FTZ R5, R194, R4 ;  /* 0x00000004c2057220 */ /* 0x000fe20000410000 */
[-C--:B------:R-:W-:Y:S02]  /*5f40*/  FSEL R20, R20, R177.reuse, P2 ;  /* 0x000000b114147208 */ /* 0x080fe40001000000 */
[----:B------:R-:W-:Y:S02]  /*5f50*/  FSEL R21, R21, R177, P1 ;  /* 0x000000b115157208 */ /* 0x000fe40000800000 */
[----:B------:R-:W-:Y:S01]  /*5f60*/  FSETP.GE.FTZ.AND P1, PT, R183, RZ, PT ;  /* 0x000000ffb700720b */ /* 0x000fe20003f36000 */
[----:B------:R-:W-:Y:S01]  /*5f70*/  FMUL.FTZ R4, R192, R20 ;  /* 0x00000014c0047220 */ /* 0x000fe20000410000 */
[----:B------:R-:W-:Y:S01]  /*5f80*/  F2FP.BF16.F32.PACK_AB R17, R17, R5 ;  /* 0x000000051111723e */ /* 0x000fe200000010ff */
[----:B------:R-:W-:Y:S05]  /*5f90*/  FMUL.FTZ R20, R190, R21 ;  /* 0x00000015be147220 */ /* 0x000fea0000410000 */
[----:B------:R-:W-:Y:S01]  /*5fa0*/  F2FP.BF16.F32.PACK_AB R20, R20, R4 ;  /* 0x000000041414723e */ /* 0x000fe200000010ff */
[C---:B------:R-:W-:Y:S05]  /*5fb0*/  FADD.FTZ R32, -R177.reuse, R32 ;  /* 0x00000020b1207221 */ /* 0x040fea0000010100 */
[----:B------:R-:W-:Y:S01]  /*5fc0*/  FSEL R32, R32, R177, P1 ;  /* 0x000000b120207208 */ /* 0x000fe20000800000 */
[----:B------:R-:W-:Y:S04]  /*5fd0*/  @P0 FADD.FTZ R177, -R177, R33 ;  /* 0x00000021b1b10221 */ /* 0x000fe80000010100 */
[----:B------:R-:W-:Y:S01]  /*5fe0*/  FMUL.FTZ R32, R183, R32 ;  /* 0x00000020b7207220 */ /* 0x000fe20000410000 */
[----:B--2---:R-:W-:Y:S06]  /*5ff0*/  BRA.U !UP2, `(.L_x_1511) ;  /* 0x000000010a647547 */ /* 0x004fec000b800000 */
        /* <DEDUP_REMOVED lines=25> */
.L_x_1511:
[C---:B------:R-:W-:Y:S01]  /*6190*/  FADD.FTZ R18, -R176.reuse, R18 ;  /* 0x00000012b0127221 */ /* 0x040fe20000010100 */
[----:B------:R-:W-:Y:S01]  /*61a0*/  FADD.FTZ R2, -R176, R19 ;  /* 0x00000013b0027221 */ /* 0x000fe20000010100 */
[----:B------:R-:W-:Y:S01]  /*61b0*/  FSETP.GE.FTZ.AND P1, PT, R202, RZ, PT ;  /* 0x000000ffca00720b */ /* 0x000fe20003f36000 */
[----:B------:R-:W-:Y:S01]  /*61c0*/  STS [R180+0x1c000], R16 ;  /* 0x01c00010b4007388 */ /* 0x000fe20000000800 */
[----:B------:R-:W-:Y:S01]  /*61d0*/  FSETP.GE.FTZ.AND P0, PT, R201, RZ, PT ;  /* 0x000000ffc900720b */ /* 0x000fe20003f16000 */
[----:B------:R-:W-:Y:S01]  /*61e0*/  FADD.FTZ R23, -R176, R23 ;  /* 0x00000017b0177221 */ /* 0x000fe20000010100 */
[-C--:B------:R-:W-:Y:S01]  /*61f0*/  FSEL R18, R18, R176.reuse, P1 ;  /* 0x000000b012127208 */ /* 0x080fe20000800000 */
[----:B------:R-:W-:Y:S01]  /*6200*/  FADD.FTZ R22, -R176, R22 ;  /* 0x00000016b0167221 */ /* 0x000fe20000010100 */
[----:B------:R-:W-:Y:S01]  /*6210*/  FSEL R2, R2, R176, P0 ;  /* 0x000000b002027208 */ /* 0x000fe20000000000 */
[----:B------:R-:W-:Y:S01]  /*6220*/  FADD.FTZ R34, -R176, R34 ;  /* 0x00000022b0227221 */ /* 0x000fe20000010100 */
[----:B-1----:R-:W-:Y:S01]  /*6230*/  F2FP.BF16.F32.PACK_AB R4, R172, R186 ;  /* 0x000000baac04723e */ /* 0x002fe200000010ff */
[----:B------:R-:W-:Y:S01]  /*6240*/  FMUL.FTZ R5, R202, R18 ;  /* 0x00000012ca057220 */ /* 0x000fe20000410000 */
[----:B------:R-:W-:Y:S01]  /*6250*/  FSETP.GE.FTZ.AND P0, PT, R191, RZ, PT ;  /* 0x000000ffbf00720b */ /* 0x000fe20003f16000 */
[----:B------:R-:W-:Y:S01]  /*6260*/  FMUL.FTZ R2, R201, R2 ;  /* 0x00000002c9027220 */ /* 0x000fe20000410000 */
[----:B------:R-:W-:Y:S01]  /*6270*/  FSETP.GE.FTZ.AND P1, PT, R197, RZ, PT ;  /* 0x000000ffc500720b */ /* 0x000fe20003f36000 */
[----:B------:R1:W-:Y:S01]  /*6280*/  STS [R180+0x1c400], R4 ;  /* 0x01c40004b4007388 */ /* 0x0003e20000000800 */
[----:B------:R-:W-:Y:S01]  /*6290*/  FSETP.GE.FTZ.AND P2, PT, R198, RZ, PT ;  /* 0x000000ffc600720b */ /* 0x000fe20003f56000 */
[C---:B-----5:R-:W-:Y:S01]  /*62a0*/  FADD.FTZ R9, -R3.reuse, R9 ;  /* 0x0000000903097221 */ /* 0x060fe20000010100 */
[----:B------:R-:W-:Y:S01]  /*62b0*/  F2FP.BF16.F32.PACK_AB R2, R2, R5 ;  /* 0x000000050202723e */ /* 0x000fe200000010ff */
[----:B------:R-:W-:Y:S01]  /*62c0*/  FADD.FTZ R5, -R3, R8 ;  /* 0x0000000803057221 */ /* 0x000fe20000010100 */
[-C--:B------:R-:W-:Y:S01]  /*62d0*/  FSEL R23, R23, R176.reuse, P1 ;  /* 0x000000b017177208 */ /* 0x080fe20000800000 */
[----:B------:R-:W-:Y:S01]  /*62e0*/  FADD.FTZ R12, -R3, R12 ;  /* 0x0000000c030c7221 */ /* 0x000fe20000010100 */
[----:B------:R-:W-:Y:S01]  /*62f0*/  FSETP.GE.FTZ.AND P1, PT, R189, RZ, PT ;  /* 0x000000ffbd00720b */ /* 0x000fe20003f36000 */
[----:B------:R2:W-:Y:S01]  /*6300*/  STS [R182+0x1c400], R2 ;  /* 0x01c40002b6007388 */ /* 0x0005e20000000800 */
[-C--:B------:R-:W-:Y:S01]  /*6310*/  FSEL R22, R22, R176.reuse, P2 ;  /* 0x000000b016167208 */ /* 0x080fe20001000000 */
[----:B------:R-:W-:Y:S01]  /*6320*/  FADD.FTZ R8, -R3, R13 ;  /* 0x0000000d03087221 */ /* 0x000fe20000010100 */
[----:B------:R-:W-:Y:S01]  /*6330*/  FSEL R34, R34, R176, P1 ;  /* 0x000000b022227208 */ /* 0x000fe20000800000 */
[----:B------:R-:W-:Y:S01]  /*6340*/  @P0 FADD.FTZ R176, -R176, R35 ;  /* 0x00000023b0b00221 */ /* 0x000fe20000010100 */
[----:B------:R-:W-:Y:S01]  /*6350*/  FSETP.GE.FTZ.AND P1, PT, R226, RZ, PT ;  /* 0x000000ffe200720b */ /* 0x000fe20003f36000 */
[----:B------:R-:W-:Y:S01]  /*6360*/  STS [R182+0x1c000], R17 ;  /* 0x01c00011b6007388 */ /* 0x000fe20000000800 */
[----:B------:R-:W-:Y:S01]  /*6370*/  FSETP.GE.FTZ.AND P0, PT, R225, RZ, PT ;  /* 0x000000ffe100720b */ /* 0x000fe20003f16000 */
        /* <DEDUP_REMOVED lines=8> */
[C---:B------:R-:W-:Y:S01]  /*6400*/  FADD.FTZ R14, -R168.reuse, R14 ;  /* 0x0000000ea80e7221 */ /* 0x040fe20000010100 */
[-C--:B-1----:R-:W-:Y:S01]  /*6410*/  FSEL R4, R9, R3.reuse, P0 ;  /* 0x0000000309047208 */ /* 0x082fe20000000000 */
[----:B------:R-:W-:Y:S01]  /*6420*/  FADD.FTZ R27, -R168, R27 ;  /* 0x0000001ba81b7221 */ /* 0x000fe20000010100 */
[----:B------:R-:W-:Y:S01]  /*6430*/  FSETP.GE.FTZ.AND P0, PT, R224, RZ, PT ;  /* 0x000000ffe000720b */ /* 0x000fe20003f16000 */
[----:B------:R-:W-:Y:S01]  /*6440*/  FMUL.FTZ R22, R198, R22 ;  /* 0x00000016c6167220 */ /* 0x000fe20000410000 */
[-C--:B------:R-:W-:Y:S01]  /*6450*/  FSEL R8, R8, R3.reuse, P1 ;  /* 0x0000000308087208 */ /* 0x080fe20000800000 */
[----:B------:R-:W-:Y:S01]  /*6460*/  FMUL.FTZ R5, R225, R4 ;  /* 0x00000004e1057220 */ /* 0x000fe20000410000 */
[----:B------:R-:W-:Y:S01]  /*6470*/  FSEL R4, R12, R3, P0 ;  /* 0x000000030c047208 */ /* 0x000fe20000000000 */
[----:B------:R-:W-:Y:S01]  /*6480*/  FMUL.FTZ R19, R197, R23 ;  /* 0x00000017c5137220 */ /* 0x000fe20000410000 */
[----:B--2---:R-:W-:Y:S01]  /*6490*/  FADD.FTZ R2, -R3, R25 ;  /* 0x0000001903027221 */ /* 0x004fe20000010100 */
[----:B------:R-:W-:Y:S01]  /*64a0*/  FSETP.GE.FTZ.AND P0, PT, R195, RZ, PT ;  /* 0x000000ffc300720b */ /* 0x000fe20003f16000 */
[----:B------:R-:W-:Y:S01]  /*64b0*/  FMUL.FTZ R8, R223, R8 ;  /* 0x00000008df087220 */ /* 0x000fe20000410000 */
[----:B------:R-:W-:Y:S01]  /*64c0*/  FSETP.GE.FTZ.AND P1, PT, R196, RZ, PT ;  /* 0x000000ffc400720b */ /* 0x000fe20003f36000 */
[----:B------:R-:W-:Y:S01]  /*64d0*/  FMUL.FTZ R4, R224, R4 ;  /* 0x00000004e0047220 */ /* 0x000fe20000410000 */
[-C--:B------:R-:W-:Y:S01]  /*64e0*/  FSEL R2, R2, R3.reuse, P2 ;  /* 0x0000000302027208 */ /* 0x080fe20001000000 */
[----:B------:R-:W-:Y:S01]  /*64f0*/  FADD.FTZ R30, -R168, R30 ;  /* 0x0000001ea81e7221 */ /* 0x000fe20000010100 */
[----:B------:R-:W-:Y:S01]  /*6500*/  FSEL R24, R24, R3, P6 ;  /* 0x0000000318187208 */ /* 0x000fe20003000000 */
[----:B------:R-:W-:Y:S01]  /*6510*/  FMUL.FTZ R177, R185, R177 ;  /* 0x000000b1b9b17220 */ /* 0x000fe20000410000 */
[----:B------:R-:W-:Y:S01]  /*6520*/  FSEL R28, R28, R3, P1 ;  /* 0x000000031c1c7208 */ /* 0x000fe20000800000 */
[----:B------:R-:W-:Y:S01]  /*6530*/  FMUL.FTZ R12, R203, R2 ;  /* 0x00000002cb0c7220 */ /* 0x000fe20000410000 */
[----:B------:R-:W-:Y:S01]  /*6540*/  F2FP.BF16.F32.PACK_AB R2, R5, R6 ;  /* 0x000000060502723e */ /* 0x000fe200000010ff */
[----:B------:R-:W-:Y:S01]  /*6550*/  FMUL.FTZ R34, R189, R34 ;  /* 0x00000022bd227220 */ /* 0x000fe20000410000 */
[----:B------:R-:W-:Y:S01]  /*6560*/  FSETP.GE.FTZ.AND P1, PT, R229, RZ, PT ;  /* 0x000000ffe500720b */ /* 0x000fe20003f36000 */
[----:B------:R-:W-:Y:S01]  /*6570*/  @P0 FADD.FTZ R3, -R3, R29 ;  /* 0x0000001d03030221 */ /* 0x000fe20000010100 */
[----:B------:R-:W-:Y:S01]  /*6580*/  FSETP.GE.FTZ.AND P2, PT, R230, RZ, PT ;  /* 0x000000ffe600720b */ /* 0x000fe20003f56000 */
[----:B------:R1:W-:Y:S01]  /*6590*/  STS [R180+0x1d000], R2 ;  /* 0x01d00002b4007388 */ /* 0x0003e20000000800 */
[-C--:B------:R-:W-:Y:S01]  /*65a0*/  FSEL R11, R11, R168.reuse, P1 ;  /* 0x000000a80b0b7208 */ /* 0x080fe20000800000 */
[----:B------:R-:W-:Y:S01]  /*65b0*/  FMUL.FTZ R9, R195, R3 ;  /* 0x00000003c3097220 */ /* 0x000fe20000410000 */
[----:B------:R-:W-:Y:S01]  /*65c0*/  FADD.FTZ R3, -R168, R10 ;  /* 0x0000000aa8037221 */ /* 0x000fe20000010100 */
[----:B------:R-:W-:Y:S01]  /*65d0*/  FSETP.GE.FTZ.AND P0, PT, R227, RZ, PT ;  /* 0x000000ffe300720b */ /* 0x000fe20003f16000 */
[----:B------:R-:W-:Y:S01]  /*65e0*/  IMAD.MOV.U32 R10, RZ, RZ, 0x10 ;  /* 0x00000010ff0a7424 */ /* 0x000fe200078e00ff */
[----:B------:R-:W-:Y:S01]  /*65f0*/  FSETP.GE.FTZ.AND P1, PT, R228, RZ, PT ;  /* 0x000000ffe400720b */ /* 0x000fe20003f36000 */
[----:B------:R-:W-:Y:S01]  /*6600*/  FMUL.FTZ R5, R229, R11 ;  /* 0x0000000be5057220 */ /* 0x000fe20000410000 */
[----:B------:R-:W-:Y:S01]  /*6610*/  FSEL R3, R3, R168, P2 ;  /* 0x000000a803037208 */ /* 0x000fe20001000000 */
[----:B------:R-:W-:Y:S01]  /*6620*/  FMUL.FTZ R16, R191, R176 ;  /* 0x000000b0bf107220 */ /* 0x000fe20000410000 */
[----:B------:R-:W-:Y:S01]  /*6630*/  FSEL R14, R14, R168, P0 ;  /* 0x000000a80e0e7208 */ /* 0x000fe20000000000 */
[----:B------:R-:W-:Y:S01]  /*6640*/  FMUL.FTZ R24, R205, R24 ;  /* 0x00000018cd187220 */ /* 0x000fe20000410000 */
[----:B------:R-:W-:Y:S01]  /*6650*/  F2FP.BF16.F32.PACK_AB R8, R8, R4 ;  /* 0x000000040808723e */ /* 0x000fe200000010ff */
[----:B------:R-:W-:Y:S01]  /*6660*/  FMUL.FTZ R6, R230, R3 ;  /* 0x00000003e6067220 */ /* 0x000fe20000410000 */
[----:B------:R-:W-:Y:S01]  /*6670*/  FSETP.GE.FTZ.AND P0, PT, R200, RZ, PT ;  /* 0x000000ffc800720b */ /* 0x000fe20003f16000 */
[----:B------:R-:W-:Y:S01]  /*6680*/  FMUL.FTZ R14, R227, R14 ;  /* 0x0000000ee30e7220 */ /* 0x000fe20000410000 */
[----:B------:R-:W-:Y:S01]  /*6690*/  FADD.FTZ R3, -R168, R26 ;  /* 0x0000001aa8037221 */ /* 0x000fe20000010100 */
[----:B------:R-:W-:Y:S01]  /*66a0*/  FSETP.GE.FTZ.AND P2, PT, R220, RZ, PT ;  /* 0x000000ffdc00720b */ /* 0x000fe20003f56000 */
[----:B------:R-:W-:Y:S01]  /*66b0*/  FMUL.FTZ R28, R196, R28 ;  /* 0x0000001cc41c7220 */ /* 0x000fe20000410000 */
[----:B------:R-:W-:Y:S01]  /*66c0*/  F2FP.BF16.F32.PACK_AB R5, R5, R6 ;  /* 0x000000060505723e */ /* 0x000fe200000010ff */
[----:B------:R-:W-:Y:S01]  /*66d0*/  IMAD R233, R236, UR9, RZ ;  /* 0x00000009ece97c24 */ /* 0x000fe2000f8e02ff */
[----:B------:R-:W-:Y:S02]  /*66e0*/  FSETP.GE.FTZ.AND P6, PT, R222, RZ, PT ;  /* 0x000000ffde00720b */ /* 0x000fe40003fd6000 */
[-C--:B------:R-:W-:Y:S01]  /*66f0*/  FSEL R27, R27, R168.reuse, P2 ;  /* 0x000000a81b1b7208 */ /* 0x080fe20001000000 */
[----:B------:R2:W-:Y:S01]  /*6700*/  STS [R180+0x1d400], R5 ;  /* 0x01d40005b4007388 */ /* 0x0005e20000000800 */
[----:B-1----:R-:W-:Y:S01]  /*6710*/  FADD.FTZ R2, -R168, R15 ;  /* 0x0000000fa8027221 */ /* 0x002fe20000010100 */
[----:B------:R-:W-:Y:S02]  /*6720*/  FSEL R3, R3, R168, P6 ;  /* 0x000000a803037208 */ /* 0x000fe40003000000 */
[----:B------:R-:W-:Y:S01]  /*6730*/  F2FP.BF16.F32.PACK_AB R19, R19, R22 ;  /* 0x000000161313723e */ /* 0x000fe200000010ff */
[----:B------:R-:W-:Y:S01]  /*6740*/  STS [R182+0x1d000], R8 ;  /* 0x01d00008b6007388 */ /* 0x000fe20000000800 */
[----:B------:R-:W-:Y:S01]  /*6750*/  FSEL R2, R2, R168, P1 ;  /* 0x000000a802027208 */ /* 0x000fe20000800000 */
[----:B------:R-:W-:Y:S01]  /*6760*/  FMUL.FTZ R6, R220, R27 ;  /* 0x0000001bdc067220 */ /* 0x000fe20000410000 */
[----:B------:R-:W-:Y:S01]  /*6770*/  FSETP.GE.FTZ.AND P1, PT, R199, RZ, PT ;  /* 0x000000ffc700720b */ /* 0x000fe20003f36000 */
[----:B------:R-:W-:Y:S01]  /*6780*/  FMUL.FTZ R3, R222, R3 ;  /* 0x00000003de037220 */ /* 0x000fe20000410000 */
[----:B------:R-:W-:Y:S01]  /*6790*/  F2FP.BF16.F32.PACK_AB R18, R177, R32 ;  /* 0x00000020b112723e */ /* 0x000fe200000010ff */
[----:B------:R-:W-:Y:S01]  /*67a0*/  FMUL.FTZ R4, R228, R2 ;  /* 0x00000002e4047220 */ /* 0x000fe20000410000 */
[----:B------:R-:W-:Y:S01]  /*67b0*/  FSEL R30, R30, R168, P1 ;  /* 0x000000a81e1e7208 */ /* 0x000fe20000800000 */
[----:B------:R-:W-:Y:S01]  /*67c0*/  @P0 FADD.FTZ R168, -R168, R31 ;  /* 0x0000001fa8a80221 */ /* 0x000fe20000010100 */
[----:B------:R-:W-:Y:S01]  /*67d0*/  F2FP.BF16.F32.PACK_AB R16, R16, R34 ;  /* 0x000000221010723e */ /* 0x000fe200000010ff */
[----:B------:R-:W-:Y:S01]  /*67e0*/  IMAD.SHL.U32 R220, R218, 0x20, RZ ;  /* 0x00000020dadc7824 */ /* 0x000fe200078e00ff */
[----:B------:R-:W-:Y:S01]  /*67f0*/  F2FP.BF16.F32.PACK_AB R4, R4, R14 ;  /* 0x0000000e0404723e */ /* 0x000fe200000010ff */
[----:B------:R-:W-:Y:S01]  /*6800*/  FMUL.FTZ R30, R199, R30 ;  /* 0x0000001ec71e7220 */ /* 0x000fe20000410000 */
[----:B------:R-:W-:Y:S01]  /*6810*/  FMUL.FTZ R7, R200, R168 ;  /* 0x000000a8c8077220 */ /* 0x000fe20000410000 */
[----:B------:R-:W-:Y:S02]  /*6820*/  F2FP.BF16.F32.PACK_AB R12, R12, R24 ;  /* 0x000000180c0c723e */ /* 0x000fe400000010ff */
[----:B------:R1:W-:Y:S01]  /*6830*/  STS [R182+0x1d400], R4 ;  /* 0x01d40004b6007388 */ /* 0x0003e20000000800 */
[----:B------:R-:W-:Y:S02]  /*6840*/  F2FP.BF16.F32.PACK_AB R6, R6, R3 ;  /* 0x000000030606723e */ /* 0x000fe400000010ff */
[----:B------:R-:W-:Y:S01]  /*6850*/  F2FP.BF16.F32.PACK_AB R9, R9, R28 ;  /* 0x0000001c0909723e */ /* 0x000fe200000010ff */
[----:B------:R-:W-:Y:S01]  /*6860*/  STS [R181+-0x4000], R20 ;  /* 0xffc00014b5007388 */ /* 0x000fe20000000800 */
[----:B--2---:R-:W-:Y:S02]  /*6870*/  SEL R5, R10, 0xfffffff0, !P3 ;  /* 0xfffffff00a057807 */ /* 0x004fe40005800000 */
[----:B------:R-:W-:Y:S01]  /*6880*/  F2FP.BF16.F32.PACK_AB R7, R7, R30 ;  /* 0x0000001e0707723e */ /* 0x000fe200000010ff */
[----:B------:R-:W-:Y:S01]  /*6890*/  STS [R181+-0x3c00], R19 ;  /* 0xffc40013b5007388 */ /* 0x000fe20000000800 */
[----:B------:R-:W-:Y:S02]  /*68a0*/  SHF.R.U32.HI R2, RZ, 0x1, R218 ;  /* 0x00000001ff027819 */ /* 0x000fe400000116da */
[----:B------:R-:W-:Y:S02]  /*68b0*/  LOP3.LUT R180, R0, 0x200, R184, 0xf8, !PT ;  /* 0x0000020000b47812 */ /* 0x000fe400078ef8b8 */
[----:B------:R-:W-:Y:S02]  /*68c0*/  LOP3.LUT R3, R2, 0x30, RZ, 0xc0, !PT ;  /* 0x0000003002037812 */ /* 0x000fe400078ec0ff */
[----:B------:R-:W-:Y:S02]  /*68d0*/  LEA R180, R180, UR4, 0x1 ;  /* 0x00000004b4b47c11 */ /* 0x000fe4000f8e08ff */
[----:B------:R-:W-:Y:S03]  /*68e0*/  LOP3.LUT R3, R3, 0x8, R218, 0xf8, !PT ;  /* 0x0000000803037812 */ /* 0x000fe600078ef8da */
[C---:B------:R-:W-:Y:S01]  /*68f0*/  VIADD R0, R180.reuse, 0x8040 ;  /* 0x00008040b4007836 */ /* 0x040fe20000000000 */
[----:B------:R-:W-:Y:S01]  /*6900*/  LOP3.LUT R3, R3, 0x1c0, R184, 0xf8, !PT ;  /* 0x000001c003037812 */ /* 0x000fe200078ef8b8 */
[----:B-1----:R-:W-:Y:S03]  /*6910*/  IMAD.IADD R4, R5, 0x1, R181 ;  /* 0x0000000105047824 */ /* 0x002fe600078e02b5 */
[----:B------:R-:W-:Y:S02]  /*6920*/  LOP3.LUT R3, R3, 0x38, R217, 0x78, !PT ;  /* 0x0000003803037812 */ /* 0x000fe400078e78d9 */
[----:B------:R-:W-:Y:S02]  /*6930*/  STS [R4+-0x4000], R18 ;  /* 0xffc0001204007388 */ /* 0x000fe40000000800 */
[----:B------:R-:W-:Y:S02]  /*6940*/  LOP3.LUT R3, R3, 0x200, R220, 0xf8, !PT ;  /* 0x0000020003037812 */ /* 0x000fe400078ef8dc */
[----:B------:R1:W-:Y:S02]  /*6950*/  STS [R4+-0x3c00], R16 ;  /* 0xffc4001004007388 */ /* 0x0003e40000000800 */
[----:B------:R-:W-:Y:S02]  /*6960*/  LEA R3, R3, UR4, 0x1 ;  /* 0x0000000403037c11 */ /* 0x000fe4000f8e08ff */
[----:B------:R-:W-:Y:S04]  /*6970*/  STS [R181+-0x3000], R12 ;  /* 0xffd0000cb5007388 */ /* 0x000fe80000000800 */
[----:B------:R-:W-:Y:S04]  /*6980*/  STS [R181+-0x2c00], R6 ;  /* 0xffd40006b5007388 */ /* 0x000fe80000000800 */
[----:B------:R-:W-:Y:S04]  /*6990*/  STS [R4+-0x3000], R9 ;  /* 0xffd0000904007388 */ /* 0x000fe80000000800 */
[----:B------:R-:W-:Y:S01]  /*69a0*/  STS [R4+-0x2c00], R7 ;  /* 0xffd4000704007388 */ /* 0x000fe20000000800 */
[----:B------:R-:W-:Y:S01]  /*69b0*/  BAR.SYNC.DEFER_BLOCKING 0x0 ;  /* 0x0000000000007b1d */ /* 0x000fe20000010000 */
[----:B-1----:R-:W-:Y:S04]  /*69c0*/  VIADD R16, R180, 0x8000 ;  /* 0x00008000b4107836 */ /* 0x002fe80000000000 */
[----:B------:R-:W-:Y:S01]  /*69d0*/  @P3 VIADD R0, R16, 0xffffffc0 ;  /* 0xffffffc010003836 */ /* 0x000fe20000000000 */
[----:B------:R-:W-:Y:S08]  /*69e0*/  LDSM.16.MT88.4 R4, [R3+0x20000] ;  /* 0x020000000304783b */ /* 0x000ff00000004200 */
[----:B------:R-:W1:Y:S08]  /*69f0*/  LDSM.16.MT88.4 R8, [R180+0x8000] ;  /* 0x00800000b408783b */ /* 0x000e700000004200 */
[----:B------:R-:W2:Y:S08]  /*6a00*/  LDSM.16.MT88.4 R12, [R3+0x22000] ;  /* 0x02200000030c783b */ /* 0x000eb00000004200 */
[----:B------:R-:W3:Y:S08]  /*6a10*/  LDSM.16.MT88.4 R16, [R0] ;  /* 0x000000000010783b */ /* 0x000ef00000004200 */
[----:B------:R-:W4:Y:S08]  /*6a20*/  LDSM.16.MT88.4 R20, [R180+0xa000] ;  /* 0x00a00000b414783b */ /* 0x000f300000004200 */
[----:B------:R-:W4:Y:S01]  /*6a30*/  LDSM.16.MT88.4 R24, [R0+0x2000] ;  /* 0x002000000018783b */ /* 0x000f220000004200 */
[-C--:B-1----:R-:W-:Y:S07]  /*6a40*/  HMMA.16816.F32.BF16 R36, R4, R8.reuse, R36 ;  /* 0x000000080424723c */ /* 0x082fee0000041824 */
[----:B------:R-:W-:Y:S01]  /*6a50*/  LDSM.16.MT88.4 R28, [R3+0x20800] ;  /* 0x02080000031c783b */ /* 0x000fe20000004200 */
[C---:B--2---:R-:W-:Y:S07]  /*6a60*/  HMMA.16816.F32.BF16 R40, R12.reuse, R8, R40 ;  /* 0x000000080c28723c */ /* 0x044fee0000041828 */
[----:B------:R-:W1:Y:S01]  /*6a70*/  LDSM.16.MT88.4 R32, [R180+0x8800] ;  /* 0x00880000b420783b */ /* 0x000e620000004200 */
[-C--:B------:R-:W-:Y:S07]  /*6a80*/  HMMA.16816.F32.BF16 R44, R12, R10.reuse, R44 ;  /* 0x0000000a0c2c723c */ /* 0x080fee000004182c */
[----:B------:R-:W2:Y:S01]  /*6a90*/  LDSM.16.MT88.4 R164, [R3+0x22800] ;  /* 0x0228000003a4783b */ /* 0x000ea20000004200 */
[C---:B------:R-:W-:Y:S07]  /*6aa0*/  HMMA.16816.F32.BF16 R48, R4.reuse, R10, R48 ;  /* 0x0000000a0430723c */ /* 0x040fee0000041830 */
[----:B------:R-:W2:Y:S01]  /*6ab0*/  LDSM.16.MT88.4 R168, [R0+0x800] ;  /* 0x0008000000a8783b */ /* 0x000ea20000004200 */
[-C--:B---3--:R-:W-:Y:S07]  /*6ac0*/  HMMA.16816.F32.BF16 R52, R4, R16.reuse, R52 ;  /* 0x000000100434723c */ /* 0x088fee0000041834 */
[----:B------:R-:W3:Y:S01]  /*6ad0*/  LDSM.16.MT88.4 R172, [R180+0xa800] ;  /* 0x00a80000b4ac783b */ /* 0x000ee20000004200 */
[C---:B------:R-:W-:Y:S07]  /*6ae0*/  HMMA.16816.F32.BF16 R56, R12.reuse, R16, R56 ;  /* 0x000000100c38723c */ /* 0x040fee0000041838 */
[----:B------:R-:W3:Y:S01]  /*6af0*/  LDSM.16.MT88.4 R8, [R0+0x2800] ;  /* 0x002800000008783b */ /* 0x000ee20000004200 */
[-C--:B------:R-:W-:Y:S07]  /*6b00*/  HMMA.16816.F32.BF16 R60, R12, R18.reuse, R60 ;  /* 0x000000120c3c723c */ /* 0x080fee000004183c */
[----:B------:R-:W-:Y:S01]  /*6b10*/  LDSM.16.MT88.4 R176, [R3+0x23800] ;  /* 0x0238000003b0783b */ /* 0x000fe20000004200 */
[C---:B------:R-:W-:Y:S07]  /*6b20*/  HMMA.16816.F32.BF16 R64, R4.reuse, R18, R64 ;  /* 0x000000120440723c */ /* 0x040fee0000041840 */
[----:B------:R-:W-:Y:S01]  /*6b30*/  LDSM.16.MT88.4 R16, [R3+0x23000] ;  /* 0x023000000310783b */ /* 0x000fe20000004200 */
        /* <DEDUP_REMOVED lines=10> */
[----:B------:R-:W4:Y:S07]  /*6be0*/  LDSM.16.MT88.4 R4, [R3+0x21000] ;  /* 0x021000000304783b */ /* 0x000f2e0000004200 */
[-C--:B-1----:R-:W-:Y:S01]  /*6bf0*/  HMMA.16816.F32.BF16 R36, R28, R32.reuse, R36 ;  /* 0x000000201c24723c */ /* 0x082fe20000041824 */
[----:B------:R-:W1:Y:S07]  /*6c00*/  LDSM.16.MT88.4 R24, [R180+0xb000] ;  /* 0x00b00000b418783b */ /* 0x000e6e0000004200 */
[C---:B--2---:R-:W-:Y:S08]  /*6c10*/  HMMA.16816.F32.BF16 R40, R164.reuse, R32, R40 ;  /* 0x00000020a428723c */ /* 0x044ff00000041828 */
[-C--:B------:R-:W-:Y:S08]  /*6c20*/  HMMA.16816.F32.BF16 R44, R164, R34.reuse, R44 ;  /* 0x00000022a42c723c */ /* 0x080ff0000004182c */
[C---:B------:R-:W-:Y:S01]  /*6c30*/  HMMA.16816.F32.BF16 R48, R28.reuse, R34, R48 ;  /* 0x000000221c30723c */ /* 0x040fe20000041830 */
[----:B------:R-:W2:Y:S07]  /*6c40*/  LDSM.16.MT88.4 R32, [R0+0x3000] ;  /* 0x003000000020783b */ /* 0x000eae0000004200 */
[-C--:B------:R-:W-:Y:S08]  /*6c50*/  HMMA.16816.F32.BF16 R52, R28, R168.reuse, R52 ;  /* 0x000000a81c34723c */ /* 0x080ff00000041834 */
[C---:B------:R-:W-:Y:S08]  /*6c60*/  HMMA.16816.F32.BF16 R56, R164.reuse, R168, R56 ;  /* 0x000000a8a438723c */ /* 0x040ff00000041838 */
[-C--:B------:R-:W-:Y:S08]  /*6c70*/  HMMA.16816.F32.BF16 R60, R164, R170.reuse, R60 ;  /* 0x000000aaa43c723c */ /* 0x080ff0000004183c */
[C---:B------:R-:W-:Y:S01]  /*6c80*/  HMMA.16816.F32.BF16 R64, R28.reuse, R170, R64 ;  /* 0x000000aa1c40723c */ /* 0x040fe20000041840 */
[----:B------:R-:W-:Y:S07]  /*6c90*/  LDSM.16.MT88.4 R168, [R3+0x21800] ;  /* 0x0218000003a8783b */ /* 0x000fee0000004200 */
[-C--:B---3--:R-:W-:Y:S08]  /*6ca0*/  HMMA.16816.F32.BF16 R68, R28, R172.reuse, R68 ;  /* 0x000000ac1c44723c */ /* 0x088ff00000041844 */
[C---:B------:R-:W-:Y:S08]  /*6cb0*/  HMMA.16816.F32.BF16 R72, R164.reuse, R172, R72 ;  /* 0x000000aca448723c */ /* 0x040ff00000041848 */
[-C--:B------:R-:W-:Y:S08]  /*6cc0*/  HMMA.16816.F32.BF16 R76, R164, R174.reuse, R76 ;  /* 0x000000aea44c723c */ /* 0x080ff0000004184c */
[C---:B------:R-:W-:Y:S01]  /*6cd0*/  HMMA.16816.F32.BF16 R80, R28.reuse, R174, R80 ;  /* 0x000000ae1c50723c */ /* 0x040fe20000041850 */
[----:B------:R-:W3:Y:S07]  /*6ce0*/  LDSM.16.MT88.4 R172, [R180+0x9800] ;  /* 0x00980000b4ac783b */ /* 0x000eee0000004200 */
[-C--:B------:R-:W-:Y:S01]  /*6cf0*/  HMMA.16816.F32.BF16 R84, R28, R8.reuse, R84 ;  /* 0x000000081c54723c */ /* 0x080fe20000041854 */
[----:B------:R-:W-:Y:S07]  /*6d00*/  LDSM.16.MT88.4 R180, [R180+0xb800] ;  /* 0x00b80000b4b4783b */ /* 0x000fee0000004200 */
[C---:B------:R-:W-:Y:S08]  /*6d10*/  HMMA.16816.F32.BF16 R88, R164.reuse, R8, R88 ;  /* 0x00000008a458723c */ /* 0x040ff00000041858 */
[-C--:B------:R-:W-:Y:S01]  /*6d20*/  HMMA.16816.F32.BF16 R92, R164, R10.reuse, R92 ;  /* 0x0000000aa45c723c */ /* 0x080fe2000004185c */
[----:B------:R-:W3:Y:S07]  /*6d30*/  LDSM.16.MT88.4 R164, [R0+0x1800] ;  /* 0x0018000000a4783b */ /* 0x000eee0000004200 */
[----:B------:R-:W-:Y:S01]  /*6d40*/  HMMA.16816.F32.BF16 R96, R28, R10, R96 ;  /* 0x0000000a1c60723c */ /* 0x000fe20000041860 */
[----:B------:R1:W3:Y:S07]  /*6d50*/  LDSM.16.MT88.4 R8, [R0+0x3800] ;  /* 0x003800000008783b */ /* 0x0002ee0000004200 */
[-C--:B----4-:R-:W-:Y:S01]  /*6d60*/  HMMA.16816.F32.BF16 R36, R4, R12.reuse, R36 ;  /* 0x0000000c0424723c */ /* 0x090fe20000041824 */
[----:B------:R-:W-:Y:S07]  /*6d70*/  BAR.SYNC.DEFER_BLOCKING 0x0 ;  /* 0x0000000000007b1d */ /* 0x000fee0000010000 */
[C---:B------:R-:W-:Y:S08]  /*6d80*/  HMMA.16816.F32.BF16 R40, R16.reuse, R12, R40 ;  /* 0x0000000c1028723c */ /* 0x040ff00000041828 */
[-C--:B------:R-:W-:Y:S03]  /*6d90*/  HMMA.16816.F32.BF16 R44, R16, R14.reuse, R44 ;  /* 0x0000000e102c723c */ /* 0x080fe6000004182c */
[----:B-1----:R-:W-:Y:S05]  /*6da0*/  IMAD.U32 R0, R233, -0x40, RZ ;  /* 0xffffffc0e9007824 */ /* 0x002fea00078e00ff */
        /* <DEDUP_REMOVED lines=9> */
[-C--:B--2---:R-:W-:Y:S08]  /*6e40*/  HMMA.16816.F32.BF16 R84, R4, R32.reuse, R84 ;  /* 0x000000200454723c */ /* 0x084ff00000041854 */
[C---:B------:R-:W-:Y:S08]  /*6e50*/  HMMA.16816.F32.BF16 R88, R16.reuse, R32, R88 ;  /* 0x000000201058723c */ /* 0x040ff00000041858 */
[-C--:B------:R-:W-:Y:S08]  /*6e60*/  HMMA.16816.F32.BF16 R92, R16, R34.reuse, R92 ;  /* 0x00000022105c723c */ /* 0x080ff0000004185c */
[----:B------:R-:W-:Y:S04]  /*6e70*/  HMMA.16816.F32.BF16 R96, R4, R34, R96 ;  /* 0x000000220460723c */ /* 0x000fe80000041860 */
[C---:B------:R-:W-:Y:S04]  /*6e80*/  LEA R4, P0, R0.reuse, R234, 0x2 ;  /* 0x000000ea00047211 */ /* 0x040fe800078010ff */
[-C--:B---3--:R-:W-:Y:S05]  /*6e90*/  HMMA.16816.F32.BF16 R36, R168, R172.reuse, R36 ;  /* 0x000000aca824723c */ /* 0x088fea0000041824 */
[----:B------:R-:W-:Y:S01]  /*6ea0*/  LEA.HI.X.SX32 R0, R0, R235, 0x2, P0 ;  /* 0x000000eb00007211 */ /* 0x000fe200000f16ff */
[----:B------:R-:W-:Y:S02]  /*6eb0*/  IMAD.MOV.U32 R234, RZ, RZ, R4 ;  /* 0x000000ffffea7224 */ /* 0x000fe400078e0004 */
        /* <DEDUP_REMOVED lines=42> */
.L_x_1512:
        /* <DEDUP_REMOVED lines=151> */
[----:B------:R-:W-:Y:S01]  /*7ad0*/  LEA.HI.X.SX32 R195, R233, R185, 0x5, P0 ;  /* 0x000000b9e9c37211 */ /* 0x000fe200000f2eff */
[----:B---3--:R-:W-:Y:S03]  /*7ae0*/  VIADD R0, R207, 0x40 ;  /* 0x00000040cf007836 */ /* 0x008fe60000000000 */
[----:B------:R-:W-:Y:S01]  /*7af0*/  REDG.E.ADD.F32.FTZ.RN.STRONG.GPU desc[UR32][R224.64], R5 ;  /* 0x00000005e00079a6 */ /* 0x000fe2000c12f320 */
[C---:B------:R-:W-:Y:S04]  /*7b00*/  HMMA.16816.F32.BF16 R16, R164.reuse, R174, R16 ;  /* 0x000000aea410723c */ /* 0x040fe80000041810 */
[----:B------:R1:W-:Y:S01]  /*7b10*/  REDG.E.ADD.F32.FTZ.RN.STRONG.GPU desc[UR32][R222.64], R6 ;  /* 0x00000006de0079a6 */ /* 0x0003e2000c12f320 */
[----:B------:R-:W-:Y:S04]  /*7b20*/  IMAD.WIDE R204, R233, -0xc0, R194 ;  /* 0xffffff40e9cc7825 */ /* 0x000fe800078e02c2 */
[----:B------:R2:W-:Y:S01]  /*7b30*/  REDG.E.ADD.F32.FTZ.RN.STRONG.GPU desc[UR32][R202.64], R7 ;  /* 0x00000007ca0079a6 */ /* 0x0005e2000c12f320 */
[----:B------:R-:W-:Y:S01]  /*7b40*/  @P3 VIADD R0, R207, 0xffffffc0 ;  /* 0xffffffc0cf003836 */ /* 0x000fe20000000000 */
        /* <DEDUP_REMOVED lines=150> */
[----:B------:R-:W1:Y:S01]  /*84b0*/  LDCU UR9, c[0x0][0x4fc] ;  /* 0x00009f80ff0977ac */ /* 0x000e620008000800 */
[C---:B------:R-:W-:Y:S02]  /*84c0*/  SHF.L.U32 R206, R218.reuse, 0x1, RZ ;  /* 0x00000001dace7819 */ /* 0x040fe400000006ff */
[C---:B------:R-:W-:Y:S01]  /*84d0*/  LOP3.LUT P1, RZ, R218.reuse, 0x10, RZ, 0xc0, !PT ;  /* 0x00000010daff7812 */ /* 0x040fe2000782c0ff */
[----:B------:R-:W2:Y:S01]  /*84e0*/  LDCU UR8, c[0x0][0x500] ;  /* 0x0000a000ff0877ac */ /* 0x000ea20008000800 */
[----:B------:R-:W-:Y:S01]  /*84f0*/  LOP3.LUT P0, RZ, R218, 0x8, RZ, 0xc0, !PT ;  /* 0x00000008daff7812 */ /* 0x000fe2000780c0ff */
[----:B------:R-:W-:Y:S01]  /*8500*/  UISETP.NE.AND UP0, UPT, UR40, -0x1, UPT ;  /* 0xffffffff2800788c */ /* 0x000fe2000bf05270 */
[----:B------:R-:W-:Y:S01]  /*8510*/  UMOV UR24, UR18 ;  /* 0x0000001200187c82 */ /* 0x000fe20008000000 */
[----:B-1----:R-:W-:Y:S01]  /*8520*/  FMUL.FTZ R0, R60, UR9 ;  /* 0x000000093c007c20 */ /* 0x002fe20008410000 */
[----:B------:R-:W-:Y:S01]  /*8530*/  FMUL.FTZ R22, R61, UR9 ;  /* 0x000000093d167c20 */ /* 0x000fe20008410000 */
[----:B------:R-:W-:Y:S01]  /*8540*/  FMUL.FTZ R2, R58, UR9 ;  /* 0x000000093a027c20 */ /* 0x000fe20008410000 */
[----:B------:R-:W-:Y:S01]  /*8550*/  FMUL.FTZ R25, R59, UR9 ;  /* 0x000000093b197c20 */ /* 0x000fe20008410000 */
[----:B------:R-:W-:Y:S01]  /*8560*/  FMUL.FTZ R4, R54, UR9 ;  /* 0x0000000936047c20 */ /* 0x000fe20008410000 */
[----:B------:R-:W-:Y:S01]  /*8570*/  FMUL.FTZ R27, R55, UR9 ;  /* 0x00000009371b7c20 */ /* 0x000fe20008410000 */
[----:B------:R-:W-:Y:S01]  /*8580*/  F2FP.BF16.F32.PACK_AB R22, R22, R0 ;  /* 0x000000001616723e */ /* 0x000fe200000010ff */
[----:B------:R-:W-:Y:S01]  /*8590*/  FMUL.FTZ R172, R36, UR9 ;  /* 0x0000000924ac7c20 */ /* 0x000fe20008410000 */
[----:B------:R-:W-:Y:S01]  /*85a0*/  SHF.L.U32 R0, R218, 0x4, RZ ;  /* 0x00000004da007819 */ /* 0x000fe200000006ff */
[----:B------:R-:W-:Y:S01]  /*85b0*/  FMUL.FTZ R34, R41, UR9 ;  /* 0x0000000929227c20 */ /* 0x000fe20008410000 */
[----:B------:R-:W-:Y:S01]  /*85c0*/  F2FP.BF16.F32.PACK_AB R25, R25, R2 ;  /* 0x000000021919723e */ /* 0x000fe200000010ff */
[----:B------:R-:W-:Y:S01]  /*85d0*/  FMUL.FTZ R169, R42, UR9 ;  /* 0x000000092aa97c20 */ /* 0x000fe20008410000 */
[----:B------:R-:W-:Y:S01]  /*85e0*/  LOP3.LUT R2, R220, 0xc00, RZ, 0xc0, !PT ;  /* 0x00000c00dc027812 */ /* 0x000fe200078ec0ff */
[----:B------:R-:W-:Y:S01]  /*85f0*/  FMUL.FTZ R36, R37, UR9 ;  /* 0x0000000925247c20 */ /* 0x000fe20008410000 */
[----:B------:R-:W-:Y:S01]  /*8600*/  LOP3.LUT R0, R0, 0x1c0, RZ, 0xc0, !PT ;  /* 0x000001c000007812 */ /* 0x000fe200078ec0ff */
[----:B------:R-:W-:Y:S01]  /*8610*/  FMUL.FTZ R171, R38, UR9 ;  /* 0x0000000926ab7c20 */ /* 0x000fe20008410000 */
[--C-:B------:R-:W-:Y:S01]  /*8620*/  LOP3.LUT R2, R2, 0x6, R206.reuse, 0xf8, !PT ;  /* 0x0000000602027812 */ /* 0x100fe200078ef8ce */
[----:B------:R-:W-:Y:S01]  /*8630*/  FMUL.FTZ R3, R56, UR9 ;  /* 0x0000000938037c20 */ /* 0x000fe20008410000 */
[----:B------:R-:W-:Y:S01]  /*8640*/  LOP3.LUT R0, R0, 0x38, R206, 0xf8, !PT ;  /* 0x0000003800007812 */ /* 0x000fe200078ef8ce */
[----:B------:R-:W-:Y:S01]  /*8650*/  FMUL.FTZ R26, R57, UR9 ;  /* 0x00000009391a7c20 */ /* 0x000fe20008410000 */
[----:B------:R-:W-:Y:S01]  /*8660*/  F2FP.BF16.F32.PACK_AB R27, R27, R4 ;  /* 0x000000041b1b723e */ /* 0x000fe200000010ff */
[----:B--2---:R-:W-:Y:S01]  /*8670*/  FMUL.FTZ R100, R100, UR8 ;  /* 0x0000000864647c20 */ /* 0x004fe20008410000 */
[----:B------:R-:W-:Y:S01]  /*8680*/  LOP3.LUT R0, R2, R0, R219, 0xf6, !PT ;  /* 0x0000000002007212 */ /* 0x000fe200078ef6db */
[----:B------:R-:W-:Y:S01]  /*8690*/  FMUL.FTZ R42, R101, UR8 ;  /* 0x00000008652a7c20 */ /* 0x000fe20008410000 */
[----:B------:R-:W-:Y:S01]  /*86a0*/  MOV R4, 0x20 ;  /* 0x0000002000047802 */ /* 0x000fe20000000f00 */
[----:B------:R-:W-:Y:S01]  /*86b0*/  FMUL.FTZ R102, R102, UR8 ;  /* 0x0000000866667c20 */ /* 0x000fe20008410000 */
[----:B------:R-:W-:Y:S01]  /*86c0*/  LEA R0, R0, UR4, 0x1 ;  /* 0x0000000400007c11 */ /* 0x000fe2000f8e08ff */
        /* <DEDUP_REMOVED lines=11> */
[----:B------:R-:W-:Y:S01]  /*8780*/  SEL R4, R4, 0xffffffe0, !P0 ;  /* 0xffffffe004047807 */ /* 0x000fe20004000000 */
        /* <DEDUP_REMOVED lines=18> */
[----:B------:R-:W-:Y:S01]  /*88b0*/  F2FP.BF16.F32.PACK_AB R26, R26, R3 ;  /* 0x000000031a1a723e */ /* 0x000fe200000010ff */
[----:B------:R-:W-:Y:S01]  /*88c0*/  FMUL.FTZ R164, R52, UR9 ;  /* 0x0000000934a47c20 */ /* 0x000fe20008410000 */
[----:B------:R-:W-:Y:S01]  /*88d0*/  IADD3 R2, PT, PT, R0, 0xc040, RZ ;  /* 0x0000c04000027810 */ /* 0x000fe20007ffe0ff */
        /* <DEDUP_REMOVED lines=8> */
[----:B------:R-:W-:Y:S01]  /*8960*/  IADD3 R3, PT, PT, R0, R4, RZ ;  /* 0x0000000400037210 */ /* 0x000fe20007ffe0ff */
[----:B------:R-:W-:Y:S01]  /*8970*/  FMUL.FTZ R124, R124, UR8 ;  /* 0x000000087c7c7c20 */ /* 0x000fe20008410000 */
[----:B------:R-:W-:Y:S01]  /*8980*/  @P1 IADD3 R2, PT, PT, R61, -0x40, RZ ;  /* 0xffffffc03d021810 */ /* 0x000fe20007ffe0ff */
        /* <DEDUP_REMOVED lines=28> */
[----:B------:R1:W-:Y:S01]  /*8b50*/  STS [R0+0xc000], R42 ;  /* 0x00c0002a00007388 */ /* 0x0003e20000000800 */
[----:B------:R-:W-:Y:S01]  /*8b60*/  F2FP.BF16.F32.PACK_AB R53, R53, R130 ;  /* 0x000000823535723e */ /* 0x000fe200000010ff */
[----:B------:R-:W-:Y:S01]  /*8b70*/  FMUL.FTZ R140, R140, UR8 ;  /* 0x000000088c8c7c20 */ /* 0x000fe20008410000 */
[----:B------:R-:W-:Y:S01]  /*8b80*/  IADD3 R4, PT, PT, R4, R2, RZ ;  /* 0x0000000204047210 */ /* 0x000fe20007ffe0ff */
        /* <DEDUP_REMOVED lines=40> */
[----:B------:R-:W-:Y:S01]  /*8e10*/  F2FP.BF16.F32.PACK_AB R44, R44, R140 ;  /* 0x0000008c2c2c723e */ /* 0x000fe200000010ff */
[----:B------:R1:W-:Y:S01]  /*8e20*/  STS [R4+0x400], R53 ;  /* 0x0004003504007388 */ /* 0x0003e20000000800 */
        /* <DEDUP_REMOVED lines=30> */
[----:B------:R-:W-:Y:S01]  /*9010*/  FMUL.FTZ R19, R71, UR9 ;  /* 0x0000000947137c20 */ /* 0x000fe20008410000 */
[----:B------:R1:W-:Y:S01]  /*9020*/  STS [R3+0x10400], R45 ;  /* 0x0104002d03007388 */ /* 0x0003e20000000800 */
[----:B------:R-:W-:Y:S01]  /*9030*/  F2FP.BF16.F32.PACK_AB R30, R30, R166 ;  /* 0x000000a61e1e723e */ /* 0x000fe200000010ff */
[----:B------:R-:W-:Y:S01]  /*9040*/  FMUL.FTZ R80, R80, UR9 ;  /* 0x0000000950507c20 */ /* 0x000fe20008410000 */
[----:B------:R-:W-:Y:S01]  /*9050*/  F2FP.BF16.F32.PACK_AB R29, R29, R165 ;  /* 0x000000a51d1d723e */ /* 0x000fe200000010ff */
[----:B------:R1:W-:Y:S01]  /*9060*/  STS [R0+0x12000], R48 ;  /* 0x0120003000007388 */ /* 0x0003e20000000800 */
[----:B------:R-:W-:Y:S01]  /*9070*/  FMUL.FTZ R16, R81, UR9 ;  /* 0x0000000951107c20 */ /* 0x000fe20008410000 */
[----:B------:R-:W-:Y:S01]  /*9080*/  FMUL.FTZ R82, R82, UR9 ;  /* 0x0000000952527c20 */ /* 0x000fe20008410000 */
[----:B------:R-:W-:Y:S01]  /*9090*/  FMUL.FTZ R15, R83, UR9 ;  /* 0x00000009530f7c20 */ /* 0x000fe20008410000 */
        /* <DEDUP_REMOVED lines=15> */
[----:B------:R-:W-:Y:S01]  /*9190*/  FMUL.FTZ R84, R84, UR9 ;  /* 0x0000000954547c20 */ /* 0x000fe20008410000 */
        /* <DEDUP_REMOVED lines=84> */
.L_x_1514:
[----:B------:R-:W2:Y:S01]  /*96e0*/  LDCU.64 UR12, c[0x0][0x5c0] ;  /* 0x0000b800ff0c77ac */ /* 0x000ea20008000a00 */
[----:B------:R-:W-:-:S04]  /*96f0*/  UIADD3 UR8, UPT, UPT, UR35, UR40, URZ ;  /* 0x0000002823087290 */ /* 0x000fc8000fffe0ff */
[----:B--2---:R-:W-:Y:S02]  /*9700*/  UIMAD.WIDE.U32 UR42, UR8, UR12, URZ ;  /* 0x0000000c082a72a5 */ /* 0x004fe4000f8e00ff */
[----:B------:R-:W-:-:S04]  /*9710*/  UIMAD UR8, UR8, UR13, URZ ;  /* 0x0000000d080872a4 */ /* 0x000fc8000f8e02ff */
[----:B------:R-:W-:-:S06]  /*9720*/  UIADD3 UR8, UPT, UPT, UR43, UR8, URZ ;  /* 0x000000082b087290 */ /* 0x000fcc000fffe0ff */
[----:B-1----:R-:W-:Y:S02]  /*9730*/  MOV R4, UR8 ;  /* 0x0000000800047c02 */ /* 0x002fe40008000f00 */
.L_x_1515:
        /* <DEDUP_REMOVED lines=12> */
.L_x_1516:
[----:B------:R-:W1:Y:S01]  /*9800*/  LDCU.64 UR10, c[0x0][0x5c8] ;  /* 0x0000b900ff0a77ac */ /* 0x000e620008000a00 */
[----:B------:R-:W-:-:S04]  /*9810*/  UIADD3 UR8, UPT, UPT, UR35, UR40, URZ ;  /* 0x0000002823087290 */ /* 0x000fc8000fffe0ff */
[----:B-1----:R-:W-:Y:S02]  /*9820*/  UIMAD.WIDE.U32 UR16, UR8, UR10, URZ ;  /* 0x0000000a081072a5 */ /* 0x002fe4000f8e00ff */
[----:B------:R-:W-:-:S04]  /*9830*/  UIMAD UR8, UR8, UR11, URZ ;  /* 0x0000000b080872a4 */ /* 0x000fc8000f8e02ff */
[----:B------:R-:W-:-:S06]  /*9840*/  UIADD3 UR8, UPT, UPT, UR17, UR8, URZ ;  /* 0x0000000811087290 */ /* 0x000fcc000fffe0ff */
[----:B------:R-:W-:-:S07]  /*9850*/  MOV R31, UR8 ;  /* 0x00000008001f7c02 */ /* 0x000fce0008000f00 */
.L_x_1517:
        /* <DEDUP_REMOVED lines=55> */
.L_x_1519:
[----:B------:R-:W-:Y:S05]  /*9bd0*/  BSYNC.RECONVERGENT B0 ;  /* 0x0000000000007941 */ /* 0x000fea0003800200 */
.L_x_1518:
        /* <DEDUP_REMOVED lines=13> */
.L_x_1521:
[----:B------:R-:W-:Y:S05]  /*9cb0*/  BSYNC.RECONVERGENT B0 ;  /* 0x0000000000007941 */ /* 0x000fea0003800200 */
.L_x_1520:
        /* <DEDUP_REMOVED lines=17> */
.L_x_1523:
[----:B------:R-:W-:Y:S05]  /*9dd0*/  BSYNC.RECONVERGENT B0 ;  /* 0x0000000000007941 */ /* 0x000fea0003800200 */
.L_x_1522:
        /* <DEDUP_REMOVED lines=18> */
.L_x_1525:
[----:B------:R-:W-:Y:S05]  /*9f00*/  BSYNC.RECONVERGENT B0 ;  /* 0x0000000000007941 */ /* 0x000fea0003800200 */
.L_x_1524:
        /* <DEDUP_REMOVED lines=22> */
.L_x_1527:
[----:B------:R-:W-:Y:S05]  /*a070*/  BSYNC.RECONVERGENT B0 ;  /* 0x0000000000007941 */ /* 0x000fea0003800200 */
.L_x_1526:
        /* <DEDUP_REMOVED lines=13> */
.L_x_1529:
[----:B------:R-:W-:Y:S05]  /*a150*/  BSYNC.RECONVERGENT B0 ;  /* 0x0000000000007941 */ /* 0x000fea0003800200 */
.L_x_1528:
        /* <DEDUP_REMOVED lines=13> */
.L_x_1531:
[----:B------:R-:W-:Y:S05]  /*a230*/  BSYNC.RECONVERGENT B0 ;  /* 0x0000000000007941 */ /* 0x000fea0003800200 */
.L_x_1530:
        /* <DEDUP_REMOVED lines=12> */
.L_x_1510:
[----:B------:R-:W-:Y:S05]  /*a300*/  BSYNC.RECONVERGENT B1 ;  /* 0x0000000000017941 */ /* 0x000fea0003800200 */
.L_x_1480:
        /* <DEDUP_REMOVED lines=11> */
.L_x_1533:
        /* <DEDUP_REMOVED lines=12> */
.L_x_2443:


//--------------------- .text._ZN5flash44flash_bwd_dq_dk_dv_loop_seqk_parallel_kernelI23Flash_bwd_kernel_traitsILi128ELi64ELi128ELi8ELi2ELi4ELi2ELb0ELb0EN7cutlass10bfloat16_tE19Flash_kernel_traitsILi128ELi64ELi128ELi8ES3_EELb0ELb0ELb0ELb0ELb0ELb1ELb1EEEvNS_16Flash_bwd_paramsE --------------------------
	.section	.text._ZN5flash44flash_bwd_dq_dk_dv_loop_seqk_parallel_kernelI23Flash_bwd_kernel_traitsILi128ELi64ELi128ELi8ELi2ELi4ELi2ELb0ELb0EN7cutlass10bfloat16_tE19Flash_kernel_traitsILi128ELi64ELi128ELi8ES3_EELb0ELb0ELb0ELb0ELb0ELb1ELb1EEEvNS_16Flash_bwd_paramsE,"ax",@progbits
	.align	128
        .global         _ZN5flash44flash_bwd_dq_dk_dv_loop_seqk_parallel_kernelI23Flash_bwd_kernel_traitsILi128ELi64ELi128ELi8ELi2ELi4ELi2ELb0ELb0EN7cutlass10bfloat16_tE19Flash_kernel_traitsILi128ELi64ELi128ELi8ES3_EELb0ELb0ELb0ELb0ELb0ELb1ELb1EEEvNS_16Flash_bwd_paramsE
        .type           _ZN5flash44flash_bwd_dq_dk_dv_loop_seqk_parallel_kernelI23Flash_bwd_kernel_traitsILi128ELi64ELi128ELi8ELi2ELi4ELi2ELb0ELb0EN7cutlass10bfloat16_tE19Flash_kernel_traitsILi128ELi64ELi128ELi8ES3_EELb0ELb0ELb0ELb0ELb0ELb1ELb1EEEvNS_16Flash_bwd_paramsE,@function
        .size           _ZN5flash44flash_bwd_dq_dk_dv_loop_seqk_parallel_kernelI23Flash_bwd_kernel_traitsILi128ELi64ELi128ELi8ELi2ELi4ELi2ELb0ELb0EN7cutlass10bfloat16_tE19Flash_kernel_traitsILi128ELi64ELi128ELi8ES3_EELb0ELb0ELb0ELb0ELb0ELb1ELb1EEEvNS_16Flash_bwd_paramsE,(.L_x_2444 - _ZN5flash44flash_bwd_dq_dk_dv_loop_seqk_parallel_kernelI23Flash_bwd_kernel_traitsILi128ELi64ELi128ELi8ELi2ELi4ELi2ELb0ELb0EN7cutlass10bfloat16_tE19Flash_kernel_traitsILi128ELi64ELi128ELi8ES3_EELb0ELb0ELb0ELb0ELb0ELb1ELb1EEEvNS_16Flash_bwd_paramsE)
        .other          _ZN5flash44flash_bwd_dq_dk_dv_loop_seqk_parallel_kernelI23Flash_bwd_kernel_traitsILi128ELi64ELi128ELi8ELi2ELi4ELi2ELb0ELb0EN7cutlass10bfloat16_tE19Flash_kernel_traitsILi128ELi64ELi128ELi8ES3_EELb0ELb0ELb0ELb0ELb0ELb1ELb1EEEvNS_16Flash_bwd_paramsE,@"STO_CUDA_ENTRY STV_DEFAULT"
_ZN5flash44flash_bwd_dq_dk_dv_loop_seqk_parallel_kernelI23Flash_bwd_kernel_traitsILi128ELi64ELi128ELi8ELi2ELi4ELi2ELb0ELb0EN7cutlass10bfloat16_tE19Flash_kernel_traitsILi128ELi64ELi128ELi8ES3_EELb0ELb0ELb0ELb0ELb0ELb1ELb1EEEvNS_16Flash_bwd_paramsE:
.text._ZN5flash44flash_bwd_dq_dk_dv_loop_seqk_parallel_kernelI23Flash_bwd_kernel_traitsILi128ELi64ELi128ELi8ELi2ELi4ELi2ELb0ELb0EN7cutlass10bfloat16_tE19Flash_kernel_traitsILi128ELi64ELi128ELi8ES3_EELb0ELb0ELb0ELb0ELb0ELb1ELb1EEEvNS_16Flash_bwd_paramsE:
        /* <DEDUP_REMOVED lines=49> */
.L_x_1587:
[----:B------:R-:W5:Y:S01]  /*0310*/  LDCU.64 UR8, c[0x0][0x478] ;  /* 0x00008f00ff0877ac */ /* 0x000f620008000a00 */
[----:B------:R-:W-:Y:S02]  /*0320*/  PLOP3.LUT P1, PT, PT, PT, UP3, 0x80, 0x8 ;  /* 0x000000000008781c */ /* 0x000fe40003f2f038 */
[----:B------:R-:W-:Y:S01]  /*0330*/  PLOP3.LUT P4, PT, PT, PT, UP5, 0x80, 0x8 ;  /* 0x000000000008781c */ /* 0x000fe20003f8f058 */
[----:B------:R-:W-:Y:S01]  /*0340*/  @UP3 ULEA UR12, UP0, UR38, UR6, 0x2 ;  /* 0x00000006260c3291 */ /* 0x000fe2000f8010ff */
[----:B------:R-:W-:Y:S01]  /*0350*/  PLOP3.LUT P2, PT, PT, PT, UP4, 0x80, 0x8 ;  /* 0x000000000008781c */ /* 0x000fe20003f4f048 */
[----:B------:R-:W-:Y:S02]  /*0360*/  UISETP.NE.AND UP2, UPT, UR26, URZ, UPT ;  /* 0x000000ff1a00728c */ /* 0x000fe4000bf45270 */
[----:B------:R-:W-:Y:S02]  /*0370*/  @UP3 ULEA.HI.X UR13, UR38, UR7, URZ, 0x2, UP0 ;  /* 0x00000007260d3291 */ /* 0x000fe400080f14ff */
[----:B-1-34-:R-:W-:-:S04]  /*0380*/  IMAD.U32 R4, RZ, RZ, UR12 ;  /* 0x0000000cff047e24 */ /* 0x01afc8000f8e00ff */
        /* <DEDUP_REMOVED lines=44> */
.L_x_1534:
        /* <DEDUP_REMOVED lines=35> */
.L_x_1536:
[----:B------:R-:W1:Y:S01]  /*0880*/  LDCU.64 UR14, c[0x0][0x3b8] ;  /* 0x00007700ff0e77ac */ /* 0x000e620008000a00 */
[----:B------:R-:W-:-:S04]  /*0890*/  UIADD3 UR8, UPT, UPT, UR34, UR40, URZ ;  /* 0x0000002822087290 */ /* 0x000fc8000fffe0ff */
[----:B-1----:R-:W-:Y:S02]  /*08a0*/  UIMAD.WIDE.U32 UR10, UR8, UR14, URZ ;  /* 0x0000000e080a72a5 */ /* 0x002fe4000f8e00ff */
[----:B------:R-:W-:-:S04]  /*08b0*/  UIMAD UR8, UR8, UR15, URZ ;  /* 0x0000000f080872a4 */ /* 0x000fc8000f8e02ff */
[----:B------:R-:W-:Y:S01]  /*08c0*/  UIADD3 UR8, UPT, UPT, UR11, UR8, URZ ;  /* 0x000000080b087290 */ /* 0x000fe2000fffe0ff */
[----:B------:R-:W-:-:S05]  /*08d0*/  UMOV UR44, UR10 ;  /* 0x0000000a002c7c82 */ /* 0x000fca0008000000 */
[----:B------:R-:W-:Y:S02]  /*08e0*/  MOV R21, UR8 ;  /* 0x0000000800157c02 */ /* 0x000fe40008000f00 */
.L_x_1537:
        /* <DEDUP_REMOVED lines=44> */
.L_x_1538:
[----:B------:R-:W1:Y:S01]  /*0bb0*/  LDCU.64 UR12, c[0x0][0x3c0] ;  /* 0x00007800ff0c77ac */ /* 0x000e620008000a00 */
[----:B------:R-:W-:-:S04]  /*0bc0*/  UIADD3 UR8, UPT, UPT, UR34, UR40, URZ ;  /* 0x0000002822087290 */ /* 0x000fc8000fffe0ff */
[----:B-1----:R-:W-:Y:S02]  /*0bd0*/  UIMAD.WIDE.U32 UR10, UR8, UR12, URZ ;  /* 0x0000000c080a72a5 */ /* 0x002fe4000f8e00ff */
[----:B------:R-:W-:-:S04]  /*0be0*/  UIMAD UR8, UR8, UR13, URZ ;  /* 0x0000000d080872a4 */ /* 0x000fc8000f8e02ff */
[----:B------:R-:W-:Y:S01]  /*0bf0*/  UIADD3 UR8, UPT, UPT, UR11, UR8, URZ ;  /* 0x000000080b087290 */ /* 0x000fe2000fffe0ff */
[----:B------:R-:W-:-:S05]  /*0c00*/  UMOV UR46, UR10 ;  /* 0x0000000a002e7c82 */ /* 0x000fca0008000000 */
[----:B------:R-:W-:-:S07]  /*0c10*/  MOV R19, UR8 ;  /* 0x0000000800137c02 */ /* 0x000fce0008000f00 */
.L_x_1539:
        /* <DEDUP_REMOVED lines=27> */
.L_x_1540:
[----:B------:R-:W-:Y:S02]  /*0dd0*/  UIMAD.WIDE.U32 UR52, UR62, UR16, URZ ;  /* 0x000000103e3472a5 */ /* 0x000fe4000f8e00ff */
[----:B------:R-:W-:-:S04]  /*0de0*/  UIMAD UR8, UR63, UR16, URZ ;  /* 0x000000103f0872a4 */ /* 0x000fc8000f8e02ff */
[----:B------:R-:W-:Y:S02]  /*0df0*/  UIADD3 UR8, UPT, UPT, UR53, UR8, URZ ;  /* 0x0000000835087290 */ /* 0x000fe4000fffe0ff */
.L_x_1541:
        /* <DEDUP_REMOVED lines=20> */
.L_x_1542:
[----:B------:R-:W1:Y:S01]  /*0f40*/  LDCU UR54, c[0x0][0x434] ;  /* 0x00008680ff3677ac */ /* 0x000e620008000800 */
[----:B------:R-:W-:-:S04]  /*0f50*/  UIMAD UR11, UR38, UR17, UR23 ;  /* 0x00000011260b72a4 */ /* 0x000fc8000f8e0217 */
[----:B-1----:R-:W-:Y:S02]  /*0f60*/  UIMAD UR54, UR11, UR54, URZ ;  /* 0x000000360b3672a4 */ /* 0x002fe4000f8e02ff */
.L_x_1543:
        /* <DEDUP_REMOVED lines=11> */
.L_x_1544:
[----:B------:R-:W1:Y:S01]  /*1020*/  LDCU UR53, c[0x0][0x444] ;  /* 0x00008880ff3577ac */ /* 0x000e620008000800 */
[----:B------:R-:W-:-:S04]  /*1030*/  UIMAD UR10, UR38, UR17, UR23 ;  /* 0x00000011260a72a4 */ /* 0x000fc8000f8e0217 */
[----:B-1----:R-:W-:-:S12]  /*1040*/  UIMAD UR53, UR10, UR53, URZ ;  /* 0x000000350a3572a4 */ /* 0x002fd8000f8e02ff */
.L_x_1545:
        /* <DEDUP_REMOVED lines=29> */
[----:B------:R-:W-:Y:S01]  /*1220*/  IMAD R8, R9, UR55, R8 ;  /* 0x0000003709087c24 */ /* 0x000fe2000f8e0208 */
[----:B------:R-:W-:Y:S01]  /*1230*/  USHF.L.U32 UR55, UR55, 0x6, URZ ;  /* 0x0000000637377899 */ /* 0x000fe200080006ff */
        /* <DEDUP_REMOVED lines=19> */
[----:B-----5:R-:W-:-:S03]  /*1370*/  LEA R24, P2, R6, UR10, 0x1 ;  /* 0x0000000a06187c11 */ /* 0x020fc6000f8408ff */
[----:B------:R-:W-:Y:S01]  /*1380*/  IMAD.WIDE.U32 R2, R0, UR23, R2 ;  /* 0x0000001700027c25 */ /* 0x000fe2000f8e0002 */
[----:B------:R-:W-:Y:S01]  /*1390*/  SEL R4, R4, RZ, P6 ;  /* 0x000000ff04047207 */ /* 0x000fe20003000000 */
[----:B------:R2:W-:Y:S01]  /*13a0*/  STL [R1+0x14], R24 ;  /* 0x0000141801007387 */ /* 0x0005e20000100800 */
[----:B------:R-:W-:Y:S01]  /*13b0*/  LEA.HI.X R25, R6, UR11, R15, 0x1, P2 ;  /* 0x0000000b06197c11 */ /* 0x000fe200090f0c0f */
[----:B------:R-:W-:Y:S01]  /*13c0*/  IMAD.U32 R0, RZ, RZ, UR17 ;  /* 0x00000011ff007e24 */ /* 0x000fe2000f8e00ff */
[----:B------:R-:W-:Y:S01]  /*13d0*/  IADD3 R9, P1, P0, R8, UR52, R4 ;  /* 0x0000003408097c10 */ /* 0x000fe2000f83e004 */
[----:B------:R-:W-:Y:S01]  /*13e0*/  IMAD R7, R17, UR21, R5 ;  /* 0x0000001511077c24 */ /* 0x000fe2000f8e0205 */
[----:B------:R-:W-:Y:S01]  /*13f0*/  SHF.R.S32.HI R5, RZ, 0x1f, R8 ;  /* 0x0000001fff057819 */ /* 0x000fe20000011408 */
[----:B------:R-:W-:Y:S01]  /*1400*/  IMAD R3, R0, UR23, R3 ;  /* 0x0000001700037c24 */ /* 0x000fe2000f8e0203 */
[----:B------:R-:W3:Y:S01]  /*1410*/  LDCU.64 UR16, c[0x0][0x570] ;  /* 0x0000ae00ff1077ac */ /* 0x000ee20008000a00 */
[----:B------:R2:W-:Y:S01]  /*1420*/  STL [R1+0x10], R25 ;  /* 0x0000101901007387 */ /* 0x0005e20000100800 */
[----:B------:R-:W-:Y:S01]  /*1430*/  SEL R0, R7, RZ, P6 ;  /* 0x000000ff07007207 */ /* 0x000fe20003000000 */
[----:B------:R-:W-:Y:S01]  /*1440*/  IMAD.WIDE.U32 R2, R39, R10, R2 ;  /* 0x0000000a27027225 */ /* 0x000fe200078e0002 */
[----:B------:R-:W-:-:S02]  /*1450*/  MOV R4, UR55 ;  /* 0x0000003700047c02 */ /* 0x000fc40008000f00 */
[----:B------:R-:W-:Y:S01]  /*1460*/  IADD3.X R5, PT, PT, R5, UR51, R0, P1, P0 ;  /* 0x0000003305057c10 */ /* 0x000fe20008fe0400 */
[----:B------:R-:W-:Y:S01]  /*1470*/  IMAD R3, R39, R11, R3 ;  /* 0x0000000b27037224 */ /* 0x000fe200078e0203 */
[C---:B-1----:R-:W-:Y:S02]  /*1480*/  LEA R22, P1, R2.reuse, UR8, 0x1 ;  /* 0x0000000802167c11 */ /* 0x042fe4000f8208ff */
[----:B------:R-:W-:Y:S02]  /*1490*/  IADD3 R0, P0, PT, R9, UR55, RZ ;  /* 0x0000003709007c10 */ /* 0x000fe4000ff1e0ff */
[----:B------:R-:W-:Y:S01]  /*14a0*/  LEA.HI.X R23, R2, UR9, R3, 0x1, P1 ;  /* 0x0000000902177c11 */ /* 0x000fe200088f0c03 */
[----:B------:R2:W-:Y:S01]  /*14b0*/  STL [R1+0xc], R22 ;  /* 0x00000c1601007387 */ /* 0x0005e20000100800 */
[----:B------:R-:W-:Y:S01]  /*14c0*/  LEA.HI.X.SX32 R4, R4, R5, 0x1, P0 ;  /* 0x0000000504047211 */ /* 0x000fe200000f0eff */
[C---:B------:R-:W-:Y:S01]  /*14d0*/  VIADD R5, R39.reuse, 0x40 ;  /* 0x0000004027057836 */ /* 0x040fe20000000000 */
[C---:B------:R-:W-:Y:S01]  /*14e0*/  IADD3 R27, P2, PT, R39.reuse, 0x60, RZ ;  /* 0x00000060271b7810 */ /* 0x040fe20007f5e0ff */
[----:B------:R2:W-:Y:S01]  /*14f0*/  STL [R1+0x8], R23 ;  /* 0x0000081701007387 */ /* 0x0005e20000100800 */
[C---:B---3--:R-:W-:Y:S01]  /*1500*/  LEA R246, P0, R0.reuse, UR16, 0x2 ;  /* 0x0000001000f67c11 */ /* 0x048fe2000f8010ff */
[----:B------:R-:W-:Y:S01]  /*1510*/  UMOV UR16, UR58 ;  /* 0x0000003a00107c82 */ /* 0x000fe20008000000 */
[C---:B------:R-:W-:Y:S01]  /*1520*/  IADD3 R26, P1, PT, R39.reuse, 0x40, RZ ;  /* 0x00000040271a7810 */ /* 0x040fe20007f3e0ff */
[----:B------:R-:W-:Y:S01]  /*1530*/  IMAD.X R37, RZ, RZ, RZ, P2 ;  /* 0x000000ffff257224 */ /* 0x000fe200010e06ff */
[----:B------:R-:W-:Y:S01]  /*1540*/  LEA.HI.X R247, R0, UR17, R4, 0x2, P0 ;  /* 0x0000001100f77c11 */ /* 0x000fe200080f1404 */
        /* <DEDUP_REMOVED lines=11> */
[----:B------:R-:W3:Y:S01]  /*1600*/  LDCU.64 UR8, c[0x0][0x5a8] ;  /* 0x0000b500ff0877ac */ /* 0x000ee20008000a00 */
[----:B------:R-:W-:-:S04]  /*1610*/  USHF.R.S32.HI UR10, URZ, 0x1f, UR34 ;  /* 0x0000001fff0a7899 */ /* 0x000fc80008011422 */
[----:B-1----:R-:W-:Y:S02]  /*1620*/  UIMAD UR10, UR10, UR12, URZ ;  /* 0x0000000c0a0a72a4 */ /* 0x002fe4000f8e02ff */
[----:B------:R-:W-:Y:S02]  /*1630*/  UIMAD.WIDE.U32 UR14, UR34, UR12, URZ ;  /* 0x0000000c220e72a5 */ /* 0x000fe4000f8e00ff */
[----:B------:R-:W-:-:S04]  /*1640*/  UIMAD UR10, UR34, UR13, UR10 ;  /* 0x0000000d220a72a4 */ /* 0x000fc8000f8e020a */
[----:B------:R-:W-:-:S03]  /*1650*/  UIADD3 UR11, UPT, UPT, UR15, UR10, URZ ;  /* 0x0000000a0f0b7290 */ /* 0x000fc6000fffe0ff */
[----:B------:R-:W-:Y:S02]  /*1660*/  UMOV UR10, UR14 ;  /* 0x0000000e000a7c82 */ /* 0x000fe40008000000 */
[----:B---3--:R-:W-:-:S04]  /*1670*/  UIMAD.WIDE.U32 UR16, UR38, UR8, UR10 ;  /* 0x00000008261072a5 */ /* 0x008fc8000f8e000a */
[----:B------:R-:W-:-:S06]  /*1680*/  UIMAD UR9, UR38, UR9, UR17 ;  /* 0x00000009260972a4 */ /* 0x000fcc000f8e0211 */
[----:B------:R-:W-:Y:S01]  /*1690*/  MOV R0, UR9 ;  /* 0x0000000900007c02 */ /* 0x000fe20008000f00 */
[----:B------:R-:W-:Y:S05]  /*16a0*/  BRA `(.L_x_1548) ;  /* 0x0000000000187947 */ /* 0x000fea0003800000 */
.L_x_1547:
[----:B------:R-:W1:Y:S01]  /*16b0*/  LDCU.64 UR12, c[0x0][0x5c0] ;  /* 0x0000b800ff0c77ac */ /* 0x000e620008000a00 */
[----:B------:R-:W-:-:S04]  /*16c0*/  UIADD3 UR8, UPT, UPT, UR34, UR40, URZ ;  /* 0x0000002822087290 */ /* 0x000fc8000fffe0ff */
[----:B-1----:R-:W-:Y:S02]  /*16d0*/  UIMAD.WIDE.U32 UR16, UR8, UR12, URZ ;  /* 0x0000000c081072a5 */ /* 0x002fe4000f8e00ff */
[----:B------:R-:W-:-:S04]  /*16e0*/  UIMAD UR8, UR8, UR13, URZ ;  /* 0x0000000d080872a4 */ /* 0x000fc8000f8e02ff */
[----:B------:R-:W-:-:S06]  /*16f0*/  UIADD3 UR8, UPT, UPT, UR17, UR8, URZ ;  /* 0x0000000811087290 */ /* 0x000fcc000fffe0ff */
[----:B------:R-:W-:Y:S02]  /*1700*/  MOV R0, UR8 ;  /* 0x0000000800007c02 */ /* 0x000fe40008000f00 */
.L_x_1548:
        /* <DEDUP_REMOVED lines=12> */
[----:B------:R-:W-:Y:S06]  /*17d0*/  BRA `(.L_x_1550) ;  /* 0x0000000000187947 */ /* 0x000fec0003800000 */
.L_x_1549:
[----:B------:R-:W1:Y:S01]  /*17e0*/  LDCU.64 UR10, c[0x0][0x5c8] ;  /* 0x0000b900ff0a77ac */ /* 0x000e620008000a00 */
[----:B------:R-:W-:-:S04]  /*17f0*/  UIADD3 UR34, UPT, UPT, UR34, UR40, URZ ;  /* 0x0000002822227290 */ /* 0x000fc8000fffe0ff */
[----:B-1----:R-:W-:Y:S02]  /*1800*/  UIMAD.WIDE.U32 UR14, UR34, UR10, URZ ;  /* 0x0000000a220e72a5 */ /* 0x002fe4000f8e00ff */
[----:B------:R-:W-:-:S04]  /*1810*/  UIMAD UR34, UR34, UR11, URZ ;  /* 0x0000000b222272a4 */ /* 0x000fc8000f8e02ff */
[----:B------:R-:W-:-:S06]  /*1820*/  UIADD3 UR34, UPT, UPT, UR15, UR34, URZ ;  /* 0x000000220f227290 */ /* 0x000fcc000fffe0ff */
[----:B------:R-:W-:-:S07]  /*1830*/  MOV R9, UR34 ;  /* 0x0000002200097c02 */ /* 0x000fce0008000f00 */
.L_x_1550:
        /* <DEDUP_REMOVED lines=27> */
.L_x_1552:
[----:B------:R-:W-:Y:S05]  /*19f0*/  BSYNC.RECONVERGENT B0 ;  /* 0x0000000000007941 */ /* 0x000fea0003800200 */
.L_x_1551:
        /* <DEDUP_REMOVED lines=13> */
.L_x_1554:
[----:B------:R-:W-:Y:S05]  /*1ad0*/  BSYNC.RECONVERGENT B0 ;  /* 0x0000000000007941 */ /* 0x000fea0003800200 */
.L_x_1553:
        /* <DEDUP_REMOVED lines=9> */
[----:B-1-3--:R-:W-:-:S04]  /*1b70*/  LEA R4, P0, R2, UR8, 0x1 ;  /* 0x0000000802047c11 */ /* 0x00afc8000f8008ff */
[----:B------:R-:W-:-:S05]  /*1b80*/  LEA.HI.X R5, R2, UR9, R0, 0x1, P0 ;  /* 0x0000000902057c11 */ /* 0x000fca00080f0c00 */
[----:B------:R4:W-:Y:S04]  /*1b90*/  STG.E.128 desc[UR32][R4.64], RZ ;  /* 0x000000ff04007986 */ /* 0x0009e8000c101d20 */
[----:B------:R4:W-:Y:S02]  /*1ba0*/  STG.E.128 desc[UR32][R4.64+0x80], RZ ;  /* 0x000080ff04007986 */ /* 0x0009e4000c101d20 */
.L_x_1556:
[----:B------:R-:W-:Y:S05]  /*1bb0*/  BSYNC.RECONVERGENT B0 ;  /* 0x0000000000007941 */ /* 0x000fea0003800200 */
.L_x_1555:
[----:B------:R-:W-:Y:S04]  /*1bc0*/  BSSY.RECONVERGENT B0, `(.L_x_1557) ;  /* 0x000000d000007945 */ /* 0x000fe80003800200 */
[----:B------:R-:W-:Y:S05]  /*1bd0*/  @P1 BRA `(.L_x_1558) ;  /* 0x00000000002c1947 */ /* 0x000fea0003800000 */
[----:B------:R-:W5:Y:S01]  /*1be0*/  LDCU.64 UR8, c[0x0][0x560] ;  /* 0x0000ac00ff0877ac */ /* 0x000f620008000a00 */
[----:B------:R-:W-:Y:S01]  /*1bf0*/  MOV R2, R6 ;  /* 0x0000000600027202 */ /* 0x000fe20000000f00 */
[----:B------:R-:W-:Y:S01]  /*1c00*/  IMAD R0, R37, UR12, RZ ;  /* 0x0000000c25007c24 */ /* 0x000fe2000f8e02ff */
[----:B------:R-:W-:-:S03]  /*1c10*/  MOV R3, R8 ;  /* 0x0000000800037202 */ /* 0x000fc60000000f00 */
[C---:B------:R-:W-:Y:S02]  /*1c20*/  IMAD R0, R27.reuse, UR13, R0 ;  /* 0x0000000d1b007c24 */ /* 0x040fe4000f8e0200 */
[----:B-1-34-:R-:W-:-:S05]  /*1c30*/  IMAD.WIDE.U32 R4, R27, UR12, R2 ;  /* 0x0000000c1b047c25 */ /* 0x01afca000f8e0002 */
[----:B------:R-:W-:Y:S02]  /*1c40*/  IADD3 R0, PT, PT, R5, R0, RZ ;  /* 0x0000000005007210 */ /* 0x000fe40007ffe0ff */
[----:B-----5:R-:W-:-:S04]  /*1c50*/  LEA R2, P0, R4, UR8, 0x1 ;  /* 0x0000000804027c11 */ /* 0x020fc8000f8008ff */
[----:B------:R-:W-:-:S05]  /*1c60*/  LEA.HI.X R3, R4, UR9, R0, 0x1, P0 ;  /* 0x0000000904037c11 */ /* 0x000fca00080f0c00 */
[----:B------:R1:W-:Y:S04]  /*1c70*/  STG.E.128 desc[UR32][R2.64], RZ ;  /* 0x000000ff02007986 */ /* 0x0003e8000c101d20 */
[----:B------:R1:W-:Y:S02]  /*1c80*/  STG.E.128 desc[UR32][R2.64+0x80], RZ ;  /* 0x000080ff02007986 */ /* 0x0003e4000c101d20 */
.L_x_1558:
[----:B------:R-:W-:Y:S05]  /*1c90*/  BSYNC.RECONVERGENT B0 ;  /* 0x0000000000007941 */ /* 0x000fea0003800200 */
.L_x_1557:
[----:B------:R-:W5:Y:S01]  /*1ca0*/  LDCU.64 UR8, c[0x0][0x5e0] ;  /* 0x0000bc00ff0877ac */ /* 0x000f620008000a00 */
[----:B-1----:R-:W-:Y:S01]  /*1cb0*/  MOV R2, UR10 ;  /* 0x0000000a00027c02 */ /* 0x002fe20008000f00 */
[----:B------:R-:W-:Y:S01]  /*1cc0*/  BSSY.RECONVERGENT B0, `(.L_x_1559) ;  /* 0x0000014000007945 */ /* 0x000fe20003800200 */
[----:B------:R-:W-:-:S03]  /*1cd0*/  UIMAD UR41, UR41, UR10, URZ ;  /* 0x0000000a292972a4 */ /* 0x000fc6000f8e02ff */
[----:B------:R-:W-:Y:S01]  /*1ce0*/  IMAD.WIDE.U32 R2, R2, UR39, R12 ;  /* 0x0000002702027c25 */ /* 0x000fe2000f8e000c */
[----:B------:R-:W-:Y:S02]  /*1cf0*/  UIMAD UR41, UR39, UR11, UR41 ;  /* 0x0000000b272972a4 */ /* 0x000fe4000f8e0229 */
[----:B------:R-:W-:-:S04]  /*1d00*/  IADD3 R2, P0, PT, R2, UR14, RZ ;  /* 0x0000000e02027c10 */ /* 0x000fc8000ff1e0ff */
[----:B------:R-:W-:Y:S02]  /*1d10*/  IADD3.X R3, PT, PT, R9, UR41, R3, P0, !PT ;  /* 0x0000002909037c10 */ /* 0x000fe400087fe403 */
[----:B-----5:R-:W-:Y:S02]  /*1d20*/  MOV R0, UR8 ;  /* 0x0000000800007c02 */ /* 0x020fe40008000f00 */
[----:B---34-:R-:W-:-:S03]  /*1d30*/  MOV R4, UR9 ;  /* 0x0000000900047c02 */ /* 0x018fc60008000f00 */
        /* <DEDUP_REMOVED lines=12> */
.L_x_1560:
[----:B------:R-:W-:Y:S05]  /*1e00*/  BSYNC.RECONVERGENT B0 ;  /* 0x0000000000007941 */ /* 0x000fea0003800200 */
.L_x_1559:
        /* <DEDUP_REMOVED lines=13> */
.L_x_1562:
[----:B------:R-:W-:Y:S05]  /*1ee0*/  BSYNC.RECONVERGENT B0 ;  /* 0x0000000000007941 */ /* 0x000fea0003800200 */
.L_x_1561:
        /* <DEDUP_REMOVED lines=13> */
.L_x_1564:
[----:B------:R-:W-:Y:S05]  /*1fc0*/  BSYNC.RECONVERGENT B0 ;  /* 0x0000000000007941 */ /* 0x000fea0003800200 */
.L_x_1563:
        /* <DEDUP_REMOVED lines=11> */
[----:B------:R1:W-:Y:S01]  /*2080*/  STG.E.128 desc[UR32][R2.64+0x80], RZ ;  /* 0x000080ff02007986 */ /* 0x0003e2000c101d20 */
[----:B------:R-:W-:Y:S05]  /*2090*/  BRA `(.L_x_1565) ;  /* 0x0000007c00dc7947 */ /* 0x000fea0003800000 */
.L_x_1546:
        /* <DEDUP_REMOVED lines=21> */
[----:B------:R-:W-:Y:S01]  /*21f0*/  IADD3.X R9, PT, PT, R21, UR8, R3, P4, !PT ;  /* 0x0000000815097c10 */ /* 0x000fe2000a7fe403 */
[----:B------:R-:W-:Y:S01]  /*2200*/  IMAD.MOV.U32 R43, RZ, RZ, 0x7f800000 ;  /* 0x7f800000ff2b7424 */ /* 0x000fe200078e00ff */
[----:B------:R-:W-:Y:S01]  /*2210*/  @!P0 LEA.HI.X R5, R7, R25, R5, 0x1, P5 ;  /* 0x0000001907058211 */ /* 0x000fe200028f0c05 */
[----:B------:R-:W-:Y:S01]  /*2220*/  ULOP3.LUT UR8, UR49, 0x80000001, URZ, 0xc0, !UPT ;  /* 0x8000000131087892 */ /* 0x000fe2000f8ec0ff */
[C---:B------:R-:W-:Y:S01]  /*2230*/  @!P0 LEA R10, P5, R11.reuse, R22, 0x1 ;  /* 0x000000160b0a8211 */ /* 0x040fe200078a08ff */
[----:B------:R-:W-:Y:S01]  /*2240*/  IMAD.WIDE.U32 R6, R6, UR39, R12 ;  /* 0x0000002706067c25 */ /* 0x000fe2000f8e000c */
[--C-:B------:R-:W-:Y:S01]  /*2250*/  SHF.R.U32.HI R42, RZ, 0x1, R40.reuse ;  /* 0x00000001ff2a7819 */ /* 0x100fe20000011628 */
[----:B------:R-:W-:Y:S01]  /*2260*/  UISETP.NE.AND UP0, UPT, UR8, 0x1, UPT ;  /* 0x000000010800788c */ /* 0x000fe2000bf05270 */
[----:B------:R-:W-:Y:S01]  /*2270*/  @!P0 LEA.HI.X R11, R11, R23, R15, 0x1, P5 ;  /* 0x000000170b0b8211 */ /* 0x000fe200028f0c0f */
[----:B------:R-:W3:Y:S01]  /*2280*/  @!P2 LDC.64 R34, c[0x0][0x388] ;  /* 0x0000e200ff22ab82 */ /* 0x000ee20000000a00 */
[----:B------:R-:W-:Y:S01]  /*2290*/  ISETP.GE.AND P5, PT, R39, UR42, PT ;  /* 0x0000002a27007c0c */ /* 0x000fe2000bfa6270 */
[----:B------:R-:W-:Y:S01]  /*22a0*/  USEL UR41, URZ, 0x4000, UP0 ;  /* 0x00004000ff297887 */ /* 0x000fe20008000000 */
[----:B------:R-:W-:-:S02]  /*22b0*/  LOP3.LUT R0, R0, 0x38, R40, 0x78, !PT ;  /* 0x0000003800007812 */ /* 0x000fc400078e7828 */
[----:B------:R-:W-:Y:S02]  /*22c0*/  IADD3 R6, P4, PT, R6, UR46, RZ ;  /* 0x0000002e06067c10 */ /* 0x000fe4000ff9e0ff */
[----:B------:R-:W-:Y:S02]  /*22d0*/  SHF.R.U32.HI R3, RZ, 0x2, R40 ;  /* 0x00000002ff037819 */ /* 0x000fe40000011628 */
[----:B------:R-:W-:Y:S02]  /*22e0*/  LOP3.LUT R2, R42, 0x10, RZ, 0xc0, !PT ;  /* 0x000000102a027812 */ /* 0x000fe400078ec0ff */
[----:B------:R-:W-:Y:S02]  /*22f0*/  LOP3.LUT R0, R0, 0x1e00, R41, 0xf8, !PT ;  /* 0x00001e0000007812 */ /* 0x000fe400078ef829 */
[----:B------:R-:W-:Y:S01]  /*2300*/  IADD3.X R7, PT, PT, R19, UR9, R7, P4, !PT ;  /* 0x0000000913077c10 */ /* 0x000fe2000a7fe407 */
[----:B------:R-:W4:Y:S01]  /*2310*/  LDCU.64 UR8, c[0x0][0x3d8] ;  /* 0x00007b00ff0877ac */ /* 0x000f220008000a00 */
[----:B------:R-:W-:Y:S01]  /*2320*/  LOP3.LUT R44, R2, 0x7, R3, 0xf8, !PT ;  /* 0x00000007022c7812 */ /* 0x000fe200078ef803 */
[----:B------:R-:W-:Y:S01]  /*2330*/  @!P5 IMAD.MOV.U32 R2, RZ, RZ, R24 ;  /* 0x000000ffff02d224 */ /* 0x000fe200078e0018 */
[----:B------:R-:W-:Y:S01]  /*2340*/  LEA R0, R0, UR24, 0x1 ;  /* 0x0000001800007c11 */ /* 0x000fe2000f8e08ff */
[----:B------:R-:W-:Y:S01]  /*2350*/  @!P5 IMAD.MOV.U32 R3, RZ, RZ, R25 ;  /* 0x000000ffff03d224 */ /* 0x000fe200078e0019 */
[----:B------:R-:W-:Y:S01]  /*2360*/  ISETP.GE.AND P4, PT, R39, UR38, PT ;  /* 0x0000002627007c0c */ /* 0x000fe2000bf86270 */
[----:B------:R-:W-:Y:S02]  /*2370*/  STL [R1+0x4], R44 ;  /* 0x0000042c01007387 */ /* 0x000fe40000100800 */
[----:B------:R-:W-:-:S02]  /*2380*/  VIADD R13, R0, UR41 ;  /* 0x00000029000d7c36 */ /* 0x000fc40008000000 */
[----:B------:R-:W-:Y:S01]  /*2390*/  @!PT LDS RZ, [RZ] ;  /* 0x00000000fffff984 */ /* 0x000fe20000000800 */
[----:B------:R-:W-:Y:S01]  /*23a0*/  @!PT LDS RZ, [RZ] ;  /* 0x00000000fffff984 */ /* 0x000fe20000000800 */
[----:B------:R-:W-:Y:S01]  /*23b0*/  @!PT LDS RZ, [RZ] ;  /* 0x00000000fffff984 */ /* 0x000fe20000000800 */
[----:B------:R-:W-:Y:S04]  /*23c0*/  @!P5 LDGSTS.E.BYPASS.LTC128B.128 [R0+0x8000], desc[UR32][R2.64] ;  /* 0x080000000200dfae */ /* 0x000fe8000b981a20 */
[----:B------:R5:W-:Y:S04]  /*23d0*/  @!P5 LDGSTS.E.BYPASS.LTC128B.128 [R0+0xa000], desc[UR32][R2.64+0x80] ;  /* 0x0a0000800200dfae */ /* 0x000be8000b981a20 */
[----:B------:R-:W-:Y:S01]  /*23e0*/  @P5 STS.128 [R0+0x8000], RZ ;  /* 0x008000ff00005388 */ /* 0x000fe20000000c00 */
[----:B------:R-:W3:Y:S03]  /*23f0*/  @!P4 LDC.64 R28, c[0x0][0x388] ;  /* 0x0000e200ff1ccb82 */ /* 0x000ee60000000a00 */
[----:B------:R-:W-:Y:S04]  /*2400*/  @P5 STS.128 [R0+0xa000], RZ ;  /* 0x00a000ff00005388 */ /* 0x000fe80000000c00 */
[----:B------:R-:W-:Y:S01]  /*2410*/  @P0 STS.128 [R0+0x9000], RZ ;  /* 0x009000ff00000388 */ /* 0x000fe20000000c00 */
[----:B------:R-:W3:Y:S03]  /*2420*/  @!P4 LDC.64 R30, c[0x0][0x390] ;  /* 0x0000e400ff1ecb82 */ /* 0x000ee60000000a00 */
[----:B------:R-:W-:Y:S04]  /*2430*/  @P0 STS.128 [R0+0xb000], RZ ;  /* 0x00b000ff00000388 */ /* 0x000fe80000000c00 */
[----:B------:R-:W-:Y:S01]  /*2440*/  @!PT LDS RZ, [RZ] ;  /* 0x00000000fffff984 */ /* 0x000fe20000000800 */
[----:B------:R-:W-:Y:S01]  /*2450*/  @!PT LDS RZ, [RZ] ;  /* 0x00000000fffff984 */ /* 0x000fe20000000800 */
[----:B------:R-:W-:Y:S01]  /*2460*/  @!PT LDS RZ, [RZ] ;  /* 0x00000000fffff984 */ /* 0x000fe20000000800 */
[----:B------:R-:W-:Y:S04]  /*2470*/  @!P0 LDGSTS.E.BYPASS.LTC128B.128 [R0+0x9000], desc[UR32][R4.64] ;  /* 0x0900000004008fae */ /* 0x000fe8000b981a20 */
[----:B------:R2:W-:Y:S01]  /*2480*/  @!P0 LDGSTS.E.BYPASS.LTC128B.128 [R0+0xb000], desc[UR32][R4.64+0x80] ;  /* 0x0b00008004008fae */ /* 0x0005e2000b981a20 */
[----:B-----5:R-:W-:-:S03]  /*2490*/  @!P5 IMAD.MOV.U32 R2, RZ, RZ, R22 ;  /* 0x000000ffff02d224 */ /* 0x020fc600078e0016 */
[----:B------:R-:W-:Y:S01]  /*24a0*/  STL [R1], R13 ;  /* 0x0000000d01007387 */ /* 0x000fe20000100800 */
[----:B------:R-:W-:-:S05]  /*24b0*/  @!P5 IMAD.MOV.U32 R3, RZ, RZ, R23 ;  /* 0x000000ffff03d224 */ /* 0x000fca00078e0017 */
[----:B------:R-:W-:Y:S04]  /*24c0*/  @!P5 LDGSTS.E.BYPASS.LTC128B.128 [R13], desc[UR32][R2.64] ;  /* 0x00000000020ddfae */ /* 0x000fe8000b981a20 */
[----:B------:R5:W-:Y:S04]  /*24d0*/  @!P5 LDGSTS.E.BYPASS.LTC128B.128 [R13+0x2000], desc[UR32][R2.64+0x80] ;  /* 0x02000080020ddfae */ /* 0x000be8000b981a20 */
[----:B------:R-:W-:Y:S04]  /*24e0*/  @P5 STS.128 [R13], RZ ;  /* 0x000000ff0d005388 */ /* 0x000fe80000000c00 */
[----:B------:R-:W-:Y:S04]  /*24f0*/  @P5 STS.128 [R13+0x2000], RZ ;  /* 0x002000ff0d005388 */ /* 0x000fe80000000c00 */
[----:B------:R-:W-:Y:S01]  /*2500*/  @P0 STS.128 [R13+0x1000], RZ ;  /* 0x001000ff0d000388 */ /* 0x000fe20000000c00 */
[----:B--2---:R-:W-:-:S02]  /*2510*/  VIADD R5, R44, 0x8 ;  /* 0x000000082c057836 */ /* 0x004fc40000000000 */
[C---:B-1----:R-:W-:Y:S01]  /*2520*/  IMAD R4, R20.reuse, UR10, RZ ;  /* 0x0000000a14047c24 */ /* 0x042fe2000f8e02ff */
[----:B------:R1:W-:Y:S02]  /*2530*/  @P0 STS.128 [R13+0x3000], RZ ;  /* 0x003000ff0d000388 */ /* 0x0003e40000000c00 */
[----:B------:R-:W-:Y:S01]  /*2540*/  ISETP.GE.AND P6, PT, R5, UR42, PT ;  /* 0x0000002a05007c0c */ /* 0x000fe2000bfc6270 */
[----:B----4-:R-:W-:Y:S01]  /*2550*/  IMAD R5, R20, UR8, RZ ;  /* 0x0000000814057c24 */ /* 0x010fe2000f8e02ff */
[----:B------:R-:W-:Y:S01]  /*2560*/  @!PT LDS RZ, [RZ] ;  /* 0x00000000fffff984 */ /* 0x000fe20000000800 */
[----:B------:R-:W-:Y:S01]  /*2570*/  @!PT LDS RZ, [RZ] ;  /* 0x00000000fffff984 */ /* 0x000fe20000000800 */
[----:B------:R-:W-:Y:S01]  /*2580*/  @!PT LDS RZ, [RZ] ;  /* 0x00000000fffff984 */ /* 0x000fe20000000800 */
[----:B------:R-:W-:Y:S01]  /*2590*/  @!P0 LDGSTS.E.BYPASS.LTC128B.128 [R13+0x1000], desc[UR32][R10.64] ;  /* 0x010000000a0d8fae */ /* 0x000fe2000b981a20 */
[----:B------:R-:W2:Y:S01]  /*25a0*/  @!P3 LDC.64 R20, c[0x0][0x388] ;  /* 0x0000e200ff14bb82 */ /* 0x000ea20000000a00 */
[----:B------:R-:W-:Y:S01]  /*25b0*/  IMAD R12, R14, UR11, R4 ;  /* 0x0000000b0e0c7c24 */ /* 0x000fe2000f8e0204 */
[----:B------:R-:W-:Y:S01]  /*25c0*/  LOP3.LUT R4, R44, 0x20, RZ, 0xfc, !PT ;  /* 0x000000202c047812 */ /* 0x000fe200078efcff */
[----:B------:R4:W-:Y:S01]  /*25d0*/  @!P0 LDGSTS.E.BYPASS.LTC128B.128 [R13+0x3000], desc[UR32][R10.64+0x80] ;  /* 0x030000800a0d8fae */ /* 0x0009e2000b981a20 */
[----:B------:R-:W3:Y:S01]  /*25e0*/  S2R R221, SR_TID.X ;  /* 0x0000000000dd7919 */ /* 0x000ee20000002100 */
[----:B-----5:R-:W-:Y:S01]  /*25f0*/  IMAD.WIDE.U32 R2, R14, UR10, R8 ;  /* 0x0000000a0e027c25 */ /* 0x020fe2000f8e0008 */
[----:B------:R-:W-:Y:S01]  /*2600*/  ISETP.GE.AND P5, PT, R4, UR42, PT ;  /* 0x0000002a04007c0c */ /* 0x000fe2000bfa6270 */
[----:B------:R-:W5:Y:S02]  /*2610*/  LDCU UR11, c[0x0][0x590] ;  /* 0x0000b200ff0b77ac */ /* 0x000f640008000800 */
[----:B------:R-:W-:-:S02]  /*2620*/  IMAD.IADD R3, R3, 0x1, R12 ;  /* 0x0000000103037824 */ /* 0x000fc400078e020c */
[----:B------:R-:W-:Y:S02]  /*2630*/  IMAD R12, R14, UR9, R5 ;  /* 0x000000090e0c7c24 */ /* 0x000fe4000f8e0205 */
[----:B------:R-:W-:Y:S02]  /*2640*/  IMAD.SHL.U32 R207, R40, 0x40, RZ ;  /* 0x0000004028cf7824 */ /* 0x000fe400078e00ff */
[----:B------:R-:W-:Y:S02]  /*2650*/  IMAD.MOV.U32 R215, RZ, RZ, 0x20 ;  /* 0x00000020ffd77424 */ /* 0x000fe400078e00ff */
[----:B------:R-:W-:Y:S02]  /*2660*/  IMAD.MOV.U32 R218, RZ, RZ, 0x40 ;  /* 0x00000040ffda7424 */ /* 0x000fe400078e00ff */
[----:B------:R-:W-:Y:S02]  /*2670*/  IMAD.MOV.U32 R213, RZ, RZ, 0x20 ;  /* 0x00000020ffd57424 */ /* 0x000fe400078e00ff */
[----:B------:R-:W-:-:S02]  /*2680*/  IMAD.MOV.U32 R214, RZ, RZ, 0x40 ;  /* 0x00000040ffd67424 */ /* 0x000fc400078e00ff */
[----:B------:R-:W-:Y:S01]  /*2690*/  IMAD.MOV.U32 R225, RZ, RZ, 0x20 ;  /* 0x00000020ffe17424 */ /* 0x000fe200078e00ff */
[----:B------:R-:W-:Y:S01]  /*26a0*/  UIADD3 UR39, UPT, UPT, UR39, 0x80, URZ ;  /* 0x0000008027277890 */ /* 0x000fe2000fffe0ff */
[----:B------:R-:W-:Y:S01]  /*26b0*/  IMAD.WIDE.U32 R4, R14, UR8, R6 ;  /* 0x000000080e047c25 */ /* 0x000fe2000f8e0006 */
[----:B------:R-:W-:Y:S02]  /*26c0*/  CS2R R158, SRZ ;  /* 0x00000000009e7805 */ /* 0x000fe4000001ff00 */
[----:B------:R-:W-:Y:S02]  /*26d0*/  CS2R R156, SRZ ;  /* 0x00000000009c7805 */ /* 0x000fe4000001ff00 */
[----:B------:R-:W-:Y:S01]  /*26e0*/  CS2R R162, SRZ ;  /* 0x0000000000a27805 */ /* 0x000fe2000001ff00 */
[----:B------:R-:W-:Y:S01]  /*26f0*/  @!P3 IMAD R6, R16, UR14, RZ ;  /* 0x0000000e1006bc24 */ /* 0x000fe2000f8e02ff */
[----:B------:R-:W-:Y:S01]  /*2700*/  CS2R R160, SRZ ;  /* 0x0000000000a07805 */ /* 0x000fe2000001ff00 */
[--C-:B------:R-:W-:Y:S01]  /*2710*/  @!P4 IMAD.MOV.U32 R8, RZ, RZ, R2.reuse ;  /* 0x000000ffff08c224 */ /* 0x100fe200078e0002 */
[----:B------:R-:W-:Y:S01]  /*2720*/  CS2R R154, SRZ ;  /* 0x00000000009a7805 */ /* 0x000fe2000001ff00 */
[----:B------:R-:W-:Y:S01]  /*2730*/  @!P4 IMAD.MOV.U32 R9, RZ, RZ, R3 ;  /* 0x000000ffff09c224 */ /* 0x000fe200078e0003 */
[----:B------:R-:W-:Y:S01]  /*2740*/  CS2R R152, SRZ ;  /* 0x0000000000987805 */ /* 0x000fe2000001ff00 */
[----:B------:R-:W-:-:S02]  /*2750*/  @!P2 IMAD.MOV.U32 R22, RZ, RZ, R2 ;  /* 0x000000ffff16a224 */ /* 0x000fc400078e0002 */
[----:B----4-:R-:W-:Y:S01]  /*2760*/  @!P3 IMAD R11, R16, UR12, RZ ;  /* 0x0000000c100bbc24 */ /* 0x010fe2000f8e02ff */
[----:B---3--:R-:W-:Y:S01]  /*2770*/  SHF.R.U32.HI R224, RZ, 0x3, R221 ;  /* 0x00000003ffe07819 */ /* 0x008fe200000116dd */
        /* <DEDUP_REMOVED lines=8> */
[C---:B------:R-:W-:Y:S01]  /*2800*/  @!P3 IMAD R10, R18.reuse, UR15, R6 ;  /* 0x0000000f120abc24 */ /* 0x040fe2000f8e0206 */
[----:B------:R-:W-:Y:S01]  /*2810*/  CS2R R146, SRZ ;  /* 0x0000000000927805 */ /* 0x000fe2000001ff00 */
[----:B------:R-:W-:Y:S01]  /*2820*/  @!P3 IMAD.WIDE.U32 R2, R18, UR14, R2 ;  /* 0x0000000e1202bc25 */ /* 0x000fe2000f8e0002 */
[----:B------:R-:W-:-:S02]  /*2830*/  CS2R R144, SRZ ;  /* 0x0000000000907805 */ /* 0x000fc4000001ff00 */
[----:B------:R-:W-:Y:S02]  /*2840*/  CS2R R138, SRZ ;  /* 0x00000000008a7805 */ /* 0x000fe4000001ff00 */
[----:B------:R-:W-:Y:S01]  /*2850*/  CS2R R136, SRZ ;  /* 0x0000000000887805 */ /* 0x000fe2000001ff00 */
[----:B------:R-:W-:Y:S01]  /*2860*/  @!P3 IMAD.MOV.U32 R6, RZ, RZ, R4 ;  /* 0x000000ffff06b224 */ /* 0x000fe200078e0004 */
[----:B--2---:R-:W-:Y:S01]  /*2870*/  @!P3 LEA R20, P0, R2, R20, 0x1 ;  /* 0x000000140214b211 */ /* 0x004fe200078008ff */
        /* <DEDUP_REMOVED lines=14> */
[----:B------:R-:W2:Y:S01]  /*2960*/  @!P1 LDC.64 R32, c[0x0][0x388] ;  /* 0x0000e200ff209b82 */ /* 0x000ea20000000a00 */
[----:B------:R-:W-:Y:S01]  /*2970*/  @!P4 IMAD.WIDE.U32 R2, R39, UR14, R8 ;  /* 0x0000000e2702cc25 */ /* 0x000fe2000f8e0008 */
[----:B------:R-:W-:Y:S02]  /*2980*/  CS2R R120, SRZ ;  /* 0x0000000000787805 */ /* 0x000fe4000001ff00 */
[----:B------:R-:W-:-:S02]  /*2990*/  CS2R R118, SRZ ;  /* 0x0000000000767805 */ /* 0x000fc4000001ff00 */
[----:B------:R-:W-:Y:S01]  /*29a0*/  CS2R R116, SRZ ;  /* 0x0000000000747805 */ /* 0x000fe2000001ff00 */
[----:B------:R-:W-:Y:S01]  /*29b0*/  @!P2 IMAD R11, R26, UR15, R6 ;  /* 0x0000000f1a0bac24 */ /* 0x000fe2000f8e0206 */
[----:B------:R-:W-:Y:S01]  /*29c0*/  @!P4 LEA R12, P0, R2, R28, 0x1 ;  /* 0x0000001c020cc211 */ /* 0x000fe200078008ff */
[----:B------:R-:W-:Y:S01]  /*29d0*/  @!P4 IMAD R3, R39, UR15, R3 ;  /* 0x0000000f2703cc24 */ /* 0x000fe2000f8e0203 */
[----:B------:R-:W-:Y:S01]  /*29e0*/  CS2R R110, SRZ ;  /* 0x00000000006e7805 */ /* 0x000fe2000001ff00 */
[----:B------:R-:W-:Y:S01]  /*29f0*/  @!P2 IMAD R36, R26, UR13, R7 ;  /* 0x0000000d1a24ac24 */ /* 0x000fe2000f8e0207 */
[----:B------:R-:W-:Y:S01]  /*2a00*/  CS2R R108, SRZ ;  /* 0x00000000006c7805 */ /* 0x000fe2000001ff00 */
[----:B------:R-:W-:Y:S01]  /*2a10*/  @!P1 IMAD.WIDE.U32 R6, R27, UR14, R24 ;  /* 0x0000000e1b069c25 */ /* 0x000fe2000f8e0018 */
[----:B-1----:R-:W-:Y:S01]  /*2a20*/  @!P4 LEA.HI.X R13, R2, R29, R3, 0x1, P0 ;  /* 0x0000001d020dc211 */ /* 0x002fe200000f0c03 */
[----:B------:R-:W1:Y:S01]  /*2a30*/  @!P3 LDC.64 R24, c[0x0][0x390] ;  /* 0x0000e400ff18bb82 */ /* 0x000e620000000a00 */
        /* <DEDUP_REMOVED lines=41> */
[C---:B--2---:R-:W-:Y:S01]  /*2cd0*/  @!P1 LEA R2, P0, R6.reuse, R32, 0x1 ;  /* 0x0000002006029211 */ /* 0x044fe200078008ff */
[----:B------:R-:W-:Y:S01]  /*2ce0*/  @!P3 IMAD.IADD R4, R19, 0x1, R38 ;  /* 0x000000011304b824 */ /* 0x000fe200078e0226 */
[----:B------:R-:W-:Y:S01]  /*2cf0*/  CS2R R90, SRZ ;  /* 0x00000000005a7805 */ /* 0x000fe2000001ff00 */
[----:B------:R-:W-:Y:S01]  /*2d00*/  @P2 STS.128 [R0+0xe000], RZ ;  /* 0x00e000ff00002388 */ /* 0x000fe20000000c00 */
[----:B------:R-:W-:Y:S01]  /*2d10*/  @!P1 LEA.HI.X R3, R6, R33, R3, 0x1, P0 ;  /* 0x0000002106039211 */ /* 0x000fe200000f0c03 */
[----:B------:R-:W-:Y:S01]  /*2d20*/  @!P1 IMAD.WIDE.U32 R14, R27, UR12, R14 ;  /* 0x0000000c1b0e9c25 */ /* 0x000fe2000f8e000e */
[C---:B-1----:R-:W-:Y:S01]  /*2d30*/  @!P3 LEA R6, P0, R18.reuse, R24, 0x1 ;  /* 0x000000181206b211 */ /* 0x042fe200078008ff */
[----:B------:R-:W-:Y:S01]  /*2d40*/  @P2 STS.128 [R0+0x12000], RZ ;  /* 0x012000ff00002388 */ /* 0x000fe20000000c00 */
[----:B------:R-:W-:Y:S01]  /*2d50*/  CS2R R88, SRZ ;  /* 0x0000000000587805 */ /* 0x000fe2000001ff00 */
[C---:B------:R-:W-:Y:S01]  /*2d60*/  IMAD.SHL.U32 R223, R221.reuse, 0x20, RZ ;  /* 0x00000020dddf7824 */ /* 0x040fe200078e00ff */
[----:B------:R-:W-:Y:S01]  /*2d70*/  @!P3 LEA.HI.X R7, R18, R25, R4, 0x1, P0 ;  /* 0x000000191207b211 */ /* 0x000fe200000f0c04 */
[----:B------:R-:W-:Y:S01]  /*2d80*/  @!PT LDS RZ, [RZ] ;  /* 0x00000000fffff984 */ /* 0x000fe20000000800 */
[----:B------:R-:W-:Y:S01]  /*2d90*/  @!PT LDS RZ, [RZ] ;  /* 0x00000000fffff984 */ /* 0x000fe20000000800 */
[----:B------:R-:W-:Y:S01]  /*2da0*/  @!PT LDS RZ, [RZ] ;  /* 0x00000000fffff984 */ /* 0x000fe20000000800 */
[----:B------:R-:W-:Y:S01]  /*2db0*/  @!P2 LDGSTS.E.BYPASS.LTC128B.128 [R0+0xe000], desc[UR32][R10.64] ;  /* 0x0e0000000a00afae */ /* 0x000fe2000b981a20 */
[----:B----4-:R-:W-:Y:S01]  /*2dc0*/  @!P2 LEA R4, P0, R16, R22, 0x1 ;  /* 0x000000161004a211 */ /* 0x010fe200078008ff */
[----:B------:R-:W-:Y:S01]  /*2dd0*/  IMAD.SHL.U32 R220, R221, 0x8, RZ ;  /* 0x00000008dddc7824 */ /* 0x000fe200078e00ff */
[----:B------:R-:W-:Y:S01]  /*2de0*/  CS2R R86, SRZ ;  /* 0x0000000000567805 */ /* 0x000fe2000001ff00 */
[----:B------:R-:W-:Y:S01]  /*2df0*/  @!P2 LDGSTS.E.BYPASS.LTC128B.128 [R0+0x12000], desc[UR32][R10.64+0x80] ;  /* 0x120000800a00afae */ /* 0x000fe2000b981a20 */
[----:B------:R-:W-:-:S02]  /*2e00*/  CS2R R84, SRZ ;  /* 0x0000000000547805 */ /* 0x000fc4000001ff00 */
[----:B------:R-:W-:Y:S02]  /*2e10*/  CS2R R78, SRZ ;  /* 0x00000000004e7805 */ /* 0x000fe4000001ff00 */
[----:B------:R-:W-:Y:S01]  /*2e20*/  CS2R R76, SRZ ;  /* 0x00000000004c7805 */ /* 0x000fe2000001ff00 */
[----:B------:R-:W-:Y:S01]  /*2e30*/  @P1 STS.128 [R0+0xf000], RZ ;  /* 0x00f000ff00001388 */ /* 0x000fe20000000c00 */
[----:B------:R-:W-:Y:S02]  /*2e40*/  CS2R R82, SRZ ;  /* 0x0000000000527805 */ /* 0x000fe4000001ff00 */
[----:B------:R-:W-:Y:S02]  /*2e50*/  CS2R R80, SRZ ;  /* 0x0000000000507805 */ /* 0x000fe4000001ff00 */
[----:B------:R-:W-:Y:S01]  /*2e60*/  CS2R R74, SRZ ;  /* 0x00000000004a7805 */ /* 0x000fe2000001ff00 */
[----:B------:R-:W-:Y:S01]  /*2e70*/  @P1 STS.128 [R0+0x13000], RZ ;  /* 0x013000ff00001388 */ /* 0x000fe20000000c00 */
        /* <DEDUP_REMOVED lines=12> */
[----:B------:R-:W-:Y:S02]  /*2f40*/  CS2R R58, SRZ ;  /* 0x00000000003a7805 */ /* 0x000fe4000001ff00 */
[----:B------:R-:W-:Y:S01]  /*2f50*/  CS2R R56, SRZ ;  /* 0x0000000000387805 */ /* 0x000fe2000001ff00 */
[----:B------:R-:W-:Y:S01]  /*2f60*/  @!P4 LDGSTS.E.BYPASS.LTC128B.128 [R0+0x14000], desc[UR32][R8.64] ;  /* 0x140000000800cfae */ /* 0x000fe2000b981a20 */
[----:B------:R-:W-:Y:S02]  /*2f70*/  CS2R R54, SRZ ;  /* 0x0000000000367805 */ /* 0x000fe4000001ff00 */
[----:B------:R-:W-:Y:S02]  /*2f80*/  CS2R R52, SRZ ;  /* 0x0000000000347805 */ /* 0x000fe4000001ff00 */
[----:B------:R-:W-:Y:S01]  /*2f90*/  CS2R R46, SRZ ;  /* 0x00000000002e7805 */ /* 0x000fe2000001ff00 */
[----:B------:R2:W-:Y:S01]  /*2fa0*/  @!P4 LDGSTS.E.BYPASS.LTC128B.128 [R0+0x18000], desc[UR32][R8.64+0x80] ;  /* 0x180000800800cfae */ /* 0x0005e2000b981a20 */
[----:B------:R-:W-:-:S02]  /*2fb0*/  CS2R R50, SRZ ;  /* 0x0000000000327805 */ /* 0x000fc4000001ff00 */
[----:B------:R-:W-:Y:S01]  /*2fc0*/  CS2R R48, SRZ ;  /* 0x0000000000307805 */ /* 0x000fe2000001ff00 */
[----:B------:R-:W4:Y:S01]  /*2fd0*/  LDCU UR8, c[0x0][0x3e0] ;  /* 0x00007c00ff0877ac */ /* 0x000f220008000800 */
[----:B------:R-:W-:Y:S01]  /*2fe0*/  @P4 STS.128 [R0+0x14000], RZ ;  /* 0x014000ff00004388 */ /* 0x000fe20000000c00 */
[----:B------:R-:W2:Y:S03]  /*2ff0*/  LDCU UR10, c[0x0][0x50c] ;  /* 0x0000a180ff0a77ac */ /* 0x000ea60008000800 */
[----:B------:R-:W-:Y:S01]  /*3000*/  @P4 STS.128 [R0+0x18000], RZ ;  /* 0x018000ff00004388 */ /* 0x000fe20000000c00 */
[----:B------:R-:W4:Y:S03]  /*3010*/  LDCU UR9, c[0x0][0x45c] ;  /* 0x00008b80ff0977ac */ /* 0x000f260008000800 */
[----:B------:R-:W-:Y:S04]  /*3020*/  @P3 STS.128 [R0+0x15000], RZ ;  /* 0x015000ff00003388 */ /* 0x000fe80000000c00 */
        /* <DEDUP_REMOVED lines=9> */
[----:B---3--:R-:W-:Y:S01]  /*30c0*/  @!P1 LEA R2, P0, R14, R12, 0x1 ;  /* 0x0000000c0e029211 */ /* 0x008fe200078008ff */
[----:B--2---:R-:W-:Y:S02]  /*30d0*/  VIADD R8, R44, 0x28 ;  /* 0x000000282c087836 */ /* 0x004fe40000000000 */
        /* <DEDUP_REMOVED lines=11> */
[----:B------:R3:W-:Y:S01]  /*3190*/  @P1 STS.128 [R0+0x1b000], RZ ;  /* 0x01b000ff00001388 */ /* 0x0007e20000000c00 */
[----:B-1----:R-:W-:-:S03]  /*31a0*/  IMAD.MOV.U32 R6, RZ, RZ, 0x7f800000 ;  /* 0x7f800000ff067424 */ /* 0x002fc600078e00ff */
[----:B------:R-:W-:Y:S01]  /*31b0*/  @!PT LDS RZ, [RZ] ;  /* 0x00000000fffff984 */ /* 0x000fe20000000800 */
[----:B------:R-:W-:Y:S01]  /*31c0*/  @!PT LDS RZ, [RZ] ;  /* 0x00000000fffff984 */ /* 0x000fe20000000800 */
[----:B------:R-:W-:Y:S01]  /*31d0*/  @!PT LDS RZ, [RZ] ;  /* 0x00000000fffff984 */ /* 0x000fe20000000800 */
[----:B------:R-:W-:Y:S04]  /*31e0*/  @!P1 LDGSTS.E.BYPASS.LTC128B.128 [R0+0x17000], desc[UR32][R2.64] ;  /* 0x1700000002009fae */ /* 0x000fe8000b981a20 */
[----:B------:R3:W-:Y:S01]  /*31f0*/  @!P1 LDGSTS.E.BYPASS.LTC128B.128 [R0+0x1b000], desc[UR32][R2.64+0x80] ;  /* 0x1b00008002009fae */ /* 0x0007e2000b981a20 */
[----:B------:R-:W-:-:S03]  /*3200*/  IMAD.SHL.U32 R7, R40, 0x20, RZ ;  /* 0x0000002028077824 */ /* 0x000fc600078e00ff */
[----:B------:R-:W0:Y:S01]  /*3210*/  LDGDEPBAR ;  /* 0x00000000000079af */ /* 0x000e220000000000 */
[----:B--2---:R-:W-:Y:S02]  /*3220*/  IMAD.MOV.U32 R4, RZ, RZ, 0x4 ;  /* 0x00000004ff047424 */ /* 0x004fe400078e00ff */
[----:B------:R-:W-:Y:S02]  /*3230*/  IMAD.MOV.U32 R5, RZ, RZ, 0x7f800000 ;  /* 0x7f800000ff057424 */ /* 0x000fe400078e00ff */
[----:B---3--:R-:W-:Y:S02]  /*3240*/  IMAD.MOV.U32 R0, RZ, RZ, 0x7f800000 ;  /* 0x7f800000ff007424 */ /* 0x008fe400078e00ff */
[----:B------:R-:W-:-:S05]  /*3250*/  IMAD.WIDE.U32 R2, R44, R4, UR56 ;  /* 0x000000382c027e25 */ /* 0x000fca000f8e0004 */
[----:B------:R-:W2:Y:S04]  /*3260*/  @!P3 LDG.E R0, desc[UR32][R2.64+0xa0] ;  /* 0x0000a0200200b981 */ /* 0x000ea8000c1e1900 */
[----:B------:R-:W3:Y:S04]  /*3270*/  @!P5 LDG.E R5, desc[UR32][R2.64+0x80] ;  /* 0x000080200205d981 */ /* 0x000ee8000c1e1900 */
[----:B------:R-:W4:Y:S04]  /*3280*/  @!P0 LDG.E R43, desc[UR32][R2.64] ;  /* 0x00000020022b8981 */ /* 0x000f28000c1e1900 */
[----:B------:R1:W4:Y:S01]  /*3290*/  @!P6 LDG.E R6, desc[UR32][R2.64+0x20] ;  /* 0x000020200206e981 */ /* 0x000322000c1e1900 */
[----:B------:R-:W-:-:S04]  /*32a0*/  LOP3.LUT R4, R207, 0x200, RZ, 0xc0, !PT ;  /* 0x00000200cf047812 */ /* 0x000fc800078ec0ff */
[----:B------:R-:W-:Y:S02]  /*32b0*/  LOP3.LUT R4, R4, 0x400, R7, 0xf8, !PT ;  /* 0x0000040004047812 */ /* 0x000fe400078ef807 */
[--C-:B-1----:R-:W-:Y:S02]  /*32c0*/  SHF.R.U32.HI R2, RZ, 0x4, R40.reuse ;  /* 0x00000004ff027819 */ /* 0x102fe40000011628 */
[----:B------:R-:W-:Y:S02]  /*32d0*/  LOP3.LUT R3, R221, 0x2, RZ, 0xc0, !PT ;  /* 0x00000002dd037812 */ /* 0x000fe400078ec0ff */
[----:B------:R-:W-:Y:S02]  /*32e0*/  LOP3.LUT R2, R2, 0x8, RZ, 0xc0, !PT ;  /* 0x0000000802027812 */ /* 0x000fe400078ec0ff */
[----:B------:R-:W-:Y:S02]  /*32f0*/  ISETP.NE.AND P0, PT, R3, RZ, PT ;  /* 0x000000ff0300720c */ /* 0x000fe40003f05270 */
[----:B------:R-:W-:-:S02]  /*3300*/  LOP3.LUT R2, R2, 0x10, R40, 0xf8, !PT ;  /* 0x0000001002027812 */ /* 0x000fc400078ef828 */
[----:B------:R-:W-:-:S05]  /*3310*/  R2P PR, R40, 0x6 ;  /* 0x0000000628007804 */ /* 0x000fca0000000000 */
[----:B------:R-:W-:Y:S02]  /*3320*/  SEL R215, R215, 0xffffffe0, !P1 ;  /* 0xffffffe0d7d77807 */ /* 0x000fe40004800000 */
[C---:B------:R-:W-:Y:S02]  /*3330*/  LOP3.LUT P1, RZ, R221.reuse, 0x4, RZ, 0xc0, !PT ;  /* 0x00000004ddff7812 */ /* 0x040fe4000782c0ff */
[----:B------:R-:W-:Y:S02]  /*3340*/  SEL R218, R218, 0xffffffc0, !P2 ;  /* 0xffffffc0dada7807 */ /* 0x000fe40005000000 */
[----:B------:R-:W-:Y:S02]  /*3350*/  LOP3.LUT P2, RZ, R221, 0x2, RZ, 0xc0, !PT ;  /* 0x00000002ddff7812 */ /* 0x000fe4000784c0ff */
[----:B------:R-:W-:Y:S02]  /*3360*/  CS2R R44, SRZ ;  /* 0x00000000002c7805 */ /* 0x000fe4000001ff00 */
[----:B------:R-:W-:-:S02]  /*3370*/  CS2R R38, SRZ ;  /* 0x0000000000267805 */ /* 0x000fc4000001ff00 */
[----:B------:R-:W-:Y:S02]  /*3380*/  CS2R R36, SRZ ;  /* 0x0000000000247805 */ /* 0x000fe4000001ff00 */
[----:B------:R-:W-:Y:S02]  /*3390*/  LOP3.LUT P3, RZ, R221, 0x8, RZ, 0xc0, !PT ;  /* 0x00000008ddff7812 */ /* 0x000fe4000786c0ff */
[----:B------:R-:W-:Y:S02]  /*33a0*/  SEL R213, R213, 0xffffffe0, !P2 ;  /* 0xffffffe0d5d57807 */ /* 0x000fe40005000000 */
[----:B------:R-:W-:Y:S02]  /*33b0*/  SEL R214, R214, 0xffffffc0, !P1 ;  /* 0xffffffc0d6d67807 */ /* 0x000fe40004800000 */
[----:B------:R-:W-:Y:S01]  /*33c0*/  SEL R216, R225, 0xffffffe0, !P0 ;  /* 0xffffffe0e1d87807 */ /* 0x000fe20004000000 */
[----:B------:R-:W-:Y:S02]  /*33d0*/  UISETP.GE.AND UP1, UPT, UR39, UR31, UPT ;  /* 0x0000001f2700728c */ /* 0x000fe4000bf26270 */
[----:B-----5:R-:W-:Y:S01]  /*33e0*/  USHF.L.U32 UR11, UR11, 0x6, URZ ;  /* 0x000000060b0b7899 */ /* 0x020fe200080006ff */
[----:B--2---:R1:W-:Y:S04]  /*33f0*/  STL [R1+0x18], R0 ;  /* 0x0000180001007387 */ /* 0x0043e80000100800 */
[----:B---3--:R2:W-:Y:S01]  /*3400*/  STL [R1+0x1c], R5 ;  /* 0x00001c0501007387 */ /* 0x0085e20000100800 */
[----:B-1----:R-:W-:-:S04]  /*3410*/  LOP3.LUT R0, R207, 0x1c0, RZ, 0xc0, !PT ;  /* 0x000001c0cf007812 */ /* 0x002fc800078ec0ff */
[----:B------:R-:W-:-:S04]  /*3420*/  LOP3.LUT R0, R0, 0x38, R41, 0xf8, !PT ;  /* 0x0000003800007812 */ /* 0x000fc800078ef829 */
[----:B------:R-:W-:Y:S02]  /*3430*/  LOP3.LUT R3, R0, 0x8, R42, 0x78, !PT ;  /* 0x0000000800037812 */ /* 0x000fe400078e782a */
[----:B------:R-:W-:Y:S02]  /*3440*/  LOP3.LUT R2, R2, R0, RZ, 0x3c, !PT ;  /* 0x0000000002027212 */ /* 0x000fe400078e3cff */
[----:B------:R-:W-:Y:S01]  /*3450*/  LOP3.LUT R209, R4, R3, RZ, 0xfc, !PT ;  /* 0x0000000304d17212 */ /* 0x000fe200078efcff */
[C---:B------:R-:W-:Y:S01]  /*3460*/  IMAD.SHL.U32 R4, R221.reuse, 0x10, RZ ;  /* 0x00000010dd047824 */ /* 0x040fe200078e00ff */
[----:B------:R-:W-:Y:S01]  /*3470*/  LOP3.LUT R207, R2, 0x200, R207, 0xf8, !PT ;  /* 0x0000020002cf7812 */ /* 0x000fe200078ef8cf */
[C---:B------:R-:W-:Y:S01]  /*3480*/  IMAD.SHL.U32 R2, R221.reuse, 0x40, RZ ;  /* 0x00000040dd027824 */ /* 0x040fe200078e00ff */
[----:B--2---:R-:W-:Y:S01]  /*3490*/  LOP3.LUT R5, R0, 0x8, R40, 0x78, !PT ;  /* 0x0000000800057812 */ /* 0x004fe200078e7828 */
[----:B------:R-:W-:Y:S01]  /*34a0*/  IMAD.SHL.U32 R0, R221, 0x2, RZ ;  /* 0x00000002dd007824 */ /* 0x000fe200078e00ff */
[----:B------:R-:W-:Y:S01]  /*34b0*/  LOP3.LUT R4, R4, 0x1c0, RZ, 0xc0, !PT ;  /* 0x000001c004047812 */ /* 0x000fe200078ec0ff */
[----:B----4-:R-:W-:Y:S04]  /*34c0*/  STL [R1+0x24], R43 ;  /* 0x0000242b01007387 */ /* 0x010fe80000100800 */
[----:B------:R1:W-:Y:S01]  /*34d0*/  STL [R1+0x20], R6 ;  /* 0x0000200601007387 */ /* 0x0003e20000100800 */
[----:B------:R-:W-:-:S02]  /*34e0*/  LOP3.LUT R8, R4, 0x38, R0, 0xf8, !PT ;  /* 0x0000003804087812 */ /* 0x000fc400078ef800 */
[----:B------:R-:W-:Y:S02]  /*34f0*/  LOP3.LUT R0, R0, 0x7006, R223, 0xc8, !PT ;  /* 0x0000700600007812 */ /* 0x000fe400078ec8df */
[----:B------:R-:W-:Y:S02]  /*3500*/  SHF.R.U32.HI R3, RZ, 0x1, R221 ;  /* 0x00000001ff037819 */ /* 0x000fe400000116dd */
[----:B------:R-:W-:Y:S02]  /*3510*/  LOP3.LUT R4, R0, 0x400, R223, 0xf8, !PT ;  /* 0x0000040000047812 */ /* 0x000fe400078ef8df */
[C---:B-1----:R-:W-:Y:S02]  /*3520*/  LOP3.LUT R6, R2.reuse, 0x1c0, RZ, 0xc0, !PT ;  /* 0x000001c002067812 */ /* 0x042fe400078ec0ff */
[----:B------:R-:W-:Y:S02]  /*3530*/  LOP3.LUT R2, R2, 0x200, RZ, 0xc0, !PT ;  /* 0x0000020002027812 */ /* 0x000fe400078ec0ff */
[----:B------:R-:W-:-:S02]  /*3540*/  LOP3.LUT R6, R6, 0x38, R220, 0xf8, !PT ;  /* 0x0000003806067812 */ /* 0x000fc400078ef8dc */
[----:B------:R-:W-:Y:S02]  /*3550*/  LOP3.LUT R0, R2, 0x400, R223, 0xf8, !PT ;  /* 0x0000040002007812 */ /* 0x000fe400078ef8df */
[--C-:B------:R-:W-:Y:S02]  /*3560*/  LOP3.LUT R2, R6, 0x8, R3.reuse, 0x78, !PT ;  /* 0x0000000806027812 */ /* 0x100fe400078e7803 */
[----:B------:R-:W-:Y:S02]  /*3570*/  LOP3.LUT R3, R8, 0x20, R3, 0x78, !PT ;  /* 0x0000002008037812 */ /* 0x000fe400078e7803 */
[----:B------:R-:W-:Y:S02]  /*3580*/  LOP3.LUT R219, R0, R2, RZ, 0xfc, !PT ;  /* 0x0000000200db7212 */ /* 0x000fe400078efcff */
[----:B------:R-:W-:-:S05]  /*3590*/  LOP3.LUT R0, R4, R3, RZ, 0xfc, !PT ;  /* 0x0000000304007212 */ /* 0x000fca00078efcff */
[----:B------:R1:W-:Y:S01]  /*35a0*/  STL [R1+0x2c], R0 ;  /* 0x00002c0001007387 */ /* 0x0003e20000100800 */
[----:B------:R-:W-:Y:S01]  /*35b0*/  LOP3.LUT R6, R6, 0x8, R221, 0x78, !PT ;  /* 0x0000000806067812 */ /* 0x000fe200078e78dd */
[----:B-1----:R-:W-:-:S05]  /*35c0*/  IMAD.MOV.U32 R0, RZ, RZ, 0x10 ;  /* 0x00000010ff007424 */ /* 0x002fca00078e00ff */
[----:B------:R-:W-:-:S05]  /*35d0*/  SEL R0, R0, 0xfffffff0, !P1 ;  /* 0xfffffff000007807 */ /* 0x000fca0004800000 */
[----:B------:R1:W-:Y:S01]  /*35e0*/  STL [R1+0x30], R0 ;  /* 0x0000300001007387 */ /* 0x0003e20000100800 */
[----:B------:R-:W-:Y:S01]  /*35f0*/  LOP3.LUT R5, R5, 0x7a00, R7, 0xf8, !PT ;  /* 0x00007a0005057812 */ /* 0x000fe200078ef807 */
[----:B------:R-:W-:-:S03]  /*3600*/  IMAD.SHL.U32 R2, R221, 0x2, RZ ;  /* 0x00000002dd027824 */ /* 0x000fc600078e00ff */
[----:B------:R-:W-:Y:S02]  /*3610*/  LEA R208, R5, UR24, 0x1 ;  /* 0x0000001805d07c11 */ /* 0x000fe4000f8e08ff */
[----:B-1----:R-:W-:-:S05]  /*3620*/  LOP3.LUT R0, R6, 0x7a00, R223, 0xf8, !PT ;  /* 0x00007a0006007812 */ /* 0x002fca00078ef8df */
[----:B------:R1:W-:Y:S01]  /*3630*/  STL [R1+0x28], R0 ;  /* 0x0000280001007387 */ /* 0x0003e20000100800 */
[----:B------:R-:W-:Y:S01]  /*3640*/  LEA R209, R209, UR24, 0x1 ;  /* 0x00000018d1d17c11 */ /* 0x000fe2000f8e08ff */
[----:B------:R-:W-:Y:S01]  /*3650*/  IMAD.IADD R210, R218, 0x1, R208 ;  /* 0x00000001dad27824 */ /* 0x000fe200078e02d0 */
[----:B------:R-:W-:Y:S02]  /*3660*/  LEA R207, R207, UR24, 0x1 ;  /* 0x00000018cfcf7c11 */ /* 0x000fe4000f8e08ff */
[----:B------:R-:W-:Y:S02]  /*3670*/  LOP3.LUT R217, R2, 0x20, RZ, 0xc0, !PT ;  /* 0x0000002002d97812 */ /* 0x000fe400078ec0ff */
[----:B------:R-:W-:Y:S02]  /*3680*/  CS2R R42, SRZ ;  /* 0x00000000002a7805 */ /* 0x000fe4000001ff00 */
[----:B------:R-:W-:Y:S01]  /*3690*/  CS2R R40, SRZ ;  /* 0x0000000000287805 */ /* 0x000fe2000001ff00 */
[----:B------:R-:W-:Y:S01]  /*36a0*/  VIADD R209, R209, UR41 ;  /* 0x00000029d1d17c36 */ /* 0x000fe20008000000 */
[----:B------:R-:W-:Y:S01]  /*36b0*/  LOP3.LUT R217, R217, 0x18, R224, 0xf8, !PT ;  /* 0x00000018d9d97812 */ /* 0x000fe200078ef8e0 */
[----:B------:R-:W-:-:S02]  /*36c0*/  VIADD R207, R207, UR41 ;  /* 0x00000029cfcf7c36 */ /* 0x000fc40008000000 */
[C---:B------:R-:W-:Y:S02]  /*36d0*/  IMAD.IADD R212, R215.reuse, 0x1, R208 ;  /* 0x00000001d7d47824 */ /* 0x040fe400078e02d0 */
[----:B------:R-:W-:-:S07]  /*36e0*/  IMAD.IADD R211, R215, 0x1, R210 ;  /* 0x00000001d7d37824 */ /* 0x000fce00078e02d2 */
.L_x_1568:
[----:B------:R-:W0:Y:S01]  /*36f0*/  LDGDEPBAR ;  /* 0x00000000000079af */ /* 0x000e220000000000 */
[C---:B-1----:R-:W-:Y:S01]  /*3700*/  IMAD.IADD R0, R209.reuse, 0x1, R215 ;  /* 0x00000001d1007824 */ /* 0x042fe200078e02d7 */
[----:B------:R-:W-:Y:S01]  /*3710*/  PLOP3.LUT P2, PT, PT, PT, UP1, 0x80, 0x8 ;  /* 0x000000000008781c */ /* 0x000fe20003f4f018 */
[----:B------:R-:W-:Y:S05]  /*3720*/  IMAD.IADD R3, R209, 0x1, R218 ;  /* 0x00000001d1037824 */ /* 0x000fea00078e02da */
[----:B------:R-:W2:Y:S01]  /*3730*/  LDL R220, [R1+0x24] ;  /* 0x0000240001dc7983 */ /* 0x000ea20000100800 */
[----:B------:R-:W-:Y:S01]  /*3740*/  PLOP3.LUT P1, PT, PT, PT, UP1, 0x80, 0x8 ;  /* 0x000000000008781c */ /* 0x000fe20003f2f018 */
[----:B------:R-:W-:Y:S01]  /*3750*/  IMAD.SHL.U32 R227, R221, 0x2, RZ ;  /* 0x00000002dde37824 */ /* 0x000fe200078e00ff */
[----:B------:R-:W-:Y:S01]  /*3760*/  PLOP3.LUT P0, PT, PT, PT, UP1, 0x80, 0x8 ;  /* 0x000000000008781c */ /* 0x000fe20003f0f018 */
[----:B------:R-:W3:Y:S01]  /*3770*/  LDL R205, [R1+0x20] ;  /* 0x0000200001cd7983 */ /* 0x000ee20000100800 */
[----:B------:R-:W-:Y:S01]  /*3780*/  IADD3 R2, PT, PT, R215, R3, RZ ;  /* 0x00000003d7027210 */ /* 0x000fe20007ffe0ff */
[----:B------:R-:W-:Y:S01]  /*3790*/  UISETP.NE.AND UP2, UPT, UR49, URZ, UPT ;  /* 0x000000ff3100728c */ /* 0x000fe2000bf45270 */
[----:B------:R-:W-:Y:S01]  /*37a0*/  SHF.R.U32.HI R225, RZ, 0x1, R221 ;  /* 0x00000001ffe17819 */ /* 0x000fe200000116dd */
[----:B------:R-:W-:Y:S01]  /*37b0*/  STL [R1+0x64], R48 ;  /* 0x0000643001007387 */ /* 0x000fe20000100800 */
[----:B------:R-:W-:Y:S02]  /*37c0*/  PLOP3.LUT P4, PT, PT, PT, UP1, 0x80, 0x8 ;  /* 0x000000000008781c */ /* 0x000fe40003f8f018 */
[----:B------:R-:W-:Y:S01]  /*37d0*/  PLOP3.LUT P5, PT, PT, PT, UP1, 0x80, 0x8 ;  /* 0x000000000008781c */ /* 0x000fe20003faf018 */
[----:B------:R-:W-:Y:S04]  /*37e0*/  STL [R1+0x60], R47 ;  /* 0x0000602f01007387 */ /* 0x000fe80000100800 */
        /* <DEDUP_REMOVED lines=10> */
[----:B------:R-:W-:Y:S01]  /*3890*/  STL [R1+0x34], R36 ;  /* 0x0000342401007387 */ /* 0x000fe20000100800 */
[----:B---3--:R-:W-:Y:S01]  /*38a0*/  FSETP.NEU.FTZ.AND P6, PT, R205, -INF , PT ;  /* 0xff800000cd00780b */ /* 0x008fe20003fdd000 */
[----:B------:R-:W-:Y:S04]  /*38b0*/  DEPBAR.LE SB0, 0x0 ;  /* 0x000080000000791a */ /* 0x000fe80000000000 */
[----:B------:R-:W-:Y:S06]  /*38c0*/  BAR.SYNC.DEFER_BLOCKING 0x0 ;  /* 0x0000000000007b1d */ /* 0x000fec0000010000 */
[----:B------:R-:W-:Y:S08]  /*38d0*/  LDSM.16.M88.4 R32, [R209] ;  /* 0x00000000d120783b */ /* 0x000ff00000000200 */
[----:B------:R-:W1:Y:S08]  /*38e0*/  LDSM.16.M88.4 R16, [R208+0xc000] ;  /* 0x00c00000d010783b */ /* 0x000e700000000200 */
[----:B------:R-:W3:Y:S08]  /*38f0*/  LDSM.16.M88.4 R28, [R209+0x1000] ;  /* 0x00100000d11c783b */ /* 0x000ef00000000200 */
[----:B------:R-:W4:Y:S08]  /*3900*/  LDSM.16.M88.4 R164, [R208+0xc800] ;  /* 0x00c80000d0a4783b */ /* 0x000f300000000200 */
[----:B------:R-:W-:Y:S08]  /*3910*/  LDSM.16.M88.4 R168, [R0] ;  /* 0x0000000000a8783b */ /* 0x000ff00000000200 */
[----:B------:R-:W2:Y:S01]  /*3920*/  LDSM.16.M88.4 R172, [R212+0xc000] ;  /* 0x00c00000d4ac783b */ /* 0x000ea20000000200 */
[-C--:B-1----:R-:W-:Y:S07]  /*3930*/  HMMA.16816.F32.BF16 R4, R32, R16.reuse, RZ ;  /* 0x000000102004723c */ /* 0x082fee00000418ff */
[----:B------:R-:W1:Y:S01]  /*3940*/  LDSM.16.M88.4 R176, [R0+0x1000] ;  /* 0x0010000000b0783b */ /* 0x000e620000000200 */
[C---:B---3--:R-:W-:Y:S07]  /*3950*/  HMMA.16816.F32.BF16 R8, R28.reuse, R16, RZ ;  /* 0x000000101c08723c */ /* 0x048fee00000418ff */
[----:B------:R-:W3:Y:S01]  /*3960*/  LDSM.16.M88.4 R180, [R212+0xc800] ;  /* 0x00c80000d4b4783b */ /* 0x000ee20000000200 */
[-C--:B------:R-:W-:Y:S07]  /*3970*/  HMMA.16816.F32.BF16 R12, R28, R18.reuse, RZ ;  /* 0x000000121c0c723c */ /* 0x080fee00000418ff */
[----:B------:R-:W-:Y:S01]  /*3980*/  LDSM.16.M88.4 R184, [R3] ;  /* 0x0000000003b8783b */ /* 0x000fe20000000200 */
[C---:B------:R-:W-:Y:S07]  /*3990*/  HMMA.16816.F32.BF16 R16, R32.reuse, R18, RZ ;  /* 0x000000122010723c */ /* 0x040fee00000418ff */
[----:B------:R-:W3:Y:S01]  /*39a0*/  LDSM.16.M88.4 R188, [R210+0xc000] ;  /* 0x00c00000d2bc783b */ /* 0x000ee20000000200 */
[-C--:B----4-:R-:W-:Y:S07]  /*39b0*/  HMMA.16816.F32.BF16 R20, R32, R164.reuse, RZ ;  /* 0x000000a42014723c */ /* 0x090fee00000418ff */
[----:B------:R-:W4:Y:S01]  /*39c0*/  LDSM.16.M88.4 R192, [R3+0x1000] ;  /* 0x0010000003c0783b */ /* 0x000f220000000200 */
[C---:B------:R-:W-:Y:S07]  /*39d0*/  HMMA.16816.F32.BF16 R24, R28.reuse, R164, RZ ;  /* 0x000000a41c18723c */ /* 0x040fee00000418ff */
[----:B------:R-:W4:Y:S01]  /*39e0*/  LDSM.16.M88.4 R196, [R210+0xc800] ;  /* 0x00c80000d2c4783b */ /* 0x000f220000000200 */
[-C--:B------:R-:W-:Y:S07]  /*39f0*/  HMMA.16816.F32.BF16 R28, R28, R166.reuse, RZ ;  /* 0x000000a61c1c723c */ /* 0x080fee00000418ff */
[----:B------:R-:W-:Y:S01]  /*3a00*/  LDSM.16.M88.4 R200, [R2+0x1000] ;  /* 0x0010000002c8783b */ /* 0x000fe20000000200 */
[----:B------:R-:W-:Y:S07]  /*3a10*/  HMMA.16816.F32.BF16 R32, R32, R166, RZ ;  /* 0x000000a62020723c */ /* 0x000fee00000418ff */
[----:B------:R-:W-:Y:S01]  /*3a20*/  LDSM.16.M88.4 R164, [R2] ;  /* 0x0000000002a4783b */ /* 0x000fe20000000200 */
[-C--:B--2---:R-:W-:Y:S08]  /*3a30*/  HMMA.16816.F32.BF16 R4, R168, R172.reuse, R4 ;  /* 0x000000aca804723c */ /* 0x084ff00000041804 */
[C---:B-1----:R-:W-:Y:S08]  /*3a40*/  HMMA.16816.F32.BF16 R8, R176.reuse, R172, R8 ;  /* 0x000000acb008723c */ /* 0x042ff00000041808 */
        /* <DEDUP_REMOVED lines=9> */
[-C--:B------:R-:W-:Y:S01]  /*3ae0*/  HMMA.16816.F32.BF16 R4, R184, R188.reuse, R4 ;  /* 0x000000bcb804723c */ /* 0x080fe20000041804 */
[----:B------:R-:W3:Y:S07]  /*3af0*/  LDSM.16.M88.4 R180, [R208+0x10000] ;  /* 0x01000000d0b4783b */ /* 0x000eee0000000200 */
[C---:B----4-:R-:W-:Y:S08]  /*3b00*/  HMMA.16816.F32.BF16 R8, R192.reuse, R188, R8 ;  /* 0x000000bcc008723c */ /* 0x050ff00000041808 */
[-C--:B------:R-:W-:Y:S08]  /*3b10*/  HMMA.16816.F32.BF16 R12, R192, R190.reuse, R12 ;  /* 0x000000bec00c723c */ /* 0x080ff0000004180c */
[C---:B------:R-:W-:Y:S01]  /*3b20*/  HMMA.16816.F32.BF16 R16, R184.reuse, R190, R16 ;  /* 0x000000beb810723c */ /* 0x040fe20000041810 */
[----:B------:R-:W4:Y:S07]  /*3b30*/  LDSM.16.M88.4 R188, [R209+0x3000] ;  /* 0x00300000d1bc783b */ /* 0x000f2e0000000200 */
[-C--:B------:R-:W-:Y:S08]  /*3b40*/  HMMA.16816.F32.BF16 R20, R184, R196.reuse, R20 ;  /* 0x000000c4b814723c */ /* 0x080ff00000041814 */
[C---:B------:R-:W-:Y:S08]  /*3b50*/  HMMA.16816.F32.BF16 R24, R192.reuse, R196, R24 ;  /* 0x000000c4c018723c */ /* 0x040ff00000041818 */
[-C--:B------:R-:W-:Y:S01]  /*3b60*/  HMMA.16816.F32.BF16 R28, R192, R198.reuse, R28 ;  /* 0x000000c6c01c723c */ /* 0x080fe2000004181c */
[----:B------:R-:W-:Y:S07]  /*3b70*/  LDSM.16.M88.4 R192, [R212+0x10000] ;  /* 0x01000000d4c0783b */ /* 0x000fee0000000200 */
[----:B------:R-:W-:Y:S01]  /*3b80*/  HMMA.16816.F32.BF16 R32, R184, R198, R32 ;  /* 0x000000c6b820723c */ /* 0x000fe20000041820 */
[----:B------:R-:W4:Y:S07]  /*3b90*/  LDSM.16.M88.4 R184, [R208+0x10800] ;  /* 0x01080000d0b8783b */ /* 0x000f2e0000000200 */
        /* <DEDUP_REMOVED lines=11> */
[----:B------:R2:W1:Y:S07]  /*3c50*/  LDSM.16.M88.4 R164, [R0+0x3000] ;  /* 0x0030000000a4783b */ /* 0x00046e0000000200 */
[-C--:B---3--:R-:W-:Y:S01]  /*3c60*/  HMMA.16816.F32.BF16 R4, R176, R180.reuse, R4 ;  /* 0x000000b4b004723c */ /* 0x088fe20000041804 */
[----:B------:R-:W3:Y:S07]  /*3c70*/  LDSM.16.M88.4 R168, [R212+0x10800] ;  /* 0x01080000d4a8783b */ /* 0x000eee0000000200 */
[C---:B----4-:R-:W-:Y:S08]  /*3c80*/  HMMA.16816.F32.BF16 R8, R188.reuse, R180, R8 ;  /* 0x000000b4bc08723c */ /* 0x050ff00000041808 */
[-C--:B------:R-:W-:Y:S03]  /*3c90*/  HMMA.16816.F32.BF16 R12, R188, R182.reuse, R12 ;  /* 0x000000b6bc0c723c */ /* 0x080fe6000004180c */
[----:B--2---:R-:W-:Y:S02]  /*3ca0*/  @P2 LOP3.LUT R0, R227, 0x6, RZ, 0xc0, !PT ;  /* 0x00000006e3002812 */ /* 0x004fe400078ec0ff */
[----:B------:R-:W-:Y:S02]  /*3cb0*/  PLOP3.LUT P2, PT, PT, PT, UP1, 0x80, 0x8 ;  /* 0x000000000008781c */ /* 0x000fe40003f4f018 */
[----:B------:R-:W-:Y:S01]  /*3cc0*/  @P1 LOP3.LUT R0, R0, 0x1e0, R225, 0xf8, !PT ;  /* 0x000001e000001812 */ /* 0x000fe200078ef8e1 */
[C---:B------:R-:W-:Y:S01]  /*3cd0*/  HMMA.16816.F32.BF16 R16, R176.reuse, R182, R16 ;  /* 0x000000b6b010723c */ /* 0x040fe20000041810 */
[----:B------:R-:W-:Y:S01]  /*3ce0*/  LDSM.16.M88.4 R180, [R210+0x10800] ;  /* 0x01080000d2b4783b */ /* 0x000fe20000000200 */
[----:B------:R-:W-:Y:S06]  /*3cf0*/  PLOP3.LUT P1, PT, PT, PT, UP1, 0x80, 0x8 ;  /* 0x000000000008781c */ /* 0x000fec0003f2f018 */
[-C--:B------:R-:W-:Y:S08]  /*3d00*/  HMMA.16816.F32.BF16 R20, R176, R184.reuse, R20 ;  /* 0x000000b8b014723c */ /* 0x080ff00000041814 */
[C---:B------:R-:W-:Y:S08]  /*3d10*/  HMMA.16816.F32.BF16 R24, R188.reuse, R184, R24 ;  /* 0x000000b8bc18723c */ /* 0x040ff00000041818 */
[-C--:B------:R-:W-:Y:S01]  /*3d20*/  HMMA.16816.F32.BF16 R28, R188, R186.reuse, R28 ;  /* 0x000000babc1c723c */ /* 0x080fe2000004181c */
[----:B------:R-:W-:Y:S07]  /*3d30*/  LDSM.16.M88.4 R188, [R211+0x10000] ;  /* 0x01000000d3bc783b */ /* 0x000fee0000000200 */
[----:B------:R-:W-:Y:S01]  /*3d40*/  HMMA.16816.F32.BF16 R32, R176, R186, R32 ;  /* 0x000000bab020723c */ /* 0x000fe20000041820 */
[----:B------:R2:W4:Y:S07]  /*3d50*/  LDSM.16.M88.4 R176, [R3+0x3000] ;  /* 0x0030000003b0783b */ /* 0x00052e0000000200 */
[-C--:B-1----:R-:W-:Y:S01]  /*3d60*/  HMMA.16816.F32.BF16 R4, R172, R192.reuse, R4 ;  /* 0x000000c0ac04723c */ /* 0x082fe20000041804 */
[----:B------:R-:W1:Y:S07]  /*3d70*/  LDSM.16.M88.4 R184, [R2+0x2000] ;  /* 0x0020000002b8783b */ /* 0x000e6e0000000200 */
[C---:B------:R-:W-:Y:S08]  /*3d80*/  HMMA.16816.F32.BF16 R8, R164.reuse, R192, R8 ;  /* 0x000000c0a408723c */ /* 0x040ff00000041808 */
[-C--:B------:R-:W-:Y:S03]  /*3d90*/  HMMA.16816.F32.BF16 R12, R164, R194.reuse, R12 ;  /* 0x000000c2a40c723c */ /* 0x080fe6000004180c */
[----:B--2---:R-:W-:Y:S01]  /*3da0*/  FMUL.FTZ R3, R205, 1.4426950216293334961 ;  /* 0x3fb8aa3bcd037820 */ /* 0x004fe20000410000 */
[----:B------:R-:W-:Y:S04]  /*3db0*/  LEA R205, R219, UR4, 0x1 ;  /* 0x00000004dbcd7c11 */ /* 0x000fe8000f8e08ff */
[C---:B------:R-:W-:Y:S04]  /*3dc0*/  HMMA.16816.F32.BF16 R16, R172.reuse, R194, R16 ;  /* 0x000000c2ac10723c */ /* 0x040fe80000041810 */
[----:B------:R-:W-:Y:S02]  /*3dd0*/  FSEL R3, R3, RZ, P6 ;  /* 0x000000ff03037208 */ /* 0x000fe40003000000 */
[----:B------:R-:W-:Y:S02]  /*3de0*/  PLOP3.LUT P6, PT, PT, PT, UP1, 0x80, 0x8 ;  /* 0x000000000008781c */ /* 0x000fe40003fcf018 */
[-C--:B---3--:R-:W-:Y:S08]  /*3df0*/  HMMA.16816.F32.BF16 R20, R172, R168.reuse, R20 ;  /* 0x000000a8ac14723c */ /* 0x088ff00000041814 */
[C---:B------:R-:W-:Y:S08]  /*3e00*/  HMMA.16816.F32.BF16 R24, R164.reuse, R168, R24 ;  /* 0x000000a8a418723c */ /* 0x040ff00000041818 */
[-C--:B------:R-:W-:Y:S01]  /*3e10*/  HMMA.16816.F32.BF16 R28, R164, R170.reuse, R28 ;  /* 0x000000aaa41c723c */ /* 0x080fe2000004181c */
[----:B------:R-:W2:Y:S07]  /*3e20*/  LDSM.16.M88.4 R164, [R2+0x3000] ;  /* 0x0030000002a4783b */ /* 0x000eae0000000200 */
[----:B------:R-:W-:Y:S08]  /*3e30*/  HMMA.16816.F32.BF16 R32, R172, R170, R32 ;  /* 0x000000aaac20723c */ /* 0x000ff00000041820 */
[-C--:B------:R-:W-:Y:S08]  /*3e40*/  HMMA.16816.F32.BF16 R4, R196, R200.reuse, R4 ;  /* 0x000000c8c404723c */ /* 0x080ff00000041804 */
[C---:B----4-:R-:W-:Y:S08]  /*3e50*/  HMMA.16816.F32.BF16 R8, R176.reuse, R200, R8 ;  /* 0x000000c8b008723c */ /* 0x050ff00000041808 */
[-C--:B------:R-:W-:Y:S08]  /*3e60*/  HMMA.16816.F32.BF16 R12, R176, R202.reuse, R12 ;  /* 0x000000cab00c723c */ /* 0x080ff0000004180c */
[C---:B------:R-:W-:Y:S08]  /*3e70*/  HMMA.16816.F32.BF16 R16, R196.reuse, R202, R16 ;  /* 0x000000cac410723c */ /* 0x040ff00000041810 */
[-C--:B------:R-:W-:Y:S08]  /*3e80*/  HMMA.16816.F32.BF16 R20, R196, R180.reuse, R20 ;  /* 0x000000b4c414723c */ /* 0x080ff00000041814 */
[C---:B------:R-:W-:Y:S08]  /*3e90*/  HMMA.16816.F32.BF16 R24, R176.reuse, R180, R24 ;  /* 0x000000b4b018723c */ /* 0x040ff00000041818 */
[-C--:B------:R-:W-:Y:S08]  /*3ea0*/  HMMA.16816.F32.BF16 R28, R176, R182.reuse, R28 ;  /* 0x000000b6b01c723c */ /* 0x080ff0000004181c */
[----:B------:R-:W-:Y:S01]  /*3eb0*/  HMMA.16816.F32.BF16 R32, R196, R182, R32 ;  /* 0x000000b6c420723c */ /* 0x000fe20000041820 */
[----:B------:R-:W3:Y:S07]  /*3ec0*/  LDL R182, [R1+0x4] ;  /* 0x0000040001b67983 */ /* 0x000eee0000100800 */
[-C--:B-1----:R-:W-:Y:S08]  /*3ed0*/  HMMA.16816.F32.BF16 R4, R184, R188.reuse, R4 ;  /* 0x000000bcb804723c */ /* 0x082ff00000041804 */
[C---:B--2---:R-:W-:Y:S08]  /*3ee0*/  HMMA.16816.F32.BF16 R8, R164.reuse, R188, R8 ;  /* 0x000000bca408723c */ /* 0x044ff00000041808 */
[-C--:B------:R-:W-:Y:S03]  /*3ef0*/  HMMA.16816.F32.BF16 R12, R164, R190.reuse, R12 ;  /* 0x000000bea40c723c */ /* 0x080fe6000004180c */
[----:B------:R-:W-:Y:S01]  /*3f00*/  FMUL.FTZ R4, R4, UR10 ;  /* 0x0000000a04047c20 */ /* 0x000fe20008410000 */
[----:B------:R-:W-:Y:S01]  /*3f10*/  FMUL.FTZ R5, R5, UR10 ;  /* 0x0000000a05057c20 */ /* 0x000fe20008410000 */
[----:B------:R-:W-:Y:S01]  /*3f20*/  FMUL.FTZ R6, R6, UR10 ;  /* 0x0000000a06067c20 */ /* 0x000fe20008410000 */
[----:B------:R-:W-:Y:S01]  /*3f30*/  FMUL.FTZ R7, R7, UR10 ;  /* 0x0000000a07077c20 */ /* 0x000fe20008410000 */
[----:B------:R-:W1:Y:S01]  /*3f40*/  MUFU.TANH R183, R4 ;  /* 0x0000000400b77308 */ /* 0x000e620000002400 */
[C---:B------:R-:W-:Y:S04]  /*3f50*/  HMMA.16816.F32.BF16 R16, R184.reuse, R190, R16 ;  /* 0x000000beb810723c */ /* 0x040fe80000041810 */
[----:B------:R-:W-:Y:S01]  /*3f60*/  FMUL.FTZ R9, R9, UR10 ;  /* 0x0000000a09097c20 */ /* 0x000fe20008410000 */
[----:B------:R-:W-:Y:S01]  /*3f70*/  FMUL.FTZ R8, R8, UR10 ;  /* 0x0000000a08087c20 */ /* 0x000fe20008410000 */
[----:B------:R-:W-:Y:S03]  /*3f80*/  FMUL.FTZ R10, R10, UR10 ;  /* 0x0000000a0a0a7c20 */ /* 0x000fe60008410000 */
[----:B------:R-:W-:Y:S01]  /*3f90*/  MUFU.TANH R47, R5 ;  /* 0x00000005002f7308 */ /* 0x000fe20000002400 */
[----:B------:R-:W-:Y:S01]  /*3fa0*/  FMUL.FTZ R11, R11, UR10 ;  /* 0x0000000a0b0b7c20 */ /* 0x000fe20008410000 */
[----:B------:R-:W-:Y:S01]  /*3fb0*/  FMUL.FTZ R14, R14, UR10 ;  /* 0x0000000a0e0e7c20 */ /* 0x000fe20008410000 */
[----:B------:R-:W-:Y:S01]  /*3fc0*/  FMUL.FTZ R13, R13, UR10 ;  /* 0x0000000a0d0d7c20 */ /* 0x000fe20008410000 */
[----:B------:R-:W-:Y:S01]  /*3fd0*/  FMUL.FTZ R12, R12, UR10 ;  /* 0x0000000a0c0c7c20 */ /* 0x000fe20008410000 */
[----:B------:R-:W-:Y:S05]  /*3fe0*/  FMUL.FTZ R15, R15, UR10 ;  /* 0x0000000a0f0f7c20 */ /* 0x000fea0008410000 */
[----:B------:R2:W-:Y:S01]  /*3ff0*/  MUFU.TANH R226, R14 ;  /* 0x0000000e00e27308 */ /* 0x0005e20000002400 */
[----:B-1----:R-:W-:Y:S02]  /*4000*/  IMAD.MOV.U32 R2, RZ, RZ, R183 ;  /* 0x000000ffff027224 */ /* 0x002fe400078e00b7 */
[----:B------:R-:W-:Y:S01]  /*4010*/  FMUL.FTZ R19, R19, UR10 ;  /* 0x0000000a13137c20 */ /* 0x000fe20008410000 */
[----:B------:R-:W-:Y:S01]  /*4020*/  FMUL.FTZ R16, R16, UR10 ;  /* 0x0000000a10107c20 */ /* 0x000fe20008410000 */
[----:B------:R-:W-:Y:S01]  /*4030*/  FMUL.FTZ R18, R18, UR10 ;  /* 0x0000000a12127c20 */ /* 0x000fe20008410000 */
[----:B------:R-:W-:Y:S04]  /*4040*/  FMUL.FTZ R17, R17, UR10 ;  /* 0x0000000a11117c20 */ /* 0x000fe80008410000 */
[----:B------:R1:W-:Y:S10]  /*4050*/  MUFU.TANH R193, R19 ;  /* 0x0000001300c17308 */ /* 0x0003f40000002400 */
[----:B------:R4:W-:Y:S01]  /*4060*/  MUFU.TANH R200, R13 ;  /* 0x0000000d00c87308 */ /* 0x0009e20000002400 */
[----:B--2---:R-:W2:Y:S09]  /*4070*/  LDL R14, [R1+0x1c] ;  /* 0x00001c00010e7983 */ /* 0x004eb20000100800 */
[----:B------:R-:W4:Y:S01]  /*4080*/  MUFU.TANH R224, R6 ;  /* 0x0000000600e07308 */ /* 0x000f220000002400 */
[----:B-1----:R-:W3:Y:S09]  /*4090*/  LDL R19, [R1+0x2c] ;  /* 0x00002c0001137983 */ /* 0x002ef20000100800 */
[----:B------:R1:W-:Y:S01]  /*40a0*/  MUFU.TANH R223, R7 ;  /* 0x0000000700df7308 */ /* 0x0003e20000002400 */
[----:B----4-:R-:W4:Y:S09]  /*40b0*/  LDL R13, [R1+0x18] ;  /* 0x00001800010d7983 */ /* 0x010f320000100800 */
[----:B------:R1:W1:Y:S10]  /*40c0*/  MUFU.TANH R203, R9 ;  /* 0x0000000900cb7308 */ /* 0x0002740000002400 */
[----:B------:R1:W-:Y:S02]  /*40d0*/  MUFU.TANH R204, R8 ;  /* 0x0000000800cc7308 */ /* 0x0003e40000002400 */
[----:B-1----:R-:W1:Y:S08]  /*40e0*/  LDSM.16.M88.4 R4, [R211+0x10800] ;  /* 0x01080000d304783b */ /* 0x002e700000000200 */
[----:B------:R1:W-:Y:S01]  /*40f0*/  MUFU.TANH R230, R10 ;  /* 0x0000000a00e67308 */ /* 0x0003e20000002400 */
[----:B------:R-:W-:Y:S05]  /*4100*/  IMAD.U32 R9, RZ, RZ, UR35 ;  /* 0x00000023ff097e24 */ /* 0x000fea000f8e00ff */
[----:B------:R-:W-:Y:S04]  /*4110*/  @P0 LEA R9, R9, R0, 0x7 ;  /* 0x0000000009090211 */ /* 0x000fe800078e38ff */
[----:B------:R-:W-:Y:S01]  /*4120*/  MUFU.TANH R194, R18 ;  /* 0x0000001200c27308 */ /* 0x000fe20000002400 */
[C---:B------:R-:W-:Y:S01]  /*4130*/  FSETP.NEU.FTZ.AND P0, PT, R220.reuse, -INF , PT ;  /* 0xff800000dc00780b */ /* 0x040fe20003f1d000 */
[----:B------:R-:W-:Y:S01]  /*4140*/  FMUL.FTZ R8, R220, 1.4426950216293334961 ;  /* 0x3fb8aa3bdc087820 */ /* 0x000fe20000410000 */
[C---:B------:R-:W-:Y:S01]  /*4150*/  @P2 ISETP.GE.AND P2, PT, R9.reuse, UR31, PT ;  /* 0x0000001f09002c0c */ /* 0x040fe2000bf46270 */
[----:B------:R-:W-:Y:S01]  /*4160*/  @P4 VIADD R0, R9, 0x1 ;  /* 0x0000000109004836 */ /* 0x000fe20000000000 */
[----:B------:R-:W-:Y:S02]  /*4170*/  PLOP3.LUT P4, PT, PT, PT, UP1, 0x80, 0x8 ;  /* 0x000000000008781c */ /* 0x000fe40003f8f018 */
[----:B------:R-:W-:Y:S03]  /*4180*/  @P1 FSEL R2, R183, -INF , !P2 ;  /* 0xff800000b7021808 */ /* 0x000fe60005000000 */
[----:B------:R-:W-:Y:S01]  /*4190*/  MUFU.TANH R220, R17 ;  /* 0x0000001100dc7308 */ /* 0x000fe20000002400 */
[----:B------:R-:W-:Y:S01]  /*41a0*/  @P5 ISETP.GE.AND P5, PT, R0, UR31, PT ;  /* 0x0000001f00005c0c */ /* 0x000fe2000bfa6270 */
[----:B------:R-:W-:Y:S01]  /*41b0*/  IMAD.MOV.U32 R0, RZ, RZ, R224 ;  /* 0x000000ffff007224 */ /* 0x000fe200078e00e0 */
[----:B-1----:R-:W-:Y:S02]  /*41c0*/  MOV R10, R47 ;  /* 0x0000002f000a7202 */ /* 0x002fe40000000f00 */
[----:B------:R-:W-:Y:S02]  /*41d0*/  FSEL R8, R8, RZ, P0 ;  /* 0x000000ff08087208 */ /* 0x000fe40000000000 */
[----:B------:R-:W-:Y:S03]  /*41e0*/  PLOP3.LUT P0, PT, PT, PT, UP1, 0x80, 0x8 ;  /* 0x000000000008781c */ /* 0x000fe60003f0f018 */
[----:B------:R1:W1:Y:S01]  /*41f0*/  MUFU.TANH R229, R11 ;  /* 0x0000000b00e57308 */ /* 0x0002620000002400 */
[----:B------:R-:W-:Y:S02]  /*4200*/  PLOP3.LUT P1, PT, PT, PT, UP1, 0x80, 0x8 ;  /* 0x000000000008781c */ /* 0x000fe40003f2f018 */
[----:B------:R-:W-:Y:S02]  /*4210*/  @P4 FSEL R0, R224, -INF , !P2 ;  /* 0xff800000e0004808 */ /* 0x000fe40005000000 */
[----:B------:R-:W-:Y:S05]  /*4220*/  PLOP3.LUT P4, PT, PT, PT, UP1, 0x80, 0x8 ;  /* 0x000000000008781c */ /* 0x000fea0003f8f018 */
[----:B------:R1:W-:Y:S01]  /*4230*/  MUFU.TANH R202, R12 ;  /* 0x0000000c00ca7308 */ /* 0x0003e20000002400 */
[-C--:B------:R-:W-:Y:S03]  /*4240*/  HMMA.16816.F32.BF16 R20, R184, R4.reuse, R20 ;  /* 0x00000004b814723c */ /* 0x080fe60000041814 */
[----:B------:R-:W-:Y:S02]  /*4250*/  @P0 FSEL R10, R47, -INF , !P5 ;  /* 0xff8000002f0a0808 */ /* 0x000fe40006800000 */
[----:B------:R-:W-:Y:S04]  /*4260*/  PLOP3.LUT P0, PT, PT, PT, UP1, 0x80, 0x8 ;  /* 0x000000000008781c */ /* 0x000fe80003f0f018 */
[----:B------:R-:W-:Y:S01]  /*4270*/  MUFU.TANH R206, R15 ;  /* 0x0000000f00ce7308 */ /* 0x000fe20000002400 */
[C---:B------:R-:W-:Y:S04]  /*4280*/  HMMA.16816.F32.BF16 R24, R164.reuse, R4, R24 ;  /* 0x00000004a418723c */ /* 0x040fe80000041818 */
[--C-:B-1----:R-:W-:Y:S01]  /*4290*/  FFMA.FTZ R11, R10, UR9, -R8.reuse ;  /* 0x000000090a0b7c23 */ /* 0x102fe20008010808 */
[----:B------:R-:W-:Y:S04]  /*42a0*/  FFMA.FTZ R10, R0, UR9, -R3 ;  /* 0x00000009000a7c23 */ /* 0x000fe80008010803 */
[----:B------:R1:W1:Y:S01]  /*42b0*/  MUFU.TANH R222, R16 ;  /* 0x0000001000de7308 */ /* 0x0002620000002400 */
[----:B------:R-:W-:Y:S01]  /*42c0*/  IMAD.MOV.U32 R5, RZ, RZ, R203 ;  /* 0x000000ffff057224 */ /* 0x000fe200078e00cb */
[-C--:B------:R-:W-:Y:S03]  /*42d0*/  HMMA.16816.F32.BF16 R28, R164, R6.reuse, R28 ;  /* 0x00000006a41c723c */ /* 0x080fe6000004181c */
[----:B------:R-:W-:Y:S01]  /*42e0*/  FMUL.FTZ R20, R20, UR10 ;  /* 0x0000000a14147c20 */ /* 0x000fe20008410000 */
[----:B------:R-:W-:Y:S01]  /*42f0*/  FFMA.FTZ R12, R2, UR9, -R8 ;  /* 0x00000009020c7c23 */ /* 0x000fe20008010808 */
[----:B------:R-:W-:Y:S03]  /*4300*/  FMUL.FTZ R22, R22, UR10 ;  /* 0x0000000a16167c20 */ /* 0x000fe60008410000 */
[----:B------:R1:W-:Y:S01]  /*4310*/  MUFU.EX2 R38, R10 ;  /* 0x0000000a00267308 */ /* 0x0003e20000000800 */
[----:B------:R-:W-:Y:S01]  /*4320*/  FMUL.FTZ R21, R21, UR10 ;  /* 0x0000000a15157c20 */ /* 0x000fe20008410000 */
[----:B------:R-:W-:Y:S08]  /*4330*/  HMMA.16816.F32.BF16 R32, R184, R6, R32 ;  /* 0x00000006b820723c */ /* 0x000ff00000041820 */
[----:B------:R1:W-:Y:S01]  /*4340*/  MUFU.TANH R42, R20 ;  /* 0x00000014002a7308 */ /* 0x0003e20000002400 */
[----:B------:R-:W-:Y:S01]  /*4350*/  IMAD.MOV.U32 R2, RZ, RZ, R223 ;  /* 0x000000ffff027224 */ /* 0x000fe200078e00df */
[----:B------:R-:W-:Y:S01]  /*4360*/  @P1 FSEL R2, R223, -INF , !P5 ;  /* 0xff800000df021808 */ /* 0x000fe20006800000 */
[----:B------:R-:W-:Y:S01]  /*4370*/  IMAD.MOV.U32 R4, RZ, RZ, R229 ;  /* 0x000000ffff047224 */ /* 0x000fe200078e00e5 */
[----:B------:R-:W-:Y:S01]  /*4380*/  PLOP3.LUT P1, PT, PT, PT, UP1, 0x80, 0x8 ;  /* 0x000000000008781c */ /* 0x000fe20003f2f018 */
[----:B-1----:R-:W-:Y:S01]  /*4390*/  IMAD.MOV.U32 R16, RZ, RZ, R194 ;  /* 0x000000ffff107224 */ /* 0x002fe200078e00c2 */
[----:B------:R-:W-:Y:S01]  /*43a0*/  MOV R15, R222 ;  /* 0x000000de000f7202 */ /* 0x000fe20000000f00 */
[----:B------:R-:W-:Y:S03]  /*43b0*/  FFMA.FTZ R0, R2, UR9, -R3 ;  /* 0x0000000902007c23 */ /* 0x000fe60008010803 */
[----:B------:R1:W-:Y:S01]  /*43c0*/  MUFU.EX2 R46, R11 ;  /* 0x0000000b002e7308 */ /* 0x0003e20000000800 */
[----:B------:R-:W-:Y:S01]  /*43d0*/  MOV R10, R204 ;  /* 0x000000cc000a7202 */ /* 0x000fe20000000f00 */
[----:B------:R-:W-:Y:S01]  /*43e0*/  FMUL.FTZ R24, R24, UR10 ;  /* 0x0000000a18187c20 */ /* 0x000fe20008410000 */
[----:B------:R-:W-:Y:S07]  /*43f0*/  @P6 FSEL R10, R204, -INF , !P2 ;  /* 0xff800000cc0a6808 */ /* 0x000fee0005000000 */
[----:B------:R1:W-:Y:S01]  /*4400*/  MUFU.EX2 R37, R0 ;  /* 0x0000000000257308 */ /* 0x0003e20000000800 */
[----:B------:R-:W-:Y:S01]  /*4410*/  PLOP3.LUT P6, PT, PT, PT, UP1, 0x80, 0x8 ;  /* 0x000000000008781c */ /* 0x000fe20003fcf018 */
[----:B------:R-:W-:Y:S01]  /*4420*/  FMUL.FTZ R26, R26, UR10 ;  /* 0x0000000a1a1a7c20 */ /* 0x000fe20008410000 */
[----:B------:R-:W-:Y:S07]  /*4430*/  FMUL.FTZ R25, R25, UR10 ;  /* 0x0000000a19197c20 */ /* 0x000fee0008410000 */
[----:B------:R3:W4:Y:S01]  /*4440*/  MUFU.EX2 R48, R12 ;  /* 0x0000000c00307308 */ /* 0x0007220000000800 */
[----:B------:R-:W4:Y:S01]  /*4450*/  LDL R20, [R1+0x30] ;  /* 0x0000300001147983 */ /* 0x000f220000100800 */
[----:B------:R-:W-:Y:S01]  /*4460*/  @P1 VIADD R2, R9, 0x8 ;  /* 0x0000000809021836 */ /* 0x000fe20000000000 */
[----:B------:R-:W-:Y:S07]  /*4470*/  PLOP3.LUT P1, PT, PT, PT, UP1, 0x80, 0x8 ;  /* 0x000000000008781c */ /* 0x000fee0003f2f018 */
[----:B------:R-:W-:Y:S01]  /*4480*/  MUFU.TANH R192, R22 ;  /* 0x0000001600c07308 */ /* 0x000fe20000002400 */
[----:B------:R-:W-:Y:S01]  /*4490*/  FMUL.FTZ R23, R23, UR10 ;  /* 0x0000000a17177c20 */ /* 0x000fe20008410000 */
[----:B-1----:R-:W-:Y:S01]  /*44a0*/  IMAD.MOV.U32 R11, RZ, RZ, R230 ;  /* 0x000000ffff0b7224 */ /* 0x002fe200078e00e6 */
[----:B------:R-:W-:Y:S01]  /*44b0*/  @P4 FSEL R11, R230, -INF , !P2 ;  /* 0xff800000e60b4808 */ /* 0x000fe20005000000 */
[----:B------:R-:W-:Y:S01]  /*44c0*/  FMUL.FTZ R28, R28, UR10 ;  /* 0x0000000a1c1c7c20 */ /* 0x000fe20008410000 */
[----:B------:R-:W-:Y:S01]  /*44d0*/  PLOP3.LUT P4, PT, PT, PT, UP1, 0x80, 0x8 ;  /* 0x000000000008781c */ /* 0x000fe20003f8f018 */
[----:B------:R-:W-:Y:S01]  /*44e0*/  FMUL.FTZ R27, R27, UR10 ;  /* 0x0000000a1b1b7c20 */ /* 0x000fe20008410000 */
[----:B------:R-:W-:Y:S03]  /*44f0*/  @P6 ISETP.GE.AND P6, PT, R2, UR31, PT ;  /* 0x0000001f02006c0c */ /* 0x000fe6000bfc6270 */
[----:B------:R-:W1:Y:S01]  /*4500*/  MUFU.TANH R196, R24 ;  /* 0x0000001800c47308 */ /* 0x000e620000002400 */
[----:B------:R-:W-:Y:S01]  /*4510*/  @P0 IADD3 R0, PT, PT, R9, 0x9, RZ ;  /* 0x0000000909000810 */ /* 0x000fe20007ffe0ff */
[----:B------:R-:W-:Y:S01]  /*4520*/  FMUL.FTZ R29, R29, UR10 ;  /* 0x0000000a1d1d7c20 */ /* 0x000fe20008410000 */
[----:B------:R-:W-:Y:S01]  /*4530*/  PLOP3.LUT P2, PT, PT, PT, UP1, 0x80, 0x8 ;  /* 0x000000000008781c */ /* 0x000fe20003f4f018 */
[----:B------:R-:W-:Y:S01]  /*4540*/  FMUL.FTZ R32, R32, UR10 ;  /* 0x0000000a20207c20 */ /* 0x000fe20008410000 */
[----:B------:R-:W-:Y:S01]  /*4550*/  @P1 FSEL R4, R229, -INF , !P5 ;  /* 0xff800000e5041808 */ /* 0x000fe20006800000 */
[----:B------:R-:W-:Y:S01]  /*4560*/  FMUL.FTZ R34, R34, UR10 ;  /* 0x0000000a22227c20 */ /* 0x000fe20008410000 */
[----:B------:R-:W-:Y:S03]  /*4570*/  PLOP3.LUT P1, PT, PT, PT, UP1, 0x80, 0x8 ;  /* 0x000000000008781c */ /* 0x000fe60003f2f018 */
[----:B------:R-:W-:Y:S01]  /*4580*/  MUFU.TANH R201, R26 ;  /* 0x0000001a00c97308 */ /* 0x000fe20000002400 */
[----:B------:R-:W-:Y:S01]  /*4590*/  FMUL.FTZ R33, R33, UR10 ;  /* 0x0000000a21217c20 */ /* 0x000fe20008410000 */
[----:B------:R-:W-:Y:S01]  /*45a0*/  @P4 ISETP.GE.AND P4, PT, R0, UR31, PT ;  /* 0x0000001f00004c0c */ /* 0x000fe2000bf86270 */
[----:B------:R-:W-:Y:S01]  /*45b0*/  FMUL.FTZ R35, R35, UR10 ;  /* 0x0000000a23237c20 */ /* 0x000fe20008410000 */
[----:B------:R-:W-:Y:S01]  /*45c0*/  FMUL.FTZ R30, R30, UR10 ;  /* 0x0000000a1e1e7c20 */ /* 0x000fe20008410000 */
[----:B------:R-:W-:Y:S01]  /*45d0*/  FMUL.FTZ R31, R31, UR10 ;  /* 0x0000000a1f1f7c20 */ /* 0x000fe20008410000 */
[----:B------:R-:W-:Y:S04]  /*45e0*/  @P2 FSEL R5, R203, -INF , !P5 ;  /* 0xff800000cb052808 */ /* 0x000fe80006800000 */
[----:B------:R-:W-:Y:S01]  /*45f0*/  MUFU.TANH R41, R21 ;  /* 0x0000001500297308 */ /* 0x000fe20000002400 */
[----:B------:R-:W-:Y:S09]  /*4600*/  PLOP3.LUT P2, PT, PT, PT, UP1, 0x80, 0x8 ;  /* 0x000000000008781c */ /* 0x000ff20003f4f018 */
[----:B------:R-:W-:Y:S10]  /*4610*/  MUFU.TANH R195, R25 ;  /* 0x0000001900c37308 */ /* 0x000ff40000002400 */
[----:B------:R-:W1:Y:S10]  /*4620*/  MUFU.TANH R189, R23 ;  /* 0x0000001700bd7308 */ /* 0x000e740000002400 */
[----:B------:R-:W-:Y:S10]  /*4630*/  MUFU.TANH R191, R28 ;  /* 0x0000001c00bf7308 */ /* 0x000ff40000002400 */
[----:B------:R-:W-:Y:S10]  /*4640*/  MUFU.TANH R199, R27 ;  /* 0x0000001b00c77308 */ /* 0x000ff40000002400 */
[----:B------:R-:W1:Y:S10]  /*4650*/  MUFU.TANH R190, R29 ;  /* 0x0000001d00be7308 */ /* 0x000e740000002400 */
[----:B------:R-:W1:Y:S10]  /*4660*/  MUFU.TANH R36, R32 ;  /* 0x0000002000247308 */ /* 0x000e740000002400 */
[----:B------:R-:W-:Y:S10]  /*4670*/  MUFU.TANH R188, R34 ;  /* 0x0000002200bc7308 */ /* 0x000ff40000002400 */
[----:B------:R-:W-:Y:S10]  /*4680*/  MUFU.TANH R225, R33 ;  /* 0x0000002100e17308 */ /* 0x000ff40000002400 */
[----:B------:R-:W1:Y:S10]  /*4690*/  MUFU.TANH R187, R35 ;  /* 0x0000002300bb7308 */ /* 0x000e740000002400 */
[----:B------:R-:W1:Y:S10]  /*46a0*/  MUFU.TANH R198, R30 ;  /* 0x0000001e00c67308 */ /* 0x000e740000002400 */
[----:B------:R-:W1:Y:S01]  /*46b0*/  MUFU.TANH R197, R31 ;  /* 0x0000001f00c57308 */ /* 0x000e620000002400 */
[C---:B--2---:R-:W-:Y:S01]  /*46c0*/  FMUL.FTZ R2, R14.reuse, 1.4426950216293334961 ;  /* 0x3fb8aa3b0e027820 */ /* 0x044fe20000410000 */
[----:B------:R-:W-:Y:S01]  /*46d0*/  FSETP.NEU.FTZ.AND P0, PT, R14, -INF , PT ;  /* 0xff8000000e00780b */ /* 0x000fe20003f1d000 */
[----:B------:R-:W-:Y:S03]  /*46e0*/  IMAD.MOV.U32 R14, RZ, RZ, R193 ;  /* 0x000000ffff0e7224 */ /* 0x000fe600078e00c1 */
[----:B------:R-:W-:Y:S02]  /*46f0*/  FSEL R2, R2, RZ, P0 ;  /* 0x000000ff02027208 */ /* 0x000fe40000000000 */
[----:B------:R-:W-:Y:S02]  /*4700*/  PLOP3.LUT P0, PT, PT, PT, UP1, 0x80, 0x8 ;  /* 0x000000000008781c */ /* 0x000fe40003f0f018 */
[----:B---3--:R-:W-:Y:S01]  /*4710*/  LEA R185, R19, UR4, 0x1 ;  /* 0x0000000413b97c11 */ /* 0x008fe2000f8e08ff */
[----:B------:R-:W-:Y:S01]  /*4720*/  FFMA.FTZ R12, R10, UR9, -R2 ;  /* 0x000000090a0c7c23 */ /* 0x000fe20008010802 */
[----:B------:R-:W2:Y:S01]  /*4730*/  LDL R19, [R1+0x28] ;  /* 0x0000280001137983 */ /* 0x000ea20000100800 */
[----:B------:R-:W-:Y:S01]  /*4740*/  IMAD.MOV.U32 R10, RZ, RZ, R202 ;  /* 0x000000ffff0a7224 */ /* 0x000fe200078e00ca */
[----:B------:R-:W-:Y:S01]  /*4750*/  @P1 FSEL R10, R202, -INF , !P6 ;  /* 0xff800000ca0a1808 */ /* 0x000fe20007000000 */
[----:B------:R3:W-:Y:S01]  /*4760*/  MUFU.EX2 R248, R12 ;  /* 0x0000000c00f87308 */ /* 0x0007e20000000800 */
[----:B------:R-:W-:Y:S01]  /*4770*/  PLOP3.LUT P1, PT, PT, PT, UP1, 0x80, 0x8 ;  /* 0x000000000008781c */ /* 0x000fe20003f2f018 */
[C---:B----4-:R-:W-:Y:S01]  /*4780*/  FMUL.FTZ R0, R13.reuse, 1.4426950216293334961 ;  /* 0x3fb8aa3b0d007820 */ /* 0x050fe20000410000 */
[----:B------:R-:W-:Y:S01]  /*4790*/  FSETP.NEU.FTZ.AND P5, PT, R13, -INF , PT ;  /* 0xff8000000d00780b */ /* 0x000fe20003fbd000 */
[--C-:B------:R-:W-:Y:S01]  /*47a0*/  FFMA.FTZ R5, R5, UR9, -R2.reuse ;  /* 0x0000000905057c23 */ /* 0x100fe20008010802 */
[----:B------:R-:W-:Y:S01]  /*47b0*/  @P2 IADD3 R13, PT, PT, R9, 0x10, RZ ;  /* 0x00000010090d2810 */ /* 0x000fe20007ffe0ff */
[----:B------:R-:W-:Y:S01]  /*47c0*/  FFMA.FTZ R6, R10, UR9, -R2 ;  /* 0x000000090a067c23 */ /* 0x000fe20008010802 */
[----:B------:R-:W-:Y:S03]  /*47d0*/  FSEL R0, R0, RZ, P5 ;  /* 0x000000ff00007208 */ /* 0x000fe60002800000 */
[----:B------:R-:W-:Y:S01]  /*47e0*/  MUFU.EX2 R245, R5 ;  /* 0x0000000500f57308 */ /* 0x000fe20000000800 */
[----:B------:R-:W-:Y:S01]  /*47f0*/  PLOP3.LUT P5, PT, PT, PT, UP1, 0x80, 0x8 ;  /* 0x000000000008781c */ /* 0x000fe20003faf018 */
[----:B-1----:R-:W-:Y:S01]  /*4800*/  IMAD.MOV.U32 R10, RZ, RZ, R196 ;  /* 0x000000ffff0a7224 */ /* 0x002fe200078e00c4 */
[----:B------:R-:W-:Y:S01]  /*4810*/  PLOP3.LUT P2, PT, PT, PT, UP1, 0x80, 0x8 ;  /* 0x000000000008781c */ /* 0x000fe20003f4f018 */
[--C-:B------:R-:W-:Y:S06]  /*4820*/  FFMA.FTZ R4, R4, UR9, -R0.reuse ;  /* 0x0000000904047c23 */ /* 0x100fec0008010800 */
[----:B------:R1:W-:Y:S01]  /*4830*/  MUFU.EX2 R242, R6 ;  /* 0x0000000600f27308 */ /* 0x0003e20000000800 */
[----:B---3--:R-:W-:Y:S01]  /*4840*/  FFMA.FTZ R12, R11, UR9, -R0 ;  /* 0x000000090b0c7c23 */ /* 0x008fe20008010800 */
[----:B------:R-:W-:Y:S01]  /*4850*/  IMAD.MOV.U32 R11, RZ, RZ, R226 ;  /* 0x000000ffff0b7224 */ /* 0x000fe200078e00e2 */
[----:B------:R-:W-:Y:S07]  /*4860*/  @P0 FSEL R11, R226, -INF , !P6 ;  /* 0xff800000e20b0808 */ /* 0x000fee0007000000 */
[----:B------:R3:W-:Y:S01]  /*4870*/  MUFU.EX2 R251, R4 ;  /* 0x0000000400fb7308 */ /* 0x0007e20000000800 */
[----:B------:R-:W-:Y:S01]  /*4880*/  PLOP3.LUT P0, PT, PT, PT, UP1, 0x80, 0x8 ;  /* 0x000000000008781c */ /* 0x000fe20003f0f018 */
[----:B------:R-:W-:Y:S01]  /*4890*/  VIADD R186, R185, 0x20020 ;  /* 0x00020020b9ba7836 */ /* 0x000fe20000000000 */
[----:B------:R-:W-:Y:S07]  /*48a0*/  @P1 FSEL R16, R194, -INF , !P6 ;  /* 0xff800000c2101808 */ /* 0x000fee0007000000 */
[----:B------:R-:W-:Y:S01]  /*48b0*/  MUFU.EX2 R252, R12 ;  /* 0x0000000c00fc7308 */ /* 0x000fe20000000800 */
[----:B------:R-:W-:Y:S01]  /*48c0*/  @P5 FSEL R15, R222, -INF , !P6 ;  /* 0xff800000de0f5808 */ /* 0x000fe20007000000 */
[----:B------:R-:W-:Y:S01]  /*48d0*/  FFMA.FTZ R7, R11, UR9, -R0 ;  /* 0x000000090b077c23 */ /* 0x000fe20008010800 */
[----:B------:R-:W-:Y:S02]  /*48e0*/  PLOP3.LUT P5, PT, PT, PT, UP1, 0x80, 0x8 ;  /* 0x000000000008781c */ /* 0x000fe40003faf018 */
[----:B------:R-:W-:Y:S01]  /*48f0*/  PLOP3.LUT P1, PT, PT, PT, UP1, 0x80, 0x8 ;  /* 0x000000000008781c */ /* 0x000fe20003f2f018 */
[----:B-1----:R-:W-:Y:S01]  /*4900*/  IMAD.MOV.U32 R6, RZ, RZ, R42 ;  /* 0x000000ffff067224 */ /* 0x002fe200078e002a */
[----:B------:R-:W-:Y:S03]  /*4910*/  PLOP3.LUT P6, PT, PT, PT, UP1, 0x80, 0x8 ;  /* 0x000000000008781c */ /* 0x000fe60003fcf018 */
[----:B------:R1:W-:Y:S01]  /*4920*/  MUFU.EX2 R250, R7 ;  /* 0x0000000700fa7308 */ /* 0x0003e20000000800 */
[----:B------:R-:W-:Y:S01]  /*4930*/  MOV R5, R206 ;  /* 0x000000ce00057202 */ /* 0x000fe20000000f00 */
[----:B---3--:R-:W-:Y:S01]  /*4940*/  IMAD.MOV.U32 R4, RZ, RZ, R200 ;  /* 0x000000ffff047224 */ /* 0x008fe200078e00c8 */
[----:B------:R-:W-:Y:S01]  /*4950*/  @P0 FSEL R4, R200, -INF , !P4 ;  /* 0xff800000c8040808 */ /* 0x000fe20006000000 */
[----:B------:R-:W-:Y:S01]  /*4960*/  FFMA.FTZ R15, R15, UR9, -R8 ;  /* 0x000000090f0f7c23 */ /* 0x000fe20008010808 */
[----:B------:R-:W-:Y:S02]  /*4970*/  PLOP3.LUT P0, PT, PT, PT, UP1, 0x80, 0x8 ;  /* 0x000000000008781c */ /* 0x000fe40003f0f018 */
[----:B------:R-:W-:Y:S01]  /*4980*/  @P2 ISETP.GE.AND P2, PT, R13, UR31, PT ;  /* 0x0000001f0d002c0c */ /* 0x000fe2000bf46270 */
[----:B------:R-:W-:Y:S01]  /*4990*/  FFMA.FTZ R4, R4, UR9, -R2 ;  /* 0x0000000904047c23 */ /* 0x000fe20008010802 */
[----:B------:R-:W-:Y:S01]  /*49a0*/  @P5 FSEL R5, R206, -INF , !P4 ;  /* 0xff800000ce055808 */ /* 0x000fe20006000000 */
[----:B------:R-:W-:Y:S01]  /*49b0*/  IMAD.MOV.U32 R13, RZ, RZ, R220 ;  /* 0x000000ffff0d7224 */ /* 0x000fe200078e00dc */
[----:B------:R-:W-:Y:S01]  /*49c0*/  @P1 FSEL R14, R193, -INF , !P4 ;  /* 0xff800000c10e1808 */ /* 0x000fe20006000000 */
[----:B------:R3:W-:Y:S01]  /*49d0*/  MUFU.EX2 R240, R4 ;  /* 0x0000000400f07308 */ /* 0x0007e20000000800 */
[----:B------:R-:W-:Y:S01]  /*49e0*/  PLOP3.LUT P1, PT, PT, PT, UP1, 0x80, 0x8 ;  /* 0x000000000008781c */ /* 0x000fe20003f2f018 */
[----:B-1----:R-:W-:Y:S01]  /*49f0*/  IMAD.MOV.U32 R7, RZ, RZ, R189 ;  /* 0x000000ffff077224 */ /* 0x002fe200078e00bd */
[----:B------:R-:W-:Y:S07]  /*4a00*/  @P6 FSEL R13, R220, -INF , !P4 ;  /* 0xff800000dc0d6808 */ /* 0x000fee0006000000 */
[----:B------:R1:W-:Y:S01]  /*4a10*/  MUFU.EX2 R45, R15 ;  /* 0x0000000f002d7308 */ /* 0x0003e20000000800 */
[----:B------:R-:W-:Y:S02]  /*4a20*/  PLOP3.LUT P6, PT, PT, PT, UP1, 0x80, 0x8 ;  /* 0x000000000008781c */ /* 0x000fe40003fcf018 */
[----:B------:R-:W-:Y:S02]  /*4a30*/  @P0 IADD3 R17, PT, PT, R9, 0x11, RZ ;  /* 0x0000001109110810 */ /* 0x000fe40007ffe0ff */
[----:B------:R-:W-:Y:S02]  /*4a40*/  PLOP3.LUT P0, PT, PT, PT, UP1, 0x80, 0x8 ;  /* 0x000000000008781c */ /* 0x000fe40003f0f018 */
[----:B------:R-:W-:Y:S02]  /*4a50*/  MOV R11, R192 ;  /* 0x000000c0000b7202 */ /* 0x000fe40000000f00 */
[----:B------:R-:W-:Y:S01]  /*4a60*/  PLOP3.LUT P5, PT, PT, PT, UP1, 0x80, 0x8 ;  /* 0x000000000008781c */ /* 0x000fe20003faf018 */
[----:B---3--:R-:W-:Y:S01]  /*4a70*/  FFMA.FTZ R4, R5, UR9, -R0 ;  /* 0x0000000905047c23 */ /* 0x008fe20008010800 */
[----:B------:R-:W-:Y:S02]  /*4a80*/  F2FP.BF16.F32.PACK_AB R5, R46, R48 ;  /* 0x000000302e05723e */ /* 0x000fe400000010ff */
[----:B------:R-:W-:Y:S01]  /*4a90*/  @P1 FSEL R6, R42, -INF , !P2 ;  /* 0xff8000002a061808 */ /* 0x000fe20005000000 */
[----:B------:R3:W-:Y:S01]  /*4aa0*/  MUFU.EX2 R249, R4 ;  /* 0x0000000400f97308 */ /* 0x0007e20000000800 */
[----:B------:R-:W-:Y:S01]  /*4ab0*/  PLOP3.LUT P1, PT, PT, PT, UP1, 0x80, 0x8 ;  /* 0x000000000008781c */ /* 0x000fe20003f2f018 */
[----:B------:R4:W-:Y:S01]  /*4ac0*/  STS [R185+0x20000], R5 ;  /* 0x02000005b9007388 */ /* 0x0009e20000000800 */
[C---:B------:R-:W-:Y:S01]  /*4ad0*/  @P6 VIADD R12, R9.reuse, 0x19 ;  /* 0x00000019090c6836 */ /* 0x040fe20000000000 */
[----:B------:R-:W-:Y:S01]  /*4ae0*/  PLOP3.LUT P6, PT, PT, PT, UP1, 0x80, 0x8 ;  /* 0x000000000008781c */ /* 0x000fe20003fcf018 */
[----:B-1----:R-:W-:Y:S01]  /*4af0*/  FFMA.FTZ R15, R16, UR9, -R3 ;  /* 0x00000009100f7c23 */ /* 0x002fe20008010803 */
[----:B------:R-:W-:Y:S02]  /*4b00*/  @P0 FSEL R11, R192, -INF , !P2 ;  /* 0xff800000c00b0808 */ /* 0x000fe40005000000 */
[----:B------:R-:W-:Y:S01]  /*4b10*/  PLOP3.LUT P0, PT, PT, PT, UP1, 0x80, 0x8 ;  /* 0x000000000008781c */ /* 0x000fe20003f0f018 */
[----:B------:R-:W-:Y:S01]  /*4b20*/  @P5 VIADD R18, R9, 0x18 ;  /* 0x0000001809125836 */ /* 0x000fe20000000000 */
[----:B------:R-:W-:Y:S01]  /*4b30*/  PLOP3.LUT P4, PT, PT, PT, UP1, 0x80, 0x8 ;  /* 0x000000000008781c */ /* 0x000fe20003f8f018 */
[----:B------:R-:W-:Y:S01]  /*4b40*/  MUFU.EX2 R234, R15 ;  /* 0x0000000f00ea7308 */ /* 0x000fe20000000800 */
[----:B------:R-:W-:Y:S02]  /*4b50*/  IADD3 R9, PT, PT, R185, 0x20000, RZ ;  /* 0x00020000b9097810 */ /* 0x000fe40007ffe0ff */
[----:B---3--:R-:W-:Y:S02]  /*4b60*/  F2FP.BF16.F32.PACK_AB R4, R37, R38 ;  /* 0x000000262504723e */ /* 0x008fe400000010ff */
[----:B------:R-:W-:Y:S01]  /*4b70*/  @P1 FSEL R10, R196, -INF , !P2 ;  /* 0xff800000c40a1808 */ /* 0x000fe20005000000 */
[----:B------:R-:W-:Y:S01]  /*4b80*/  @P3 VIADD R186, R9, 0xffffffe0 ;  /* 0xffffffe009ba3836 */ /* 0x000fe20000000000 */
[----:B------:R-:W-:Y:S01]  /*4b90*/  PLOP3.LUT P1, PT, PT, PT, UP1, 0x80, 0x8 ;  /* 0x000000000008781c */ /* 0x000fe20003f2f018 */
[----:B------:R1:W-:Y:S01]  /*4ba0*/  STS [R185+0x20400], R4 ;  /* 0x02040004b9007388 */ /* 0x0003e20000000800 */
[----:B------:R-:W-:Y:S01]  /*4bb0*/  @P6 ISETP.GE.AND P6, PT, R12, UR31, PT ;  /* 0x0000001f0c006c0c */ /* 0x000fe2000bfc6270 */
[----:B------:R-:W-:Y:S01]  /*4bc0*/  IMAD.MOV.U32 R9, RZ, RZ, R41 ;  /* 0x000000ffff097224 */ /* 0x000fe200078e0029 */
[----:B------:R-:W-:Y:S01]  /*4bd0*/  MOV R12, R201 ;  /* 0x000000c9000c7202 */ /* 0x000fe20000000f00 */
[----:B------:R-:W-:Y:S01]  /*4be0*/  FFMA.FTZ R10, R10, UR9, -R2 ;  /* 0x000000090a0a7c23 */ /* 0x000fe20008010802 */
[----:B------:R-:W-:Y:S02]  /*4bf0*/  @P0 FSEL R12, R201, -INF , !P2 ;  /* 0xff800000c90c0808 */ /* 0x000fe40005000000 */
[----:B------:R-:W-:Y:S01]  /*4c00*/  PLOP3.LUT P2, PT, PT, PT, UP1, 0x80, 0x8 ;  /* 0x000000000008781c */ /* 0x000fe20003f4f018 */
[--C-:B----4-:R-:W-:Y:S01]  /*4c10*/  FFMA.FTZ R5, R13, UR9, -R8.reuse ;  /* 0x000000090d057c23 */ /* 0x110fe20008010808 */
[----:B------:R-:W-:Y:S01]  /*4c20*/  @P4 ISETP.GE.AND P4, PT, R17, UR31, PT ;  /* 0x0000001f11004c0c */ /* 0x000fe2000bf86270 */
[----:B------:R-:W-:Y:S01]  /*4c30*/  FFMA.FTZ R13, R14, UR9, -R3 ;  /* 0x000000090e0d7c23 */ /* 0x000fe20008010803 */
[----:B------:R-:W-:Y:S01]  /*4c40*/  PLOP3.LUT P5, PT, PT, PT, UP1, 0x80, 0x8 ;  /* 0x000000000008781c */ /* 0x000fe20003faf018 */
[----:B------:R3:W-:Y:S01]  /*4c50*/  MUFU.EX2 R44, R5 ;  /* 0x00000005002c7308 */ /* 0x0007e20000000800 */
[----:B------:R-:W-:Y:S01]  /*4c60*/  PLOP3.LUT P0, PT, PT, PT, UP1, 0x80, 0x8 ;  /* 0x000000000008781c */ /* 0x000fe20003f0f018 */
[----:B------:R-:W-:Y:S01]  /*4c70*/  FFMA.FTZ R14, R6, UR9, -R8 ;  /* 0x00000009060e7c23 */ /* 0x000fe20008010808 */
[----:B------:R-:W-:Y:S07]  /*4c80*/  @P1 FSEL R9, R41, -INF , !P4 ;  /* 0xff80000029091808 */ /* 0x000fee0006000000 */
[----:B------:R4:W4:Y:S01]  /*4c90*/  MUFU.EX2 R233, R13 ;  /* 0x0000000d00e97308 */ /* 0x0009220000000800 */
[----:B------:R-:W-:Y:S01]  /*4ca0*/  PLOP3.LUT P1, PT, PT, PT, UP1, 0x80, 0x8 ;  /* 0x000000000008781c */ /* 0x000fe20003f2f018 */
[----:B------:R-:W-:Y:S08]  /*4cb0*/  IMAD.MOV.U32 R6, RZ, RZ, R190 ;  /* 0x000000ffff067224 */ /* 0x000ff000078e00be */
[----:B------:R4:W-:Y:S01]  /*4cc0*/  MUFU.EX2 R184, R14 ;  /* 0x0000000e00b87308 */ /* 0x0009e20000000800 */
[----:B------:R-:W-:Y:S01]  /*4cd0*/  FFMA.FTZ R9, R9, UR9, -R8 ;  /* 0x0000000909097c23 */ /* 0x000fe20008010808 */
[----:B------:R-:W-:Y:S08]  /*4ce0*/  @P5 ISETP.GE.AND P5, PT, R18, UR31, PT ;  /* 0x0000001f12005c0c */ /* 0x000ff0000bfa6270 */
[----:B------:R-:W-:Y:S01]  /*4cf0*/  MUFU.EX2 R43, R9 ;  /* 0x00000009002b7308 */ /* 0x000fe20000000800 */
[----:B-1----:R-:W-:Y:S01]  /*4d00*/  MOV R4, R195 ;  /* 0x000000c300047202 */ /* 0x002fe20000000f00 */
[----:B---3--:R-:W-:Y:S01]  /*4d10*/  IMAD.MOV.U32 R5, RZ, RZ, R191 ;  /* 0x000000ffff057224 */ /* 0x008fe200078e00bf */
[----:B------:R-:W-:Y:S07]  /*4d20*/  @P2 FSEL R4, R195, -INF , !P4 ;  /* 0xff800000c3042808 */ /* 0x000fee0006000000 */
[----:B------:R1:W-:Y:S01]  /*4d30*/  MUFU.EX2 R238, R10 ;  /* 0x0000000a00ee7308 */ /* 0x0003e20000000800 */
[----:B------:R-:W-:Y:S01]  /*4d40*/  PLOP3.LUT P2, PT, PT, PT, UP1, 0x80, 0x8 ;  /* 0x000000000008781c */ /* 0x000fe20003f4f018 */
[--C-:B----4-:R-:W-:Y:S01]  /*4d50*/  FFMA.FTZ R13, R11, UR9, -R3.reuse ;  /* 0x000000090b0d7c23 */ /* 0x110fe20008010803 */
[----:B------:R-:W-:Y:S01]  /*4d60*/  @P0 FSEL R7, R189, -INF , !P4 ;  /* 0xff800000bd070808 */ /* 0x000fe20006000000 */
[--C-:B------:R-:W-:Y:S01]  /*4d70*/  FFMA.FTZ R11, R4, UR9, -R2.reuse ;  /* 0x00000009040b7c23 */ /* 0x100fe20008010802 */
[----:B------:R-:W-:Y:S05]  /*4d80*/  PLOP3.LUT P0, PT, PT, PT, UP1, 0x80, 0x8 ;  /* 0x000000000008781c */ /* 0x000fea0003f0f018 */
[----:B------:R-:W-:Y:S01]  /*4d90*/  MUFU.EX2 R231, R13 ;  /* 0x0000000d00e77308 */ /* 0x000fe20000000800 */
[----:B------:R-:W-:Y:S02]  /*4da0*/  @P1 FSEL R5, R191, -INF , !P5 ;  /* 0xff800000bf051808 */ /* 0x000fe40006800000 */
[----:B------:R-:W-:Y:S07]  /*4db0*/  MOV R4, R199 ;  /* 0x000000c700047202 */ /* 0x000fee0000000f00 */
[----:B------:R-:W-:Y:S01]  /*4dc0*/  MUFU.EX2 R237, R11 ;  /* 0x0000000b00ed7308 */ /* 0x000fe20000000800 */
[----:B------:R-:W-:Y:S01]  /*4dd0*/  PLOP3.LUT P1, PT, PT, PT, UP1, 0x80, 0x8 ;  /* 0x000000000008781c */ /* 0x000fe20003f2f018 */
[----:B------:R-:W-:Y:S01]  /*4de0*/  FFMA.FTZ R14, R5, UR9, -R2 ;  /* 0x00000009050e7c23 */ /* 0x000fe20008010802 */
[--C-:B------:R-:W-:Y:S01]  /*4df0*/  FFMA.FTZ R5, R7, UR9, -R3.reuse ;  /* 0x0000000907057c23 */ /* 0x100fe20008010803 */
[----:B------:R-:W-:Y:S01]  /*4e00*/  @P2 FSEL R4, R199, -INF , !P4 ;  /* 0xff800000c7042808 */ /* 0x000fe20006000000 */
[--C-:B-1----:R-:W-:Y:S01]  /*4e10*/  FFMA.FTZ R10, R12, UR9, -R0.reuse ;  /* 0x000000090c0a7c23 */ /* 0x102fe20008010800 */
[----:B------:R-:W-:Y:S04]  /*4e20*/  PLOP3.LUT P4, PT, PT, PT, UP1, 0x80, 0x8 ;  /* 0x000000000008781c */ /* 0x000fe80003f8f018 */
[----:B------:R1:W3:Y:S01]  /*4e30*/  MUFU.EX2 R232, R5 ;  /* 0x0000000500e87308 */ /* 0x0002e20000000800 */
[----:B------:R-:W-:Y:S01]  /*4e40*/  @P0 FSEL R6, R190, -INF , !P6 ;  /* 0xff800000be060808 */ /* 0x000fe20007000000 */
[----:B------:R-:W-:Y:S01]  /*4e50*/  FFMA.FTZ R9, R4, UR9, -R0 ;  /* 0x0000000904097c23 */ /* 0x000fe20008010800 */
[----:B------:R-:W-:Y:S07]  /*4e60*/  PLOP3.LUT P2, PT, PT, PT, UP1, 0x80, 0x8 ;  /* 0x000000000008781c */ /* 0x000fee0003f4f018 */
[----:B------:R4:W-:Y:S01]  /*4e70*/  MUFU.EX2 R243, R10 ;  /* 0x0000000a00f37308 */ /* 0x0009e20000000800 */
[----:B------:R-:W-:Y:S01]  /*4e80*/  PLOP3.LUT P0, PT, PT, PT, UP1, 0x80, 0x8 ;  /* 0x000000000008781c */ /* 0x000fe20003f0f018 */
[----:B------:R-:W-:Y:S02]  /*4e90*/  IMAD.MOV.U32 R7, RZ, RZ, R36 ;  /* 0x000000ffff077224 */ /* 0x000fe400078e0024 */
[----:B------:R-:W-:Y:S06]  /*4ea0*/  FFMA.FTZ R2, R6, UR9, -R2 ;  /* 0x0000000906027c23 */ /* 0x000fec0008010802 */
[----:B------:R3:W-:Y:S01]  /*4eb0*/  MUFU.EX2 R244, R9 ;  /* 0x0000000900f47308 */ /* 0x0007e20000000800 */
[----:B------:R-:W-:Y:S02]  /*4ec0*/  @P1 FSEL R7, R36, -INF , !P5 ;  /* 0xff80000024071808 */ /* 0x000fe40006800000 */
[----:B------:R-:W-:Y:S07]  /*4ed0*/  MOV R6, R187 ;  /* 0x000000bb00067202 */ /* 0x000fee0000000f00 */
[----:B------:R3:W-:Y:S01]  /*4ee0*/  MUFU.EX2 R235, R2 ;  /* 0x0000000200eb7308 */ /* 0x0007e20000000800 */
[----:B------:R-:W-:Y:S01]  /*4ef0*/  MOV R4, R225 ;  /* 0x000000e100047202 */ /* 0x000fe20000000f00 */
[----:B-1----:R-:W-:Y:S01]  /*4f00*/  IMAD.MOV.U32 R5, RZ, RZ, R188 ;  /* 0x000000ffff057224 */ /* 0x002fe200078e00bc */
[----:B------:R-:W-:Y:S07]  /*4f10*/  @P4 FSEL R5, R188, -INF , !P5 ;  /* 0xff800000bc054808 */ /* 0x000fee0006800000 */
[----:B------:R-:W-:Y:S01]  /*4f20*/  MUFU.EX2 R236, R14 ;  /* 0x0000000e00ec7308 */ /* 0x000fe20000000800 */
[----:B------:R-:W-:Y:S02]  /*4f30*/  @P2 FSEL R6, R187, -INF , !P6 ;  /* 0xff800000bb062808 */ /* 0x000fe40007000000 */
[----:B------:R-:W-:Y:S01]  /*4f40*/  @P0 FSEL R4, R225, -INF , !P6 ;  /* 0xff800000e1040808 */ /* 0x000fe20007000000 */
[--C-:B----4-:R-:W-:Y:S01]  /*4f50*/  FFMA.FTZ R10, R5, UR9, -R3.reuse ;  /* 0x00000009050a7c23 */ /* 0x110fe20008010803 */
[----:B------:R-:W-:Y:S01]  /*4f60*/  F2FP.BF16.F32.PACK_AB R5, R233, R234 ;  /* 0x000000eae905723e */ /* 0x000fe200000010ff */
[--C-:B---3--:R-:W-:Y:S01]  /*4f70*/  FFMA.FTZ R9, R7, UR9, -R8.reuse ;  /* 0x0000000907097c23 */ /* 0x108fe20008010808 */
[----:B------:R-:W-:Y:S01]  /*4f80*/  FFMA.FTZ R3, R6, UR9, -R3 ;  /* 0x0000000906037c23 */ /* 0x000fe20008010803 */
[----:B------:R-:W-:Y:S01]  /*4f90*/  FFMA.FTZ R8, R4, UR9, -R8 ;  /* 0x0000000904087c23 */ /* 0x000fe20008010808 */
[----:B------:R-:W-:Y:S01]  /*4fa0*/  IMAD.IADD R4, R185, 0x1, R20 ;  /* 0x00000001b9047824 */ /* 0x000fe200078e0214 */
[----:B------:R-:W-:Y:S01]  /*4fb0*/  F2FP.BF16.F32.PACK_AB R6, R44, R45 ;  /* 0x0000002d2c06723e */ /* 0x000fe200000010ff */
[----:B------:R1:W-:Y:S01]  /*4fc0*/  MUFU.EX2 R227, R3 ;  /* 0x0000000300e37308 */ /* 0x0003e20000000800 */
[----:B------:R-:W-:Y:S01]  /*4fd0*/  PLOP3.LUT P1, PT, PT, PT, UP1, 0x80, 0x8 ;  /* 0x000000000008781c */ /* 0x000fe20003f2f018 */
[----:B------:R-:W-:Y:S01]  /*4fe0*/  IMAD.MOV.U32 R7, RZ, RZ, R198 ;  /* 0x000000ffff077224 */ /* 0x000fe200078e00c6 */
[----:B------:R3:W-:Y:S07]  /*4ff0*/  STS [R4+0x20400], R5 ;  /* 0x0204000504007388 */ /* 0x0007ee0000000800 */
[----:B------:R4:W-:Y:S01]  /*5000*/  MUFU.EX2 R40, R9 ;  /* 0x0000000900287308 */ /* 0x0009e20000000800 */
[----:B------:R-:W-:Y:S01]  /*5010*/  PLOP3.LUT P0, PT, PT, PT, UP1, 0x80, 0x8 ;  /* 0x000000000008781c */ /* 0x000fe20003f0f018 */
[----:B------:R3:W-:Y:S01]  /*5020*/  STS [R4+0x20000], R6 ;  /* 0x0200000604007388 */ /* 0x0007e20000000800 */
[----:B------:R-:W-:Y:S07]  /*5030*/  F2FP.BF16.F32.PACK_AB R2, R249, R250 ;  /* 0x000000faf902723e */ /* 0x000fee00000010ff */
[----:B------:R-:W2:Y:S10]  /*5040*/  MUFU.EX2 R39, R8 ;  /* 0x0000000800277308 */ /* 0x000eb40000000800 */
[----:B------:R-:W2:Y:S01]  /*5050*/  MUFU.EX2 R228, R10 ;  /* 0x0000000a00e47308 */ /* 0x000ea20000000800 */
[----:B-1----:R-:W-:Y:S02]  /*5060*/  F2FP.BF16.F32.PACK_AB R3, R240, R242 ;  /* 0x000000f2f003723e */ /* 0x002fe400000010ff */
[----:B------:R-:W-:Y:S02]  /*5070*/  @P1 FSEL R7, R198, -INF , !P5 ;  /* 0xff800000c6071808 */ /* 0x000fe40006800000 */
[----:B----4-:R-:W-:Y:S02]  /*5080*/  MOV R9, R197 ;  /* 0x000000c500097202 */ /* 0x010fe40000000f00 */
[----:B------:R-:W-:Y:S01]  /*5090*/  @P0 FSEL R9, R197, -INF , !P6 ;  /* 0xff800000c5090808 */ /* 0x000fe20007000000 */
[--C-:B------:R-:W-:Y:S04]  /*50a0*/  FFMA.FTZ R7, R7, UR9, -R0.reuse ;  /* 0x0000000907077c23 */ /* 0x100fe80008010800 */
[----:B------:R-:W-:Y:S01]  /*50b0*/  FFMA.FTZ R0, R9, UR9, -R0 ;  /* 0x0000000909007c23 */ /* 0x000fe20008010800 */
[----:B------:R-:W-:Y:S01]  /*50c0*/  MUFU.EX2 R241, R7 ;  /* 0x0000000700f17308 */ /* 0x000fe20000000800 */
[----:B---3--:R-:W-:Y:S09]  /*50d0*/  F2FP.BF16.F32.PACK_AB R5, R251, R252 ;  /* 0x000000fcfb05723e */ /* 0x008ff200000010ff */
[----:B------:R1:W3:Y:S01]  /*50e0*/  MUFU.EX2 R239, R0 ;  /* 0x0000000000ef7308 */ /* 0x0002e20000000800 */
[----:B------:R-:W-:Y:S01]  /*50f0*/  F2FP.BF16.F32.PACK_AB R6, R245, R248 ;  /* 0x000000f8f506723e */ /* 0x000fe200000010ff */
[----:B------:R4:W-:Y:S04]  /*5100*/  STS [R185+0x21400], R5 ;  /* 0x02140005b9007388 */ /* 0x0009e80000000800 */
[----:B------:R2:W-:Y:S04]  /*5110*/  STS [R185+0x21000], R6 ;  /* 0x02100006b9007388 */ /* 0x0005e80000000800 */
[----:B------:R3:W-:Y:S01]  /*5120*/  STS [R4+0x21000], R3 ;  /* 0x0210000304007388 */ /* 0x0007e20000000800 */
[----:B-1----:R-:W-:Y:S03]  /*5130*/  IADD3 R0, PT, PT, R20, R186, RZ ;  /* 0x000000ba14007210 */ /* 0x002fe60007ffe0ff */
[----:B------:R1:W-:Y:S01]  /*5140*/  STS [R4+0x21400], R2 ;  /* 0x0214000204007388 */ /* 0x0003e20000000800 */
[----:B----4-:R-:W-:Y:S02]  /*5150*/  F2FP.BF16.F32.PACK_AB R5, R232, R231 ;  /* 0x000000e7e805723e */ /* 0x010fe400000010ff */
[----:B--2---:R-:W-:Y:S03]  /*5160*/  F2FP.BF16.F32.PACK_AB R6, R43, R184 ;  /* 0x000000b82b06723e */ /* 0x004fe600000010ff */
[----:B------:R-:W-:Y:S01]  /*5170*/  STS [R186+0x400], R5 ;  /* 0x00040005ba007388 */ /* 0x000fe20000000800 */
[----:B---3--:R-:W-:Y:S03]  /*5180*/  F2FP.BF16.F32.PACK_AB R3, R39, R40 ;  /* 0x000000282703723e */ /* 0x008fe600000010ff */
[----:B------:R-:W-:Y:S01]  /*5190*/  STS [R186], R6 ;  /* 0x00000006ba007388 */ /* 0x000fe20000000800 */
[----:B-1----:R-:W-:Y:S03]  /*51a0*/  F2FP.BF16.F32.PACK_AB R2, R227, R228 ;  /* 0x000000e4e302723e */ /* 0x002fe600000010ff */
[----:B------:R1:W-:Y:S01]  /*51b0*/  STS [R0], R3 ;  /* 0x0000000300007388 */ /* 0x0003e20000000800 */
[----:B------:R-:W-:Y:S03]  /*51c0*/  F2FP.BF16.F32.PACK_AB R4, R237, R238 ;  /* 0x000000eeed04723e */ /* 0x000fe600000010ff */
[----:B------:R2:W-:Y:S04]  /*51d0*/  STS [R0+0x400], R2 ;  /* 0x0004000200007388 */ /* 0x0005e80000000800 */
[----:B------:R3:W-:Y:S01]  /*51e0*/  STS [R186+0x1000], R4 ;  /* 0x00100004ba007388 */ /* 0x0007e20000000800 */
[----:B-1----:R-:W-:Y:S02]  /*51f0*/  F2FP.BF16.F32.PACK_AB R3, R235, R236 ;  /* 0x000000eceb03723e */ /* 0x002fe400000010ff */
[----:B--2---:R-:W-:Y:S02]  /*5200*/  F2FP.BF16.F32.PACK_AB R2, R239, R241 ;  /* 0x000000f1ef02723e */ /* 0x004fe400000010ff */
[----:B---3--:R-:W-:Y:S05]  /*5210*/  F2FP.BF16.F32.PACK_AB R4, R244, R243 ;  /* 0x000000f3f404723e */ /* 0x008fea00000010ff */
[----:B------:R-:W-:Y:S04]  /*5220*/  STS [R186+0x1400], R4 ;  /* 0x00140004ba007388 */ /* 0x000fe80000000800 */
[----:B------:R1:W-:Y:S04]  /*5230*/  STS [R0+0x1000], R3 ;  /* 0x0010000300007388 */ /* 0x0003e80000000800 */
[----:B------:R2:W-:Y:S04]  /*5240*/  STS [R0+0x1400], R2 ;  /* 0x0014000200007388 */ /* 0x0005e80000000800 */
[----:B------:R-:W-:Y:S08]  /*5250*/  LDSM.16.M88.4 R32, [R205+0x8000] ;  /* 0x00800000cd20783b */ /* 0x000ff00000000200 */
[----:B------:R-:W-:Y:S01]  /*5260*/  LDSM.16.M88.4 R28, [R205+0x9000] ;  /* 0x00900000cd1c783b */ /* 0x000fe20000000200 */
[C---:B-1----:R-:W-:Y:S02]  /*5270*/  IMAD.IADD R3, R205.reuse, 0x1, R213 ;  /* 0x00000001cd037824 */ /* 0x042fe400078e02d5 */
[----:B--2---:R-:W-:Y:S05]  /*5280*/  IMAD.IADD R0, R205, 0x1, R214 ;  /* 0x00000001cd007824 */ /* 0x004fea00078e02d6 */
[----:B------:R-:W-:Y:S01]  /*5290*/  LDSM.16.M88.4 R168, [R3+0x8000] ;  /* 0x0080000003a8783b */ /* 0x000fe20000000200 */
[----:B------:R-:W-:Y:S02]  /*52a0*/  LEA R208, R19, UR4, 0x1 ;  /* 0x0000000413d07c11 */ /* 0x000fe4000f8e08ff */
[C---:B------:R-:W-:Y:S02]  /*52b0*/  IADD3 R2, PT, PT, R213.reuse, R0, RZ ;  /* 0x00000000d5027210 */ /* 0x040fe40007ffe0ff */
[C---:B------:R-:W-:Y:S03]  /*52c0*/  IADD3 R181, PT, PT, R208.reuse, R213, RZ ;  /* 0x000000d5d0b57210 */ /* 0x040fe60007ffe0ff */
[----:B------:R-:W1:Y:S01]  /*52d0*/  LDSM.16.M88.4 R16, [R208+0x14000] ;  /* 0x01400000d010783b */ /* 0x000e620000000200 */
[----:B------:R-:W-:Y:S07]  /*52e0*/  IADD3 R180, PT, PT, R208, R214, RZ ;  /* 0x000000d6d0b47210 */ /* 0x000fee0007ffe0ff */
[----:B------:R-:W2:Y:S08]  /*52f0*/  LDSM.16.M88.4 R164, [R208+0x14800] ;  /* 0x01480000d0a4783b */ /* 0x000eb00000000200 */
[----:B------:R-:W3:Y:S08]  /*5300*/  LDSM.16.M88.4 R172, [R181+0x14000] ;  /* 0x01400000b5ac783b */ /* 0x000ef00000000200 */
[----:B------:R-:W4:Y:S01]  /*5310*/  LDSM.16.M88.4 R176, [R3+0x9000] ;  /* 0x0090000003b0783b */ /* 0x000f220000000200 */
        /* <DEDUP_REMOVED lines=8> */
[----:B------:R-:W1:Y:S07]  /*53a0*/  LDSM.16.M88.4 R164, [R181+0x14800] ;  /* 0x01480000b5a4783b */ /* 0x000e6e0000000200 */
[-C--:B---3--:R-:W-:Y:S08]  /*53b0*/  HMMA.16816.F32.BF16 R4, R168, R172.reuse, R4 ;  /* 0x000000aca804723c */ /* 0x088ff00000041804 */
[C---:B----4-:R-:W-:Y:S08]  /*53c0*/  HMMA.16816.F32.BF16 R8, R176.reuse, R172, R8 ;  /* 0x000000acb008723c */ /* 0x050ff00000041808 */
        /* <DEDUP_REMOVED lines=11> */
[C---:B--2---:R-:W-:Y:S04]  /*5480*/  HMMA.16816.F32.BF16 R8, R164.reuse, R176, R8 ;  /* 0x000000b0a408723c */ /* 0x044fe80000041808 */
[----:B------:R-:W-:Y:S02]  /*5490*/  IMAD.MOV.U32 R177, RZ, RZ, R183 ;  /* 0x000000ffffb17224 */ /* 0x000fe400078e00b7 */
[----:B------:R-:W-:Y:S02]  /*54a0*/  IMAD.IADD R176, R213, 0x1, R180 ;  /* 0x00000001d5b07824 */ /* 0x000fe400078e02b4 */
[-C--:B------:R-:W-:Y:S08]  /*54b0*/  HMMA.16816.F32.BF16 R12, R164, R178.reuse, R12 ;  /* 0x000000b2a40c723c */ /* 0x080ff0000004180c */
[C---:B------:R-:W-:Y:S01]  /*54c0*/  HMMA.16816.F32.BF16 R16, R172.reuse, R178, R16 ;  /* 0x000000b2ac10723c */ /* 0x040fe20000041810 */
[----:B------:R-:W-:Y:S01]  /*54d0*/  MOV R178, UR16 ;  /* 0x0000001000b27c02 */ /* 0x000fe20008000f00 */
[----:B------:R-:W-:Y:S03]  /*54e0*/  IMAD.U32 R179, RZ, RZ, UR17 ;  /* 0x00000011ffb37e24 */ /* 0x000fe6000f8e00ff */
[C---:B------:R-:W-:Y:S03]  /*54f0*/  LEA R178, P0, R182.reuse, R178, 0x2 ;  /* 0x000000b2b6b27211 */ /* 0x040fe600078010ff */
[-C--:B---3--:R-:W-:Y:S03]  /*5500*/  HMMA.16816.F32.BF16 R20, R172, R168.reuse, R20 ;  /* 0x000000a8ac14723c */ /* 0x088fe60000041814 */
[----:B------:R-:W-:Y:S05]  /*5510*/  LEA.HI.X R179, R182, R179, RZ, 0x2, P0 ;  /* 0x000000b3b6b37211 */ /* 0x000fea00000f14ff */
[C---:B------:R-:W-:Y:S01]  /*5520*/  HMMA.16816.F32.BF16 R24, R164.reuse, R168, R24 ;  /* 0x000000a8a418723c */ /* 0x040fe20000041818 */
[----:B------:R-:W2:Y:S04]  /*5530*/  LDG.E R183, desc[UR32][R178.64] ;  /* 0x00000020b2b77981 */ /* 0x000ea8000c1e1900 */
[----:B------:R-:W3:Y:S03]  /*5540*/  LDG.E R182, desc[UR32][R178.64+0x20] ;  /* 0x00002020b2b67981 */ /* 0x000ee6000c1e1900 */
        /* <DEDUP_REMOVED lines=28> */
[----:B------:R4:W2:Y:S08]  /*5710*/  LDSM.16.M88.4 R172, [R3+0xb000] ;  /* 0x00b0000003ac783b */ /* 0x0008b00000000200 */
[----:B----4-:R-:W5:Y:S01]  /*5720*/  LDG.E R3, desc[UR32][R178.64+0xa0] ;  /* 0x0000a020b2037981 */ /* 0x010f62000c1e1900 */
[-C--:B-1----:R-:W-:Y:S08]  /*5730*/  HMMA.16816.F32.BF16 R4, R168, R164.reuse, R4 ;  /* 0x000000a4a804723c */ /* 0x082ff00000041804 */
[C---:B--2---:R-:W-:Y:S08]  /*5740*/  HMMA.16816.F32.BF16 R8, R172.reuse, R164, R8 ;  /* 0x000000a4ac08723c */ /* 0x044ff00000041808 */
[-C--:B------:R-:W-:Y:S08]  /*5750*/  HMMA.16816.F32.BF16 R12, R172, R166.reuse, R12 ;  /* 0x000000a6ac0c723c */ /* 0x080ff0000004180c */
[C---:B------:R-:W-:Y:S01]  /*5760*/  HMMA.16816.F32.BF16 R16, R168.reuse, R166, R16 ;  /* 0x000000a6a810723c */ /* 0x040fe20000041810 */
[----:B------:R1:W2:Y:S08]  /*5770*/  LDSM.16.M88.4 R164, [R181+0x18800] ;  /* 0x01880000b5a4783b */ /* 0x0002b00000000200 */
[----:B-1----:R1:W5:Y:S01]  /*5780*/  LDG.E R181, desc[UR32][R178.64+0x80] ;  /* 0x00008020b2b57981 */ /* 0x002362000c1e1900 */
[-C--:B--2---:R-:W-:Y:S08]  /*5790*/  HMMA.16816.F32.BF16 R20, R168, R164.reuse, R20 ;  /* 0x000000a4a814723c */ /* 0x084ff00000041814 */
[C---:B------:R-:W-:Y:S08]  /*57a0*/  HMMA.16816.F32.BF16 R24, R172.reuse, R164, R24 ;  /* 0x000000a4ac18723c */ /* 0x040ff00000041818 */
[-C--:B------:R-:W-:Y:S01]  /*57b0*/  HMMA.16816.F32.BF16 R28, R172, R166.reuse, R28 ;  /* 0x000000a6ac1c723c */ /* 0x080fe2000004181c */
[----:B------:R-:W-:Y:S07]  /*57c0*/  LDSM.16.M88.4 R172, [R0+0xa000] ;  /* 0x00a0000000ac783b */ /* 0x000fee0000000200 */
[----:B------:R-:W-:Y:S01]  /*57d0*/  HMMA.16816.F32.BF16 R32, R168, R166, R32 ;  /* 0x000000a6a820723c */ /* 0x000fe20000041820 */
[----:B------:R-:W2:Y:S08]  /*57e0*/  LDSM.16.M88.4 R164, [R180+0x18000] ;  /* 0x01800000b4a4783b */ /* 0x000eb00000000200 */
[----:B------:R4:W3:Y:S02]  /*57f0*/  LDSM.16.M88.4 R168, [R0+0xb000] ;  /* 0x00b0000000a8783b */ /* 0x0008e40000000200 */
[----:B----4-:R-:W-:Y:S04]  /*5800*/  LOP3.LUT R0, R221, 0x4, RZ, 0xc0, !PT ;  /* 0x00000004dd007812 */ /* 0x010fe800078ec0ff */
[----:B------:R-:W-:Y:S01]  /*5810*/  ISETP.NE.AND P4, PT, R0, RZ, PT ;  /* 0x000000ff0000720c */ /* 0x000fe20003f85270 */
[-C--:B--2---:R-:W-:Y:S08]  /*5820*/  HMMA.16816.F32.BF16 R4, R172, R164.reuse, R4 ;  /* 0x000000a4ac04723c */ /* 0x084ff00000041804 */
[C---:B---3--:R-:W-:Y:S08]  /*5830*/  HMMA.16816.F32.BF16 R8, R168.reuse, R164, R8 ;  /* 0x000000a4a808723c */ /* 0x048ff00000041808 */
[-C--:B------:R-:W-:Y:S08]  /*5840*/  HMMA.16816.F32.BF16 R12, R168, R166.reuse, R12 ;  /* 0x000000a6a80c723c */ /* 0x080ff0000004180c */
[C---:B------:R-:W-:Y:S01]  /*5850*/  HMMA.16816.F32.BF16 R16, R172.reuse, R166, R16 ;  /* 0x000000a6ac10723c */ /* 0x040fe20000041810 */
[----:B------:R2:W3:Y:S03]  /*5860*/  LDSM.16.M88.4 R164, [R180+0x18800] ;  /* 0x01880000b4a4783b */ /* 0x0004e60000000200 */
[----:B--2---:R-:W-:Y:S05]  /*5870*/  MOV R180, R177 ;  /* 0x000000b100b47202 */ /* 0x004fea0000000f00 */
[----:B------:R-:W-:Y:S01]  /*5880*/  FFMA.FTZ R0, -R180, R180, 1 ;  /* 0x3f800000b4007423 */ /* 0x000fe200000101b4 */
[-C--:B---3--:R-:W-:Y:S08]  /*5890*/  HMMA.16816.F32.BF16 R20, R172, R164.reuse, R20 ;  /* 0x000000a4ac14723c */ /* 0x088ff00000041814 */
[C---:B------:R-:W-:Y:S08]  /*58a0*/  HMMA.16816.F32.BF16 R24, R168.reuse, R164, R24 ;  /* 0x000000a4a818723c */ /* 0x040ff00000041818 */
[-C--:B------:R-:W-:Y:S01]  /*58b0*/  HMMA.16816.F32.BF16 R28, R168, R166.reuse, R28 ;  /* 0x000000a6a81c723c */ /* 0x080fe2000004181c */
[----:B------:R-:W-:Y:S07]  /*58c0*/  LDSM.16.M88.4 R168, [R176+0x18000] ;  /* 0x01800000b0a8783b */ /* 0x000fee0000000200 */
[----:B------:R-:W-:Y:S01]  /*58d0*/  HMMA.16816.F32.BF16 R32, R172, R166, R32 ;  /* 0x000000a6ac20723c */ /* 0x000fe20000041820 */
[----:B------:R-:W2:Y:S08]  /*58e0*/  LDSM.16.M88.4 R164, [R2+0xa000] ;  /* 0x00a0000002a4783b */ /* 0x000eb00000000200 */
[----:B------:R3:W4:Y:S08]  /*58f0*/  LDSM.16.M88.4 R172, [R2+0xb000] ;  /* 0x00b0000002ac783b */ /* 0x0007300000000200 */
[----:B-1----:R-:W1:Y:S01]  /*5900*/  LDSM.16.M88.4 R176, [R176+0x18800] ;  /* 0x01880000b0b0783b */ /* 0x002e620000000200 */
[----:B---3--:R-:W-:Y:S01]  /*5910*/  FFMA.FTZ R2, -R47, R47, 1 ;  /* 0x3f8000002f027423 */ /* 0x008fe2000001012f */
[-C--:B--2---:R-:W-:Y:S08]  /*5920*/  HMMA.16816.F32.BF16 R4, R164, R168.reuse, R4 ;  /* 0x000000a8a404723c */ /* 0x084ff00000041804 */
[C---:B----4-:R-:W-:Y:S08]  /*5930*/  HMMA.16816.F32.BF16 R8, R172.reuse, R168, R8 ;  /* 0x000000a8ac08723c */ /* 0x050ff00000041808 */
[-C--:B------:R-:W-:Y:S03]  /*5940*/  HMMA.16816.F32.BF16 R12, R172, R170.reuse, R12 ;  /* 0x000000aaac0c723c */ /* 0x080fe6000004180c */
[C---:B------:R-:W-:Y:S01]  /*5950*/  FADD.FTZ R4, -R183.reuse, R4 ;  /* 0x00000004b7047221 */ /* 0x040fe20000010100 */
[C---:B------:R-:W-:Y:S01]  /*5960*/  FADD.FTZ R6, -R182.reuse, R6 ;  /* 0x00000006b6067221 */ /* 0x040fe20000010100 */
[----:B------:R-:W-:Y:S02]  /*5970*/  FADD.FTZ R7, -R182, R7 ;  /* 0x00000007b6077221 */ /* 0x000fe40000010100 */
[----:B------:R-:W-:Y:S01]  /*5980*/  FMUL.FTZ R168, R48, R4 ;  /* 0x0000000430a87220 */ /* 0x000fe20000410000 */
[C---:B------:R-:W-:Y:S01]  /*5990*/  HMMA.16816.F32.BF16 R16, R164.reuse, R170, R16 ;  /* 0x000000aaa410723c */ /* 0x040fe20000041810 */
[----:B------:R2:W5:Y:S03]  /*59a0*/  LDL.LU R48, [R1+0x64] ;  /* 0x0000640001307983 */ /* 0x0005660000300800 */
[C---:B------:R-:W-:Y:S01]  /*59b0*/  FADD.FTZ R4, -R183.reuse, R5 ;  /* 0x00000005b7047221 */ /* 0x040fe20000010100 */
[----:B------:R2:W5:Y:S01]  /*59c0*/  LDL.LU R47, [R1+0x60] ;  /* 0x00006000012f7983 */ /* 0x0005620000300800 */
[----:B------:R-:W-:Y:S01]  /*59d0*/  FMUL.FTZ R5, R0, UR10 ;  /* 0x0000000a00057c20 */ /* 0x000fe20008410000 */
[----:B------:R-:W-:Y:S01]  /*59e0*/  FMUL.FTZ R0, R2, UR10 ;  /* 0x0000000a02007c20 */ /* 0x000fe20008410000 */
[-C--:B-1----:R-:W-:Y:S03]  /*59f0*/  HMMA.16816.F32.BF16 R20, R164, R176.reuse, R20 ;  /* 0x000000b0a414723c */ /* 0x082fe60000041814 */
[----:B------:R-:W-:Y:S01]  /*5a00*/  FMUL.FTZ R4, R46, R4 ;  /* 0x000000042e047220 */ /* 0x000fe20000410000 */
[----:B------:R-:W-:Y:S01]  /*5a10*/  FMUL.FTZ R5, R168, R5 ;  /* 0x00000005a8057220 */ /* 0x000fe20000410000 */
[----:B------:R2:W5:Y:S03]  /*5a20*/  LDL.LU R46, [R1+0x5c] ;  /* 0x00005c00012e7983 */ /* 0x0005660000300800 */
[C---:B------:R-:W-:Y:S04]  /*5a30*/  HMMA.16816.F32.BF16 R24, R172.reuse, R176, R24 ;  /* 0x000000b0ac18723c */ /* 0x040fe80000041818 */
[C---:B------:R-:W-:Y:S01]  /*5a40*/  FADD.FTZ R2, -R183.reuse, R16 ;  /* 0x00000010b7027221 */ /* 0x040fe20000010100 */
[----:B------:R-:W-:Y:S01]  /*5a50*/  FMUL.FTZ R16, R4, R0 ;  /* 0x0000000004107220 */ /* 0x000fe20000410000 */
[----:B------:R-:W-:Y:S02]  /*5a60*/  FFMA.FTZ R4, -R222, R222, 1 ;  /* 0x3f800000de047423 */ /* 0x000fe400000101de */
[-C--:B------:R-:W-:Y:S03]  /*5a70*/  HMMA.16816.F32.BF16 R28, R172, R178.reuse, R28 ;  /* 0x000000b2ac1c723c */ /* 0x080fe6000004181c */
[C---:B------:R-:W-:Y:S01]  /*5a80*/  FADD.FTZ R20, -R183.reuse, R20 ;  /* 0x00000014b7147221 */ /* 0x040fe20000010100 */
[----:B------:R-:W-:Y:S01]  /*5a90*/  FADD.FTZ R21, -R183, R21 ;  /* 0x00000015b7157221 */ /* 0x000fe20000010100 */
[----:B------:R-:W-:Y:S01]  /*5aa0*/  FMUL.FTZ R4, R4, UR10 ;  /* 0x0000000a04047c20 */ /* 0x000fe20008410000 */
[----:B------:R-:W-:Y:S01]  /*5ab0*/  F2FP.BF16.F32.PACK_AB R16, R16, R5 ;  /* 0x000000051010723e */ /* 0x000fe200000010ff */
[----:B------:R-:W-:Y:S01]  /*5ac0*/  FMUL.FTZ R5, R37, R7 ;  /* 0x0000000725057220 */ /* 0x000fe20000410000 */
[----:B------:R-:W-:Y:S04]  /*5ad0*/  HMMA.16816.F32.BF16 R32, R164, R178, R32 ;  /* 0x000000b2a420723c */ /* 0x000fe80000041820 */
[----:B------:R-:W-:Y:S01]  /*5ae0*/  FADD.FTZ R164, -R183, R17 ;  /* 0x00000011b7a47221 */ /* 0x000fe20000010100 */
[----:B------:R-:W-:Y:S01]  /*5af0*/  FMUL.FTZ R166, R184, R20 ;  /* 0x00000014b8a67220 */ /* 0x000fe20000410000 */
[----:B------:R-:W-:Y:S01]  /*5b00*/  FMUL.FTZ R17, R45, R2 ;  /* 0x000000022d117220 */ /* 0x000fe20000410000 */
[----:B------:R-:W-:Y:S01]  /*5b10*/  IMAD.SHL.U32 R184, R221, 0x40, RZ ;  /* 0x00000040ddb87824 */ /* 0x000fe200078e00ff */
[----:B------:R2:W5:Y:S01]  /*5b20*/  LDL.LU R45, [R1+0x58] ;  /* 0x00005800012d7983 */ /* 0x0005620000300800 */
[--C-:B------:R-:W-:Y:S01]  /*5b30*/  SHF.R.U32.HI R2, RZ, 0x4, R221.reuse ;  /* 0x00000004ff027819 */ /* 0x100fe200000116dd */
[----:B------:R-:W-:Y:S01]  /*5b40*/  FMUL.FTZ R164, R44, R164 ;  /* 0x000000a42ca47220 */ /* 0x000fe20000410000 */
[----:B------:R-:W-:Y:S01]  /*5b50*/  FFMA.FTZ R20, -R220, R220, 1 ;  /* 0x3f800000dc147423 */ /* 0x000fe200000101dc */
[----:B------:R2:W5:Y:S01]  /*5b60*/  LDL.LU R44, [R1+0x54] ;  /* 0x00005400012c7983 */ /* 0x0005620000300800 */
[----:B------:R-:W-:Y:S01]  /*5b70*/  FMUL.FTZ R165, R43, R21 ;  /* 0x000000152ba57220 */ /* 0x000fe20000410000 */
[----:B------:R-:W-:Y:S01]  /*5b80*/  FMUL.FTZ R4, R17, R4 ;  /* 0x0000000411047220 */ /* 0x000fe20000410000 */
[----:B------:R-:W-:Y:S01]  /*5b90*/  LOP3.LUT R222, R2, 0x8, RZ, 0xc0, !PT ;  /* 0x0000000802de7812 */ /* 0x000fe200078ec0ff */
[----:B------:R2:W5:Y:S01]  /*5ba0*/  LDL.LU R43, [R1+0x50] ;  /* 0x00005000012b7983 */ /* 0x0005620000300800 */
[----:B------:R-:W-:Y:S01]  /*5bb0*/  LOP3.LUT R0, R184, 0x1c0, RZ, 0xc0, !PT ;  /* 0x000001c0b8007812 */ /* 0x000fe200078ec0ff */
[----:B------:R-:W-:Y:S01]  /*5bc0*/  FFMA.FTZ R17, -R42, R42, 1 ;  /* 0x3f8000002a117423 */ /* 0x000fe2000001012a */
[----:B------:R-:W-:Y:S01]  /*5bd0*/  SHF.L.U32 R220, R221, 0x3, RZ ;  /* 0x00000003dddc7819 */ /* 0x000fe200000006ff */
[----:B------:R2:W5:Y:S01]  /*5be0*/  LDL.LU R42, [R1+0x4c] ;  /* 0x00004c00012a7983 */ /* 0x0005620000300800 */
[----:B------:R-:W-:Y:S01]  /*5bf0*/  FFMA.FTZ R21, -R41, R41, 1 ;  /* 0x3f80000029157423 */ /* 0x000fe20000010129 */
[----:B------:R-:W-:Y:S01]  /*5c00*/  LOP3.LUT R2, R222, 0x10, R221, 0xf8, !PT ;  /* 0x00000010de027812 */ /* 0x000fe200078ef8dd */
[----:B------:R-:W-:Y:S01]  /*5c10*/  FMUL.FTZ R17, R17, UR10 ;  /* 0x0000000a11117c20 */ /* 0x000fe20008410000 */
[----:B------:R2:W5:Y:S01]  /*5c20*/  LDL.LU R41, [R1+0x48] ;  /* 0x0000480001297983 */ /* 0x0005620000300800 */
[----:B------:R-:W-:Y:S01]  /*5c30*/  LOP3.LUT R0, R0, 0x38, R220, 0xf8, !PT ;  /* 0x0000003800007812 */ /* 0x000fe200078ef8dc */
[----:B------:R-:W-:Y:S01]  /*5c40*/  FFMA.FTZ R7, -R36, R36, 1 ;  /* 0x3f80000024077423 */ /* 0x000fe20000010124 */
[----:B------:R-:W-:Y:S01]  /*5c50*/  FADD.FTZ R32, -R183, R32 ;  /* 0x00000020b7207221 */ /* 0x000fe20000010100 */
[----:B------:R-:W-:Y:S01]  /*5c60*/  FMUL.FTZ R21, R21, UR10 ;  /* 0x0000000a15157c20 */ /* 0x000fe20008410000 */
[----:B------:R-:W-:Y:S01]  /*5c70*/  FMUL.FTZ R20, R20, UR10 ;  /* 0x0000000a14147c20 */ /* 0x000fe20008410000 */
[----:B------:R-:W-:Y:S01]  /*5c80*/  LOP3.LUT R0, R2, R0, RZ, 0x3c, !PT ;  /* 0x0000000002007212 */ /* 0x000fe200078e3cff */
[----:B------:R-:W-:Y:S01]  /*5c90*/  FMUL.FTZ R2, R166, R17 ;  /* 0x00000011a6027220 */ /* 0x000fe20000410000 */
[----:B------:R-:W-:Y:S01]  /*5ca0*/  FMUL.FTZ R21, R165, R21 ;  /* 0x00000015a5157220 */ /* 0x000fe20000410000 */
[----:B------:R-:W-:Y:S01]  /*5cb0*/  FMUL.FTZ R20, R164, R20 ;  /* 0x00000014a4147220 */ /* 0x000fe20000410000 */
[----:B------:R-:W-:Y:S01]  /*5cc0*/  FFMA.FTZ R17, -R223, R223, 1 ;  /* 0x3f800000df117423 */ /* 0x000fe200000101df */
[----:B------:R-:W-:Y:S01]  /*5cd0*/  FMUL.FTZ R7, R7, UR10 ;  /* 0x0000000a07077c20 */ /* 0x000fe20008410000 */
[----:B------:R-:W-:Y:S02]  /*5ce0*/  SHF.L.U32 R223, R221, 0x5, RZ ;  /* 0x00000005dddf7819 */ /* 0x000fe400000006ff */
[----:B------:R-:W-:Y:S01]  /*5cf0*/  F2FP.BF16.F32.PACK_AB R21, R21, R2 ;  /* 0x000000021515723e */ /* 0x000fe200000010ff */
[----:B------:R-:W-:Y:S01]  /*5d00*/  FMUL.FTZ R2, R40, R32 ;  /* 0x0000002028027220 */ /* 0x000fe20000410000 */
[----:B------:R-:W-:Y:S01]  /*5d10*/  F2FP.BF16.F32.PACK_AB R20, R20, R4 ;  /* 0x000000041414723e */ /* 0x000fe200000010ff */
[----:B------:R2:W5:Y:S01]  /*5d20*/  LDL.LU R40, [R1+0x44] ;  /* 0x0000440001287983 */ /* 0x0005620000300800 */
[----:B------:R-:W-:Y:S01]  /*5d30*/  FADD.FTZ R4, -R183, R33 ;  /* 0x00000021b7047221 */ /* 0x000fe20000010100 */
[----:B------:R-:W-:Y:S01]  /*5d40*/  FMUL.FTZ R33, R38, R6 ;  /* 0x0000000626217220 */ /* 0x000fe20000410000 */
[----:B------:R-:W-:Y:S01]  /*5d50*/  FFMA.FTZ R6, -R225, R225, 1 ;  /* 0x3f800000e1067423 */ /* 0x000fe200000101e1 */
[----:B------:R-:W-:Y:S01]  /*5d60*/  FFMA.FTZ R32, -R224, R224, 1 ;  /* 0x3f800000e0207423 */ /* 0x000fe200000101e0 */
[----:B------:R-:W-:Y:S01]  /*5d70*/  FMUL.FTZ R4, R39, R4 ;  /* 0x0000000427047220 */ /* 0x000fe20000410000 */
[----:B------:R-:W-:Y:S01]  /*5d80*/  FMUL.FTZ R17, R17, UR10 ;  /* 0x0000000a11117c20 */ /* 0x000fe20008410000 */
[----:B------:R2:W5:Y:S01]  /*5d90*/  LDL.LU R39, [R1+0x40] ;  /* 0x0000400001277983 */ /* 0x0005620000300800 */
[----:B------:R-:W-:Y:S01]  /*5da0*/  FMUL.FTZ R6, R6, UR10 ;  /* 0x0000000a06067c20 */ /* 0x000fe20008410000 */
[----:B------:R-:W-:Y:S01]  /*5db0*/  FMUL.FTZ R32, R32, UR10 ;  /* 0x0000000a20207c20 */ /* 0x000fe20008410000 */
[----:B------:R-:W-:Y:S01]  /*5dc0*/  IMAD.MOV.U32 R225, RZ, RZ, 0x20 ;  /* 0x00000020ffe17424 */ /* 0x000fe200078e00ff */
[----:B------:R2:W5:Y:S01]  /*5dd0*/  LDL.LU R38, [R1+0x3c] ;  /* 0x00003c0001267983 */ /* 0x0005620000300800 */
[----:B------:R-:W-:Y:S01]  /*5de0*/  SHF.R.U32.HI R224, RZ, 0x3, R221 ;  /* 0x00000003ffe07819 */ /* 0x000fe200000116dd */
[----:B------:R-:W-:Y:S01]  /*5df0*/  FMUL.FTZ R7, R2, R7 ;  /* 0x0000000702077220 */ /* 0x000fe20000410000 */
[----:B------:R-:W-:Y:S01]  /*5e00*/  FMUL.FTZ R6, R4, R6 ;  /* 0x0000000604067220 */ /* 0x000fe20000410000 */
[----:B------:R2:W5:Y:S01]  /*5e10*/  LDL.LU R37, [R1+0x38] ;  /* 0x0000380001257983 */ /* 0x0005620000300800 */
[----:B------:R-:W-:Y:S01]  /*5e20*/  FMUL.FTZ R32, R33, R32 ;  /* 0x0000002021207220 */ /* 0x000fe20000410000 */
[----:B------:R-:W-:Y:S02]  /*5e30*/  FMUL.FTZ R17, R5, R17 ;  /* 0x0000001105117220 */ /* 0x000fe40000410000 */
[----:B------:R2:W5:Y:S01]  /*5e40*/  LDL.LU R36, [R1+0x34] ;  /* 0x0000340001247983 */ /* 0x0005620000300800 */
[----:B------:R-:W-:Y:S05]  /*5e50*/  BRA.U !UP2, `(.L_x_1566) ;  /* 0x000000010a7c7547 */ /* 0x000fea000b800000 */
[----:B------:R-:W3:Y:S01]  /*5e60*/  LDL.LU R169, [R1+0xc] ;  /* 0x00000c0001a97983 */ /* 0x000ee20000300800 */
[----:B------:R-:W1:Y:S01]  /*5e70*/  LDC R33, c[0x0][0x3b0] ;  /* 0x0000ec00ff217b82 */ /* 0x000e620000000800 */
[----:B------:R-:W-:Y:S01]  /*5e80*/  IADD3 R4, P0, PT, RZ, -UR27, RZ ;  /* 0x8000001bff047c10 */ /* 0x000fe2000ff1e0ff */
[----:B------:R-:W-:Y:S01]  /*5e90*/  ULOP3.LUT UR12, UR49, 0x1, URZ, 0xc0, !UPT ;  /* 0x00000001310c7892 */ /* 0x000fe2000f8ec0ff */
[----:B------:R-:W4:Y:S03]  /*5ea0*/  LDL.LU R168, [R1+0x8] ;  /* 0x0000080001a87983 */ /* 0x000f260000300800 */
[----:B------:R-:W-:Y:S01]  /*5eb0*/  UISETP.NE.U32.AND UP0, UPT, UR12, 0x1, UPT ;  /* 0x000000010c00788c */ /* 0x000fe2000bf05070 */
[----:B------:R-:W2:Y:S03]  /*5ec0*/  LDL.LU R167, [R1] ;  /* 0x0000000001a77983 */ /* 0x000ea60000300800 */
[----:B------:R-:W-:Y:S06]  /*5ed0*/  USEL UR12, UR5, 0x4000, !UP0 ;  /* 0x00004000050c7887 */ /* 0x000fec000c000000 */
[----:B------:R-:W-:Y:S02]  /*5ee0*/  VIADD R209, R209, UR12 ;  /* 0x0000000cd1d17c36 */ /* 0x000fe40008000000 */
[----:B--2---:R-:W-:Y:S02]  /*5ef0*/  VIADD R167, R167, UR12 ;  /* 0x0000000ca7a77c36 */ /* 0x004fe40008000000 */
[C---:B-1----:R-:W-:Y:S04]  /*5f00*/  IMAD.SHL.U32 R2, R33.reuse, 0x40, RZ ;  /* 0x0000004021027824 */ /* 0x042fe800078e00ff */
[----:B------:R-:W-:Y:S05]  /*5f10*/  IMAD.X R2, RZ, RZ, ~R2, P0 ;  /* 0x000000ffff027224 */ /* 0x000fea00000e0e02 */
[----:B------:R-:W-:Y:S04]  /*5f20*/  SHF.R.S64 R4, R4, 0x1f, R2 ;  /* 0x0000001f04047819 */ /* 0x000fe80000001002 */
[----:B---3--:R-:W-:Y:S04]  /*5f30*/  IADD3 R169, P0, PT, R4, R169, RZ ;  /* 0x000000a904a97210 */ /* 0x008fe80007f1e0ff */
[----:B----4-:R-:W-:Y:S01]  /*5f40*/  LEA.HI.X.SX32 R168, R2, R168, 0x1, P0 ;  /* 0x000000a802a87211 */ /* 0x010fe200000f0eff */
[----:B------:R-:W-:Y:S01]  /*5f50*/  IMAD.MOV.U32 R4, RZ, RZ, R169 ;  /* 0x000000ffff047224 */ /* 0x000fe200078e00a9 */
[----:B------:R-:W1:Y:S03]  /*5f60*/  LDC R2, c[0x0][0x3b4] ;  /* 0x0000ed00ff027b82 */ /* 0x000e660000000800 */
[----:B------:R3:W-:Y:S01]  /*5f70*/  STL [R1+0x8], R168 ;  /* 0x000008a801007387 */ /* 0x0007e20000100800 */
[----:B------:R-:W-:Y:S03]  /*5f80*/  IMAD.MOV.U32 R5, RZ, RZ, R168 ;  /* 0x000000ffff057224 */ /* 0x000fe600078e00a8 */
[----:B------:R3:W-:Y:S04]  /*5f90*/  STL [R1+0xc], R169 ;  /* 0x00000ca901007387 */ /* 0x0007e80000100800 */
[----:B------:R-:W-:Y:S01]  /*5fa0*/  @!PT LDS RZ, [RZ] ;  /* 0x00000000fffff984 */ /* 0x000fe20000000800 */
[----:B------:R-:W-:Y:S01]  /*5fb0*/  @!PT LDS RZ, [RZ] ;  /* 0x00000000fffff984 */ /* 0x000fe20000000800 */
[----:B------:R-:W-:Y:S01]  /*5fc0*/  @!PT LDS RZ, [RZ] ;  /* 0x00000000fffff984 */ /* 0x000fe20000000800 */
[----:B------:R-:W-:Y:S04]  /*5fd0*/  LDGSTS.E.BYPASS.LTC128B.128 [R167], desc[UR32][R4.64] ;  /* 0x0000000004a77fae */ /* 0x000fe8000b981a20 */
[----:B------:R2:W-:Y:S04]  /*5fe0*/  LDGSTS.E.BYPASS.LTC128B.128 [R167+0x2000], desc[UR32][R4.64+0x80] ;  /* 0x0200008004a77fae */ /* 0x0005e8000b981a20 */
[----:B------:R3:W-:Y:S01]  /*5ff0*/  STL [R1], R167 ;  /* 0x000000a701007387 */ /* 0x0007e20000100800 */
[C---:B--2---:R-:W-:Y:S04]  /*6000*/  LEA R4, P0, R33.reuse, R169, 0x6 ;  /* 0x000000a921047211 */ /* 0x044fe800078030ff */
[----:B-1----:R-:W-:Y:S05]  /*6010*/  LEA.HI.X R5, R33, R168, R2, 0x6, P0 ;  /* 0x000000a821057211 */ /* 0x002fea00000f3402 */
[----:B------:R3:W-:Y:S04]  /*6020*/  LDGSTS.E.BYPASS.LTC128B.128 [R167+0x1000], desc[UR32][R4.64] ;  /* 0x0100000004a77fae */ /* 0x0007e8000b981a20 */
[----:B------:R3:W-:Y:S04]  /*6030*/  LDGSTS.E.BYPASS.LTC128B.128 [R167+0x3000], desc[UR32][R4.64+0x80] ;  /* 0x0300008004a77fae */ /* 0x0007e8000b981a20 */
[----:B------:R-:W0:Y:S02]  /*6040*/  LDGDEPBAR ;  /* 0x00000000000079af */ /* 0x000e240000000000 */
.L_x_1566:
[----:B------:R1:W-:Y:S01]  /*6050*/  STS [R185+0x1c000], R16 ;  /* 0x01c00010b9007388 */ /* 0x0003e20000000800 */
[----:B---3--:R-:W-:Y:S01]  /*6060*/  FADD.FTZ R4, -R182, R18 ;  /* 0x00000012b6047221 */ /* 0x008fe20000010100 */
[----:B------:R-:W-:Y:S01]  /*6070*/  F2FP.BF16.F32.PACK_AB R18, R6, R7 ;  /* 0x000000070612723e */ /* 0x000fe200000010ff */
[C---:B------:R-:W-:Y:S01]  /*6080*/  FADD.FTZ R19, -R182.reuse, R19 ;  /* 0x00000013b6137221 */ /* 0x040fe20000010100 */
[----:B------:R-:W-:Y:S01]  /*6090*/  FADD.FTZ R22, -R182, R22 ;  /* 0x00000016b6167221 */ /* 0x000fe20000010100 */
[----:B------:R-:W-:Y:S01]  /*60a0*/  FMUL.FTZ R7, R234, R4 ;  /* 0x00000004ea077220 */ /* 0x000fe20000410000 */
[----:B------:R-:W-:Y:S01]  /*60b0*/  FFMA.FTZ R5, -R193, R193, 1 ;  /* 0x3f800000c1057423 */ /* 0x000fe200000101c1 */
[----:B------:R-:W-:Y:S01]  /*60c0*/  FFMA.FTZ R4, -R192, R192, 1 ;  /* 0x3f800000c0047423 */ /* 0x000fe200000101c0 */
[----:B------:R-:W-:Y:S01]  /*60d0*/  FMUL.FTZ R19, R233, R19 ;  /* 0x00000013e9137220 */ /* 0x000fe20000410000 */
[----:B------:R-:W-:Y:S01]  /*60e0*/  FMUL.FTZ R22, R231, R22 ;  /* 0x00000016e7167220 */ /* 0x000fe20000410000 */
[----:B------:R-:W-:Y:S01]  /*60f0*/  FMUL.FTZ R5, R5, UR10 ;  /* 0x0000000a05057c20 */ /* 0x000fe20008410000 */
[----:B------:R-:W-:Y:S01]  /*6100*/  FMUL.FTZ R4, R4, UR10 ;  /* 0x0000000a04047c20 */ /* 0x000fe20008410000 */
[----:B------:R-:W-:Y:S01]  /*6110*/  MOV R33, 0x10 ;  /* 0x0000001000217802 */ /* 0x000fe20000000f00 */
[----:B------:R-:W-:Y:S01]  /*6120*/  FFMA.FTZ R6, -R194, R194, 1 ;  /* 0x3f800000c2067423 */ /* 0x000fe200000101c2 */
[----:B------:R-:W-:Y:S01]  /*6130*/  FMUL.FTZ R19, R19, R5 ;  /* 0x0000000513137220 */ /* 0x000fe20000410000 */
[----:B------:R-:W-:Y:S01]  /*6140*/  FMUL.FTZ R22, R22, R4 ;  /* 0x0000000416167220 */ /* 0x000fe20000410000 */
[----:B------:R-:W-:Y:S01]  /*6150*/  FADD.FTZ R4, -R182, R35 ;  /* 0x00000023b6047221 */ /* 0x000fe20000010100 */
[----:B------:R-:W-:Y:S01]  /*6160*/  FFMA.FTZ R5, -R187, R187, 1 ;  /* 0x3f800000bb057423 */ /* 0x000fe200000101bb */
[----:B------:R-:W-:Y:S01]  /*6170*/  F2FP.BF16.F32.PACK_AB R2, R17, R32 ;  /* 0x000000201102723e */ /* 0x000fe200000010ff */
[----:B------:R-:W-:Y:S01]  /*6180*/  FMUL.FTZ R6, R6, UR10 ;  /* 0x0000000a06067c20 */ /* 0x000fe20008410000 */
[----:B------:R-:W-:Y:S01]  /*6190*/  FMUL.FTZ R4, R227, R4 ;  /* 0x00000004e3047220 */ /* 0x000fe20000410000 */
[----:B------:R-:W-:Y:S01]  /*61a0*/  FMUL.FTZ R5, R5, UR10 ;  /* 0x0000000a05057c20 */ /* 0x000fe20008410000 */
[----:B------:R-:W-:Y:S01]  /*61b0*/  SEL R33, R33, 0xfffffff0, !P4 ;  /* 0xfffffff021217807 */ /* 0x000fe20006000000 */
[----:B------:R3:W-:Y:S01]  /*61c0*/  STS [R185+0x1c400], R2 ;  /* 0x01c40002b9007388 */ /* 0x0007e20000000800 */
[----:B------:R-:W-:Y:S01]  /*61d0*/  FMUL.FTZ R32, R7, R6 ;  /* 0x0000000607207220 */ /* 0x000fe20000410000 */
[----:B-1----:R-:W-:Y:S01]  /*61e0*/  FMUL.FTZ R16, R4, R5 ;  /* 0x0000000504107220 */ /* 0x002fe20000410000 */
[----:B------:R-:W-:Y:S01]  /*61f0*/  IADD3 R4, PT, PT, R185, R33, RZ ;  /* 0x00000021b9047210 */ /* 0x000fe20007ffe0ff */
[----:B------:R-:W-:Y:S01]  /*6200*/  FADD.FTZ R23, -R182, R23 ;  /* 0x00000017b6177221 */ /* 0x000fe20000010100 */
[----:B------:R-:W-:Y:S01]  /*6210*/  FFMA.FTZ R7, -R189, R189, 1 ;  /* 0x3f800000bd077423 */ /* 0x000fe200000101bd */
[C---:B-----5:R-:W-:Y:S01]  /*6220*/  FADD.FTZ R9, -R181.reuse, R9 ;  /* 0x00000009b5097221 */ /* 0x060fe20000010100 */
[----:B------:R-:W-:Y:S01]  /*6230*/  FADD.FTZ R8, -R181, R8 ;  /* 0x00000008b5087221 */ /* 0x000fe20000010100 */
[----:B------:R1:W-:Y:S01]  /*6240*/  STS [R4+0x1c000], R20 ;  /* 0x01c0001404007388 */ /* 0x0003e20000000800 */
[----:B------:R-:W-:Y:S01]  /*6250*/  FMUL.FTZ R23, R232, R23 ;  /* 0x00000017e8177220 */ /* 0x000fe20000410000 */
[----:B------:R-:W-:Y:S01]  /*6260*/  FMUL.FTZ R7, R7, UR10 ;  /* 0x0000000a07077c20 */ /* 0x000fe20008410000 */
[----:B------:R-:W-:Y:S01]  /*6270*/  FADD.FTZ R13, -R181, R13 ;  /* 0x0000000db50d7221 */ /* 0x000fe20000010100 */
[----:B------:R-:W-:Y:S01]  /*6280*/  F2FP.BF16.F32.PACK_AB R5, R19, R32 ;  /* 0x000000201305723e */ /* 0x000fe200000010ff */
[----:B------:R-:W-:Y:S01]  /*6290*/  FMUL.FTZ R9, R245, R9 ;  /* 0x00000009f5097220 */ /* 0x000fe20000410000 */
[----:B------:R-:W-:Y:S01]  /*62a0*/  FMUL.FTZ R17, R23, R7 ;  /* 0x0000000717117220 */ /* 0x000fe20000410000 */
[----:B------:R-:W-:Y:S01]  /*62b0*/  FFMA.FTZ R7, -R203, R203, 1 ;  /* 0x3f800000cb077423 */ /* 0x000fe200000101cb */
[----:B------:R-:W-:Y:S01]  /*62c0*/  FMUL.FTZ R19, R248, R8 ;  /* 0x00000008f8137220 */ /* 0x000fe20000410000 */
[----:B------:R-:W-:Y:S01]  /*62d0*/  FMUL.FTZ R13, R240, R13 ;  /* 0x0000000df00d7220 */ /* 0x000fe20000410000 */
[----:B------:R-:W-:Y:S01]  /*62e0*/  FFMA.FTZ R8, -R204, R204, 1 ;  /* 0x3f800000cc087423 */ /* 0x000fe200000101cc */
[----:B------:R-:W-:Y:S01]  /*62f0*/  FMUL.FTZ R7, R7, UR10 ;  /* 0x0000000a07077c20 */ /* 0x000fe20008410000 */
[----:B------:R-:W-:Y:S01]  /*6300*/  FADD.FTZ R29, -R181, R29 ;  /* 0x0000001db51d7221 */ /* 0x000fe20000010100 */
[----:B------:R-:W-:Y:S01]  /*6310*/  F2FP.BF16.F32.PACK_AB R17, R17, R22 ;  /* 0x000000161111723e */ /* 0x000fe200000010ff */
[----:B------:R-:W-:Y:S01]  /*6320*/  FMUL.FTZ R8, R8, UR10 ;  /* 0x0000000a08087c20 */ /* 0x000fe20008410000 */
[----:B------:R4:W-:Y:S01]  /*6330*/  STS [R4+0x1c400], R5 ;  /* 0x01c4000504007388 */ /* 0x0009e20000000800 */
[----:B------:R-:W-:Y:S01]  /*6340*/  FMUL.FTZ R29, R235, R29 ;  /* 0x0000001deb1d7220 */ /* 0x000fe20000410000 */
[----:B---3--:R-:W-:Y:S01]  /*6350*/  FFMA.FTZ R2, -R200, R200, 1 ;  /* 0x3f800000c8027423 */ /* 0x008fe200000101c8 */
[----:B------:R-:W-:Y:S01]  /*6360*/  FMUL.FTZ R22, R19, R8 ;  /* 0x0000000813167220 */ /* 0x000fe20000410000 */
[----:B------:R-:W-:Y:S01]  /*6370*/  FADD.FTZ R34, -R182, R34 ;  /* 0x00000022b6227221 */ /* 0x000fe20000010100 */
[----:B------:R-:W-:Y:S01]  /*6380*/  FFMA.FTZ R6, -R188, R188, 1 ;  /* 0x3f800000bc067423 */ /* 0x000fe200000101bc */
[----:B------:R-:W-:Y:S01]  /*6390*/  FMUL.FTZ R2, R2, UR10 ;  /* 0x0000000a02027c20 */ /* 0x000fe20008410000 */
[----:B------:R-:W-:Y:S01]  /*63a0*/  FADD.FTZ R12, -R181, R12 ;  /* 0x0000000cb50c7221 */ /* 0x000fe20000010100 */
[----:B------:R-:W-:Y:S01]  /*63b0*/  FMUL.FTZ R34, R228, R34 ;  /* 0x00000022e4227220 */ /* 0x000fe20000410000 */
[----:B------:R-:W-:Y:S01]  /*63c0*/  FMUL.FTZ R6, R6, UR10 ;  /* 0x0000000a06067c20 */ /* 0x000fe20008410000 */
[----:B-1----:R-:W-:Y:S01]  /*63d0*/  FMUL.FTZ R20, R9, R7 ;  /* 0x0000000709147220 */ /* 0x002fe20000410000 */
[----:B------:R-:W-:Y:S01]  /*63e0*/  FMUL.FTZ R9, R13, R2 ;  /* 0x000000020d097220 */ /* 0x000fe20000410000 */
[----:B------:R-:W-:Y:S01]  /*63f0*/  FFMA.FTZ R2, -R190, R190, 1 ;  /* 0x3f800000be027423 */ /* 0x000fe200000101be */
[----:B------:R-:W-:Y:S01]  /*6400*/  FMUL.FTZ R34, R34, R6 ;  /* 0x0000000622227220 */ /* 0x000fe20000410000 */
[----:B------:R-:W-:Y:S01]  /*6410*/  FFMA.FTZ R6, -R202, R202, 1 ;  /* 0x3f800000ca067423 */ /* 0x000fe200000101ca */
[----:B------:R-:W-:Y:S01]  /*6420*/  FMUL.FTZ R12, R242, R12 ;  /* 0x0000000cf20c7220 */ /* 0x000fe20000410000 */
[----:B------:R-:W-:Y:S01]  /*6430*/  FMUL.FTZ R2, R2, UR10 ;  /* 0x0000000a02027c20 */ /* 0x000fe20008410000 */
[C---:B------:R-:W-:Y:S01]  /*6440*/  FADD.FTZ R28, -R181.reuse, R28 ;  /* 0x0000001cb51c7221 */ /* 0x040fe20000010100 */
[----:B------:R-:W-:Y:S01]  /*6450*/  FMUL.FTZ R6, R6, UR10 ;  /* 0x0000000a06067c20 */ /* 0x000fe20008410000 */
[----:B------:R-:W-:Y:S01]  /*6460*/  FADD.FTZ R25, -R181, R25 ;  /* 0x00000019b5197221 */ /* 0x000fe20000010100 */
[----:B------:R-:W-:Y:S01]  /*6470*/  FMUL.FTZ R13, R29, R2 ;  /* 0x000000021d0d7220 */ /* 0x000fe20000410000 */
[----:B------:R-:W-:Y:S01]  /*6480*/  F2FP.BF16.F32.PACK_AB R2, R20, R22 ;  /* 0x000000161402723e */ /* 0x000fe200000010ff */
[----:B------:R-:W-:Y:S01]  /*6490*/  FMUL.FTZ R19, R12, R6 ;  /* 0x000000060c137220 */ /* 0x000fe20000410000 */
[----:B------:R-:W-:Y:S01]  /*64a0*/  FFMA.FTZ R6, -R191, R191, 1 ;  /* 0x3f800000bf067423 */ /* 0x000fe200000101bf */
[----:B------:R-:W-:Y:S01]  /*64b0*/  FMUL.FTZ R28, R236, R28 ;  /* 0x0000001cec1c7220 */ /* 0x000fe20000410000 */
[----:B------:R-:W-:Y:S01]  /*64c0*/  FFMA.FTZ R7, -R195, R195, 1 ;  /* 0x3f800000c3077423 */ /* 0x000fe200000101c3 */
[----:B------:R1:W-:Y:S01]  /*64d0*/  STS [R185+0x1d000], R2 ;  /* 0x01d00002b9007388 */ /* 0x0003e20000000800 */
[----:B------:R-:W-:Y:S01]  /*64e0*/  FMUL.FTZ R6, R6, UR10 ;  /* 0x0000000a06067c20 */ /* 0x000fe20008410000 */
[----:B------:R-:W-:Y:S01]  /*64f0*/  FMUL.FTZ R25, R237, R25 ;  /* 0x00000019ed197220 */ /* 0x000fe20000410000 */
[----:B------:R-:W-:Y:S01]  /*6500*/  FMUL.FTZ R7, R7, UR10 ;  /* 0x0000000a07077c20 */ /* 0x000fe20008410000 */
[----:B------:R-:W-:Y:S01]  /*6510*/  FADD.FTZ R11, -R3, R11 ;  /* 0x0000000b030b7221 */ /* 0x000fe20000010100 */
[----:B------:R-:W-:Y:S01]  /*6520*/  FMUL.FTZ R28, R28, R6 ;  /* 0x000000061c1c7220 */ /* 0x000fe20000410000 */
[----:B------:R-:W-:Y:S01]  /*6530*/  FFMA.FTZ R6, -R229, R229, 1 ;  /* 0x3f800000e5067423 */ /* 0x000fe200000101e5 */
[C---:B------:R-:W-:Y:S01]  /*6540*/  FADD.FTZ R15, -R3.reuse, R15 ;  /* 0x0000000f030f7221 */ /* 0x040fe20000010100 */
[----:B------:R-:W-:Y:S01]  /*6550*/  FADD.FTZ R14, -R3, R14 ;  /* 0x0000000e030e7221 */ /* 0x000fe20000010100 */
[----:B----4-:R-:W-:Y:S01]  /*6560*/  FFMA.FTZ R5, -R226, R226, 1 ;  /* 0x3f800000e2057423 */ /* 0x010fe200000101e2 */
[----:B------:R-:W-:Y:S01]  /*6570*/  FMUL.FTZ R12, R25, R7 ;  /* 0x00000007190c7220 */ /* 0x000fe20000410000 */
[----:B------:R-:W-:Y:S01]  /*6580*/  FMUL.FTZ R11, R251, R11 ;  /* 0x0000000bfb0b7220 */ /* 0x000fe20000410000 */
[----:B------:R-:W-:Y:S01]  /*6590*/  FMUL.FTZ R6, R6, UR10 ;  /* 0x0000000a06067c20 */ /* 0x000fe20008410000 */
[----:B------:R-:W-:Y:S01]  /*65a0*/  FMUL.FTZ R15, R249, R15 ;  /* 0x0000000ff90f7220 */ /* 0x000fe20000410000 */
[----:B------:R-:W-:Y:S01]  /*65b0*/  FADD.FTZ R10, -R3, R10 ;  /* 0x0000000a030a7221 */ /* 0x000fe20000010100 */
[----:B------:R-:W-:Y:S01]  /*65c0*/  FFMA.FTZ R7, -R230, R230, 1 ;  /* 0x3f800000e6077423 */ /* 0x000fe200000101e6 */
[----:B------:R-:W-:Y:S01]  /*65d0*/  FMUL.FTZ R14, R250, R14 ;  /* 0x0000000efa0e7220 */ /* 0x000fe20000410000 */
[----:B------:R-:W-:Y:S01]  /*65e0*/  FMUL.FTZ R5, R5, UR10 ;  /* 0x0000000a05057c20 */ /* 0x000fe20008410000 */
[----:B------:R-:W-:Y:S01]  /*65f0*/  FMUL.FTZ R11, R11, R6 ;  /* 0x000000060b0b7220 */ /* 0x000fe20000410000 */
[----:B------:R-:W-:Y:S01]  /*6600*/  FMUL.FTZ R10, R252, R10 ;  /* 0x0000000afc0a7220 */ /* 0x000fe20000410000 */
[----:B------:R-:W-:Y:S01]  /*6610*/  FMUL.FTZ R7, R7, UR10 ;  /* 0x0000000a07077c20 */ /* 0x000fe20008410000 */
[----:B------:R-:W-:Y:S01]  /*6620*/  FMUL.FTZ R14, R14, R5 ;  /* 0x000000050e0e7220 */ /* 0x000fe20000410000 */
[C---:B------:R-:W-:Y:S01]  /*6630*/  FADD.FTZ R26, -R3.reuse, R26 ;  /* 0x0000001a031a7221 */ /* 0x040fe20000010100 */
[----:B------:R-:W-:Y:S01]  /*6640*/  FADD.FTZ R27, -R3, R27 ;  /* 0x0000001b031b7221 */ /* 0x000fe20000010100 */
[----:B------:R-:W-:Y:S01]  /*6650*/  FFMA.FTZ R5, -R199, R199, 1 ;  /* 0x3f800000c7057423 */ /* 0x000fe200000101c7 */
[----:B-1----:R-:W-:Y:S01]  /*6660*/  FFMA.FTZ R2, -R206, R206, 1 ;  /* 0x3f800000ce027423 */ /* 0x002fe200000101ce */
[----:B------:R-:W-:Y:S01]  /*6670*/  FMUL.FTZ R10, R10, R7 ;  /* 0x000000070a0a7220 */ /* 0x000fe20000410000 */
[----:B------:R-:W-:Y:S01]  /*6680*/  FMUL.FTZ R26, R243, R26 ;  /* 0x0000001af31a7220 */ /* 0x000fe20000410000 */
[----:B------:R-:W-:Y:S01]  /*6690*/  FMUL.FTZ R27, R244, R27 ;  /* 0x0000001bf41b7220 */ /* 0x000fe20000410000 */
[----:B------:R-:W-:Y:S01]  /*66a0*/  FMUL.FTZ R2, R2, UR10 ;  /* 0x0000000a02027c20 */ /* 0x000fe20008410000 */
[----:B------:R-:W-:Y:S01]  /*66b0*/  FMUL.FTZ R5, R5, UR10 ;  /* 0x0000000a05057c20 */ /* 0x000fe20008410000 */
[----:B------:R-:W-:Y:S01]  /*66c0*/  FADD.FTZ R24, -R181, R24 ;  /* 0x00000018b5187221 */ /* 0x000fe20000010100 */
[----:B------:R-:W-:Y:S01]  /*66d0*/  FFMA.FTZ R8, -R196, R196, 1 ;  /* 0x3f800000c4087423 */ /* 0x000fe200000101c4 */
[----:B------:R-:W-:Y:S01]  /*66e0*/  FMUL.FTZ R6, R15, R2 ;  /* 0x000000020f067220 */ /* 0x000fe20000410000 */
[----:B------:R-:W-:Y:S01]  /*66f0*/  FFMA.FTZ R2, -R201, R201, 1 ;  /* 0x3f800000c9027423 */ /* 0x000fe200000101c9 */
[----:B------:R-:W-:Y:S01]  /*6700*/  F2FP.BF16.F32.PACK_AB R9, R9, R19 ;  /* 0x000000130909723e */ /* 0x000fe200000010ff */
[----:B------:R-:W-:Y:S01]  /*6710*/  FMUL.FTZ R24, R238, R24 ;  /* 0x00000018ee187220 */ /* 0x000fe20000410000 */
[----:B------:R-:W-:Y:S01]  /*6720*/  FMUL.FTZ R8, R8, UR10 ;  /* 0x0000000a08087c20 */ /* 0x000fe20008410000 */
[----:B------:R-:W-:Y:S01]  /*6730*/  FMUL.FTZ R7, R2, UR10 ;  /* 0x0000000a02077c20 */ /* 0x000fe20008410000 */
[----:B------:R-:W-:Y:S01]  /*6740*/  F2FP.BF16.F32.PACK_AB R6, R6, R14 ;  /* 0x0000000e0606723e */ /* 0x000fe200000010ff */
[C---:B------:R-:W-:Y:S01]  /*6750*/  FADD.FTZ R31, -R3.reuse, R31 ;  /* 0x0000001f031f7221 */ /* 0x040fe20000010100 */
[----:B------:R-:W-:Y:S01]  /*6760*/  FADD.FTZ R30, -R3, R30 ;  /* 0x0000001e031e7221 */ /* 0x000fe20000010100 */
[----:B------:R-:W-:Y:S01]  /*6770*/  FMUL.FTZ R26, R26, R7 ;  /* 0x000000071a1a7220 */ /* 0x000fe20000410000 */
[----:B------:R-:W-:Y:S01]  /*6780*/  FMUL.FTZ R7, R27, R5 ;  /* 0x000000051b077220 */ /* 0x000fe20000410000 */
[----:B------:R-:W-:Y:S01]  /*6790*/  F2FP.BF16.F32.PACK_AB R5, R11, R10 ;  /* 0x0000000a0b05723e */ /* 0x000fe200000010ff */
[----:B------:R-:W-:Y:S01]  /*67a0*/  FFMA.FTZ R3, -R198, R198, 1 ;  /* 0x3f800000c6037423 */ /* 0x000fe200000101c6 */
[----:B------:R-:W-:Y:S01]  /*67b0*/  FFMA.FTZ R2, -R197, R197, 1 ;  /* 0x3f800000c5027423 */ /* 0x000fe200000101c5 */
[----:B------:R-:W-:Y:S01]  /*67c0*/  FMUL.FTZ R24, R24, R8 ;  /* 0x0000000818187220 */ /* 0x000fe20000410000 */
[----:B------:R-:W-:Y:S01]  /*67d0*/  FMUL.FTZ R31, R239, R31 ;  /* 0x0000001fef1f7220 */ /* 0x000fe20000410000 */
[----:B------:R1:W-:Y:S01]  /*67e0*/  STS [R185+0x1d400], R5 ;  /* 0x01d40005b9007388 */ /* 0x0003e20000000800 */
[----:B------:R-:W-:Y:S01]  /*67f0*/  FMUL.FTZ R30, R241, R30 ;  /* 0x0000001ef11e7220 */ /* 0x000fe20000410000 */
[----:B------:R-:W-:Y:S01]  /*6800*/  FMUL.FTZ R3, R3, UR10 ;  /* 0x0000000a03037c20 */ /* 0x000fe20008410000 */
[----:B------:R-:W-:Y:S01]  /*6810*/  FMUL.FTZ R8, R2, UR10 ;  /* 0x0000000a02087c20 */ /* 0x000fe20008410000 */
[----:B------:R-:W-:Y:S01]  /*6820*/  STS [R4+0x1d000], R9 ;  /* 0x01d0000904007388 */ /* 0x000fe20000000800 */
[----:B------:R-:W-:Y:S01]  /*6830*/  F2FP.BF16.F32.PACK_AB R16, R16, R34 ;  /* 0x000000221010723e */ /* 0x000fe200000010ff */
[----:B------:R-:W-:Y:S01]  /*6840*/  FMUL.FTZ R30, R30, R3 ;  /* 0x000000031e1e7220 */ /* 0x000fe20000410000 */
[----:B------:R-:W-:Y:S01]  /*6850*/  FMUL.FTZ R8, R31, R8 ;  /* 0x000000081f087220 */ /* 0x000fe20000410000 */
[----:B------:R-:W-:Y:S01]  /*6860*/  STS [R4+0x1d400], R6 ;  /* 0x01d4000604007388 */ /* 0x000fe20000000800 */
[----:B------:R-:W-:Y:S01]  /*6870*/  F2FP.BF16.F32.PACK_AB R12, R12, R24 ;  /* 0x000000180c0c723e */ /* 0x000fe200000010ff */
[----:B------:R-:W3:Y:S01]  /*6880*/  LDC R187, c[0x0][0x44c] ;  /* 0x00011300ffbb7b82 */ /* 0x000ee20000000800 */
[----:B------:R-:W-:Y:S01]  /*6890*/  F2FP.BF16.F32.PACK_AB R7, R7, R26 ;  /* 0x0000001a0707723e */ /* 0x000fe200000010ff */
[----:B------:R-:W-:Y:S01]  /*68a0*/  STS [R186+-0x4000], R21 ;  /* 0xffc00015ba007388 */ /* 0x000fe20000000800 */
[----:B------:R-:W-:Y:S02]  /*68b0*/  F2FP.BF16.F32.PACK_AB R13, R13, R28 ;  /* 0x0000001c0d0d723e */ /* 0x000fe400000010ff */
[----:B------:R-:W-:Y:S01]  /*68c0*/  F2FP.BF16.F32.PACK_AB R8, R8, R30 ;  /* 0x0000001e0808723e */ /* 0x000fe200000010ff */
[----:B------:R-:W-:Y:S01]  /*68d0*/  STS [R186+-0x3c00], R17 ;  /* 0xffc40011ba007388 */ /* 0x000fe20000000800 */
[--C-:B------:R-:W-:Y:S02]  /*68e0*/  SHF.R.U32.HI R2, RZ, 0x1, R221.reuse ;  /* 0x00000001ff027819 */ /* 0x100fe400000116dd */
[--C-:B------:R-:W-:Y:S02]  /*68f0*/  LOP3.LUT R180, R0, 0x200, R184.reuse, 0xf8, !PT ;  /* 0x0000020000b47812 */ /* 0x100fe400078ef8b8 */
[----:B------:R-:W-:Y:S02]  /*6900*/  LOP3.LUT R3, R2, 0x30, RZ, 0xc0, !PT ;  /* 0x0000003002037812 */ /* 0x000fe400078ec0ff */
[----:B------:R-:W-:Y:S02]  /*6910*/  LEA R180, R180, UR4, 0x1 ;  /* 0x00000004b4b47c11 */ /* 0x000fe4000f8e08ff */
[----:B-1----:R-:W-:Y:S02]  /*6920*/  IADD3 R5, PT, PT, R186, R33, RZ ;  /* 0x00000021ba057210 */ /* 0x002fe40007ffe0ff */
[----:B------:R-:W-:Y:S02]  /*6930*/  LOP3.LUT R3, R3, 0x8, R221, 0xf8, !PT ;  /* 0x0000000803037812 */ /* 0x000fe400078ef8dd */
[----:B------:R-:W-:Y:S01]  /*6940*/  IADD3 R0, PT, PT, R180, R214, RZ ;  /* 0x000000d6b4007210 */ /* 0x000fe20007ffe0ff */
[----:B------:R-:W-:Y:S01]  /*6950*/  STS [R5+-0x4000], R18 ;  /* 0xffc0001205007388 */ /* 0x000fe20000000800 */
[----:B------:R-:W-:Y:S02]  /*6960*/  LOP3.LUT R3, R3, 0x1c0, R184, 0xf8, !PT ;  /* 0x000001c003037812 */ /* 0x000fe400078ef8b8 */
[----:B------:R-:W-:Y:S01]  /*6970*/  LOP3.LUT R236, R221, 0x10, RZ, 0xc0, !PT ;  /* 0x00000010ddec7812 */ /* 0x000fe200078ec0ff */
[----:B------:R-:W-:Y:S01]  /*6980*/  STS [R5+-0x3c00], R16 ;  /* 0xffc4001005007388 */ /* 0x000fe20000000800 */
[----:B------:R-:W-:Y:S01]  /*6990*/  LOP3.LUT R3, R3, 0x38, R220, 0x78, !PT ;  /* 0x0000003803037812 */ /* 0x000fe200078e78dc */
[----:B---3--:R-:W-:Y:S02]  /*69a0*/  IMAD R237, R187, UR8, RZ ;  /* 0x00000008bbed7c24 */ /* 0x008fe4000f8e02ff */
[----:B------:R-:W-:Y:S01]  /*69b0*/  STS [R186+-0x3000], R12 ;  /* 0xffd0000cba007388 */ /* 0x000fe20000000800 */
[----:B------:R-:W-:Y:S03]  /*69c0*/  LOP3.LUT R3, R3, 0x200, R223, 0xf8, !PT ;  /* 0x0000020003037812 */ /* 0x000fe600078ef8df */
[----:B------:R-:W-:Y:S01]  /*69d0*/  STS [R186+-0x2c00], R7 ;  /* 0xffd40007ba007388 */ /* 0x000fe20000000800 */
[----:B------:R-:W-:Y:S03]  /*69e0*/  LEA R3, R3, UR4, 0x1 ;  /* 0x0000000403037c11 */ /* 0x000fe6000f8e08ff */
[----:B------:R-:W-:Y:S04]  /*69f0*/  STS [R5+-0x3000], R13 ;  /* 0xffd0000d05007388 */ /* 0x000fe80000000800 */
[----:B------:R-:W-:Y:S01]  /*6a00*/  STS [R5+-0x2c00], R8 ;  /* 0xffd4000805007388 */ /* 0x000fe20000000800 */
[----:B------:R-:W-:Y:S06]  /*6a10*/  BAR.SYNC.DEFER_BLOCKING 0x0 ;  /* 0x0000000000007b1d */ /* 0x000fec0000010000 */
[----:B------:R-:W-:Y:S08]  /*6a20*/  LDSM.16.MT88.4 R4, [R3+0x20000] ;  /* 0x020000000304783b */ /* 0x000ff00000004200 */
[----:B------:R-:W1:Y:S08]  /*6a30*/  LDSM.16.MT88.4 R8, [R180+0x8000] ;  /* 0x00800000b408783b */ /* 0x000e700000004200 */
[----:B------:R-:W3:Y:S08]  /*6a40*/  LDSM.16.MT88.4 R12, [R3+0x22000] ;  /* 0x02200000030c783b */ /* 0x000ef00000004200 */
[----:B------:R-:W4:Y:S08]  /*6a50*/  LDSM.16.MT88.4 R16, [R0+0x8000] ;  /* 0x008000000010783b */ /* 0x000f300000004200 */
[----:B------:R-:W2:Y:S08]  /*6a60*/  LDSM.16.MT88.4 R20, [R180+0xa000] ;  /* 0x00a00000b414783b */ /* 0x000eb00000004200 */
[----:B------:R-:W2:Y:S01]  /*6a70*/  LDSM.16.MT88.4 R24, [R0+0xa000] ;  /* 0x00a000000018783b */ /* 0x000ea20000004200 */
[-C--:B-1----:R-:W-:Y:S07]  /*6a80*/  HMMA.16816.F32.BF16 R36, R4, R8.reuse, R36 ;  /* 0x000000080424723c */ /* 0x082fee0000041824 */
[----:B------:R-:W-:Y:S01]  /*6a90*/  LDSM.16.MT88.4 R28, [R3+0x20800] ;  /* 0x02080000031c783b */ /* 0x000fe20000004200 */
[C---:B---3--:R-:W-:Y:S07]  /*6aa0*/  HMMA.16816.F32.BF16 R40, R12.reuse, R8, R40 ;  /* 0x000000080c28723c */ /* 0x048fee0000041828 */
[----:B------:R-:W1:Y:S01]  /*6ab0*/  LDSM.16.MT88.4 R32, [R180+0x8800] ;  /* 0x00880000b420783b */ /* 0x000e620000004200 */
[-C--:B------:R-:W-:Y:S07]  /*6ac0*/  HMMA.16816.F32.BF16 R44, R12, R10.reuse, R44 ;  /* 0x0000000a0c2c723c */ /* 0x080fee000004182c */
[----:B------:R-:W3:Y:S01]  /*6ad0*/  LDSM.16.MT88.4 R164, [R3+0x22800] ;  /* 0x0228000003a4783b */ /* 0x000ee20000004200 */
[C---:B------:R-:W-:Y:S07]  /*6ae0*/  HMMA.16816.F32.BF16 R48, R4.reuse, R10, R48 ;  /* 0x0000000a0430723c */ /* 0x040fee0000041830 */
[----:B------:R-:W3:Y:S01]  /*6af0*/  LDSM.16.MT88.4 R168, [R0+0x8800] ;  /* 0x0088000000a8783b */ /* 0x000ee20000004200 */
[-C--:B----4-:R-:W-:Y:S07]  /*6b00*/  HMMA.16816.F32.BF16 R52, R4, R16.reuse, R52 ;  /* 0x000000100434723c */ /* 0x090fee0000041834 */
[----:B------:R-:W4:Y:S01]  /*6b10*/  LDSM.16.MT88.4 R172, [R180+0xa800] ;  /* 0x00a80000b4ac783b */ /* 0x000f220000004200 */
[C---:B------:R-:W-:Y:S07]  /*6b20*/  HMMA.16816.F32.BF16 R56, R12.reuse, R16, R56 ;  /* 0x000000100c38723c */ /* 0x040fee0000041838 */
[----:B------:R-:W4:Y:S01]  /*6b30*/  LDSM.16.MT88.4 R8, [R0+0xa800] ;  /* 0x00a800000008783b */ /* 0x000f220000004200 */
[-C--:B------:R-:W-:Y:S07]  /*6b40*/  HMMA.16816.F32.BF16 R60, R12, R18.reuse, R60 ;  /* 0x000000120c3c723c */ /* 0x080fee000004183c */
[----:B------:R-:W-:Y:S01]  /*6b50*/  LDSM.16.MT88.4 R176, [R3+0x23800] ;  /* 0x0238000003b0783b */ /* 0x000fe20000004200 */
[C---:B------:R-:W-:Y:S07]  /*6b60*/  HMMA.16816.F32.BF16 R64, R4.reuse, R18, R64 ;  /* 0x000000120440723c */ /* 0x040fee0000041840 */
[----:B------:R-:W-:Y:S01]  /*6b70*/  LDSM.16.MT88.4 R16, [R3+0x23000] ;  /* 0x023000000310783b */ /* 0x000fe20000004200 */
[-C--:B--2---:R-:W-:Y:S08]  /*6b80*/  HMMA.16816.F32.BF16 R68, R4, R20.reuse, R68 ;  /* 0x000000140444723c */ /* 0x084ff00000041844 */
        /* <DEDUP_REMOVED lines=9> */
[----:B------:R-:W2:Y:S07]  /*6c20*/  LDSM.16.MT88.4 R4, [R3+0x21000] ;  /* 0x021000000304783b */ /* 0x000eae0000004200 */
[-C--:B-1----:R-:W-:Y:S01]  /*6c30*/  HMMA.16816.F32.BF16 R36, R28, R32.reuse, R36 ;  /* 0x000000201c24723c */ /* 0x082fe20000041824 */
[----:B------:R-:W1:Y:S07]  /*6c40*/  LDSM.16.MT88.4 R24, [R180+0xb000] ;  /* 0x00b00000b418783b */ /* 0x000e6e0000004200 */
[C---:B---3--:R-:W-:Y:S08]  /*6c50*/  HMMA.16816.F32.BF16 R40, R164.reuse, R32, R40 ;  /* 0x00000020a428723c */ /* 0x048ff00000041828 */
[-C--:B------:R-:W-:Y:S08]  /*6c60*/  HMMA.16816.F32.BF16 R44, R164, R34.reuse, R44 ;  /* 0x00000022a42c723c */ /* 0x080ff0000004182c */
[C---:B------:R-:W-:Y:S01]  /*6c70*/  HMMA.16816.F32.BF16 R48, R28.reuse, R34, R48 ;  /* 0x000000221c30723c */ /* 0x040fe20000041830 */
[----:B------:R-:W3:Y:S07]  /*6c80*/  LDSM.16.MT88.4 R32, [R0+0xb000] ;  /* 0x00b000000020783b */ /* 0x000eee0000004200 */
[-C--:B------:R-:W-:Y:S08]  /*6c90*/  HMMA.16816.F32.BF16 R52, R28, R168.reuse, R52 ;  /* 0x000000a81c34723c */ /* 0x080ff00000041834 */
        /* <DEDUP_REMOVED lines=8> */
[----:B------:R-:W4:Y:S07]  /*6d20*/  LDSM.16.MT88.4 R172, [R180+0x9800] ;  /* 0x00980000b4ac783b */ /* 0x000f2e0000004200 */
[-C--:B------:R-:W-:Y:S01]  /*6d30*/  HMMA.16816.F32.BF16 R84, R28, R8.reuse, R84 ;  /* 0x000000081c54723c */ /* 0x080fe20000041854 */
[----:B------:R-:W-:Y:S07]  /*6d40*/  LDSM.16.MT88.4 R180, [R180+0xb800] ;  /* 0x00b80000b4b4783b */ /* 0x000fee0000004200 */
[C---:B------:R-:W-:Y:S08]  /*6d50*/  HMMA.16816.F32.BF16 R88, R164.reuse, R8, R88 ;  /* 0x00000008a458723c */ /* 0x040ff00000041858 */
[-C--:B------:R-:W-:Y:S01]  /*6d60*/  HMMA.16816.F32.BF16 R92, R164, R10.reuse, R92 ;  /* 0x0000000aa45c723c */ /* 0x080fe2000004185c */
[----:B------:R-:W4:Y:S07]  /*6d70*/  LDSM.16.MT88.4 R164, [R0+0x9800] ;  /* 0x0098000000a4783b */ /* 0x000f2e0000004200 */
[----:B------:R-:W-:Y:S01]  /*6d80*/  HMMA.16816.F32.BF16 R96, R28, R10, R96 ;  /* 0x0000000a1c60723c */ /* 0x000fe20000041860 */
[----:B------:R1:W4:Y:S07]  /*6d90*/  LDSM.16.MT88.4 R8, [R0+0xb800] ;  /* 0x00b800000008783b */ /* 0x00032e0000004200 */
[-C--:B--2---:R-:W-:Y:S01]  /*6da0*/  HMMA.16816.F32.BF16 R36, R4, R12.reuse, R36 ;  /* 0x0000000c0424723c */ /* 0x084fe20000041824 */
[----:B------:R-:W-:Y:S07]  /*6db0*/  BAR.SYNC.DEFER_BLOCKING 0x0 ;  /* 0x0000000000007b1d */ /* 0x000fee0000010000 */
[C---:B------:R-:W-:Y:S08]  /*6dc0*/  HMMA.16816.F32.BF16 R40, R16.reuse, R12, R40 ;  /* 0x0000000c1028723c */ /* 0x040ff00000041828 */
[-C--:B------:R-:W-:Y:S03]  /*6dd0*/  HMMA.16816.F32.BF16 R44, R16, R14.reuse, R44 ;  /* 0x0000000e102c723c */ /* 0x080fe6000004182c */
[----:B-1----:R-:W-:Y:S05]  /*6de0*/  LEA R0, -R237, RZ, 0x6 ;  /* 0x000000ffed007211 */ /* 0x002fea00078e31ff */
        /* <DEDUP_REMOVED lines=9> */
[-C--:B---3--:R-:W-:Y:S08]  /*6e80*/  HMMA.16816.F32.BF16 R84, R4, R32.reuse, R84 ;  /* 0x000000200454723c */ /* 0x088ff00000041854 */
[C---:B------:R-:W-:Y:S08]  /*6e90*/  HMMA.16816.F32.BF16 R88, R16.reuse, R32, R88 ;  /* 0x000000201058723c */ /* 0x040ff00000041858 */
[-C--:B------:R-:W-:Y:S08]  /*6ea0*/  HMMA.16816.F32.BF16 R92, R16, R34.reuse, R92 ;  /* 0x00000022105c723c */ /* 0x080ff0000004185c */
[----:B------:R-:W-:Y:S04]  /*6eb0*/  HMMA.16816.F32.BF16 R96, R4, R34, R96 ;  /* 0x000000220460723c */ /* 0x000fe80000041860 */
[C---:B------:R-:W-:Y:S04]  /*6ec0*/  LEA R4, P0, R0.reuse, R246, 0x2 ;  /* 0x000000f600047211 */ /* 0x040fe800078010ff */
[-C--:B----4-:R-:W-:Y:S05]  /*6ed0*/  HMMA.16816.F32.BF16 R36, R168, R172.reuse, R36 ;  /* 0x000000aca824723c */ /* 0x090fea0000041824 */
[----:B------:R-:W-:Y:S02]  /*6ee0*/  LEA.HI.X.SX32 R0, R0, R247, 0x2, P0 ;  /* 0x000000f700007211 */ /* 0x000fe400000f16ff */
[----:B------:R-:W-:Y:S01]  /*6ef0*/  MOV R246, R4 ;  /* 0x0000000400f67202 */ /* 0x000fe20000000f00 */
[C---:B------:R-:W-:Y:S04]  /*6f00*/  HMMA.16816.F32.BF16 R40, R176.reuse, R172, R40 ;  /* 0x000000acb028723c */ /* 0x040fe80000041828 */
[----:B------:R-:W-:Y:S04]  /*6f10*/  MOV R247, R0 ;  /* 0x0000000000f77202 */ /* 0x000fe80000000f00 */
        /* <DEDUP_REMOVED lines=16> */
[----:B------:R-:W2:Y:S01]  /*7020*/  LDL.LU R188, [R1+0x10] ;  /* 0x0000100001bc7983 */ /* 0x000ea20000300800 */
[----:B------:R-:W-:Y:S01]  /*7030*/  IADD3 R4, P0, PT, RZ, -UR30, RZ ;  /* 0x8000001eff047c10 */ /* 0x000fe2000ff1e0ff */
[----:B------:R-:W-:Y:S01]  /*7040*/  IMAD.U32 R7, RZ, RZ, UR43 ;  /* 0x0000002bff077e24 */ /* 0x000fe2000f8e00ff */
[----:B------:R-:W-:Y:S01]  /*7050*/  LOP3.LUT R5, R220, 0x1f8, RZ, 0xc0, !PT ;  /* 0x000001f8dc057812 */ /* 0x000fe200078ec0ff */
[----:B------:R-:W3:Y:S01]  /*7060*/  LDL.LU R187, [R1+0x14] ;  /* 0x0000140001bb7983 */ /* 0x000ee20000300800 */
[----:B------:R-:W-:Y:S02]  /*7070*/  IMAD.U32 R6, RZ, RZ, UR50 ;  /* 0x00000032ff067e24 */ /* 0x000fe4000f8e00ff */
[----:B------:R-:W-:Y:S01]  /*7080*/  IMAD.X R0, RZ, RZ, ~UR11, P0 ;  /* 0x8000000bff007e24 */ /* 0x000fe200080e06ff */
[----:B------:R-:W-:Y:S04]  /*7090*/  LOP3.LUT R5, R5, 0x38, R221, 0x78, !PT ;  /* 0x0000003805057812 */ /* 0x000fe800078e78dd */
[----:B------:R-:W-:Y:S04]  /*70a0*/  SHF.R.S64 R4, R4, 0x1f, R0 ;  /* 0x0000001f04047819 */ /* 0x000fe80000001000 */
[----:B---3--:R-:W-:Y:S01]  /*70b0*/  IADD3 R187, P0, PT, R4, R187, RZ ;  /* 0x000000bb04bb7210 */ /* 0x008fe20007f1e0ff */
[----:B------:R-:W-:Y:S03]  /*70c0*/  IMAD.U32 R4, RZ, RZ, UR43 ;  /* 0x0000002bff047e24 */ /* 0x000fe6000f8e00ff */
[----:B--2---:R-:W-:Y:S01]  /*70d0*/  LEA.HI.X.SX32 R188, R0, R188, 0x1, P0 ;  /* 0x000000bc00bc7211 */ /* 0x004fe200000f0eff */
[----:B------:R1:W-:Y:S01]  /*70e0*/  STL [R1+0x14], R187 ;  /* 0x000014bb01007387 */ /* 0x0003e20000100800 */
[----:B------:R-:W-:Y:S02]  /*70f0*/  LEA R4, P0, R4, R187, 0x1 ;  /* 0x000000bb04047211 */ /* 0x000fe400078008ff */
[----:B------:R-:W-:Y:S01]  /*7100*/  LOP3.LUT R0, R5, 0x1e00, R220, 0xf8, !PT ;  /* 0x00001e0005007812 */ /* 0x000fe200078ef8dc */
[----:B------:R1:W-:Y:S01]  /*7110*/  STL [R1+0x10], R188 ;  /* 0x000010bc01007387 */ /* 0x0003e20000100800 */
        /* <DEDUP_REMOVED lines=12> */
.L_x_1567:
[----:B-1----:R2:W3:Y:S01]  /*71e0*/  LDL R4, [R1+0x4] ;  /* 0x0000040001047983 */ /* 0x0024e20000100800 */
[----:B------:R-:W-:Y:S01]  /*71f0*/  PLOP3.LUT P2, PT, PT, PT, UP2, 0x80, 0x8 ;  /* 0x000000000008781c */ /* 0x000fe20003f4f028 */
[----:B------:R-:W-:Y:S01]  /*7200*/  IMAD.MOV.U32 R5, RZ, RZ, 0x4 ;  /* 0x00000004ff057424 */ /* 0x000fe200078e00ff */
[----:B------:R-:W-:Y:S02]  /*7210*/  @UP2 UIADD3 UR14, UP0, UPT, UR56, -0x100, URZ ;  /* 0xffffff00380e2890 */ /* 0x000fe4000ff1e0ff */
[----:B------:R-:W-:Y:S01]  /*7220*/  LDSM.16.M88.4 R32, [R205+0x1c000] ;  /* 0x01c00000cd20783b */ /* 0x000fe20000000200 */
[C---:B------:R-:W-:Y:S01]  /*7230*/  IMAD.IADD R204, R205.reuse, 0x1, R216 ;  /* 0x00000001cdcc7824 */ /* 0x040fe200078e02d8 */
[----:B------:R-:W-:Y:S01]  /*7240*/  ULOP3.LUT UR12, UR49, 0x1, URZ, 0xc0, !UPT ;  /* 0x00000001310c7892 */ /* 0x000fe2000f8ec0ff */
[C---:B------:R-:W-:Y:S01]  /*7250*/  VIADD R24, R205.reuse, 0x8000 ;  /* 0x00008000cd187836 */ /* 0x040fe20000000000 */
[----:B------:R-:W-:Y:S01]  /*7260*/  @UP2 UIADD3.X UR13, UPT, UPT, UR57, -0x1, URZ, UP0, !UPT ;  /* 0xffffffff390d2890 */ /* 0x000fe200087fe4ff */
[----:B------:R-:W-:Y:S01]  /*7270*/  LDSM.16.M88.4 R28, [R205+0x1d000] ;  /* 0x01d00000cd1c783b */ /* 0x000fe20000000200 */
[----:B------:R-:W-:Y:S03]  /*7280*/  @UP2 UIADD3 UR16, UP0, UPT, UR16, -0x100, URZ ;  /* 0xffffff0010102890 */ /* 0x000fe6000ff1e0ff */
[----:B------:R-:W-:Y:S01]  /*7290*/  @P2 SHF.R.U32.HI R0, RZ, 0x2, R221 ;  /* 0x00000002ff002819 */ /* 0x000fe200000116dd */
[----:B------:R-:W-:Y:S01]  /*72a0*/  LDSM.16.M88.4 R168, [R204+0x1c000] ;  /* 0x01c00000cca8783b */ /* 0x000fe20000000200 */
[----:B------:R-:W-:Y:S01]  /*72b0*/  @P2 LOP3.LUT R2, R2, 0x10, RZ, 0xc0, !PT ;  /* 0x0000001002022812 */ /* 0x000fe200078ec0ff */
[----:B------:R-:W-:Y:S02]  /*72c0*/  @UP2 UIADD3.X UR17, UPT, UPT, UR17, -0x1, URZ, UP0, !UPT ;  /* 0xffffffff11112890 */ /* 0x000fe400087fe4ff */
[----:B------:R-:W-:Y:S01]  /*72d0*/  UISETP.NE.U32.AND UP0, UPT, UR12, 0x1, UPT ;  /* 0x000000010c00788c */ /* 0x000fe2000bf05070 */
[----:B------:R-:W-:Y:S01]  /*72e0*/  LDSM.16.M88.4 R176, [R204+0x1d000] ;  /* 0x01d00000ccb0783b */ /* 0x000fe20000000200 */
[----:B------:R-:W-:Y:S04]  /*72f0*/  UIADD3 UR12, UPT, UPT, UR49, -0x1, URZ ;  /* 0xffffffff310c7890 */ /* 0x000fe8000fffe0ff */
[----:B------:R-:W-:Y:S01]  /*7300*/  PLOP3.LUT P1, PT, PT, PT, UP0, 0x80, 0x8 ;  /* 0x000000000008781c */ /* 0x000fe20003f2f008 */
[----:B------:R-:W-:Y:S03]  /*7310*/  UISETP.GT.AND UP0, UPT, UR49, URZ, UPT ;  /* 0x000000ff3100728c */ /* 0x000fe6000bf04270 */
[----:B------:R-:W-:Y:S01]  /*7320*/  UMOV UR49, UR12 ;  /* 0x0000000c00317c82 */ /* 0x000fe20008000000 */
[----:B---3--:R-:W-:Y:S01]  /*7330*/  @P2 LOP3.LUT R4, R2, 0x7, R0, 0xf8, !PT ;  /* 0x0000000702042812 */ /* 0x008fe200078ef800 */
[----:B------:R-:W-:Y:S01]  /*7340*/  VIADD R2, R205, 0x8040 ;  /* 0x00008040cd027836 */ /* 0x000fe20000000000 */
[----:B------:R-:W-:Y:S01]  /*7350*/  LOP3.LUT R0, R217, 0x1c0, R184, 0xf8, !PT ;  /* 0x000001c0d9007812 */ /* 0x000fe200078ef8b8 */
[----:B------:R-:W-:Y:S02]  /*7360*/  @P4 VIADD R2, R24, 0xffffffc0 ;  /* 0xffffffc018024836 */ /* 0x000fe40000000000 */
[----:B------:R-:W-:Y:S01]  /*7370*/  @P2 STL [R1+0x4], R4 ;  /* 0x0000040401002387 */ /* 0x000fe20000100800 */
[----:B------:R-:W-:Y:S01]  /*7380*/  LOP3.LUT R0, R0, 0x38, R220, 0x78, !PT ;  /* 0x0000003800007812 */ /* 0x000fe200078e78dc */
[----:B------:R-:W-:Y:S01]  /*7390*/  @P2 IMAD.WIDE.U32 R234, R4, R5, UR56 ;  /* 0x0000003804ea2e25 */ /* 0x000fe2000f8e0005 */
[----:B------:R-:W-:Y:S02]  /*73a0*/  @UP2 UMOV UR56, UR14 ;  /* 0x0000000e00382c82 */ /* 0x000fe40008000000 */
[----:B------:R-:W-:Y:S01]  /*73b0*/  LDSM.16.M88.4 R192, [R2+0x15000] ;  /* 0x0150000002c0783b */ /* 0x000fe20000000200 */
[----:B------:R-:W-:Y:S01]  /*73c0*/  LOP3.LUT R0, R0, 0x200, R184, 0xf8, !PT ;  /* 0x0000020000007812 */ /* 0x000fe200078ef8b8 */
[----:B------:R-:W-:Y:S01]  /*73d0*/  IMAD.IADD R206, R216, 0x1, R2 ;  /* 0x00000001d8ce7824 */ /* 0x000fe200078e0202 */
[----:B------:R-:W-:Y:S02]  /*73e0*/  @UP2 UMOV UR57, UR13 ;  /* 0x0000000d00392c82 */ /* 0x000fe40008000000 */
[----:B------:R-:W-:Y:S01]  /*73f0*/  LEA R0, R0, UR4, 0x1 ;  /* 0x0000000400007c11 */ /* 0x000fe2000f8e08ff */
[----:B------:R-:W-:Y:S05]  /*7400*/  LDSM.16.M88.4 R184, [R2+0x14000] ;  /* 0x0140000002b8783b */ /* 0x000fea0000000200 */
[----:B------:R-:W1:Y:S05]  /*7410*/  LDSM.16.MT88.4 R16, [R0+0xc000] ;  /* 0x00c000000010783b */ /* 0x000e6a0000004200 */
[----:B------:R-:W3:Y:S05]  /*7420*/  LDSM.16.MT88.4 R164, [R0+0x10000] ;  /* 0x0100000000a4783b */ /* 0x000eea0000004200 */
[----:B------:R2:W4:Y:S05]  /*7430*/  LDL R241, [R1+0x24] ;  /* 0x0000240001f17983 */ /* 0x00052a0000100800 */
[----:B------:R-:W5:Y:S05]  /*7440*/  LDSM.16.MT88.4 R172, [R0+0xc800] ;  /* 0x00c8000000ac783b */ /* 0x000f6a0000004200 */
[----:B------:R2:W2:Y:S05]  /*7450*/  LDL R240, [R1+0x20] ;  /* 0x0000200001f07983 */ /* 0x0004aa0000100800 */
[----:B------:R-:W5:Y:S05]  /*7460*/  LDSM.16.MT88.4 R180, [R0+0x10800] ;  /* 0x0108000000b4783b */ /* 0x000f6a0000004200 */
[----:B------:R2:W2:Y:S05]  /*7470*/  LDL R239, [R1+0x1c] ;  /* 0x00001c0001ef7983 */ /* 0x0004aa0000100800 */
[----:B------:R-:W5:Y:S05]  /*7480*/  LDSM.16.MT88.4 R188, [R0+0xd000] ;  /* 0x00d0000000bc783b */ /* 0x000f6a0000004200 */
[----:B------:R2:W2:Y:S01]  /*7490*/  LDL R238, [R1+0x18] ;  /* 0x0000180001ee7983 */ /* 0x0004a20000100800 */
[-C--:B-1----:R-:W-:Y:S04]  /*74a0*/  HMMA.16816.F32.BF16 R4, R32, R16.reuse, RZ ;  /* 0x000000102004723c */ /* 0x082fe800000418ff */
[----:B------:R-:W1:Y:S05]  /*74b0*/  LDSM.16.MT88.4 R196, [R0+0x11000] ;  /* 0x0110000000c4783b */ /* 0x000e6a0000004200 */
[----:B------:R-:W-:Y:S01]  /*74c0*/  LDSM.16.M88.4 R200, [R206+0x15000] ;  /* 0x01500000cec8783b */ /* 0x000fe20000000200 */
[C---:B------:R-:W-:Y:S08]  /*74d0*/  HMMA.16816.F32.BF16 R8, R28.reuse, R16, RZ ;  /* 0x000000101c08723c */ /* 0x040ff000000418ff */
[-C--:B------:R-:W-:Y:S08]  /*74e0*/  HMMA.16816.F32.BF16 R12, R28, R18.reuse, RZ ;  /* 0x000000121c0c723c */ /* 0x080ff000000418ff */
[C---:B------:R-:W-:Y:S08]  /*74f0*/  HMMA.16816.F32.BF16 R16, R32.reuse, R18, RZ ;  /* 0x000000122010723c */ /* 0x040ff000000418ff */
[-C--:B---3--:R-:W-:Y:S08]  /*7500*/  HMMA.16816.F32.BF16 R20, R32, R164.reuse, RZ ;  /* 0x000000a42014723c */ /* 0x088ff000000418ff */
[C---:B------:R-:W-:Y:S08]  /*7510*/  HMMA.16816.F32.BF16 R24, R28.reuse, R164, RZ ;  /* 0x000000a41c18723c */ /* 0x040ff000000418ff */
[-C--:B------:R-:W-:Y:S08]  /*7520*/  HMMA.16816.F32.BF16 R28, R28, R166.reuse, RZ ;  /* 0x000000a61c1c723c */ /* 0x080ff000000418ff */
[----:B------:R-:W-:Y:S01]  /*7530*/  HMMA.16816.F32.BF16 R32, R32, R166, RZ ;  /* 0x000000a62020723c */ /* 0x000fe200000418ff */
[----:B------:R-:W-:Y:S07]  /*7540*/  LDSM.16.M88.4 R164, [R206+0x14000] ;  /* 0x01400000cea4783b */ /* 0x000fee0000000200 */
[-C--:B-----5:R-:W-:Y:S08]  /*7550*/  HMMA.16816.F32.BF16 R4, R168, R172.reuse, R4 ;  /* 0x000000aca804723c */ /* 0x0a0ff00000041804 */
[C---:B------:R-:W-:Y:S08]  /*7560*/  HMMA.16816.F32.BF16 R8, R176.reuse, R172, R8 ;  /* 0x000000acb008723c */ /* 0x040ff00000041808 */
[-C--:B------:R-:W-:Y:S08]  /*7570*/  HMMA.16816.F32.BF16 R12, R176, R174.reuse, R12 ;  /* 0x000000aeb00c723c */ /* 0x080ff0000004180c */
[C---:B------:R-:W-:Y:S01]  /*7580*/  HMMA.16816.F32.BF16 R16, R168.reuse, R174, R16 ;  /* 0x000000aea810723c */ /* 0x040fe20000041810 */
[----:B------:R-:W3:Y:S07]  /*7590*/  LDSM.16.MT88.4 R172, [R0+0xd800] ;  /* 0x00d8000000ac783b */ /* 0x000eee0000004200 */
[-C--:B------:R-:W-:Y:S08]  /*75a0*/  HMMA.16816.F32.BF16 R20, R168, R180.reuse, R20 ;  /* 0x000000b4a814723c */ /* 0x080ff00000041814 */
[C---:B------:R-:W-:Y:S08]  /*75b0*/  HMMA.16816.F32.BF16 R24, R176.reuse, R180, R24 ;  /* 0x000000b4b018723c */ /* 0x040ff00000041818 */
[-C--:B------:R-:W-:Y:S01]  /*75c0*/  HMMA.16816.F32.BF16 R28, R176, R182.reuse, R28 ;  /* 0x000000b6b01c723c */ /* 0x080fe2000004181c */
[----:B------:R-:W-:Y:S07]  /*75d0*/  LDSM.16.M88.4 R176, [R205+0x1e000] ;  /* 0x01e00000cdb0783b */ /* 0x000fee0000000200 */
[----:B------:R-:W-:Y:S01]  /*75e0*/  HMMA.16816.F32.BF16 R32, R168, R182, R32 ;  /* 0x000000b6a820723c */ /* 0x000fe20000041820 */
[----:B------:R-:W5:Y:S05]  /*75f0*/  LDSM.16.MT88.4 R168, [R0+0x11800] ;  /* 0x0118000000a8783b */ /* 0x000f6a0000004200 */
[----:B------:R-:W5:Y:S02]  /*7600*/  LDSM.16.MT88.4 R180, [R0+0xe000] ;  /* 0x00e0000000b4783b */ /* 0x000f640000004200 */
        /* <DEDUP_REMOVED lines=8> */
[----:B------:R-:W-:Y:S07]  /*7690*/  LDSM.16.M88.4 R192, [R204+0x1e000] ;  /* 0x01e00000ccc0783b */ /* 0x000fee0000000200 */
[----:B------:R-:W-:Y:S01]  /*76a0*/  HMMA.16816.F32.BF16 R32, R184, R198, R32 ;  /* 0x000000c6b820723c */ /* 0x000fe20000041820 */
[----:B------:R-:W1:Y:S05]  /*76b0*/  LDSM.16.M88.4 R184, [R205+0x1f000] ;  /* 0x01f00000cdb8783b */ /* 0x000e6a0000000200 */
[----:B------:R-:W2:Y:S02]  /*76c0*/  LDSM.16.MT88.4 R196, [R0+0xe800] ;  /* 0x00e8000000c4783b */ /* 0x000ea40000004200 */
[-C--:B---3--:R-:W-:Y:S08]  /*76d0*/  HMMA.16816.F32.BF16 R4, R164, R172.reuse, R4 ;  /* 0x000000aca404723c */ /* 0x088ff00000041804 */
[C---:B------:R-:W-:Y:S08]  /*76e0*/  HMMA.16816.F32.BF16 R8, R200.reuse, R172, R8 ;  /* 0x000000acc808723c */ /* 0x040ff00000041808 */
[-C--:B------:R-:W-:Y:S08]  /*76f0*/  HMMA.16816.F32.BF16 R12, R200, R174.reuse, R12 ;  /* 0x000000aec80c723c */ /* 0x080ff0000004180c */
[C---:B------:R-:W-:Y:S01]  /*7700*/  HMMA.16816.F32.BF16 R16, R164.reuse, R174, R16 ;  /* 0x000000aea410723c */ /* 0x040fe20000041810 */
[----:B------:R3:W2:Y:S07]  /*7710*/  LDSM.16.M88.4 R172, [R204+0x1f000] ;  /* 0x01f00000ccac783b */ /* 0x0006ae0000000200 */
[-C--:B-----5:R-:W-:Y:S08]  /*7720*/  HMMA.16816.F32.BF16 R20, R164, R168.reuse, R20 ;  /* 0x000000a8a414723c */ /* 0x0a0ff00000041814 */
[C---:B------:R-:W-:Y:S04]  /*7730*/  HMMA.16816.F32.BF16 R24, R200.reuse, R168, R24 ;  /* 0x000000a8c818723c */ /* 0x040fe80000041818 */
[C---:B------:R-:W-:Y:S04]  /*7740*/  IMAD.SHL.U32 R168, R237.reuse, 0x8, RZ ;  /* 0x00000008eda87824 */ /* 0x040fe800078e00ff */
[-C--:B------:R-:W-:Y:S03]  /*7750*/  HMMA.16816.F32.BF16 R28, R200, R170.reuse, R28 ;  /* 0x000000aac81c723c */ /* 0x080fe6000004181c */
[C---:B------:R-:W-:Y:S04]  /*7760*/  LEA R226, P0, R168.reuse, R246, 0x2 ;  /* 0x000000f6a8e27211 */ /* 0x040fe800078010ff */
[----:B------:R-:W-:Y:S01]  /*7770*/  LEA.HI.X.SX32 R227, R168, R247, 0x2, P0 ;  /* 0x000000f7a8e37211 */ /* 0x000fe200000f16ff */
[----:B------:R-:W-:Y:S01]  /*7780*/  HMMA.16816.F32.BF16 R32, R164, R170, R32 ;  /* 0x000000aaa420723c */ /* 0x000fe20000041820 */
[----:B------:R-:W5:Y:S03]  /*7790*/  LDSM.16.MT88.4 R164, [R0+0x12800] ;  /* 0x0128000000a4783b */ /* 0x000f660000004200 */
[C---:B---3--:R-:W-:Y:S02]  /*77a0*/  LEA R204, P0, R237.reuse, R226, 0x5 ;  /* 0x000000e2edcc7211 */ /* 0x048fe400078028ff */
[----:B------:R-:W-:Y:S02]  /*77b0*/  LDSM.16.M88.4 R168, [R2+0x16000] ;  /* 0x0160000002a8783b */ /* 0x000fe40000000200 */
[-C--:B------:R-:W-:Y:S05]  /*77c0*/  HMMA.16816.F32.BF16 R4, R176, R180.reuse, R4 ;  /* 0x000000b4b004723c */ /* 0x080fea0000041804 */
[C---:B------:R-:W-:Y:S02]  /*77d0*/  LEA.HI.X.SX32 R205, R237.reuse, R227, 0x5, P0 ;  /* 0x000000e3edcd7211 */ /* 0x040fe400000f2eff */
[C---:B------:R-:W-:Y:S01]  /*77e0*/  LEA R202, P0, R237.reuse, R204, 0x5 ;  /* 0x000000ccedca7211 */ /* 0x040fe200078028ff */
[C---:B-1----:R-:W-:Y:S04]  /*77f0*/  HMMA.16816.F32.BF16 R8, R184.reuse, R180, R8 ;  /* 0x000000b4b808723c */ /* 0x042fe80000041808 */
[C---:B------:R-:W-:Y:S01]  /*7800*/  LEA.HI.X.SX32 R203, R237.reuse, R205, 0x5, P0 ;  /* 0x000000cdedcb7211 */ /* 0x040fe200000f2eff */
[----:B----4-:R-:W3:Y:S01]  /*7810*/  @P2 LDG.E R241, desc[UR32][R234.64+-0x100] ;  /* 0xffff0020eaf12981 */ /* 0x010ee2000c1e1900 */
[C---:B------:R-:W-:Y:S02]  /*7820*/  LEA R200, P0, R237.reuse, R202, 0x5 ;  /* 0x000000caedc87211 */ /* 0x040fe400078028ff */
[-C--:B------:R-:W-:Y:S03]  /*7830*/  HMMA.16816.F32.BF16 R12, R184, R182.reuse, R12 ;  /* 0x000000b6b80c723c */ /* 0x080fe6000004180c */
[C---:B------:R-:W-:Y:S01]  /*7840*/  LEA.HI.X.SX32 R201, R237.reuse, R203, 0x5, P0 ;  /* 0x000000cbedc97211 */ /* 0x040fe200000f2eff */
[----:B--2---:R-:W2:Y:S04]  /*7850*/  @P2 LDG.E R240, desc[UR32][R234.64+-0xe0] ;  /* 0xffff2020eaf02981 */ /* 0x004ea8000c1e1900 */
[C---:B------:R-:W-:Y:S01]  /*7860*/  HMMA.16816.F32.BF16 R16, R176.reuse, R182, R16 ;  /* 0x000000b6b010723c */ /* 0x040fe20000041810 */
[----:B------:R-:W-:Y:S07]  /*7870*/  LDSM.16.M88.4 R180, [R2+0x17000] ;  /* 0x0170000002b4783b */ /* 0x000fee0000000200 */
[-C--:B------:R-:W-:Y:S01]  /*7880*/  HMMA.16816.F32.BF16 R20, R176, R188.reuse, R20 ;  /* 0x000000bcb014723c */ /* 0x080fe20000041814 */
[----:B------:R-:W4:Y:S07]  /*7890*/  @P2 LDG.E R239, desc[UR32][R234.64+-0x80] ;  /* 0xffff8020eaef2981 */ /* 0x000f2e000c1e1900 */
[C---:B------:R-:W-:Y:S01]  /*78a0*/  HMMA.16816.F32.BF16 R24, R184.reuse, R188, R24 ;  /* 0x000000bcb818723c */ /* 0x040fe20000041818 */
[----:B------:R-:W4:Y:S07]  /*78b0*/  @P2 LDG.E R238, desc[UR32][R234.64+-0x60] ;  /* 0xffffa020eaee2981 */ /* 0x000f2e000c1e1900 */
[-C--:B------:R-:W-:Y:S01]  /*78c0*/  HMMA.16816.F32.BF16 R28, R184, R190.reuse, R28 ;  /* 0x000000beb81c723c */ /* 0x080fe2000004181c */
[----:B------:R-:W-:Y:S07]  /*78d0*/  LDSM.16.MT88.4 R184, [R0+0x13000] ;  /* 0x0130000000b8783b */ /* 0x000fee0000004200 */
[----:B------:R-:W-:Y:S01]  /*78e0*/  HMMA.16816.F32.BF16 R32, R176, R190, R32 ;  /* 0x000000beb020723c */ /* 0x000fe20000041820 */
[----:B------:R-:W1:Y:S07]  /*78f0*/  LDSM.16.MT88.4 R176, [R0+0xf000] ;  /* 0x00f0000000b0783b */ /* 0x000e6e0000004200 */
[-C--:B------:R-:W-:Y:S08]  /*7900*/  HMMA.16816.F32.BF16 R4, R192, R196.reuse, R4 ;  /* 0x000000c4c004723c */ /* 0x080ff00000041804 */
[C---:B------:R-:W-:Y:S08]  /*7910*/  HMMA.16816.F32.BF16 R8, R172.reuse, R196, R8 ;  /* 0x000000c4ac08723c */ /* 0x040ff00000041808 */
[-C--:B------:R-:W-:Y:S08]  /*7920*/  HMMA.16816.F32.BF16 R12, R172, R198.reuse, R12 ;  /* 0x000000c6ac0c723c */ /* 0x080ff0000004180c */
[C---:B------:R-:W-:Y:S04]  /*7930*/  HMMA.16816.F32.BF16 R16, R192.reuse, R198, R16 ;  /* 0x000000c6c010723c */ /* 0x040fe80000041810 */
[C---:B------:R-:W-:Y:S04]  /*7940*/  LEA R198, P0, R237.reuse, R200, 0x5 ;  /* 0x000000c8edc67211 */ /* 0x040fe800078028ff */
[-C--:B-----5:R-:W-:Y:S03]  /*7950*/  HMMA.16816.F32.BF16 R20, R192, R164.reuse, R20 ;  /* 0x000000a4c014723c */ /* 0x0a0fe60000041814 */
        /* <DEDUP_REMOVED lines=9> */
[----:B------:R-:W5:Y:S03]  /*79f0*/  LDSM.16.M88.4 R164, [R206+0x16000] ;  /* 0x01600000cea4783b */ /* 0x000f660000000200 */
        /* <DEDUP_REMOVED lines=16> */
[----:B------:R1:W1:Y:S03]  /*7b00*/  LDSM.16.MT88.4 R168, [R0+0x13800] ;  /* 0x0138000000a8783b */ /* 0x0002660000004200 */
[C---:B------:R-:W-:Y:S04]  /*7b10*/  LEA R186, P0, R237.reuse, R188, 0x5 ;  /* 0x000000bcedba7211 */ /* 0x040fe800078028ff */
[-C--:B-----5:R-:W-:Y:S05]  /*7b20*/  HMMA.16816.F32.BF16 R4, R164, R172.reuse, R4 ;  /* 0x000000aca404723c */ /* 0x0a0fea0000041804 */
        /* <DEDUP_REMOVED lines=8> */
[----:B------:R-:W-:Y:S03]  /*7bb0*/  VIADD R0, R207, 0x40 ;  /* 0x00000040cf007836 */ /* 0x000fe60000000000 */
[----:B------:R-:W-:Y:S01]  /*7bc0*/  REDG.E.ADD.F32.FTZ.RN.STRONG.GPU desc[UR32][R226.64], R5 ;  /* 0x00000005e20079a6 */ /* 0x000fe2000c12f320 */
[C---:B------:R-:W-:Y:S04]  /*7bd0*/  HMMA.16816.F32.BF16 R16, R164.reuse, R174, R16 ;  /* 0x000000aea410723c */ /* 0x040fe80000041810 */
[----:B------:R1:W-:Y:S01]  /*7be0*/  REDG.E.ADD.F32.FTZ.RN.STRONG.GPU desc[UR32][R204.64], R6 ;  /* 0x00000006cc0079a6 */ /* 0x0003e2000c12f320 */
[----:B------:R-:W-:Y:S04]  /*7bf0*/  IMAD.WIDE R230, R237, -0xc0, R194 ;  /* 0xffffff40ede67825 */ /* 0x000fe800078e02c2 */
[----:B------:R5:W-:Y:S01]  /*7c00*/  REDG.E.ADD.F32.FTZ.RN.STRONG.GPU desc[UR32][R202.64], R7 ;  /* 0x00000007ca0079a6 */ /* 0x000be2000c12f320 */
[----:B------:R-:W-:Y:S01]  /*7c10*/  @P4 VIADD R0, R207, 0xffffffc0 ;  /* 0xffffffc0cf004836 */ /* 0x000fe20000000000 */
[-C--:B------:R-:W-:Y:S03]  /*7c20*/  HMMA.16816.F32.BF16 R20, R164, R168.reuse, R20 ;  /* 0x000000a8a414723c */ /* 0x080fe60000041814 */
        /* <DEDUP_REMOVED lines=43> */
[C---:B-----5:R-:W-:Y:S02]  /*7ee0*/  LEA.HI.X.SX32 R7, R237.reuse, R165, 0x5, P0 ;  /* 0x000000a5ed077211 */ /* 0x060fe400000f2eff */
[C---:B------:R-:W-:Y:S02]  /*7ef0*/  LEA R4, P0, R237.reuse, R6, 0x5 ;  /* 0x00000006ed047211 */ /* 0x040fe400078028ff */
[----:B------:R-:W-:Y:S02]  /*7f00*/  REDG.E.ADD.F32.FTZ.RN.STRONG.GPU desc[UR32][R246.64+0x180], R32 ;  /* 0x00018020f60079a6 */ /* 0x000fe4000c12f320 */
[C---:B------:R-:W-:Y:S03]  /*7f10*/  LEA.HI.X.SX32 R5, R237.reuse, R7, 0x5, P0 ;  /* 0x00000007ed057211 */ /* 0x040fe600000f2eff */
[----:B------:R-:W-:Y:S01]  /*7f20*/  REDG.E.ADD.F32.FTZ.RN.STRONG.GPU desc[UR32][R178.64+0x180], R33 ;  /* 0x00018021b20079a6 */ /* 0x000fe2000c12f320 */
[C---:B------:R-:W-:Y:S04]  /*7f30*/  LEA R8, P0, R237.reuse, R4, 0x5 ;  /* 0x00000004ed087211 */ /* 0x040fe800078028ff */
[----:B------:R-:W-:Y:S01]  /*7f40*/  REDG.E.ADD.F32.FTZ.RN.STRONG.GPU desc[UR32][R168.64+0x180], R34 ;  /* 0x00018022a80079a6 */ /* 0x000fe2000c12f320 */
[----:B------:R-:W-:Y:S04]  /*7f50*/  LEA.HI.X.SX32 R9, R237, R5, 0x5, P0 ;  /* 0x00000005ed097211 */ /* 0x000fe800000f2eff */
[----:B------:R-:W-:Y:S05]  /*7f60*/  REDG.E.ADD.F32.FTZ.RN.STRONG.GPU desc[UR32][R166.64+0x180], R35 ;  /* 0x00018023a60079a6 */ /* 0x000fea000c12f320 */
[----:B------:R-:W-:Y:S05]  /*7f70*/  REDG.E.ADD.F32.FTZ.RN.STRONG.GPU desc[UR32][R164.64+0x180], R28 ;  /* 0x0001801ca40079a6 */ /* 0x000fea000c12f320 */
[----:B------:R-:W-:Y:S05]  /*7f80*/  REDG.E.ADD.F32.FTZ.RN.STRONG.GPU desc[UR32][R6.64+0x180], R29 ;  /* 0x0001801d060079a6 */ /* 0x000fea000c12f320 */
[----:B------:R-:W-:Y:S05]  /*7f90*/  REDG.E.ADD.F32.FTZ.RN.STRONG.GPU desc[UR32][R4.64+0x180], R30 ;  /* 0x0001801e040079a6 */ /* 0x000fea000c12f320 */
[----:B------:R-:W-:Y:S05]  /*7fa0*/  REDG.E.ADD.F32.FTZ.RN.STRONG.GPU desc[UR32][R8.64+0x180], R31 ;  /* 0x0001801f080079a6 */ /* 0x000fea000c12f320 */
[----:B------:R-:W-:Y:S05]  /*7fb0*/  LDSM.16.MT88.4 R4, [R3+0x1c000] ;  /* 0x01c000000304783b */ /* 0x000fea0000004200 */
[----:B------:R-:W1:Y:S05]  /*7fc0*/  LDSM.16.MT88.4 R8, [R207] ;  /* 0x00000000cf08783b */ /* 0x000e6a0000004200 */
[----:B------:R-:W5:Y:S05]  /*7fd0*/  LDSM.16.MT88.4 R12, [R3+0x1e000] ;  /* 0x01e00000030c783b */ /* 0x000f6a0000004200 */
[----:B------:R-:W4:Y:S05]  /*7fe0*/  LDSM.16.MT88.4 R16, [R0] ;  /* 0x000000000010783b */ /* 0x000f2a0000004200 */
        /* <DEDUP_REMOVED lines=8> */
[C---:B-----5:R-:W-:Y:S04]  /*8070*/  HMMA.16816.F32.BF16 R104, R12.reuse, R8, R104 ;  /* 0x000000080c68723c */ /* 0x060fe80000041868 */
[----:B------:R-:W-:Y:S04]  /*8080*/  LDSM.16.MT88.4 R176, [R3+0x1f800] ;  /* 0x01f8000003b0783b */ /* 0x000fe80000004200 */
[-C--:B------:R-:W-:Y:S01]  /*8090*/  HMMA.16816.F32.BF16 R108, R12, R10.reuse, R108 ;  /* 0x0000000a0c6c723c */ /* 0x080fe2000004186c */
[----:B------:R-:W-:Y:S05]  /*80a0*/  LDSM.16.MT88.4 R180, [R207+0x3800] ;  /* 0x00380000cfb4783b */ /* 0x000fea0000004200 */
[----:B---3--:R-:W-:Y:S02]  /*80b0*/  @P2 STL [R1+0x24], R241 ;  /* 0x000024f101002387 */ /* 0x008fe40000100800 */
[C---:B------:R-:W-:Y:S03]  /*80c0*/  HMMA.16816.F32.BF16 R112, R4.reuse, R10, R112 ;  /* 0x0000000a0470723c */ /* 0x040fe60000041870 */
[----:B------:R-:W3:Y:S05]  /*80d0*/  LDSM.16.MT88.4 R8, [R0+0x2800] ;  /* 0x002800000008783b */ /* 0x000eea0000004200 */
[----:B--2---:R-:W-:Y:S01]  /*80e0*/  @P2 STL [R1+0x20], R240 ;  /* 0x000020f001002387 */ /* 0x004fe20000100800 */
[-C--:B----4-:R-:W-:Y:S04]  /*80f0*/  HMMA.16816.F32.BF16 R116, R4, R16.reuse, R116 ;  /* 0x000000100474723c */ /* 0x090fe80000041874 */
[----:B------:R-:W-:Y:S05]  /*8100*/  @P2 STL [R1+0x1c], R239 ;  /* 0x00001cef01002387 */ /* 0x000fea0000100800 */
[----:B------:R-:W-:Y:S01]  /*8110*/  @P2 STL [R1+0x18], R238 ;  /* 0x000018ee01002387 */ /* 0x000fe20000100800 */
        /* <DEDUP_REMOVED lines=14> */
[----:B------:R-:W2:Y:S05]  /*8200*/  LDSM.16.MT88.4 R4, [R3+0x1d000] ;  /* 0x01d000000304783b */ /* 0x000eaa0000004200 */
[----:B------:R-:W4:Y:S02]  /*8210*/  LDSM.16.MT88.4 R24, [R207+0x3000] ;  /* 0x00300000cf18783b */ /* 0x000f240000004200 */
[-C--:B------:R-:W-:Y:S08]  /*8220*/  HMMA.16816.F32.BF16 R100, R32, R28.reuse, R100 ;  /* 0x0000001c2064723c */ /* 0x080ff00000041864 */
[C---:B------:R-:W-:Y:S08]  /*8230*/  HMMA.16816.F32.BF16 R104, R164.reuse, R28, R104 ;  /* 0x0000001ca468723c */ /* 0x040ff00000041868 */
[-C--:B------:R-:W-:Y:S08]  /*8240*/  HMMA.16816.F32.BF16 R108, R164, R30.reuse, R108 ;  /* 0x0000001ea46c723c */ /* 0x080ff0000004186c */
[C---:B------:R-:W-:Y:S01]  /*8250*/  HMMA.16816.F32.BF16 R112, R32.reuse, R30, R112 ;  /* 0x0000001e2070723c */ /* 0x040fe20000041870 */
[----:B------:R-:W5:Y:S07]  /*8260*/  LDSM.16.MT88.4 R28, [R0+0x3000] ;  /* 0x00300000001c783b */ /* 0x000f6e0000004200 */
        /* <DEDUP_REMOVED lines=10> */
[-C--:B---3--:R-:W-:Y:S08]  /*8310*/  HMMA.16816.F32.BF16 R148, R32, R8.reuse, R148 ;  /* 0x000000082094723c */ /* 0x088ff00000041894 */
[C---:B------:R-:W-:Y:S08]  /*8320*/  HMMA.16816.F32.BF16 R152, R164.reuse, R8, R152 ;  /* 0x00000008a498723c */ /* 0x040ff00000041898 */
[-C--:B------:R-:W-:Y:S01]  /*8330*/  HMMA.16816.F32.BF16 R156, R164, R10.reuse, R156 ;  /* 0x0000000aa49c723c */ /* 0x080fe2000004189c */
[----:B------:R-:W3:Y:S07]  /*8340*/  LDSM.16.MT88.4 R164, [R0+0x1800] ;  /* 0x0018000000a4783b */ /* 0x000eee0000004200 */
[----:B------:R-:W-:Y:S01]  /*8350*/  HMMA.16816.F32.BF16 R160, R32, R10, R160 ;  /* 0x0000000a20a0723c */ /* 0x000fe200000418a0 */
[----:B------:R4:W3:Y:S07]  /*8360*/  LDSM.16.MT88.4 R8, [R0+0x3800] ;  /* 0x003800000008783b */ /* 0x0008ee0000004200 */
[-C--:B--2---:R-:W-:Y:S08]  /*8370*/  HMMA.16816.F32.BF16 R100, R4, R12.reuse, R100 ;  /* 0x0000000c0464723c */ /* 0x084ff00000041864 */
        /* <DEDUP_REMOVED lines=40> */
[----:B------:R-:W-:Y:S01]  /*8600*/  IMAD.SHL.U32 R4, R221, 0x2, RZ ;  /* 0x00000002dd047824 */ /* 0x000fe200078e00ff */
[----:B------:R-:W-:Y:S01]  /*8610*/  LOP3.LUT R3, R3, 0x1c0, RZ, 0xc0, !PT ;  /* 0x000001c003037812 */ /* 0x000fe200078ec0ff */
[----:B------:R-:W-:Y:S01]  /*8620*/  UISETP.NE.AND UP0, UPT, UR40, -0x1, UPT ;  /* 0xffffffff2800788c */ /* 0x000fe2000bf05270 */
[----:B------:R-:W-:Y:S01]  /*8630*/  LOP3.LUT R0, R0, 0x6, R206, 0xf8, !PT ;  /* 0x0000000600007812 */ /* 0x000fe200078ef8ce */
[----:B------:R-:W-:Y:S01]  /*8640*/  UMOV UR38, UR18 ;  /* 0x0000001200267c82 */ /* 0x000fe20008000000 */
[----:B------:R-:W-:Y:S02]  /*8650*/  LOP3.LUT R3, R3, 0x38, R4, 0xf8, !PT ;  /* 0x0000003803037812 */ /* 0x000fe400078ef804 */
[----:B------:R-:W-:-:S02]  /*8660*/  LOP3.LUT R2, R221, 0x8, RZ, 0xc0, !PT ;  /* 0x00000008dd027812 */ /* 0x000fc400078ec0ff */
[----:B------:R-:W-:Y:S02]  /*8670*/  ISETP.NE.AND P0, PT, R236, RZ, PT ;  /* 0x000000ffec00720c */ /* 0x000fe40003f05270 */
[----:B------:R-:W-:Y:S02]  /*8680*/  LOP3.LUT R0, R0, R3, R222, 0xf6, !PT ;  /* 0x0000000300007212 */ /* 0x000fe400078ef6de */
[----:B------:R-:W-:Y:S02]  /*8690*/  ISETP.NE.AND P1, PT, R2, RZ, PT ;  /* 0x000000ff0200720c */ /* 0x000fe40003f25270 */
        /* <DEDUP_REMOVED lines=213> */
.L_x_1569:
[----:B------:R-:W2:Y:S01]  /*93f0*/  LDCU.64 UR12, c[0x0][0x5c0] ;  /* 0x0000b800ff0c77ac */ /* 0x000ea20008000a00 */
[----:B------:R-:W-:-:S04]  /*9400*/  UIADD3 UR8, UPT, UPT, UR34, UR40, URZ ;  /* 0x0000002822087290 */ /* 0x000fc8000fffe0ff */
[----:B--2---:R-:W-:Y:S02]  /*9410*/  UIMAD.WIDE.U32 UR42, UR8, UR12, URZ ;  /* 0x0000000c082a72a5 */ /* 0x004fe4000f8e00ff */
[----:B------:R-:W-:-:S04]  /*9420*/  UIMAD UR8, UR8, UR13, URZ ;  /* 0x0000000d080872a4 */ /* 0x000fc8000f8e02ff */
[----:B------:R-:W-:-:S06]  /*9430*/  UIADD3 UR8, UPT, UPT, UR43, UR8, URZ ;  /* 0x000000082b087290 */ /* 0x000fcc000fffe0ff */
[----:B-1----:R-:W-:Y:S02]  /*9440*/  MOV R4, UR8 ;  /* 0x0000000800047c02 */ /* 0x002fe40008000f00 */
.L_x_1570:
        /* <DEDUP_REMOVED lines=12> */
.L_x_1571:
[----:B------:R-:W1:Y:S01]  /*9510*/  LDCU.64 UR10, c[0x0][0x5c8] ;  /* 0x0000b900ff0a77ac */ /* 0x000e620008000a00 */
[----:B------:R-:W-:-:S04]  /*9520*/  UIADD3 UR8, UPT, UPT, UR34, UR40, URZ ;  /* 0x0000002822087290 */ /* 0x000fc8000fffe0ff */
[----:B-1----:R-:W-:Y:S02]  /*9530*/  UIMAD.WIDE.U32 UR16, UR8, UR10, URZ ;  /* 0x0000000a081072a5 */ /* 0x002fe4000f8e00ff */
[----:B------:R-:W-:-:S04]  /*9540*/  UIMAD UR8, UR8, UR11, URZ ;  /* 0x0000000b080872a4 */ /* 0x000fc8000f8e02ff */
[----:B------:R-:W-:-:S06]  /*9550*/  UIADD3 UR8, UPT, UPT, UR17, UR8, URZ ;  /* 0x0000000811087290 */ /* 0x000fcc000fffe0ff */
[----:B------:R-:W-:-:S07]  /*9560*/  MOV R31, UR8 ;  /* 0x00000008001f7c02 */ /* 0x000fce0008000f00 */
.L_x_1572:
[----:B------:R-:W-:Y:S01]  /*9570*/  BAR.SYNC.DEFER_BLOCKING 0x0 ;  /* 0x0000000000007b1d */ /* 0x000fe20000010000 */
[----:B------:R-:W-:Y:S01]  /*9580*/  LOP3.LUT R0, R220, 0x1f8, RZ, 0xc0, !PT ;  /* 0x000001f8dc007812 */ /* 0x000fe200078ec0ff */
[----:B------:R-:W-:Y:S01]  /*9590*/  USHF.L.U32 UR14, UR35, 0x7, URZ ;  /* 0x00000007230e7899 */ /* 0x000fe200080006ff */
[----:B------:R-:W-:Y:S01]  /*95a0*/  VIADD R7, R224, 0x20 ;  /* 0x00000020e0077836 */ /* 0x000fe20000000000 */
        /* <DEDUP_REMOVED lines=15> */
[----:B------:R-:W-:Y:S01]  /*96a0*/  VIADD R6, R224, 0x40 ;  /* 0x00000040e0067836 */ /* 0x000fe20000000000 */
        /* <DEDUP_REMOVED lines=27> */
[----:B------:R-:W5:Y:S01]  /*9860*/  LDS.128 R12, [R0+0x10000] ;  /* 0x01000000000c7984 */ /* 0x000f620000000c00 */
[----:B------:R-:W-:-:S03]  /*9870*/  MOV R3, R16 ;  /* 0x0000001000037202 */ /* 0x000fc60000000f00 */
[----:B------:R-:W-:-:S04]  /*9880*/  IMAD.WIDE.U32 R2, R224, UR12, R2 ;  /* 0x0000000ce0027c25 */ /* 0x000fc8000f8e0002 */
[----:B------:R-:W-:Y:S01]  /*9890*/  IMAD R3, R224, UR13, R3 ;  /* 0x0000000de0037c24 */ /* 0x000fe2000f8e0203 */
[----:B---3--:R-:W-:-:S04]  /*98a0*/  LEA R4, P2, R2, UR8, 0x1 ;  /* 0x0000000802047c11 */ /* 0x008fc8000f8408ff */
[----:B------:R-:W-:-:S05]  /*98b0*/  LEA.HI.X R5, R2, UR9, R3, 0x1, P2 ;  /* 0x0000000902057c11 */ /* 0x000fca00090f0c03 */
[----:B--2---:R2:W-:Y:S04]  /*98c0*/  STG.E.128 desc[UR32][R4.64], R8 ;  /* 0x0000000804007986 */ /* 0x0045e8000c101d20 */
[----:B-----5:R2:W-:Y:S02]  /*98d0*/  STG.E.128 desc[UR32][R4.64+0x80], R12 ;  /* 0x0000800c04007986 */ /* 0x0205e4000c101d20 */
.L_x_1574:
[----:B------:R-:W-:Y:S05]  /*98e0*/  BSYNC.RECONVERGENT B0 ;  /* 0x0000000000007941 */ /* 0x000fea0003800200 */
.L_x_1573:
        /* <DEDUP_REMOVED lines=13> */
.L_x_1576:
[----:B------:R-:W-:Y:S05]  /*99c0*/  BSYNC.RECONVERGENT B0 ;  /* 0x0000000000007941 */ /* 0x000fea0003800200 */
.L_x_1575:
[----:B--2---:R2:W1:Y:S01]  /*99d0*/  LDS.128 R12, [R0+0xe000] ;  /* 0x00e00000000c7984 */ /* 0x0044620000000c00 */
[----:B------:R-:W-:Y:S01]  /*99e0*/  BSSY.RECONVERGENT B0, `(.L_x_1577) ;  /* 0x0000010000007945 */ /* 0x000fe20003800200 */
[----:B---3--:R-:W-:Y:S02]  /*99f0*/  SHF.L.U32 R21, R17, 0x3, RZ ;  /* 0x0000000311157819 */ /* 0x008fe400000006ff */
[----:B------:R2:W3:Y:S01]  /*9a00*/  LDS.128 R8, [R0+0x12000] ;  /* 0x0120000000087984 */ /* 0x0004e20000000c00 */
[----:B------:R-:W-:Y:S01]  /*9a10*/  IADD3.X R20, PT, PT, RZ, RZ, RZ, P1, !PT ;  /* 0x000000ffff147210 */ /* 0x000fe20000ffe4ff */
[----:B------:R-:W-:Y:S06]  /*9a20*/  @P5 BRA `(.L_x_1578) ;  /* 0x00000000002c5947 */ /* 0x000fec0003800000 */
[----:B------:R-:W5:Y:S01]  /*9a30*/  LDCU.64 UR8, c[0x0][0x560] ;  /* 0x0000ac00ff0877ac */ /* 0x000f620008000a00 */
[----:B------:R-:W-:Y:S01]  /*9a40*/  MOV R2, R6 ;  /* 0x0000000600027202 */ /* 0x000fe20000000f00 */
[----:B------:R-:W-:Y:S01]  /*9a50*/  IMAD R4, R20, UR12, RZ ;  /* 0x0000000c14047c24 */ /* 0x000fe2000f8e02ff */
[----:B------:R-:W-:-:S03]  /*9a60*/  MOV R3, R16 ;  /* 0x0000001000037202 */ /* 0x000fc60000000f00 */
[C---:B------:R-:W-:Y:S02]  /*9a70*/  IMAD R4, R28.reuse, UR13, R4 ;  /* 0x0000000d1c047c24 */ /* 0x040fe4000f8e0204 */
[----:B------:R-:W-:-:S05]  /*9a80*/  IMAD.WIDE.U32 R2, R28, UR12, R2 ;  /* 0x0000000c1c027c25 */ /* 0x000fca000f8e0002 */
[----:B------:R-:W-:Y:S02]  /*9a90*/  IADD3 R3, PT, PT, R4, R3, RZ ;  /* 0x0000000304037210 */ /* 0x000fe40007ffe0ff */
[----:B-----5:R-:W-:-:S04]  /*9aa0*/  LEA R4, P1, R2, UR8, 0x1 ;  /* 0x0000000802047c11 */ /* 0x020fc8000f8208ff */
[----:B------:R-:W-:-:S05]  /*9ab0*/  LEA.HI.X R5, R2, UR9, R3, 0x1, P1 ;  /* 0x0000000902057c11 */ /* 0x000fca00088f0c03 */
[----:B-1----:R1:W-:Y:S04]  /*9ac0*/  STG.E.128 desc[UR32][R4.64], R12 ;  /* 0x0000000c04007986 */ /* 0x0023e8000c101d20 */
[----:B---3--:R1:W-:Y:S02]  /*9ad0*/  STG.E.128 desc[UR32][R4.64+0x80], R8 ;  /* 0x0000800804007986 */ /* 0x0083e4000c101d20 */
.L_x_1578:
[----:B------:R-:W-:Y:S05]  /*9ae0*/  BSYNC.RECONVERGENT B0 ;  /* 0x0000000000007941 */ /* 0x000fea0003800200 */
.L_x_1577:
[----:B-1----:R1:W1:Y:S01]  /*9af0*/  LDS.128 R12, [R0+0xf000] ;  /* 0x00f00000000c7984 */ /* 0x0022620000000c00 */
[----:B------:R-:W-:Y:S01]  /*9b00*/  BSSY.RECONVERGENT B0, `(.L_x_1579) ;  /* 0x0000011000007945 */ /* 0x000fe20003800200 */
[----:B------:R-:W-:Y:S01]  /*9b10*/  IMAD.U32 R17, RZ, RZ, UR10 ;  /* 0x0000000aff117e24 */ /* 0x000fe2000f8e00ff */
[----:B------:R-:W-:Y:S01]  /*9b20*/  IADD3.X R19, PT, PT, RZ, RZ, RZ, P0, !PT ;  /* 0x000000ffff137210 */ /* 0x000fe200007fe4ff */
[----:B---3--:R3:W1:Y:S01]  /*9b30*/  LDS.128 R8, [R0+0x13000] ;  /* 0x0130000000087984 */ /* 0x0086620000000c00 */
[----:B------:R-:W-:Y:S01]  /*9b40*/  LOP3.LUT R21, R21, 0x38, RZ, 0xc0, !PT ;  /* 0x0000003815157812 */ /* 0x000fe200078ec0ff */
[----:B------:R-:W-:Y:S06]  /*9b50*/  @P4 BRA `(.L_x_1580) ;  /* 0x00000000002c4947 */ /* 0x000fec0003800000 */
[----:B------:R-:W5:Y:S01]  /*9b60*/  LDCU.64 UR8, c[0x0][0x560] ;  /* 0x0000ac00ff0877ac */ /* 0x000f620008000a00 */
[----:B------:R-:W-:Y:S01]  /*9b70*/  MOV R2, R6 ;  /* 0x0000000600027202 */ /* 0x000fe20000000f00 */
[----:B------:R-:W-:Y:S01]  /*9b80*/  IMAD R7, R19, UR12, RZ ;  /* 0x0000000c13077c24 */ /* 0x000fe2000f8e02ff */
[----:B------:R-:W-:-:S03]  /*9b90*/  MOV R3, R16 ;  /* 0x0000001000037202 */ /* 0x000fc60000000f00 */
[----:B------:R-:W-:-:S04]  /*9ba0*/  IMAD.WIDE.U32 R4, R29, UR12, R2 ;  /* 0x0000000c1d047c25 */ /* 0x000fc8000f8e0002 */
[----:B------:R-:W-:-:S05]  /*9bb0*/  IMAD R2, R29, UR13, R7 ;  /* 0x0000000d1d027c24 */ /* 0x000fca000f8e0207 */
[----:B------:R-:W-:Y:S02]  /*9bc0*/  IADD3 R3, PT, PT, R2, R5, RZ ;  /* 0x0000000502037210 */ /* 0x000fe40007ffe0ff */
[----:B-----5:R-:W-:-:S04]  /*9bd0*/  LEA R2, P0, R4, UR8, 0x1 ;  /* 0x0000000804027c11 */ /* 0x020fc8000f8008ff */
[----:B------:R-:W-:-:S05]  /*9be0*/  LEA.HI.X R3, R4, UR9, R3, 0x1, P0 ;  /* 0x0000000904037c11 */ /* 0x000fca00080f0c03 */
[----:B-1----:R1:W-:Y:S04]  /*9bf0*/  STG.E.128 desc[UR32][R2.64], R12 ;  /* 0x0000000c02007986 */ /* 0x0023e8000c101d20 */
[----:B------:R1:W-:Y:S02]  /*9c00*/  STG.E.128 desc[UR32][R2.64+0x80], R8 ;  /* 0x0000800802007986 */ /* 0x0003e4000c101d20 */
.L_x_1580:
[----:B------:R-:W-:Y:S05]  /*9c10*/  BSYNC.RECONVERGENT B0 ;  /* 0x0000000000007941 */ /* 0x000fea0003800200 */
.L_x_1579:
        /* <DEDUP_REMOVED lines=13> */
[----:B------:R-:W5:Y:S01]  /*9cf0*/  LDCU.64 UR8, c[0x0][0x568] ;  /* 0x0000ad00ff0877ac */ /* 0x000f620008000a00 */
[----:B------:R-:W-:Y:S02]  /*9d00*/  MOV R2, R6 ;  /* 0x0000000600027202 */ /* 0x000fe40000000f00 */
[----:B------:R-:W-:-:S03]  /*9d10*/  MOV R3, R16 ;  /* 0x0000001000037202 */ /* 0x000fc60000000f00 */
[----:B------:R-:W-:-:S04]  /*9d20*/  IMAD.WIDE.U32 R4, R224, UR10, R2 ;  /* 0x0000000ae0047c25 */ /* 0x000fc8000f8e0002 */
[----:B-1234-:R-:W-:Y:S01]  /*9d30*/  IMAD R0, R224, UR11, R5 ;  /* 0x0000000be0007c24 */ /* 0x01efe2000f8e0205 */
[----:B-----5:R-:W-:-:S04]  /*9d40*/  LEA R2, P0, R4, UR8, 0x1 ;  /* 0x0000000804027c11 */ /* 0x020fc8000f8008ff */
[----:B------:R-:W-:-:S05]  /*9d50*/  LEA.HI.X R3, R4, UR9, R0, 0x1, P0 ;  /* 0x0000000904037c11 */ /* 0x000fca00080f0c00 */
[----:B------:R1:W-:Y:S04]  /*9d60*/  STG.E.128 desc[UR32][R2.64], R12 ;  /* 0x0000000c02007986 */ /* 0x0003e8000c101d20 */
[----:B------:R1:W-:Y:S02]  /*9d70*/  STG.E.128 desc[UR32][R2.64+0x80], R8 ;  /* 0x0000800802007986 */ /* 0x0003e4000c101d20 */
.L_x_1582:
[----:B------:R-:W-:Y:S05]  /*9d80*/  BSYNC.RECONVERGENT B0 ;  /* 0x0000000000007941 */ /* 0x000fea0003800200 */
.L_x_1581:
[----:B------:R-:W-:Y:S04]  /*9d90*/  BSSY.RECONVERGENT B0, `(.L_x_1583) ;  /* 0x000000d000007945 */ /* 0x000fe80003800200 */
[----:B------:R-:W-:Y:S05]  /*9da0*/  @P6 BRA `(.L_x_1584) ;  /* 0x00000000002c6947 */ /* 0x000fea0003800000 */
[----:B------:R-:W5:Y:S01]  /*9db0*/  LDCU.64 UR8, c[0x0][0x568] ;  /* 0x0000ad00ff0877ac */ /* 0x000f620008000a00 */
[----:B-1----:R-:W-:Y:S01]  /*9dc0*/  MOV R2, R6 ;  /* 0x0000000600027202 */ /* 0x002fe20000000f00 */
[----:B--234-:R-:W-:Y:S01]  /*9dd0*/  IMAD R0, R30, UR10, RZ ;  /* 0x0000000a1e007c24 */ /* 0x01cfe2000f8e02ff */
[----:B------:R-:W-:-:S03]  /*9de0*/  MOV R3, R16 ;  /* 0x0000001000037202 */ /* 0x000fc60000000f00 */
[C---:B------:R-:W-:Y:S02]  /*9df0*/  IMAD R0, R18.reuse, UR11, R0 ;  /* 0x0000000b12007c24 */ /* 0x040fe4000f8e0200 */
[----:B------:R-:W-:-:S05]  /*9e00*/  IMAD.WIDE.U32 R2, R18, UR10, R2 ;  /* 0x0000000a12027c25 */ /* 0x000fca000f8e0002 */
[----:B------:R-:W-:Y:S02]  /*9e10*/  IADD3 R0, PT, PT, R0, R3, RZ ;  /* 0x0000000300007210 */ /* 0x000fe40007ffe0ff */
[----:B-----5:R-:W-:-:S04]  /*9e20*/  LEA R4, P0, R2, UR8, 0x1 ;  /* 0x0000000802047c11 */ /* 0x020fc8000f8008ff */
[----:B------:R-:W-:-:S05]  /*9e30*/  LEA.HI.X R5, R2, UR9, R0, 0x1, P0 ;  /* 0x0000000902057c11 */ /* 0x000fca00080f0c00 */
[----:B------:R1:W-:Y:S04]  /*9e40*/  STG.E.128 desc[UR32][R4.64], R36 ;  /* 0x0000002404007986 */ /* 0x0003e8000c101d20 */
[----:B------:R1:W-:Y:S02]  /*9e50*/  STG.E.128 desc[UR32][R4.64+0x80], R32 ;  /* 0x0000802004007986 */ /* 0x0003e4000c101d20 */
.L_x_1584:
[----:B------:R-:W-:Y:S05]  /*9e60*/  BSYNC.RECONVERGENT B0 ;  /* 0x0000000000007941 */ /* 0x000fea0003800200 */
.L_x_1583:
        /* <DEDUP_REMOVED lines=13> */
.L_x_1586:
[----:B------:R-:W-:Y:S05]  /*9f40*/  BSYNC.RECONVERGENT B0 ;  /* 0x0000000000007941 */ /* 0x000fea0003800200 */
.L_x_1585:
        /* <DEDUP_REMOVED lines=12> */
.L_x_1565:
[----:B------:R-:W-:Y:S05]  /*a010*/  BSYNC.RECONVERGENT B1 ;  /* 0x0000000000017941 */ /* 0x000fea0003800200 */
.L_x_1535:
[----:B------:R-:W5:Y:S01]  /*a020*/  LDCU UR9, c[0x0][0x438] ;  /* 0x00008700ff0977ac */ /* 0x000f620008000800 */
[----:B------:R-:W2:Y:S01]  /*a030*/  LDCU UR10, c[0x0][0x370] ;  /* 0x00006e00ff0a77ac */ /* 0x000ea20008000800 */
[----:B-----5:R-:W-:-:S04]  /*a040*/  UIADD3 UR9, UPT, UPT, UR9, 0x7f, URZ ;  /* 0x0000007f09097890 */ /* 0x020fc8000fffe0ff */
[----:B------:R-:W-:Y:S02]  /*a050*/  USHF.R.S32.HI UR8, URZ, 0x1f, UR9 ;  /* 0x0000001fff087899 */ /* 0x000fe40008011409 */
[----:B--2---:R-:W-:Y:S02]  /*a060*/  UIADD3 UR35, UPT, UPT, UR10, UR35, URZ ;  /* 0x000000230a237290 */ /* 0x004fe4000fffe0ff */
[----:B------:R-:W-:Y:S01]  /*a070*/  ULEA.HI UR8, UR8, UR9, URZ, 0x7 ;  /* 0x0000000908087291 */ /* 0x000fe2000f8f38ff */
[----:B------:R-:W-:-:S03]  /*a080*/  UMOV UR10, UR19 ;  /* 0x00000013000a7c82 */ /* 0x000fc60008000000 */
[----:B------:R-:W-:-:S04]  /*a090*/  USHF.R.S32.HI UR8, URZ, 0x7, UR8 ;  /* 0x00000007ff087899 */ /* 0x000fc80008011408 */
[----:B------:R-:W-:-:S09]  /*a0a0*/  UISETP.GE.AND UP0, UPT, UR35, UR8, UPT ;  /* 0x000000082300728c */ /* 0x000fd2000bf06270 */
[----:B------:R-:W-:Y:S05]  /*a0b0*/  BRA.U !UP0, `(.L_x_1587) ;  /* 0xffffff6108947547 */ /* 0x000fea000b83ffff */
[----:B------:R-:W-:Y:S05]  /*a0c0*/  EXIT ;  /* 0x000000000000794d */ /* 0x000fea0003800000 */
.L_x_1588:
        /* <DEDUP_REMOVED lines=11> */
.L_x_2444:


//--------------------- .text._ZN5flash44flash_bwd_dq_dk_dv_loop_seqk_parallel_kernelI23Flash_bwd_kernel_traitsILi128ELi64ELi128ELi8ELi2ELi4ELi2ELb0ELb0EN7cutlass10bfloat16_tE19Flash_kernel_traitsILi128ELi64ELi128ELi8ES3_EELb1ELb0ELb0ELb0ELb0ELb0ELb0EEEvNS_16Flash_bwd_paramsE --------------------------
	.section	.text._ZN5flash44flash_bwd_dq_dk_dv_loop_seqk_parallel_kernelI23Flash_bwd_kernel_traitsILi128ELi64ELi128ELi8ELi2ELi4ELi2ELb0ELb0EN7cutlass10bfloat16_tE19Flash_kernel_traitsILi128ELi64ELi128ELi8ES3_EELb1ELb0ELb0ELb0ELb0ELb0ELb0EEEvNS_16Flash_bwd_paramsE,"ax",@progbits
	.align	128
        .global         _ZN5flash44flash_bwd_dq_dk_dv_loop_seqk_parallel_kernelI23Flash_bwd_kernel_traitsILi128ELi64ELi128ELi8ELi2ELi4ELi2ELb0ELb0EN7cutlass10bfloat16_tE19Flash_kernel_traitsILi128ELi64ELi128ELi8ES3_EELb1ELb0ELb0ELb0ELb0ELb0ELb0EEEvNS_16Flash_bwd_paramsE
        .type           _ZN5flash44flash_bwd_dq_dk_dv_loop_seqk_parallel_kernelI23Flash_bwd_kernel_traitsILi128ELi64ELi128ELi8ELi2ELi4ELi2ELb0ELb0EN7cutlass10bfloat16_tE19Flash_kernel_traitsILi128ELi64ELi128ELi8ES3_EELb1ELb0ELb0ELb0ELb0ELb0ELb0EEEvNS_16Flash_bwd_paramsE,@function
        .size           _ZN5flash44flash_bwd_dq_dk_dv_loop_seqk_parallel_kernelI23Flash_bwd_kernel_traitsILi128ELi64ELi128ELi8ELi2ELi4ELi2ELb0ELb0EN7cutlass10bfloat16_tE19Flash_kernel_traitsILi128ELi64ELi128ELi8ES3_EELb1ELb0ELb0ELb0ELb0ELb0ELb0EEEvNS_16Flash_bwd_paramsE,(.L_x_2445 - _ZN5flash44flash_bwd_dq_dk_dv_loop_seqk_parallel_kernelI23Flash_bwd_kernel_traitsILi128ELi64ELi128ELi8ELi2ELi4ELi2ELb0ELb0EN7cutlass10bfloat16_tE19Flash_kernel_traitsILi128ELi64ELi128ELi8ES3_EELb1ELb0ELb0ELb0ELb0ELb0ELb0EEEvNS_16Flash_bwd_paramsE)
        .other          _ZN5flash44flash_bwd_dq_dk_dv_loop_seqk_parallel_kernelI23Flash_bwd_kernel_traitsILi128ELi64ELi128ELi8ELi2ELi4ELi2ELb0ELb0EN7cutlass10bfloat16_tE19Flash_kernel_traitsILi128ELi64ELi128ELi8ES3_EELb1ELb0ELb0ELb0ELb0ELb0ELb0EEEvNS_16Flash_bwd_paramsE,@"STO_CUDA_ENTRY STV_DEFAULT"
_ZN5flash44flash_bwd_dq_dk_dv_loop_seqk_parallel_kernelI23Flash_bwd_kernel_traitsILi128ELi64ELi128ELi8ELi2ELi4ELi2ELb0ELb0EN7cutlass10bfloat16_tE19Flash_kernel_traitsILi128ELi64ELi128ELi8ES3_EELb1ELb0ELb0ELb0ELb0ELb0ELb0EEEvNS_16Flash_bwd_paramsE:
.text._ZN5flash44flash_bwd_dq_dk_dv_loop_seqk_parallel_kernelI23Flash_bwd_kernel_traitsILi128ELi64ELi128ELi8ELi2ELi4ELi2ELb0ELb0EN7cutlass10bfloat16_tE19Flash_kernel_traitsILi128ELi64ELi128ELi8ES3_EELb1ELb0ELb0ELb0ELb0ELb0ELb0EEEvNS_16Flash_bwd_paramsE:
        /* <DEDUP_REMOVED lines=49> */
.L_x_1670:
        /* <DEDUP_REMOVED lines=52> */
.L_x_1589:
        /* <DEDUP_REMOVED lines=33> */
.L_x_1591:
[----:B------:R-:W1:Y:S01]  /*0860*/  LDCU.64 UR14, c[0x0][0x3b8] ;  /* 0x00007700ff0e77ac */ /* 0x000e620008000a00 */
[----:B------:R-:W-:-:S04]  /*0870*/  UIADD3 UR8, UPT, UPT, UR37, UR38, URZ ;  /* 0x0000002625087290 */ /* 0x000fc8000fffe0ff */
[----:B-1----:R-:W-:Y:S02]  /*0880*/  UIMAD.WIDE.U32 UR50, UR8, UR14, URZ ;  /* 0x0000000e083272a5 */ /* 0x002fe4000f8e00ff */
[----:B------:R-:W-:-:S04]  /*0890*/  UIMAD UR8, UR8, UR15, URZ ;  /* 0x0000000f080872a4 */ /* 0x000fc8000f8e02ff */
[----:B------:R-:W-:-:S06]  /*08a0*/  UIADD3 UR8, UPT, UPT, UR51, UR8, URZ ;  /* 0x0000000833087290 */ /* 0x000fcc000fffe0ff */
[----:B------:R-:W-:Y:S02]  /*08b0*/  MOV R16, UR8 ;  /* 0x0000000800107c02 */ /* 0x000fe40008000f00 */
.L_x_1592:
        /* <DEDUP_REMOVED lines=44> */
.L_x_1593:
[----:B------:R-:W1:Y:S01]  /*0b80*/  LDCU.64 UR12, c[0x0][0x3c0] ;  /* 0x00007800ff0c77ac */ /* 0x000e620008000a00 */
[----:B------:R-:W-:-:S04]  /*0b90*/  UIADD3 UR8, UPT, UPT, UR37, UR38, URZ ;  /* 0x0000002625087290 */ /* 0x000fc8000fffe0ff */
[----:B-1----:R-:W-:Y:S02]  /*0ba0*/  UIMAD.WIDE.U32 UR10, UR8, UR12, URZ ;  /* 0x0000000c080a72a5 */ /* 0x002fe4000f8e00ff */
[----:B------:R-:W-:-:S04]  /*0bb0*/  UIMAD UR8, UR8, UR13, URZ ;  /* 0x0000000d080872a4 */ /* 0x000fc8000f8e02ff */
[----:B------:R-:W-:Y:S01]  /*0bc0*/  UIADD3 UR8, UPT, UPT, UR11, UR8, URZ ;  /* 0x000000080b087290 */ /* 0x000fe2000fffe0ff */
[----:B------:R-:W-:-:S05]  /*0bd0*/  UMOV UR48, UR10 ;  /* 0x0000000a00307c82 */ /* 0x000fca0008000000 */
[----:B------:R-:W-:-:S07]  /*0be0*/  MOV R19, UR8 ;  /* 0x0000000800137c02 */ /* 0x000fce0008000f00 */
.L_x_1594:
        /* <DEDUP_REMOVED lines=28> */
.L_x_1595:
[----:B------:R-:W-:Y:S02]  /*0db0*/  UIMAD.WIDE.U32 UR10, UR62, UR16, URZ ;  /* 0x000000103e0a72a5 */ /* 0x000fe4000f8e00ff */
[----:B------:R-:W-:-:S04]  /*0dc0*/  UIMAD UR8, UR63, UR16, URZ ;  /* 0x000000103f0872a4 */ /* 0x000fc8000f8e02ff */
[----:B------:R-:W-:-:S12]  /*0dd0*/  UIADD3 UR8, UPT, UPT, UR11, UR8, URZ ;  /* 0x000000080b087290 */ /* 0x000fd8000fffe0ff */
.L_x_1596:
        /* <DEDUP_REMOVED lines=20> */
.L_x_1597:
[----:B------:R-:W1:Y:S01]  /*0f20*/  LDCU UR55, c[0x0][0x434] ;  /* 0x00008680ff3777ac */ /* 0x000e620008000800 */
[----:B------:R-:W-:-:S04]  /*0f30*/  UIMAD UR9, UR24, UR42, UR23 ;  /* 0x0000002a180972a4 */ /* 0x000fc8000f8e0217 */
[----:B-1----:R-:W-:Y:S02]  /*0f40*/  UIMAD UR55, UR9, UR55, URZ ;  /* 0x00000037093772a4 */ /* 0x002fe4000f8e02ff */
.L_x_1598:
        /* <DEDUP_REMOVED lines=11> */
.L_x_1599:
[----:B------:R-:W1:Y:S01]  /*1000*/  LDCU UR54, c[0x0][0x444] ;  /* 0x00008880ff3677ac */ /* 0x000e620008000800 */
[----:B------:R-:W-:-:S04]  /*1010*/  UIMAD UR9, UR24, UR42, UR23 ;  /* 0x0000002a180972a4 */ /* 0x000fc8000f8e0217 */
[----:B-1----:R-:W-:-:S12]  /*1020*/  UIMAD UR54, UR9, UR54, URZ ;  /* 0x00000036093672a4 */ /* 0x002fd8000f8e02ff */
.L_x_1600:
[----:B------:R-:W1:Y:S01]  /*1030*/  S2R R29, SR_TID.X ;  /* 0x00000000001d7919 */ /* 0x000e620000002100 */
[----:B------:R-:W-:Y:S01]  /*1040*/  USHF.R.S32.HI UR9, URZ, 0x1f, UR53 ;  /* 0x0000001fff097899 */ /* 0x000fe20008011435 */
[----:B------:R-:W2:Y:S01]  /*1050*/  LDC.64 R12, c[0x0][0x3b0] ;  /* 0x0000ec00ff0c7b82 */ /* 0x000ea20000000a00 */
[----:B------:R-:W-:Y:S01]  /*1060*/  UIADD3 UR53, UP1, UP0, UR60, UR10, UR53 ;  /* 0x0000000a3c357290 */ /* 0x000fe2000f83e035 */
[----:B------:R-:W-:Y:S01]  /*1070*/  IMAD.MOV.U32 R11, RZ, RZ, RZ ;  /* 0x000000ffff0b7224 */ /* 0x000fe200078e00ff */
[----:B------:R-:W-:Y:S01]  /*1080*/  ISETP.NE.AND P3, PT, RZ, UR56, PT ;  /* 0x00000038ff007c0c */ /* 0x000fe2000bf65270 */
[----:B------:R-:W-:Y:S01]  /*1090*/  BSSY.RECONVERGENT B1, `(.L_x_1590) ;  /* 0x0000a26000017945 */ /* 0x000fe20003800200 */
[----:B------:R-:W-:Y:S02]  /*10a0*/  UIADD3.X UR51, UPT, UPT, UR51, UR8, UR9, UP1, UP0 ;  /* 0x0000000833337290 */ /* 0x000fe40008fe0409 */
[----:B------:R-:W-:Y:S01]  /*10b0*/  UISETP.GT.AND UP0, UPT, UR49, URZ, UPT ;  /* 0x000000ff3100728c */ /* 0x000fe2000bf04270 */
[----:B------:R-:W3:Y:S01]  /*10c0*/  LDC.64 R8, c[0x0][0x5f8] ;  /* 0x00017e00ff087b82 */ /* 0x000ee20000000a00 */
[----:B------:R-:W-:Y:S01]  /*10d0*/  ULEA UR54, UR43, UR54, 0x6 ;  /* 0x000000362b367291 */ /* 0x000fe2000f8e30ff */
        /* <DEDUP_REMOVED lines=12> */
[----:B------:R-:W-:Y:S01]  /*11a0*/  SHF.R.U32.HI R244, RZ, 0x5, R29 ;  /* 0x00000005fff47819 */ /* 0x000fe2000001161d */
[----:B------:R-:W-:Y:S01]  /*11b0*/  VIADD R23, R22, 0x60 ;  /* 0x0000006016177836 */ /* 0x000fe20000000000 */
[----:B------:R-:W-:Y:S01]  /*11c0*/  IADD3 R2, P0, PT, R10, UR58, RZ ;  /* 0x0000003a0a027c10 */ /* 0x000fe2000ff1e0ff */
[----:B------:R-:W-:Y:S01]  /*11d0*/  IMAD.WIDE.U32 R4, R12, UR47, R10 ;  /* 0x0000002f0c047c25 */ /* 0x000fe2000f8e000a */
[----:B------:R-:W2:Y:S03]  /*11e0*/  LDCU.64 UR58, c[0x0][0x5e8] ;  /* 0x0000bd00ff3a77ac */ /* 0x000ea60008000a00 */
[----:B------:R-:W-:-:S02]  /*11f0*/  IMAD.X R3, RZ, RZ, UR17, P0 ;  /* 0x00000011ff037e24 */ /* 0x000fc400080e06ff */
[----:B------:R-:W-:-:S04]  /*1200*/  IMAD.WIDE.U32 R2, R0, UR47, R2 ;  /* 0x0000002f00027c25 */ /* 0x000fc8000f8e0002 */
[----:B------:R-:W-:Y:S01]  /*1210*/  IMAD.U32 R0, RZ, RZ, UR10 ;  /* 0x0000000aff007e24 */ /* 0x000fe2000f8e00ff */
[----:B------:R-:W-:Y:S01]  /*1220*/  IADD3 R3, PT, PT, R3, UR16, RZ ;  /* 0x0000001003037c10 */ /* 0x000fe2000fffe0ff */
[----:B------:R-:W4:Y:S02]  /*1230*/  LDCU.64 UR16, c[0x0][0x3c8] ;  /* 0x00007900ff1077ac */ /* 0x000f240008000a00 */
[----:B------:R-:W-:-:S04]  /*1240*/  IMAD.WIDE.U32 R2, R0, UR23, R2 ;  /* 0x0000001700027c25 */ /* 0x000fc8000f8e0002 */
[----:B------:R-:W-:Y:S01]  /*1250*/  IMAD.U32 R0, RZ, RZ, UR11 ;  /* 0x0000000bff007e24 */ /* 0x000fe2000f8e00ff */
[----:B------:R-:W5:Y:S03]  /*1260*/  LDCU.64 UR10, c[0x0][0x550] ;  /* 0x0000aa00ff0a77ac */ /* 0x000f660008000a00 */
[----:B------:R-:W-:Y:S02]  /*1270*/  IMAD R3, R0, UR23, R3 ;  /* 0x0000001700037c24 */ /* 0x000fe4000f8e0203 */
[----:B------:R-:W-:Y:S01]  /*1280*/  IMAD R0, R13, UR47, R6 ;  /* 0x0000002f0d007c24 */ /* 0x000fe2000f8e0206 */
[----:B------:R-:W-:Y:S01]  /*1290*/  IADD3 R6, P0, PT, R4, UR52, RZ ;  /* 0x0000003404067c10 */ /* 0x000fe2000ff1e0ff */
[C---:B------:R-:W-:Y:S01]  /*12a0*/  IMAD.WIDE.U32 R2, R22.reuse, UR8, R2 ;  /* 0x0000000816027c25 */ /* 0x040fe2000f8e0002 */
        /* <DEDUP_REMOVED lines=11> */
[----:B-----5:R-:W-:-:S02]  /*1360*/  LEA R243, P2, R2, UR10, 0x1 ;  /* 0x0000000a02f37c11 */ /* 0x020fc4000f8408ff */
[----:B------:R-:W-:Y:S01]  /*1370*/  IMAD R0, R244, UR46, R246 ;  /* 0x0000002ef4007c24 */ /* 0x000fe2000f8e02f6 */
[----:B------:R-:W-:Y:S01]  /*1380*/  USHF.L.U32 UR52, UR46, 0x6, URZ ;  /* 0x000000062e347899 */ /* 0x000fe200080006ff */
[----:B------:R-:W-:Y:S01]  /*1390*/  IMAD R8, R9, UR21, R5 ;  /* 0x0000001509087c24 */ /* 0x000fe2000f8e0205 */
[----:B------:R-:W-:Y:S01]  /*13a0*/  LEA.HI.X R242, R2, UR11, R14, 0x1, P2 ;  /* 0x0000000b02f27c11 */ /* 0x000fe200090f0c0e */
[----:B------:R-:W-:Y:S01]  /*13b0*/  IMAD R3, R3, UR23, R7 ;  /* 0x0000001703037c24 */ /* 0x000fe2000f8e0207 */
[----:B------:R-:W-:Y:S01]  /*13c0*/  IADD3 R9, P1, P0, R0, UR53, R4 ;  /* 0x0000003500097c10 */ /* 0x000fe2000f83e004 */
[----:B------:R-:W-:Y:S01]  /*13d0*/  IMAD.MOV.U32 R2, RZ, RZ, R6 ;  /* 0x000000ffff027224 */ /* 0x000fe200078e0006 */
[----:B------:R-:W-:Y:S01]  /*13e0*/  SHF.R.S32.HI R5, RZ, 0x1f, R0 ;  /* 0x0000001fff057819 */ /* 0x000fe20000011400 */
[----:B------:R-:W-:Y:S01]  /*13f0*/  IMAD.SHL.U32 R7, R12, 0x20, RZ ;  /* 0x000000200c077824 */ /* 0x000fe200078e00ff */
[----:B------:R-:W-:Y:S01]  /*1400*/  SEL R0, R8, RZ, P3 ;  /* 0x000000ff08007207 */ /* 0x000fe20001800000 */
[C---:B------:R-:W-:Y:S01]  /*1410*/  IMAD.WIDE.U32 R2, R22.reuse, R12, R2 ;  /* 0x0000000c16027225 */ /* 0x040fe200078e0002 */
[----:B------:R-:W-:Y:S01]  /*1420*/  MOV R4, UR52 ;  /* 0x0000003400047c02 */ /* 0x000fe20008000f00 */
[----:B--2---:R-:W-:Y:S01]  /*1430*/  UIMAD.WIDE UR10, UR54, 0x4, UR58 ;  /* 0x00000004360a78a5 */ /* 0x004fe2000f8e023a */
[----:B------:R-:W-:Y:S01]  /*1440*/  IADD3.X R5, PT, PT, R5, UR51, R0, P1, P0 ;  /* 0x0000003305057c10 */ /* 0x000fe20008fe0400 */
[----:B------:R-:W-:Y:S01]  /*1450*/  IMAD R3, R22, R13, R3 ;  /* 0x0000000d16037224 */ /* 0x000fe200078e0203 */
[----:B------:R-:W-:Y:S01]  /*1460*/  IADD3 R0, P0, PT, R9, UR52, RZ ;  /* 0x0000003409007c10 */ /* 0x000fe2000ff1e0ff */
[----:B-1----:R-:W-:Y:S01]  /*1470*/  UIMAD.WIDE UR52, UR55, 0x4, UR56 ;  /* 0x00000004373478a5 */ /* 0x002fe2000f8e0238 */
[----:B---3--:R-:W-:-:S02]  /*1480*/  LEA R240, P1, R2, UR8, 0x1 ;  /* 0x0000000802f07c11 */ /* 0x008fc4000f8208ff */
[----:B------:R-:W-:Y:S02]  /*1490*/  LEA.HI.X.SX32 R4, R4, R5, 0x1, P0 ;  /* 0x0000000504047211 */ /* 0x000fe400000f0eff */
[----:B----4-:R-:W-:Y:S02]  /*14a0*/  LEA R236, P0, R0, UR16, 0x2 ;  /* 0x0000001000ec7c11 */ /* 0x010fe4000f8010ff */
[----:B------:R-:W-:Y:S02]  /*14b0*/  LEA.HI.X R239, R2, UR9, R3, 0x1, P1 ;  /* 0x0000000902ef7c11 */ /* 0x000fe400088f0c03 */
[----:B------:R-:W-:Y:S02]  /*14c0*/  LEA.HI.X R237, R0, UR17, R4, 0x2, P0 ;  /* 0x0000001100ed7c11 */ /* 0x000fe400080f1404 */
[C---:B------:R-:W-:Y:S02]  /*14d0*/  IADD3 R17, P2, PT, R22.reuse, 0x20, RZ ;  /* 0x0000002016117810 */ /* 0x040fe40007f5e0ff */
[----:B------:R-:W-:-:S02]  /*14e0*/  IADD3 R21, P0, PT, R22, 0x60, RZ ;  /* 0x0000006016157810 */ /* 0x000fc40007f1e0ff */
[----:B------:R-:W-:Y:S01]  /*14f0*/  IADD3 R20, P1, PT, R22, 0x40, RZ ;  /* 0x0000004016147810 */ /* 0x000fe20007f3e0ff */
[----:B------:R-:W-:Y:S01]  /*1500*/  IMAD.X R24, RZ, RZ, RZ, P2 ;  /* 0x000000ffff187224 */ /* 0x000fe200010e06ff */
[----:B------:R-:W-:Y:S01]  /*1510*/  SHF.L.U64.HI R8, R12, 0x5, R13 ;  /* 0x000000050c087819 */ /* 0x000fe2000001020d */
[C---:B------:R-:W-:Y:S01]  /*1520*/  VIADD R12, R22.reuse, 0x20 ;  /* 0x00000020160c7836 */ /* 0x040fe20000000000 */
[----:B------:R-:W-:Y:S01]  /*1530*/  IADD3 R14, PT, PT, R22, 0x40, RZ ;  /* 0x00000040160e7810 */ /* 0x000fe20007ffe0ff */
[----:B------:R-:W-:Y:S01]  /*1540*/  IMAD.X R26, RZ, RZ, RZ, P0 ;  /* 0x000000ffff1a7224 */ /* 0x000fe200000e06ff */
[----:B------:R-:W-:Y:S02]  /*1550*/  IADD3.X R25, PT, PT, RZ, RZ, RZ, P1, !PT ;  /* 0x000000ffff197210 */ /* 0x000fe40000ffe4ff */
        /* <DEDUP_REMOVED lines=14> */
.L_x_1602:
[----:B------:R-:W1:Y:S01]  /*1640*/  LDCU.64 UR10, c[0x0][0x5c0] ;  /* 0x0000b800ff0a77ac */ /* 0x000e620008000a00 */
[----:B------:R-:W-:-:S04]  /*1650*/  UIADD3 UR5, UPT, UPT, UR37, UR38, URZ ;  /* 0x0000002625057290 */ /* 0x000fc8000fffe0ff */
[----:B-1----:R-:W-:Y:S02]  /*1660*/  UIMAD.WIDE.U32 UR16, UR5, UR10, URZ ;  /* 0x0000000a051072a5 */ /* 0x002fe4000f8e00ff */
[----:B------:R-:W-:-:S04]  /*1670*/  UIMAD UR5, UR5, UR11, URZ ;  /* 0x0000000b050572a4 */ /* 0x000fc8000f8e02ff */
[----:B------:R-:W-:-:S06]  /*1680*/  UIADD3 UR5, UPT, UPT, UR17, UR5, URZ ;  /* 0x0000000511057290 */ /* 0x000fcc000fffe0ff */
[----:B------:R-:W-:Y:S02]  /*1690*/  MOV R0, UR5 ;  /* 0x0000000500007c02 */ /* 0x000fe40008000f00 */
.L_x_1603:
        /* <DEDUP_REMOVED lines=12> */
.L_x_1604:
[----:B------:R-:W1:Y:S01]  /*1760*/  LDCU.64 UR8, c[0x0][0x5c8] ;  /* 0x0000b900ff0877ac */ /* 0x000e620008000a00 */
[----:B------:R-:W-:-:S04]  /*1770*/  UIADD3 UR37, UPT, UPT, UR37, UR38, URZ ;  /* 0x0000002625257290 */ /* 0x000fc8000fffe0ff */
[----:B-1----:R-:W-:Y:S02]  /*1780*/  UIMAD.WIDE.U32 UR14, UR37, UR8, URZ ;  /* 0x00000008250e72a5 */ /* 0x002fe4000f8e00ff */
[----:B------:R-:W-:-:S04]  /*1790*/  UIMAD UR37, UR37, UR9, URZ ;  /* 0x00000009252572a4 */ /* 0x000fc8000f8e02ff */
[----:B------:R-:W-:-:S06]  /*17a0*/  UIADD3 UR37, UPT, UPT, UR15, UR37, URZ ;  /* 0x000000250f257290 */ /* 0x000fcc000fffe0ff */
[----:B------:R-:W-:Y:S02]  /*17b0*/  MOV R9, UR37 ;  /* 0x0000002500097c02 */ /* 0x000fe40008000f00 */
.L_x_1605:
        /* <DEDUP_REMOVED lines=30> */
.L_x_1607:
[----:B------:R-:W-:Y:S05]  /*19a0*/  BSYNC.RECONVERGENT B0 ;  /* 0x0000000000007941 */ /* 0x000fea0003800200 */
.L_x_1606:
        /* <DEDUP_REMOVED lines=16> */
.L_x_1609:
[----:B------:R-:W-:Y:S05]  /*1ab0*/  BSYNC.RECONVERGENT B0 ;  /* 0x0000000000007941 */ /* 0x000fea0003800200 */
.L_x_1608:
        /* <DEDUP_REMOVED lines=16> */
.L_x_1611:
[----:B------:R-:W-:Y:S05]  /*1bc0*/  BSYNC.RECONVERGENT B0 ;  /* 0x0000000000007941 */ /* 0x000fea0003800200 */
.L_x_1610:
        /* <DEDUP_REMOVED lines=16> */
.L_x_1613:
[----:B------:R-:W-:Y:S05]  /*1cd0*/  BSYNC.RECONVERGENT B0 ;  /* 0x0000000000007941 */ /* 0x000fea0003800200 */
.L_x_1612:
        /* <DEDUP_REMOVED lines=25> */
.L_x_1615:
[----:B------:R-:W-:Y:S05]  /*1e70*/  BSYNC.RECONVERGENT B0 ;  /* 0x0000000000007941 */ /* 0x000fea0003800200 */
.L_x_1614:
        /* <DEDUP_REMOVED lines=16> */
.L_x_1617:
[----:B------:R-:W-:Y:S05]  /*1f80*/  BSYNC.RECONVERGENT B0 ;  /* 0x0000000000007941 */ /* 0x000fea0003800200 */
.L_x_1616:
        /* <DEDUP_REMOVED lines=16> */
.L_x_1619:
[----:B------:R-:W-:Y:S05]  /*2090*/  BSYNC.RECONVERGENT B0 ;  /* 0x0000000000007941 */ /* 0x000fea0003800200 */
.L_x_1618:
        /* <DEDUP_REMOVED lines=17> */
.L_x_1601:
        /* <DEDUP_REMOVED lines=30> */
.L_x_1622:
[----:B------:R2:W-:Y:S04]  /*2390*/  STS.128 [R6+0x8000], RZ ;  /* 0x008000ff06007388 */ /* 0x0005e80000000c00 */
[----:B------:R2:W-:Y:S02]  /*23a0*/  STS.128 [R6+0xa000], RZ ;  /* 0x00a000ff06007388 */ /* 0x0005e40000000c00 */
.L_x_1623:
[----:B------:R-:W-:Y:S05]  /*23b0*/  BSYNC.RECONVERGENT B0 ;  /* 0x0000000000007941 */ /* 0x000fea0003800200 */
.L_x_1621:
        /* <DEDUP_REMOVED lines=23> */
.L_x_1625:
[----:B------:R-:W-:Y:S05]  /*2530*/  BSYNC.RECONVERGENT B0 ;  /* 0x0000000000007941 */ /* 0x000fea0003800200 */
.L_x_1624:
        /* <DEDUP_REMOVED lines=21> */
.L_x_1627:
[----:B------:R1:W-:Y:S04]  /*2690*/  STS.128 [R235], RZ ;  /* 0x000000ffeb007388 */ /* 0x0003e80000000c00 */
[----:B------:R1:W-:Y:S02]  /*26a0*/  STS.128 [R235+0x2000], RZ ;  /* 0x002000ffeb007388 */ /* 0x0003e40000000c00 */
.L_x_1628:
[----:B------:R-:W-:Y:S05]  /*26b0*/  BSYNC.RECONVERGENT B0 ;  /* 0x0000000000007941 */ /* 0x000fea0003800200 */
.L_x_1626:
        /* <DEDUP_REMOVED lines=40> */
.L_x_1630:
[----:B------:R-:W-:Y:S05]  /*2940*/  BSYNC.RECONVERGENT B0 ;  /* 0x0000000000007941 */ /* 0x000fea0003800200 */
.L_x_1629:
        /* <DEDUP_REMOVED lines=36> */
.L_x_1632:
[----:B------:R2:W-:Y:S04]  /*2b90*/  STS.128 [R6+0xc000], RZ ;  /* 0x00c000ff06007388 */ /* 0x0005e80000000c00 */
[----:B------:R2:W-:Y:S02]  /*2ba0*/  STS.128 [R6+0x10000], RZ ;  /* 0x010000ff06007388 */ /* 0x0005e40000000c00 */
.L_x_1633:
[----:B------:R-:W-:Y:S05]  /*2bb0*/  BSYNC.RECONVERGENT B0 ;  /* 0x0000000000007941 */ /* 0x000fea0003800200 */
.L_x_1631:
        /* <DEDUP_REMOVED lines=29> */
.L_x_1635:
[----:B------:R-:W-:Y:S05]  /*2d90*/  BSYNC.RECONVERGENT B0 ;  /* 0x0000000000007941 */ /* 0x000fea0003800200 */
.L_x_1634:
        /* <DEDUP_REMOVED lines=26> */
.L_x_1637:
[----:B------:R-:W-:Y:S05]  /*2f40*/  BSYNC.RECONVERGENT B0 ;  /* 0x0000000000007941 */ /* 0x000fea0003800200 */
.L_x_1636:
        /* <DEDUP_REMOVED lines=26> */
.L_x_1639:
[----:B------:R-:W-:Y:S05]  /*30f0*/  BSYNC.RECONVERGENT B0 ;  /* 0x0000000000007941 */ /* 0x000fea0003800200 */
.L_x_1638:
        /* <DEDUP_REMOVED lines=34> */
.L_x_1641:
[----:B------:R1:W-:Y:S04]  /*3320*/  STS.128 [R6+0x14000], RZ ;  /* 0x014000ff06007388 */ /* 0x0003e80000000c00 */
[----:B------:R1:W-:Y:S02]  /*3330*/  STS.128 [R6+0x18000], RZ ;  /* 0x018000ff06007388 */ /* 0x0003e40000000c00 */
.L_x_1642:
[----:B------:R-:W-:Y:S05]  /*3340*/  BSYNC.RECONVERGENT B0 ;  /* 0x0000000000007941 */ /* 0x000fea0003800200 */
.L_x_1640:
[----:B------:R-:W3:Y:S01]  /*3350*/  LDC.64 R22, c[0x0][0x528] ;  /* 0x00014a00ff167b82 */ /* 0x000ee20000000a00 */
[----:B------:R-:W1:Y:S01]  /*3360*/  S2R R214, SR_TID.X ;  /* 0x0000000000d67919 */ /* 0x000e620000002100 */
[----:B------:R-:W-:Y:S01]  /*3370*/  LOP3.LUT R244, R244, 0x1, RZ, 0xc0, !PT ;  /* 0x00000001f4f47812 */ /* 0x000fe200078ec0ff */
[----:B------:R-:W-:Y:S01]  /*3380*/  IMAD.U32 R0, RZ, RZ, UR5 ;  /* 0x00000005ff007e24 */ /* 0x000fe2000f8e00ff */
[----:B--2---:R-:W-:Y:S01]  /*3390*/  SHF.R.U32.HI R2, RZ, 0x4, R29 ;  /* 0x00000004ff027819 */ /* 0x004fe2000001161d */
[----:B------:R-:W-:Y:S01]  /*33a0*/  IMAD.SHL.U32 R27, R29, 0x40, RZ ;  /* 0x000000401d1b7824 */ /* 0x000fe200078e00ff */
[----:B------:R-:W2:Y:S01]  /*33b0*/  LDCU UR14, c[0x0][0x440] ;  /* 0x00008800ff0e77ac */ /* 0x000ea20008000800 */
[----:B---3--:R3:W5:Y:S04]  /*33c0*/  LDG.E.64 R18, desc[UR34][R22.64+0x8] ;  /* 0x0000082216127981 */ /* 0x008768000c1e1b00 */
[----:B------:R-:W5:Y:S01]  /*33d0*/  LDG.E.64 R22, desc[UR34][R22.64] ;  /* 0x0000002216167981 */ /* 0x000f62000c1e1b00 */
[----:B------:R-:W-:Y:S01]  /*33e0*/  IMAD R244, R0, 0x4, R244 ;  /* 0x0000000400f47824 */ /* 0x000fe200078e02f4 */
[----:B------:R-:W-:Y:S01]  /*33f0*/  LOP3.LUT R0, R27, 0x1c0, RZ, 0xc0, !PT ;  /* 0x000001c01b007812 */ /* 0x000fe200078ec0ff */
[----:B------:R-:W-:Y:S01]  /*3400*/  IMAD.SHL.U32 R28, R29, 0x20, RZ ;  /* 0x000000201d1c7824 */ /* 0x000fe200078e00ff */
[----:B------:R3:W-:Y:S01]  /*3410*/  @P5 STS.128 [R6+0x15000], RZ ;  /* 0x015000ff06005388 */ /* 0x0007e20000000c00 */
[----:B------:R-:W-:Y:S01]  /*3420*/  LOP3.LUT R2, R2, 0x8, RZ, 0xc0, !PT ;  /* 0x0000000802027812 */ /* 0x000fe200078ec0ff */
[----:B------:R-:W-:Y:S01]  /*3430*/  BSSY.RECONVERGENT B0, `(.L_x_1643) ;  /* 0x0000020000007945 */ /* 0x000fe20003800200 */
[----:B------:R-:W-:Y:S01]  /*3440*/  LOP3.LUT R16, R27, 0x200, RZ, 0xc0, !PT ;  /* 0x000002001b107812 */ /* 0x000fe200078ec0ff */
[----:B------:R3:W-:Y:S01]  /*3450*/  @P5 STS.128 [R6+0x19000], RZ ;  /* 0x019000ff06005388 */ /* 0x0007e20000000c00 */
[----:B------:R-:W-:-:S02]  /*3460*/  LOP3.LUT R0, R0, 0x38, R30, 0xf8, !PT ;  /* 0x0000003800007812 */ /* 0x000fc400078ef81e */
[----:B------:R-:W-:Y:S02]  /*3470*/  LOP3.LUT R2, R2, 0x10, R29, 0xf8, !PT ;  /* 0x0000001002027812 */ /* 0x000fe400078ef81d */
[----:B------:R-:W-:Y:S02]  /*3480*/  LOP3.LUT R16, R16, 0x400, R28, 0xf8, !PT ;  /* 0x0000040010107812 */ /* 0x000fe400078ef81c */
[----:B------:R-:W-:Y:S02]  /*3490*/  LOP3.LUT R15, R0, 0x8, R31, 0x78, !PT ;  /* 0x00000008000f7812 */ /* 0x000fe400078e781f */
[----:B------:R-:W-:Y:S02]  /*34a0*/  LOP3.LUT R14, R2, R0, RZ, 0x3c, !PT ;  /* 0x00000000020e7212 */ /* 0x000fe400078e3cff */
        /* <DEDUP_REMOVED lines=24> */
.L_x_1644:
[----:B------:R-:W-:Y:S05]  /*3630*/  BSYNC.RECONVERGENT B0 ;  /* 0x0000000000007941 */ /* 0x000fea0003800200 */
.L_x_1643:
[----:B------:R2:W-:Y:S01]  /*3640*/  @P4 STS.128 [R6+0x16000], RZ ;  /* 0x016000ff06004388 */ /* 0x0005e20000000c00 */
[----:B------:R-:W-:Y:S01]  /*3650*/  BSSY.RECONVERGENT B0, `(.L_x_1645) ;  /* 0x000001c000007945 */ /* 0x000fe20003800200 */
[----:B------:R-:W-:Y:S02]  /*3660*/  LOP3.LUT R15, R16, R15, RZ, 0xfc, !PT ;  /* 0x0000000f100f7212 */ /* 0x000fe400078efcff */
[----:B------:R2:W-:Y:S01]  /*3670*/  @P4 STS.128 [R6+0x1a000], RZ ;  /* 0x01a000ff06004388 */ /* 0x0005e20000000c00 */
[----:B------:R-:W-:Y:S02]  /*3680*/  LOP3.LUT R14, R14, 0x200, R27, 0xf8, !PT ;  /* 0x000002000e0e7812 */ /* 0x000fe400078ef81b */
[----:B------:R-:W-:Y:S01]  /*3690*/  LOP3.LUT R12, R12, 0x7a00, R28, 0xf8, !PT ;  /* 0x00007a000c0c7812 */ /* 0x000fe200078ef81c */
        /* <DEDUP_REMOVED lines=23> */
.L_x_1646:
[----:B------:R-:W-:Y:S05]  /*3810*/  BSYNC.RECONVERGENT B0 ;  /* 0x0000000000007941 */ /* 0x000fea0003800200 */
.L_x_1645:
        /* <DEDUP_REMOVED lines=26> */
.L_x_1648:
[----:B------:R-:W-:Y:S05]  /*39c0*/  BSYNC.RECONVERGENT B0 ;  /* 0x0000000000007941 */ /* 0x000fea0003800200 */
.L_x_1647:
[C---:B------:R-:W-:Y:S01]  /*39d0*/  IMAD.SHL.U32 R0, R214.reuse, 0x40, RZ ;  /* 0x00000040d6007824 */ /* 0x040fe200078e00ff */
[----:B------:R-:W-:Y:S01]  /*39e0*/  UIMAD UR8, UR24, UR42, UR23 ;  /* 0x0000002a180872a4 */ /* 0x000fe2000f8e0217 */
[C---:B-1234-:R-:W-:Y:S01]  /*39f0*/  IMAD.SHL.U32 R6, R214.reuse, 0x20, RZ ;  /* 0x00000020d6067824 */ /* 0x05efe200078e00ff */
[----:B------:R-:W-:Y:S01]  /*3a00*/  SHF.R.U32.HI R8, RZ, 0x1, R214 ;  /* 0x00000001ff087819 */ /* 0x000fe200000116d6 */
[----:B------:R-:W-:Y:S01]  /*3a10*/  IMAD.SHL.U32 R9, R214, 0x2, RZ ;  /* 0x00000002d6097824 */ /* 0x000fe200078e00ff */
[----:B------:R-:W-:Y:S01]  /*3a20*/  LOP3.LUT R4, R0, 0x1c0, RZ, 0xc0, !PT ;  /* 0x000001c000047812 */ /* 0x000fe200078ec0ff */
[----:B------:R-:W-:Y:S01]  /*3a30*/  IMAD.SHL.U32 R213, R214, 0x8, RZ ;  /* 0x00000008d6d57824 */ /* 0x000fe200078e00ff */
[----:B------:R-:W-:Y:S01]  /*3a40*/  LOP3.LUT R2, R0, 0x200, RZ, 0xc0, !PT ;  /* 0x0000020000027812 */ /* 0x000fe200078ec0ff */
[----:B------:R-:W-:Y:S01]  /*3a50*/  IMAD.SHL.U32 R7, R214, 0x10, RZ ;  /* 0x00000010d6077824 */ /* 0x000fe200078e00ff */
[--C-:B------:R-:W-:Y:S01]  /*3a60*/  LOP3.LUT R3, R9, 0x7006, R6.reuse, 0xc8, !PT ;  /* 0x0000700609037812 */ /* 0x100fe200078ec806 */
[----:B------:R-:W-:Y:S01]  /*3a70*/  USHF.L.U32 UR8, UR8, 0x5, URZ ;  /* 0x0000000508087899 */ /* 0x000fe200080006ff */
[----:B------:R-:W-:Y:S01]  /*3a80*/  LOP3.LUT R0, R4, 0x38, R213, 0xf8, !PT ;  /* 0x0000003804007812 */ /* 0x000fe200078ef8d5 */
[----:B------:R-:W1:Y:S01]  /*3a90*/  LDC R241, c[0x0][0x44c] ;  /* 0x00011300fff17b82 */ /* 0x000e620000000800 */
[----:B------:R-:W-:Y:S01]  /*3aa0*/  LOP3.LUT R7, R7, 0x1c0, RZ, 0xc0, !PT ;  /* 0x000001c007077812 */ /* 0x000fe200078ec0ff */
[----:B------:R-:W-:Y:S01]  /*3ab0*/  USHF.R.S32.HI UR12, URZ, 0x1f, UR8 ;  /* 0x0000001fff0c7899 */ /* 0x000fe20008011408 */
[----:B------:R-:W-:Y:S01]  /*3ac0*/  LOP3.LUT R5, R3, 0x400, R6, 0xf8, !PT ;  /* 0x0000040003057812 */ /* 0x000fe200078ef806 */
[----:B------:R-:W0:Y:S01]  /*3ad0*/  LDGDEPBAR ;  /* 0x00000000000079af */ /* 0x000e220000000000 */
[----:B------:R-:W-:Y:S01]  /*3ae0*/  LOP3.LUT R3, R0, 0x8, R214, 0x78, !PT ;  /* 0x0000000800037812 */ /* 0x000fe200078e78d6 */
[----:B------:R-:W-:Y:S01]  /*3af0*/  IMAD.MOV.U32 R210, RZ, RZ, 0x40 ;  /* 0x00000040ffd27424 */ /* 0x000fe200078e00ff */
[----:B------:R-:W-:Y:S01]  /*3b00*/  LOP3.LUT R4, R7, 0x38, R9, 0xf8, !PT ;  /* 0x0000003807047812 */ /* 0x000fe200078ef809 */
[----:B------:R-:W-:Y:S01]  /*3b10*/  IMAD.MOV.U32 R203, RZ, RZ, 0x20 ;  /* 0x00000020ffcb7424 */ /* 0x000fe200078e00ff */
[----:B------:R-:W-:Y:S01]  /*3b20*/  LOP3.LUT R2, R2, 0x400, R6, 0xf8, !PT ;  /* 0x0000040002027812 */ /* 0x000fe200078ef806 */
[----:B------:R-:W-:Y:S01]  /*3b30*/  UIADD3 UR54, UPT, UPT, UR30, 0x80, URZ ;  /* 0x000000801e367890 */ /* 0x000fe2000fffe0ff */
[----:B------:R-:W-:Y:S01]  /*3b40*/  LOP3.LUT R0, R0, 0x8, R8, 0x78, !PT ;  /* 0x0000000800007812 */ /* 0x000fe200078e7808 */
[----:B------:R-:W-:Y:S01]  /*3b50*/  IMAD.MOV.U32 R238, RZ, RZ, R235 ;  /* 0x000000ffffee7224 */ /* 0x000fe200078e00eb */
[----:B------:R-:W-:-:S02]  /*3b60*/  LOP3.LUT R6, R3, 0x7a00, R6, 0xf8, !PT ;  /* 0x00007a0003067812 */ /* 0x000fc400078ef806 */
[----:B------:R-:W-:Y:S02]  /*3b70*/  CS2R R158, SRZ ;  /* 0x00000000009e7805 */ /* 0x000fe4000001ff00 */
[----:B------:R-:W-:Y:S02]  /*3b80*/  LOP3.LUT R3, R4, 0x20, R8, 0x78, !PT ;  /* 0x0000002004037812 */ /* 0x000fe400078e7808 */
[----:B------:R-:W-:Y:S02]  /*3b90*/  CS2R R156, SRZ ;  /* 0x00000000009c7805 */ /* 0x000fe4000001ff00 */
[----:B------:R-:W-:Y:S01]  /*3ba0*/  LOP3.LUT R212, R2, R0, RZ, 0xfc, !PT ;  /* 0x0000000002d47212 */ /* 0x000fe200078efcff */
[----:B------:R-:W-:Y:S01]  /*3bb0*/  STL [R1+0x8], R6 ;  /* 0x0000080601007387 */ /* 0x000fe20000100800 */
[----:B------:R-:W-:Y:S01]  /*3bc0*/  LOP3.LUT R0, R5, R3, RZ, 0xfc, !PT ;  /* 0x0000000305007212 */ /* 0x000fe200078efcff */
[----:B------:R-:W-:Y:S01]  /*3bd0*/  IMAD.SHL.U32 R2, R214, 0x2, RZ ;  /* 0x00000002d6027824 */ /* 0x000fe200078e00ff */
[----:B-----5:R-:W-:-:S02]  /*3be0*/  IADD3 R246, P3, P0, R18, UR8, R246 ;  /* 0x0000000812f67c10 */ /* 0x020fc4000f87e0f6 */
[----:B------:R-:W-:Y:S02]  /*3bf0*/  CS2R R162, SRZ ;  /* 0x0000000000a27805 */ /* 0x000fe4000001ff00 */
[----:B------:R-:W-:Y:S01]  /*3c00*/  R2UR UR13, R23 ;  /* 0x00000000170d72ca */ /* 0x000fe200000e0000 */
[----:B------:R2:W-:Y:S01]  /*3c10*/  STL [R1+0x4], R0 ;  /* 0x0000040001007387 */ /* 0x0005e20000100800 */
[----:B------:R-:W-:Y:S02]  /*3c20*/  R2P PR, R29, 0x6 ;  /* 0x000000061d007804 */ /* 0x000fe40000000000 */
[----:B------:R-:W-:Y:S02]  /*3c30*/  CS2R R160, SRZ ;  /* 0x0000000000a07805 */ /* 0x000fe4000001ff00 */
[----:B------:R-:W-:Y:S02]  /*3c40*/  R2UR UR15, R22 ;  /* 0x00000000160f72ca */ /* 0x000fe400000e0000 */
[----:B------:R-:W-:-:S02]  /*3c50*/  CS2R R154, SRZ ;  /* 0x00000000009a7805 */ /* 0x000fc4000001ff00 */
[----:B------:R-:W-:Y:S02]  /*3c60*/  LEA R205, R12, UR25, 0x1 ;  /* 0x000000190ccd7c11 */ /* 0x000fe4000f8e08ff */
[----:B------:R-:W-:Y:S02]  /*3c70*/  CS2R R152, SRZ ;  /* 0x0000000000987805 */ /* 0x000fe4000001ff00 */
[----:B------:R-:W-:Y:S02]  /*3c80*/  SEL R210, R210, 0xffffffc0, !P2 ;  /* 0xffffffc0d2d27807 */ /* 0x000fe40005000000 */
[----:B------:R-:W-:Y:S02]  /*3c90*/  CS2R R150, SRZ ;  /* 0x0000000000967805 */ /* 0x000fe4000001ff00 */
[----:B------:R-:W-:Y:S02]  /*3ca0*/  LEA R209, R15, UR25, 0x1 ;  /* 0x000000190fd17c11 */ /* 0x000fe4000f8e08ff */
[----:B------:R-:W-:-:S02]  /*3cb0*/  CS2R R148, SRZ ;  /* 0x0000000000947805 */ /* 0x000fc4000001ff00 */
[----:B------:R-:W-:Y:S01]  /*3cc0*/  LEA R204, R14, UR25, 0x1 ;  /* 0x000000190ecc7c11 */ /* 0x000fe2000f8e08ff */
[----:B------:R-:W-:Y:S01]  /*3cd0*/  IMAD.IADD R206, R210, 0x1, R205 ;  /* 0x00000001d2ce7824 */ /* 0x000fe200078e02cd */
[----:B------:R-:W-:Y:S02]  /*3ce0*/  SEL R203, R203, 0xffffffe0, !P1 ;  /* 0xffffffe0cbcb7807 */ /* 0x000fe40004800000 */
[----:B------:R-:W-:Y:S02]  /*3cf0*/  CS2R R142, SRZ ;  /* 0x00000000008e7805 */ /* 0x000fe4000001ff00 */
[----:B------:R-:W-:Y:S02]  /*3d00*/  SHF.R.U32.HI R217, RZ, 0x3, R214 ;  /* 0x00000003ffd97819 */ /* 0x000fe400000116d6 */
[----:B------:R-:W-:Y:S02]  /*3d10*/  CS2R R140, SRZ ;  /* 0x00000000008c7805 */ /* 0x000fe4000001ff00 */
[----:B------:R-:W-:-:S02]  /*3d20*/  LOP3.LUT R211, R2, 0x20, RZ, 0xc0, !PT ;  /* 0x0000002002d37812 */ /* 0x000fc400078ec0ff */
[----:B------:R-:W-:Y:S02]  /*3d30*/  CS2R R146, SRZ ;  /* 0x0000000000927805 */ /* 0x000fe4000001ff00 */
[----:B------:R-:W-:Y:S02]  /*3d40*/  CS2R R144, SRZ ;  /* 0x0000000000907805 */ /* 0x000fe4000001ff00 */
[----:B------:R-:W-:Y:S02]  /*3d50*/  CS2R R138, SRZ ;  /* 0x00000000008a7805 */ /* 0x000fe4000001ff00 */
[----:B------:R-:W-:Y:S02]  /*3d60*/  CS2R R136, SRZ ;  /* 0x0000000000887805 */ /* 0x000fe4000001ff00 */
[----:B------:R-:W-:Y:S02]  /*3d70*/  CS2R R134, SRZ ;  /* 0x0000000000867805 */ /* 0x000fe4000001ff00 */
[----:B------:R-:W-:-:S02]  /*3d80*/  CS2R R132, SRZ ;  /* 0x0000000000847805 */ /* 0x000fc4000001ff00 */
[----:B------:R-:W-:Y:S02]  /*3d90*/  CS2R R126, SRZ ;  /* 0x00000000007e7805 */ /* 0x000fe4000001ff00 */
[----:B--2---:R-:W-:Y:S01]  /*3da0*/  IADD3.X R0, PT, PT, R19, UR12, RZ, P3, P0 ;  /* 0x0000000c13007c10 */ /* 0x004fe20009fe04ff */
[----:B------:R-:W2:Y:S01]  /*3db0*/  LDCU UR12, c[0x0][0x590] ;  /* 0x0000b200ff0c77ac */ /* 0x000ea20008000800 */
[----:B------:R-:W-:Y:S02]  /*3dc0*/  LOP3.LUT P0, RZ, R214, 0x4, RZ, 0xc0, !PT ;  /* 0x00000004d6ff7812 */ /* 0x000fe4000780c0ff */
[----:B------:R-:W-:Y:S02]  /*3dd0*/  CS2R R124, SRZ ;  /* 0x00000000007c7805 */ /* 0x000fe4000001ff00 */
[----:B------:R-:W-:Y:S01]  /*3de0*/  CS2R R130, SRZ ;  /* 0x0000000000827805 */ /* 0x000fe2000001ff00 */
[----:B------:R3:W-:Y:S01]  /*3df0*/  STL [R1], R0 ;  /* 0x0000000001007387 */ /* 0x0007e20000100800 */
        /* <DEDUP_REMOVED lines=24> */
[----:B---3--:R-:W-:Y:S01]  /*3f80*/  IMAD.MOV.U32 R0, RZ, RZ, 0x10 ;  /* 0x00000010ff007424 */ /* 0x008fe200078e00ff */
[----:B------:R-:W-:-:S02]  /*3f90*/  CS2R R80, SRZ ;  /* 0x0000000000507805 */ /* 0x000fc4000001ff00 */
[----:B------:R-:W-:Y:S02]  /*3fa0*/  CS2R R74, SRZ ;  /* 0x00000000004a7805 */ /* 0x000fe4000001ff00 */
[----:B------:R-:W-:Y:S02]  /*3fb0*/  CS2R R72, SRZ ;  /* 0x0000000000487805 */ /* 0x000fe4000001ff00 */
[----:B------:R-:W-:Y:S02]  /*3fc0*/  CS2R R70, SRZ ;  /* 0x0000000000467805 */ /* 0x000fe4000001ff00 */
[----:B------:R-:W-:Y:S02]  /*3fd0*/  SEL R0, R0, 0xfffffff0, !P0 ;  /* 0xfffffff000007807 */ /* 0x000fe40004000000 */
        /* <DEDUP_REMOVED lines=18> */
[----:B------:R-:W-:Y:S01]  /*4100*/  LOP3.LUT P3, RZ, R214, 0x2, RZ, 0xc0, !PT ;  /* 0x00000002d6ff7812 */ /* 0x000fe2000786c0ff */
[----:B------:R-:W-:Y:S01]  /*4110*/  VIADD R244, R244, 0xfffffffc ;  /* 0xfffffffcf4f47836 */ /* 0x000fe20000000000 */
[----:B------:R-:W-:Y:S01]  /*4120*/  LOP3.LUT P4, RZ, R214, 0x8, RZ, 0xc0, !PT ;  /* 0x00000008d6ff7812 */ /* 0x000fe2000788c0ff */
[----:B------:R-:W-:Y:S01]  /*4130*/  VIADD R209, R209, UR16 ;  /* 0x00000010d1d17c36 */ /* 0x000fe20008000000 */
[----:B------:R-:W-:Y:S01]  /*4140*/  LOP3.LUT R211, R211, 0x18, R217, 0xf8, !PT ;  /* 0x00000018d3d37812 */ /* 0x000fe200078ef8d9 */
[----:B------:R-:W-:Y:S01]  /*4150*/  VIADD R204, R204, UR16 ;  /* 0x00000010cccc7c36 */ /* 0x000fe20008000000 */
[----:B------:R-:W-:Y:S01]  /*4160*/  LOP3.LUT R252, R0, 0x40, RZ, 0xfc, !PT ;  /* 0x0000004000fc7812 */ /* 0x000fe200078efcff */
[C---:B------:R-:W-:Y:S01]  /*4170*/  IMAD.IADD R207, R203.reuse, 0x1, R205 ;  /* 0x00000001cbcf7824 */ /* 0x040fe200078e02cd */
[----:B------:R-:W3:Y:S01]  /*4180*/  LDCU UR5, c[0x0][0x3e0] ;  /* 0x00007c00ff0577ac */ /* 0x000ee20008000800 */
[----:B------:R-:W-:-:S02]  /*4190*/  IMAD.IADD R208, R203, 0x1, R206 ;  /* 0x00000001cbd07824 */ /* 0x000fc400078e02ce */
[----:B------:R-:W-:Y:S01]  /*41a0*/  IMAD.WIDE.U32 R246, R246, -0x2daee0ad, RZ ;  /* 0xd2511f53f6f67825 */ /* 0x000fe200078e00ff */
[----:B------:R-:W4:Y:S01]  /*41b0*/  LDCU UR9, c[0x0][0x45c] ;  /* 0x00008b80ff0977ac */ /* 0x000f220008000800 */
[----:B------:R-:W1:Y:S01]  /*41c0*/  LDCU.U8 UR8, c[0x0][0x4f8] ;  /* 0x00009f00ff0877ac */ /* 0x000e620008000000 */
[----:B--2---:R-:W-:Y:S02]  /*41d0*/  USHF.L.U32 UR12, UR12, 0x6, URZ ;  /* 0x000000060c0c7899 */ /* 0x004fe400080006ff */
[----:B------:R-:W-:Y:S02]  /*41e0*/  USHF.L.U32 UR46, UR46, 0x3, URZ ;  /* 0x000000032e2e7899 */ /* 0x000fe400080006ff */
[----:B------:R-:W-:Y:S02]  /*41f0*/  UIADD3 UR51, UPT, UPT, UR15, -0x61c88647, URZ ;  /* 0x9e3779b90f337890 */ /* 0x000fe4000fffe0ff */
[----:B------:R-:W-:Y:S02]  /*4200*/  UIADD3 UR50, UPT, UPT, UR13, -0x4498517b, URZ ;  /* 0xbb67ae850d327890 */ /* 0x000fe4000fffe0ff */
[----:B------:R-:W-:-:S02]  /*4210*/  UIADD3 UR49, UPT, UPT, UR15, 0x3c6ef372, URZ ;  /* 0x3c6ef3720f317890 */ /* 0x000fc4000fffe0ff */
[----:B------:R-:W-:Y:S02]  /*4220*/  UIADD3 UR48, UPT, UPT, UR13, 0x76cf5d0a, URZ ;  /* 0x76cf5d0a0d307890 */ /* 0x000fe4000fffe0ff */
[----:B------:R-:W-:Y:S02]  /*4230*/  UIADD3 UR44, UPT, UPT, UR15, -0x255992d5, URZ ;  /* 0xdaa66d2b0f2c7890 */ /* 0x000fe4000fffe0ff */
[----:B------:R-:W-:Y:S02]  /*4240*/  UIADD3 UR42, UPT, UPT, UR13, 0x32370b8f, URZ ;  /* 0x32370b8f0d2a7890 */ /* 0x000fe4000fffe0ff */
[----:B------:R-:W-:Y:S02]  /*4250*/  UIADD3 UR30, UPT, UPT, UR15, 0x78dde6e4, URZ ;  /* 0x78dde6e40f1e7890 */ /* 0x000fe4000fffe0ff */
[----:B------:R-:W-:Y:S02]  /*4260*/  UIADD3 UR24, UPT, UPT, UR13, -0x126145ec, URZ ;  /* 0xed9eba140d187890 */ /* 0x000fe4000fffe0ff */
[----:B------:R-:W-:-:S02]  /*4270*/  UIADD3 UR17, UPT, UPT, UR15, 0x1715609d, URZ ;  /* 0x1715609d0f117890 */ /* 0x000fc4000fffe0ff */
[----:B------:R-:W-:Y:S02]  /*4280*/  UIADD3 UR58, UPT, UPT, UR13, -0x56f99767, URZ ;  /* 0xa90668990d3a7890 */ /* 0x000fe4000fffe0ff */
[----:B------:R-:W-:Y:S02]  /*4290*/  UIADD3 UR57, UPT, UPT, UR15, -0x4ab325aa, URZ ;  /* 0xb54cda560f397890 */ /* 0x000fe4000fffe0ff */
[----:B------:R-:W-:Y:S02]  /*42a0*/  UIADD3 UR56, UPT, UPT, UR13, 0x646e171e, URZ ;  /* 0x646e171e0d387890 */ /* 0x000fe4000fffe0ff */
[----:B-1-34-:R-:W-:-:S11]  /*42b0*/  UISETP.GE.AND UP1, UPT, UR54, UR36, UPT ;  /* 0x000000243600728c */ /* 0x01afd6000bf26270 */
.L_x_1651:
        /* <DEDUP_REMOVED lines=8> */
[--C-:B------:R-:W-:Y:S01]  /*4340*/  SHF.R.U32.HI R215, RZ, 0x1, R214.reuse ;  /* 0x00000001ffd77819 */ /* 0x100fe200000116d6 */
        /* <DEDUP_REMOVED lines=46> */
[----:B------:R-:W3:Y:S07]  /*4630*/  LDSM.16.M88.4 R192, [R205+0x10800] ;  /* 0x01080000cdc0783b */ /* 0x000eee0000000200 */
[----:B------:R-:W-:Y:S01]  /*4640*/  HMMA.16816.F32.BF16 R32, R184, R198, R32 ;  /* 0x000000c6b820723c */ /* 0x000fe20000041820 */
[----:B------:R-:W-:Y:S07]  /*4650*/  LDSM.16.M88.4 R184, [R0+0x3000] ;  /* 0x0030000000b8783b */ /* 0x000fee0000000200 */
[-C--:B-1----:R-:W-:Y:S01]  /*4660*/  HMMA.16816.F32.BF16 R4, R164, R172.reuse, R4 ;  /* 0x000000aca404723c */ /* 0x082fe20000041804 */
[----:B------:R-:W-:Y:S07]  /*4670*/  LDSM.16.M88.4 R196, [R3+0x3000] ;  /* 0x0030000003c4783b */ /* 0x000fee0000000200 */
[C---:B--2---:R-:W-:Y:S08]  /*4680*/  HMMA.16816.F32.BF16 R8, R176.reuse, R172, R8 ;  /* 0x000000acb008723c */ /* 0x044ff00000041808 */
[-C--:B------:R-:W-:Y:S08]  /*4690*/  HMMA.16816.F32.BF16 R12, R176, R174.reuse, R12 ;  /* 0x000000aeb00c723c */ /* 0x080ff0000004180c */
[C---:B------:R-:W-:Y:S01]  /*46a0*/  HMMA.16816.F32.BF16 R16, R164.reuse, R174, R16 ;  /* 0x000000aea410723c */ /* 0x040fe20000041810 */
[----:B------:R1:W-:Y:S07]  /*46b0*/  LDSM.16.M88.4 R172, [R0+0x2000] ;  /* 0x0020000000ac783b */ /* 0x0003ee0000000200 */
[-C--:B----4-:R-:W-:Y:S08]  /*46c0*/  HMMA.16816.F32.BF16 R20, R164, R168.reuse, R20 ;  /* 0x000000a8a414723c */ /* 0x090ff00000041814 */
[C---:B------:R-:W-:Y:S08]  /*46d0*/  HMMA.16816.F32.BF16 R24, R176.reuse, R168, R24 ;  /* 0x000000a8b018723c */ /* 0x040ff00000041818 */
[-C--:B------:R-:W-:Y:S01]  /*46e0*/  HMMA.16816.F32.BF16 R28, R176, R170.reuse, R28 ;  /* 0x000000aab01c723c */ /* 0x080fe2000004181c */
[----:B------:R-:W2:Y:S02]  /*46f0*/  LDSM.16.M88.4 R176, [R207+0x10000] ;  /* 0x01000000cfb0783b */ /* 0x000ea40000000200 */
[----:B-1----:R-:W-:Y:S02]  /*4700*/  @P5 LOP3.LUT R0, R216, 0x6, RZ, 0xc0, !PT ;  /* 0x00000006d8005812 */ /* 0x002fe400078ec0ff */
[----:B------:R-:W-:Y:S02]  /*4710*/  PLOP3.LUT P5, PT, PT, PT, UP1, 0x80, 0x8 ;  /* 0x000000000008781c */ /* 0x000fe40003faf018 */
[----:B------:R-:W-:Y:S01]  /*4720*/  @P2 LOP3.LUT R0, R0, 0x1e0, R215, 0xf8, !PT ;  /* 0x000001e000002812 */ /* 0x000fe200078ef8d7 */
[----:B------:R-:W-:Y:S01]  /*4730*/  HMMA.16816.F32.BF16 R32, R164, R170, R32 ;  /* 0x000000aaa420723c */ /* 0x000fe20000041820 */
[----:B------:R-:W1:Y:S01]  /*4740*/  LDSM.16.M88.4 R164, [R207+0x10800] ;  /* 0x01080000cfa4783b */ /* 0x000e620000000200 */
[----:B------:R-:W-:Y:S06]  /*4750*/  PLOP3.LUT P2, PT, PT, PT, UP1, 0x80, 0x8 ;  /* 0x000000000008781c */ /* 0x000fec0003f4f018 */
[-C--:B---3--:R-:W-:Y:S01]  /*4760*/  HMMA.16816.F32.BF16 R4, R180, R188.reuse, R4 ;  /* 0x000000bcb404723c */ /* 0x088fe20000041804 */
[----:B------:R-:W-:Y:S07]  /*4770*/  LDSM.16.M88.4 R168, [R3+0x2000] ;  /* 0x0020000003a8783b */ /* 0x000fee0000000200 */
[C---:B------:R-:W-:Y:S08]  /*4780*/  HMMA.16816.F32.BF16 R8, R200.reuse, R188, R8 ;  /* 0x000000bcc808723c */ /* 0x040ff00000041808 */
[-C--:B------:R-:W-:Y:S08]  /*4790*/  HMMA.16816.F32.BF16 R12, R200, R190.reuse, R12 ;  /* 0x000000bec80c723c */ /* 0x080ff0000004180c */
[C---:B------:R-:W-:Y:S01]  /*47a0*/  HMMA.16816.F32.BF16 R16, R180.reuse, R190, R16 ;  /* 0x000000beb410723c */ /* 0x040fe20000041810 */
[----:B------:R-:W3:Y:S07]  /*47b0*/  LDSM.16.M88.4 R188, [R206+0x10000] ;  /* 0x01000000cebc783b */ /* 0x000eee0000000200 */
[-C--:B------:R-:W-:Y:S08]  /*47c0*/  HMMA.16816.F32.BF16 R20, R180, R192.reuse, R20 ;  /* 0x000000c0b414723c */ /* 0x080ff00000041814 */
[C---:B------:R-:W-:Y:S08]  /*47d0*/  HMMA.16816.F32.BF16 R24, R200.reuse, R192, R24 ;  /* 0x000000c0c818723c */ /* 0x040ff00000041818 */
[-C--:B------:R-:W-:Y:S01]  /*47e0*/  HMMA.16816.F32.BF16 R28, R200, R194.reuse, R28 ;  /* 0x000000c2c81c723c */ /* 0x080fe2000004181c */
[----:B------:R-:W-:Y:S05]  /*47f0*/  IMAD.MOV.U32 R200, RZ, RZ, 0x10 ;  /* 0x00000010ffc87424 */ /* 0x000fea00078e00ff */
[----:B------:R-:W-:Y:S02]  /*4800*/  SEL R200, R200, 0xfffffff0, !P0 ;  /* 0xfffffff0c8c87807 */ /* 0x000fe40004000000 */
[----:B------:R-:W-:Y:S01]  /*4810*/  HMMA.16816.F32.BF16 R32, R180, R194, R32 ;  /* 0x000000c2b420723c */ /* 0x000fe20000041820 */
[----:B------:R4:W3:Y:S07]  /*4820*/  LDSM.16.M88.4 R180, [R206+0x10800] ;  /* 0x01080000ceb4783b */ /* 0x0008ee0000000200 */
[-C--:B--2---:R-:W-:Y:S01]  /*4830*/  HMMA.16816.F32.BF16 R4, R172, R176.reuse, R4 ;  /* 0x000000b0ac04723c */ /* 0x084fe20000041804 */
[----:B------:R-:W-:Y:S07]  /*4840*/  LDSM.16.M88.4 R192, [R208+0x10000] ;  /* 0x01000000d0c0783b */ /* 0x000fee0000000200 */
[C---:B------:R-:W-:Y:S08]  /*4850*/  HMMA.16816.F32.BF16 R8, R184.reuse, R176, R8 ;  /* 0x000000b0b808723c */ /* 0x040ff00000041808 */
[-C--:B------:R-:W-:Y:S01]  /*4860*/  HMMA.16816.F32.BF16 R12, R184, R178.reuse, R12 ;  /* 0x000000b2b80c723c */ /* 0x080fe2000004180c */
[----:B----4-:R-:W-:Y:S05]  /*4870*/  IMAD.MOV.U32 R206, RZ, RZ, 0x40 ;  /* 0x00000040ffce7424 */ /* 0x010fea00078e00ff */
[----:B------:R-:W-:Y:S02]  /*4880*/  SEL R210, R206, 0xffffffc0, !P0 ;  /* 0xffffffc0ced27807 */ /* 0x000fe40004000000 */
[C---:B------:R-:W-:Y:S01]  /*4890*/  HMMA.16816.F32.BF16 R16, R172.reuse, R178, R16 ;  /* 0x000000b2ac10723c */ /* 0x040fe20000041810 */
[----:B------:R-:W2:Y:S07]  /*48a0*/  LDSM.16.M88.4 R176, [R2+0x2000] ;  /* 0x0020000002b0783b */ /* 0x000eae0000000200 */
[-C--:B-1----:R-:W-:Y:S08]  /*48b0*/  HMMA.16816.F32.BF16 R20, R172, R164.reuse, R20 ;  /* 0x000000a4ac14723c */ /* 0x082ff00000041814 */
[C---:B------:R-:W-:Y:S08]  /*48c0*/  HMMA.16816.F32.BF16 R24, R184.reuse, R164, R24 ;  /* 0x000000a4b818723c */ /* 0x040ff00000041818 */
[-C--:B------:R-:W-:Y:S08]  /*48d0*/  HMMA.16816.F32.BF16 R28, R184, R166.reuse, R28 ;  /* 0x000000a6b81c723c */ /* 0x080ff0000004181c */
[----:B------:R-:W-:Y:S01]  /*48e0*/  HMMA.16816.F32.BF16 R32, R172, R166, R32 ;  /* 0x000000a6ac20723c */ /* 0x000fe20000041820 */
[----:B------:R1:W4:Y:S03]  /*48f0*/  LDSM.16.M88.4 R164, [R2+0x3000] ;  /* 0x0030000002a4783b */ /* 0x0003260000000200 */
[----:B------:R-:W-:Y:S04]  /*4900*/  SHF.R.U32.HI R172, RZ, 0x6, R214 ;  /* 0x00000006ffac7819 */ /* 0x000fe800000116d6 */
[-C--:B---3--:R-:W-:Y:S08]  /*4910*/  HMMA.16816.F32.BF16 R4, R168, R188.reuse, R4 ;  /* 0x000000bca804723c */ /* 0x088ff00000041804 */
[C---:B------:R-:W-:Y:S08]  /*4920*/  HMMA.16816.F32.BF16 R8, R196.reuse, R188, R8 ;  /* 0x000000bcc408723c */ /* 0x040ff00000041808 */
[-C--:B------:R-:W-:Y:S01]  /*4930*/  HMMA.16816.F32.BF16 R12, R196, R190.reuse, R12 ;  /* 0x000000bec40c723c */ /* 0x080fe2000004180c */
[----:B-1----:R-:W-:Y:S04]  /*4940*/  IMAD.U32 R2, RZ, RZ, UR39 ;  /* 0x00000027ff027e24 */ /* 0x002fe8000f8e00ff */
[----:B------:R-:W-:Y:S01]  /*4950*/  @P1 IMAD R0, R2, 0x80, R0 ;  /* 0x0000008002001824 */ /* 0x000fe200078e0200 */
[----:B------:R-:W-:Y:S02]  /*4960*/  PLOP3.LUT P1, PT, PT, PT, UP1, 0x80, 0x8 ;  /* 0x000000000008781c */ /* 0x000fe40003f2f018 */
[C---:B------:R-:W-:Y:S04]  /*4970*/  HMMA.16816.F32.BF16 R16, R168.reuse, R190, R16 ;  /* 0x000000bea810723c */ /* 0x040fe80000041810 */
[----:B------:R-:W-:Y:S04]  /*4980*/  @P6 ISETP.GE.AND P6, PT, R0, UR36, PT ;  /* 0x0000002400006c0c */ /* 0x000fe8000bfc6270 */
[-C--:B------:R-:W-:Y:S08]  /*4990*/  HMMA.16816.F32.BF16 R20, R168, R180.reuse, R20 ;  /* 0x000000b4a814723c */ /* 0x080ff00000041814 */
[C---:B------:R-:W-:Y:S01]  /*49a0*/  HMMA.16816.F32.BF16 R24, R196.reuse, R180, R24 ;  /* 0x000000b4c418723c */ /* 0x040fe20000041818 */
[----:B------:R-:W3:Y:S07]  /*49b0*/  LDL R180, [R1] ;  /* 0x0000000001b47983 */ /* 0x000eee0000100800 */
[-C--:B------:R-:W-:Y:S08]  /*49c0*/  HMMA.16816.F32.BF16 R28, R196, R182.reuse, R28 ;  /* 0x000000b6c41c723c */ /* 0x080ff0000004181c */
[----:B------:R-:W-:Y:S01]  /*49d0*/  HMMA.16816.F32.BF16 R32, R168, R182, R32 ;  /* 0x000000b6a820723c */ /* 0x000fe20000041820 */
[----:B------:R-:W1:Y:S07]  /*49e0*/  LDSM.16.M88.4 R168, [R208+0x10800] ;  /* 0x01080000d0a8783b */ /* 0x000e6e0000000200 */
[-C--:B--2---:R-:W-:Y:S08]  /*49f0*/  HMMA.16816.F32.BF16 R4, R176, R192.reuse, R4 ;  /* 0x000000c0b004723c */ /* 0x084ff00000041804 */
[C---:B----4-:R-:W-:Y:S08]  /*4a00*/  HMMA.16816.F32.BF16 R8, R164.reuse, R192, R8 ;  /* 0x000000c0a408723c */ /* 0x050ff00000041808 */
[-C--:B------:R-:W-:Y:S03]  /*4a10*/  HMMA.16816.F32.BF16 R12, R164, R194.reuse, R12 ;  /* 0x000000c2a40c723c */ /* 0x080fe6000004180c */
[----:B------:R-:W-:Y:S02]  /*4a20*/  @P5 FSEL R4, R4, -INF , !P6 ;  /* 0xff80000004045808 */ /* 0x000fe40007000000 */
[----:B------:R-:W-:Y:S02]  /*4a30*/  PLOP3.LUT P5, PT, PT, PT, UP1, 0x80, 0x8 ;  /* 0x000000000008781c */ /* 0x000fe40003faf018 */
[----:B------:R-:W-:Y:S01]  /*4a40*/  @P2 FSEL R6, R6, -INF , !P6 ;  /* 0xff80000006062808 */ /* 0x000fe20007000000 */
[C---:B------:R-:W-:Y:S01]  /*4a50*/  HMMA.16816.F32.BF16 R16, R176.reuse, R194, R16 ;  /* 0x000000c2b010723c */ /* 0x040fe20000041810 */
[----:B------:R-:W-:Y:S01]  /*4a60*/  PLOP3.LUT P2, PT, PT, PT, UP1, 0x80, 0x8 ;  /* 0x000000000008781c */ /* 0x000fe20003f4f018 */
[----:B------:R-:W2:Y:S02]  /*4a70*/  LDL R194, [R1+0x4] ;  /* 0x0000040001c27983 */ /* 0x000ea40000100800 */
[----:B------:R-:W-:Y:S02]  /*4a80*/  @P1 FSEL R8, R8, -INF , !P6 ;  /* 0xff80000008081808 */ /* 0x000fe40007000000 */
[----:B------:R-:W-:Y:S02]  /*4a90*/  PLOP3.LUT P1, PT, PT, PT, UP1, 0x80, 0x8 ;  /* 0x000000000008781c */ /* 0x000fe40003f2f018 */
[-C--:B-1----:R-:W-:Y:S03]  /*4aa0*/  HMMA.16816.F32.BF16 R20, R176, R168.reuse, R20 ;  /* 0x000000a8b014723c */ /* 0x082fe60000041814 */
        /* <DEDUP_REMOVED lines=46> */
[----:B------:R-:W-:Y:S03]  /*4d90*/  LOP3.LUT R2, R2, UR13, R247, 0x96, !PT ;  /* 0x0000000d02027c12 */ /* 0x000fe6000f8e96f7 */
[----:B------:R-:W-:Y:S02]  /*4da0*/  @P1 FSEL R19, R19, -INF , !P2 ;  /* 0xff80000013131808 */ /* 0x000fe40005000000 */
[----:B------:R-:W-:Y:S02]  /*4db0*/  PLOP3.LUT P1, PT, PT, PT, UP1, 0x80, 0x8 ;  /* 0x000000000008781c */ /* 0x000fe40003f2f018 */
[----:B------:R-:W-:Y:S01]  /*4dc0*/  @P6 ISETP.GE.AND P6, PT, R3, UR36, PT ;  /* 0x0000002403006c0c */ /* 0x000fe2000bfc6270 */
[----:B------:R-:W-:Y:S01]  /*4dd0*/  IMAD.WIDE.U32 R2, R2, -0x326172a9, RZ ;  /* 0xcd9e8d5702027825 */ /* 0x000fe200078e00ff */
[----:B------:R-:W-:Y:S02]  /*4de0*/  PLOP3.LUT P2, PT, PT, PT, UP1, 0x80, 0x8 ;  /* 0x000000000008781c */ /* 0x000fe40003f4f018 */
[----:B------:R-:W-:Y:S02]  /*4df0*/  @P5 FSEL R20, R20, -INF , !P6 ;  /* 0xff80000014145808 */ /* 0x000fe40007000000 */
[----:B------:R-:W-:Y:S02]  /*4e00*/  PLOP3.LUT P5, PT, PT, PT, UP1, 0x80, 0x8 ;  /* 0x000000000008781c */ /* 0x000fe40003faf018 */
[----:B------:R-:W-:Y:S03]  /*4e10*/  LOP3.LUT R184, R172, UR51, R3, 0x96, !PT ;  /* 0x00000033acb87c12 */ /* 0x000fe6000f8e9603 */
[----:B------:R-:W-:Y:S02]  /*4e20*/  @P1 FSEL R22, R22, -INF , !P6 ;  /* 0xff80000016161808 */ /* 0x000fe40007000000 */
[----:B------:R-:W-:Y:S01]  /*4e30*/  PLOP3.LUT P1, PT, PT, PT, UP1, 0x80, 0x8 ;  /* 0x000000000008781c */ /* 0x000fe20003f2f018 */
[----:B------:R-:W-:Y:S01]  /*4e40*/  IMAD.WIDE.U32 R184, R184, -0x2daee0ad, RZ ;  /* 0xd2511f53b8b87825 */ /* 0x000fe200078e00ff */
[----:B------:R-:W-:Y:S02]  /*4e50*/  @P2 FSEL R24, R24, -INF , !P6 ;  /* 0xff80000018182808 */ /* 0x000fe40007000000 */
[----:B------:R-:W-:Y:S02]  /*4e60*/  PLOP3.LUT P2, PT, PT, PT, UP1, 0x80, 0x8 ;  /* 0x000000000008781c */ /* 0x000fe40003f4f018 */
[----:B------:R-:W-:Y:S02]  /*4e70*/  @P5 FSEL R26, R26, -INF , !P6 ;  /* 0xff8000001a1a5808 */ /* 0x000fe40007000000 */
[----:B------:R-:W-:Y:S02]  /*4e80*/  PLOP3.LUT P6, PT, PT, PT, UP1, 0x80, 0x8 ;  /* 0x000000000008781c */ /* 0x000fe40003fcf018 */
[----:B------:R-:W-:Y:S02]  /*4e90*/  PLOP3.LUT P5, PT, PT, PT, UP1, 0x80, 0x8 ;  /* 0x000000000008781c */ /* 0x000fe40003faf018 */
[C---:B---3--:R-:W-:Y:S02]  /*4ea0*/  LOP3.LUT R174, R180.reuse, UR15, R169, 0x96, !PT ;  /* 0x0000000fb4ae7c12 */ /* 0x048fe4000f8e96a9 */
[----:B------:R-:W-:Y:S01]  /*4eb0*/  LOP3.LUT R169, R180, UR15, R173, 0x96, !PT ;  /* 0x0000000fb4a97c12 */ /* 0x000fe2000f8e96ad */
[----:B------:R-:W-:Y:S01]  /*4ec0*/  @P1 VIADD R173, R0, 0x11 ;  /* 0x0000001100ad1836 */ /* 0x000fe20000000000 */
[----:B------:R-:W-:Y:S01]  /*4ed0*/  PLOP3.LUT P1, PT, PT, PT, UP1, 0x80, 0x8 ;  /* 0x000000000008781c */ /* 0x000fe20003f2f018 */
[----:B------:R-:W-:Y:S01]  /*4ee0*/  IMAD.WIDE.U32 R174, R174, -0x2daee0ad, RZ ;  /* 0xd2511f53aeae7825 */ /* 0x000fe200078e00ff */
[----:B------:R-:W-:Y:S02]  /*4ef0*/  LOP3.LUT R180, R168, UR51, R3, 0x96, !PT ;  /* 0x00000033a8b47c12 */ /* 0x000fe4000f8e9603 */
[----:B------:R-:W-:Y:S01]  /*4f00*/  @P2 ISETP.GE.AND P2, PT, R173, UR36, PT ;  /* 0x00000024ad002c0c */ /* 0x000fe2000bf46270 */
[----:B------:R-:W-:Y:S01]  /*4f10*/  IMAD.WIDE.U32 R168, R169, -0x2daee0ad, RZ ;  /* 0xd2511f53a9a87825 */ /* 0x000fe200078e00ff */
[----:B------:R-:W-:Y:S02]  /*4f20*/  LOP3.LUT R186, R246, UR50, R175, 0x96, !PT ;  /* 0x00000032f6ba7c12 */ /* 0x000fe4000f8e96af */
[----:B------:R-:W-:Y:S01]  /*4f30*/  @P6 FSEL R21, R21, -INF , !P2 ;  /* 0xff80000015156808 */ /* 0x000fe20005000000 */
[----:B------:R-:W-:Y:S01]  /*4f40*/  @P5 VIADD R175, R0, 0x18 ;  /* 0x0000001800af5836 */ /* 0x000fe20000000000 */
[----:B------:R-:W-:Y:S01]  /*4f50*/  PLOP3.LUT P6, PT, PT, PT, UP1, 0x80, 0x8 ;  /* 0x000000000008781c */ /* 0x000fe20003fcf018 */
[----:B------:R-:W-:Y:S01]  /*4f60*/  IMAD.WIDE.U32 R186, R186, -0x326172a9, RZ ;  /* 0xcd9e8d57baba7825 */ /* 0x000fe200078e00ff */
[----:B------:R-:W-:Y:S02]  /*4f70*/  PLOP3.LUT P5, PT, PT, PT, UP1, 0x80, 0x8 ;  /* 0x000000000008781c */ /* 0x000fe40003faf018 */
[----:B------:R-:W-:Y:S01]  /*4f80*/  @P1 FSEL R23, R23, -INF , !P2 ;  /* 0xff80000017171808 */ /* 0x000fe20005000000 */
[----:B------:R-:W-:Y:S01]  /*4f90*/  IMAD.WIDE.U32 R172, R180, -0x2daee0ad, RZ ;  /* 0xd2511f53b4ac7825 */ /* 0x000fe200078e00ff */
[----:B------:R-:W-:Y:S02]  /*4fa0*/  PLOP3.LUT P1, PT, PT, PT, UP1, 0x80, 0x8 ;  /* 0x000000000008781c */ /* 0x000fe40003f2f018 */
[----:B------:R-:W-:Y:S02]  /*4fb0*/  LOP3.LUT R182, R246, UR50, R169, 0x96, !PT ;  /* 0x00000032f6b67c12 */ /* 0x000fe4000f8e96a9 */
[----:B------:R-:W-:Y:S02]  /*4fc0*/  LOP3.LUT R188, R2, UR49, R187, 0x96, !PT ;  /* 0x0000003102bc7c12 */ /* 0x000fe4000f8e96bb */
[----:B------:R-:W-:Y:S01]  /*4fd0*/  LOP3.LUT R174, R174, UR48, R173, 0x96, !PT ;  /* 0x00000030aeae7c12 */ /* 0x000fe2000f8e96ad */
[----:B------:R-:W-:Y:S01]  /*4fe0*/  IMAD.WIDE.U32 R182, R182, -0x326172a9, RZ ;  /* 0xcd9e8d57b6b67825 */ /* 0x000fe200078e00ff */
[----:B------:R-:W-:Y:S02]  /*4ff0*/  @P6 FSEL R25, R25, -INF , !P2 ;  /* 0xff80000019196808 */ /* 0x000fe40005000000 */
[----:B------:R-:W-:Y:S01]  /*5000*/  @P5 ISETP.GE.AND P5, PT, R175, UR36, PT ;  /* 0x00000024af005c0c */ /* 0x000fe2000bfa6270 */
[----:B------:R-:W-:Y:S01]  /*5010*/  IMAD.WIDE.U32 R188, R188, -0x2daee0ad, RZ ;  /* 0xd2511f53bcbc7825 */ /* 0x000fe200078e00ff */
[----:B------:R-:W-:Y:S02]  /*5020*/  PLOP3.LUT P6, PT, PT, PT, UP1, 0x80, 0x8 ;  /* 0x000000000008781c */ /* 0x000fe40003fcf018 */
[----:B------:R-:W-:Y:S01]  /*5030*/  @P1 FSEL R27, R27, -INF , !P2 ;  /* 0xff8000001b1b1808 */ /* 0x000fe20005000000 */
[----:B------:R-:W-:Y:S01]  /*5040*/  IMAD.WIDE.U32 R166, R174, -0x326172a9, RZ ;  /* 0xcd9e8d57aea67825 */ /* 0x000fe200078e00ff */
        /* <DEDUP_REMOVED lines=23> */
[----:B------:R-:W-:Y:S02]  /*51c0*/  PLOP3.LUT P2, PT, PT, PT, UP1, 0x80, 0x8 ;  /* 0x000000000008781c */ /* 0x000fe40003f4f018 */
[----:B------:R-:W-:Y:S01]  /*51d0*/  LOP3.LUT R174, R2, UR30, R169, 0x96, !PT ;  /* 0x0000001e02ae7c12 */ /* 0x000fe2000f8e96a9 */
[----:B------:R-:W-:Y:S01]  /*51e0*/  IMAD.WIDE.U32 R2, R3, -0x2daee0ad, RZ ;  /* 0xd2511f5303027825 */ /* 0x000fe200078e00ff */
[----:B------:R-:W-:Y:S02]  /*51f0*/  LOP3.LUT R164, R164, UR58, R173, 0x96, !PT ;  /* 0x0000003aa4a47c12 */ /* 0x000fe4000f8e96ad */
[----:B------:R-:W-:Y:S01]  /*5200*/  LOP3.LUT R188, R188, UR24, R165, 0x96, !PT ;  /* 0x00000018bcbc7c12 */ /* 0x000fe2000f8e96a5 */
[----:B------:R-:W-:Y:S01]  /*5210*/  IMAD.WIDE.U32 R174, R174, -0x2daee0ad, RZ ;  /* 0xd2511f53aeae7825 */ /* 0x000fe200078e00ff */
[----:B------:R-:W-:Y:S02]  /*5220*/  LOP3.LUT R166, R180, UR24, R3, 0x96, !PT ;  /* 0x00000018b4a67c12 */ /* 0x000fe4000f8e9603 */
[----:B------:R-:W-:Y:S01]  /*5230*/  @P1 FSEL R34, R34, -INF , !P5 ;  /* 0xff80000022221808 */ /* 0x000fe20006800000 */
[----:B------:R-:W-:Y:S01]  /*5240*/  IMAD.WIDE.U32 R164, R164, -0x326172a9, RZ ;  /* 0xcd9e8d57a4a47825 */ /* 0x000fe200078e00ff */
[----:B------:R-:W-:Y:S02]  /*5250*/  LOP3.LUT R169, R2, UR58, R175, 0x96, !PT ;  /* 0x0000003a02a97c12 */ /* 0x000fe4000f8e96af */
[----:B------:R-:W-:Y:S01]  /*5260*/  @P2 FSEL R29, R29, -INF , !P6 ;  /* 0xff8000001d1d2808 */ /* 0x000fe20007000000 */
[----:B------:R-:W-:Y:S01]  /*5270*/  IMAD.WIDE.U32 R2, R188, -0x326172a9, RZ ;  /* 0xcd9e8d57bc027825 */ /* 0x000fe200078e00ff */
[----:B------:R-:W-:Y:S02]  /*5280*/  PLOP3.LUT P2, PT, PT, PT, UP1, 0x80, 0x8 ;  /* 0x000000000008781c */ /* 0x000fe40003f4f018 */
[----:B------:R-:W-:Y:S01]  /*5290*/  PLOP3.LUT P1, PT, PT, PT, UP1, 0x80, 0x8 ;  /* 0x000000000008781c */ /* 0x000fe20003f2f018 */
[----:B------:R-:W-:Y:S01]  /*52a0*/  IMAD.WIDE.U32 R166, R166, -0x326172a9, RZ ;  /* 0xcd9e8d57a6a67825 */ /* 0x000fe200078e00ff */
[C---:B------:R-:W-:Y:S02]  /*52b0*/  PRMT R171, R164.reuse, 0x7770, RZ ;  /* 0x00007770a4ab7816 */ /* 0x040fe400000000ff */
        /* <DEDUP_REMOVED lines=34> */
[----:B------:R-:W-:Y:S01]  /*54e0*/  FMUL.FTZ R3, R250, 1.4426950216293334961 ;  /* 0x3fb8aa3bfa037820 */ /* 0x000fe20000410000 */
        /* <DEDUP_REMOVED lines=20> */
[----:B------:R-:W-:Y:S01]  /*5630*/  FSEL R0, R166, RZ, P6 ;  /* 0x000000ffa6007208 */ /* 0x000fe20003000000 */
[----:B------:R-:W-:Y:S01]  /*5640*/  FFMA.FTZ R9, R9, UR9, -R2 ;  /* 0x0000000909097c23 */ /* 0x000fe20008010802 */
[----:B------:R-:W-:Y:S05]  /*5650*/  ISETP.LE.U32.AND P6, PT, R4, UR8, PT ;  /* 0x0000000804007c0c */ /* 0x000fea000bfc3070 */
[----:B------:R-:W4:Y:S01]  /*5660*/  MUFU.EX2 R228, R8 ;  /* 0x0000000800e47308 */ /* 0x000f220000000800 */
[C---:B------:R-:W-:Y:S01]  /*5670*/  LOP3.LUT R4, R165.reuse, 0xffff, RZ, 0xc0, !PT ;  /* 0x0000ffffa5047812 */ /* 0x040fe200078ec0ff */
[----:B------:R-:W-:Y:S01]  /*5680*/  FFMA.FTZ R10, R10, UR9, -R0 ;  /* 0x000000090a0a7c23 */ /* 0x000fe20008010800 */
[----:B---3--:R-:W-:Y:S07]  /*5690*/  LOP3.LUT R5, R165, 0xff, RZ, 0xc0, !PT ;  /* 0x000000ffa5057812 */ /* 0x008fee00078ec0ff */
[----:B------:R-:W3:Y:S01]  /*56a0*/  MUFU.EX2 R227, R9 ;  /* 0x0000000900e37308 */ /* 0x000ee20000000800 */
[----:B------:R-:W-:Y:S01]  /*56b0*/  SHF.R.U32.HI R4, RZ, 0x8, R4 ;  /* 0x00000008ff047819 */ /* 0x000fe20000011604 */
[--C-:B------:R-:W-:Y:S01]  /*56c0*/  FFMA.FTZ R12, R12, UR9, -R2.reuse ;  /* 0x000000090c0c7c23 */ /* 0x100fe20008010802 */
[----:B------:R-:W-:Y:S01]  /*56d0*/  ISETP.LE.U32.AND P5, PT, R5, UR8, PT ;  /* 0x0000000805007c0c */ /* 0x000fe2000bfa3070 */
[----:B-1----:R-:W-:Y:S01]  /*56e0*/  @!P2 FADD.FTZ R223, -R223, -RZ ;  /* 0x800000ffdfdfa221 */ /* 0x002fe20000010100 */
[----:B------:R-:W-:Y:S05]  /*56f0*/  LOP3.LUT R4, R4, 0xffff, RZ, 0xc0, !PT ;  /* 0x0000ffff04047812 */ /* 0x000fea00078ec0ff */
[----:B------:R-:W1:Y:S01]  /*5700*/  MUFU.EX2 R232, R10 ;  /* 0x0000000a00e87308 */ /* 0x000e620000000800 */
[----:B------:R-:W-:Y:S01]  /*5710*/  PRMT R5, R165, 0x7632, R5 ;  /* 0x00007632a5057816 */ /* 0x000fe20000000005 */
[----:B------:R-:W-:Y:S01]  /*5720*/  @!P6 FADD.FTZ R215, -R215, -RZ ;  /* 0x800000ffd7d7e221 */ /* 0x000fe20000010100 */
[----:B------:R-:W-:Y:S07]  /*5730*/  ISETP.LE.U32.AND P6, PT, R4, UR8, PT ;  /* 0x0000000804007c0c */ /* 0x000fee000bfc3070 */
[----:B------:R-:W2:Y:S01]  /*5740*/  MUFU.EX2 R226, R12 ;  /* 0x0000000c00e27308 */ /* 0x000ea20000000800 */
[----:B------:R-:W-:Y:S01]  /*5750*/  LOP3.LUT R4, R5, 0xff, RZ, 0xc0, !PT ;  /* 0x000000ff05047812 */ /* 0x000fe200078ec0ff */
[----:B------:R-:W-:Y:S01]  /*5760*/  FFMA.FTZ R13, R13, UR9, -R2 ;  /* 0x000000090d0d7c23 */ /* 0x000fe20008010802 */
[--C-:B------:R-:W-:Y:S07]  /*5770*/  FFMA.FTZ R11, R11, UR9, -R0.reuse ;  /* 0x000000090b0b7c23 */ /* 0x100fee0008010800 */
[----:B------:R2:W-:Y:S01]  /*5780*/  MUFU.EX2 R224, R7 ;  /* 0x0000000700e07308 */ /* 0x0005e20000000800 */
[----:B------:R-:W-:Y:S01]  /*5790*/  ISETP.LE.U32.AND P2, PT, R4, UR8, PT ;  /* 0x0000000804007c0c */ /* 0x000fe2000bf43070 */
[----:B----4-:R-:W-:Y:S01]  /*57a0*/  @!P5 FADD.FTZ R228, -R228, -RZ ;  /* 0x800000ffe4e4d221 */ /* 0x010fe20000010100 */
[----:B------:R-:W-:Y:S07]  /*57b0*/  ISETP.LE.U32.AND P5, PT, R167, UR8, PT ;  /* 0x00000008a7007c0c */ /* 0x000fee000bfa3070 */
[----:B------:R-:W4:Y:S01]  /*57c0*/  MUFU.EX2 R225, R13 ;  /* 0x0000000d00e17308 */ /* 0x000f220000000800 */
[--C-:B------:R-:W-:Y:S01]  /*57d0*/  FFMA.FTZ R14, R14, UR9, -R0.reuse ;  /* 0x000000090e0e7c23 */ /* 0x100fe20008010800 */
[----:B------:R-:W-:Y:S01]  /*57e0*/  FFMA.FTZ R18, R18, UR9, -R3 ;  /* 0x0000000912127c23 */ /* 0x000fe20008010803 */
[----:B------:R-:W-:Y:S04]  /*57f0*/  IMAD.WIDE.U32 R4, R175, -0x2daee0ad, RZ ;  /* 0xd2511f53af047825 */ /* 0x000fe800078e00ff */
[----:B---3--:R-:W-:Y:S01]  /*5800*/  @!P6 FADD.FTZ R227, -R227, -RZ ;  /* 0x800000ffe3e3e221 */ /* 0x008fe20000010100 */
[----:B------:R-:W-:Y:S02]  /*5810*/  ISETP.GT.U32.AND P6, PT, R168, UR8, PT ;  /* 0x00000008a8007c0c */ /* 0x000fe4000bfc4070 */
[----:B------:R-:W-:Y:S01]  /*5820*/  MUFU.EX2 R231, R11 ;  /* 0x0000000b00e77308 */ /* 0x000fe20000000800 */
[----:B------:R-:W-:Y:S01]  /*5830*/  SHF.R.U32.HI R165, RZ, 0x18, R165 ;  /* 0x00000018ffa57819 */ /* 0x000fe200000116a5 */
[----:B------:R-:W-:Y:S01]  /*5840*/  FFMA.FTZ R15, R15, UR9, -R0 ;  /* 0x000000090f0f7c23 */ /* 0x000fe20008010800 */
[----:B------:R-:W-:Y:S01]  /*5850*/  LOP3.LUT R5, R174, UR56, R5, 0x96, !PT ;  /* 0x00000038ae057c12 */ /* 0x000fe2000f8e9605 */
[----:B-1----:R-:W-:Y:S06]  /*5860*/  @!P2 FADD.FTZ R232, -R232, -RZ ;  /* 0x800000ffe8e8a221 */ /* 0x002fec0000010100 */
[----:B------:R-:W1:Y:S01]  /*5870*/  MUFU.EX2 R229, R14 ;  /* 0x0000000e00e57308 */ /* 0x000e620000000800 */
[----:B------:R-:W-:Y:S01]  /*5880*/  ISETP.GT.U32.AND P2, PT, R170, UR8, PT ;  /* 0x00000008aa007c0c */ /* 0x000fe2000bf44070 */
[----:B--2---:R-:W-:Y:S01]  /*5890*/  @!P5 FADD.FTZ R226, -R226, -RZ ;  /* 0x800000ffe2e2d221 */ /* 0x004fe20000010100 */
[----:B------:R-:W-:Y:S01]  /*58a0*/  ISETP.LE.U32.AND P5, PT, R171, UR8, PT ;  /* 0x00000008ab007c0c */ /* 0x000fe2000bfa3070 */
[----:B------:R-:W-:Y:S06]  /*58b0*/  IMAD.WIDE.U32 R6, R173, -0x2daee0ad, RZ ;  /* 0xd2511f53ad067825 */ /* 0x000fec00078e00ff */
[----:B------:R-:W2:Y:S01]  /*58c0*/  MUFU.EX2 R218, R18 ;  /* 0x0000001200da7308 */ /* 0x000ea20000000800 */
[----:B----4-:R-:W-:Y:S01]  /*58d0*/  @P6 FADD.FTZ R225, -R225, -RZ ;  /* 0x800000ffe1e16221 */ /* 0x010fe20000010100 */
[----:B------:R-:W-:Y:S01]  /*58e0*/  ISETP.GT.U32.AND P6, PT, R176, UR8, PT ;  /* 0x00000008b0007c0c */ /* 0x000fe2000bfc4070 */
[----:B------:R-:W-:Y:S01]  /*58f0*/  @!P1 FADD.FTZ R224, -R224, -RZ ;  /* 0x800000ffe0e09221 */ /* 0x000fe20000010100 */
[----:B------:R-:W-:Y:S06]  /*5900*/  LOP3.LUT R7, R172, UR56, R7, 0x96, !PT ;  /* 0x00000038ac077c12 */ /* 0x000fec000f8e9607 */
[----:B------:R-:W-:Y:S01]  /*5910*/  MUFU.EX2 R230, R15 ;  /* 0x0000000f00e67308 */ /* 0x000fe20000000800 */
[C---:B------:R-:W-:Y:S01]  /*5920*/  PRMT R10, R6.reuse, 0x7770, RZ ;  /* 0x00007770060a7816 */ /* 0x040fe200000000ff */
[--C-:B------:R-:W-:Y:S01]  /*5930*/  FFMA.FTZ R19, R19, UR9, -R3.reuse ;  /* 0x0000000913137c23 */ /* 0x100fe20008010803 */
[----:B-1----:R-:W-:Y:S01]  /*5940*/  @P2 FADD.FTZ R229, -R229, -RZ ;  /* 0x800000ffe5e52221 */ /* 0x002fe20000010100 */
[----:B------:R-:W-:Y:S01]  /*5950*/  PRMT R12, R6, 0x7771, RZ ;  /* 0x00007771060c7816 */ /* 0x000fe200000000ff */
[----:B------:R-:W-:Y:S01]  /*5960*/  @!P5 FADD.FTZ R184, -R184, -RZ ;  /* 0x800000ffb8b8d221 */ /* 0x000fe20000010100 */
[C---:B------:R-:W-:Y:S04]  /*5970*/  PRMT R11, R6.reuse, 0x7772, RZ ;  /* 0x00007772060b7816 */ /* 0x040fe800000000ff */
[----:B------:R-:W-:Y:S01]  /*5980*/  MUFU.EX2 R216, R19 ;  /* 0x0000001300d87308 */ /* 0x000fe20000000800 */
[----:B------:R-:W-:Y:S01]  /*5990*/  PRMT R9, R6, 0x7773, RZ ;  /* 0x0000777306097816 */ /* 0x000fe200000000ff */
[----:B------:R-:W-:Y:S01]  /*59a0*/  FFMA.FTZ R25, R25, UR9, -R2 ;  /* 0x0000000919197c23 */ /* 0x000fe20008010802 */
[----:B------:R-:W-:Y:S01]  /*59b0*/  ISETP.GT.U32.AND P2, PT, R178, UR8, PT ;  /* 0x00000008b2007c0c */ /* 0x000fe2000bf44070 */
[----:B------:R-:W-:Y:S01]  /*59c0*/  @P6 FADD.FTZ R193, -R193, -RZ ;  /* 0x800000ffc1c16221 */ /* 0x000fe20000010100 */
[C---:B------:R-:W-:Y:S05]  /*59d0*/  LOP3.LUT R6, R7.reuse, 0xff, RZ, 0xc0, !PT ;  /* 0x000000ff07067812 */ /* 0x040fea00078ec0ff */
[----:B------:R-:W-:Y:S01]  /*59e0*/  MUFU.EX2 R219, R25 ;  /* 0x0000001900db7308 */ /* 0x000fe20000000800 */
[----:B------:R-:W-:Y:S01]  /*59f0*/  LOP3.LUT R8, R7, 0xffff, RZ, 0xc0, !PT ;  /* 0x0000ffff07087812 */ /* 0x000fe200078ec0ff */
[--C-:B------:R-:W-:Y:S01]  /*5a00*/  FFMA.FTZ R34, R34, UR9, -R3.reuse ;  /* 0x0000000922227c23 */ /* 0x100fe20008010803 */
[----:B------:R-:W-:Y:S01]  /*5a10*/  ISETP.LE.U32.AND P5, PT, R6, UR8, PT ;  /* 0x0000000806007c0c */ /* 0x000fe2000bfa3070 */
[----:B------:R-:W-:Y:S01]  /*5a20*/  FFMA.FTZ R22, R22, UR9, -R3 ;  /* 0x0000000916167c23 */ /* 0x000fe20008010803 */
[----:B------:R-:W-:Y:S01]  /*5a30*/  SHF.R.U32.HI R6, RZ, 0x18, R7 ;  /* 0x00000018ff067819 */ /* 0x000fe20000011607 */
[--C-:B------:R-:W-:Y:S01]  /*5a40*/  FFMA.FTZ R23, R23, UR9, -R3.reuse ;  /* 0x0000000917177c23 */ /* 0x100fe20008010803 */
[----:B------:R-:W-:Y:S01]  /*5a50*/  SHF.R.U32.HI R8, RZ, 0x8, R8 ;  /* 0x00000008ff087819 */ /* 0x000fe20000011608 */
[----:B------:R-:W-:Y:S01]  /*5a60*/  FFMA.FTZ R3, R35, UR9, -R3 ;  /* 0x0000000923037c23 */ /* 0x000fe20008010803 */
[----:B------:R-:W-:Y:S01]  /*5a70*/  ISETP.LE.U32.AND P6, PT, R6, UR8, PT ;  /* 0x0000000806007c0c */ /* 0x000fe2000bfc3070 */
[----:B--2---:R-:W-:Y:S01]  /*5a80*/  @P2 FADD.FTZ R218, -R218, -RZ ;  /* 0x800000ffdada2221 */ /* 0x004fe20000010100 */
[----:B------:R-:W-:Y:S01]  /*5a90*/  LOP3.LUT R6, R5, 0xff, RZ, 0xc0, !PT ;  /* 0x000000ff05067812 */ /* 0x000fe200078ec0ff */
[----:B------:R-:W-:Y:S01]  /*5aa0*/  FFMA.FTZ R164, R33, UR9, -R164 ;  /* 0x0000000921a47c23 */ /* 0x000fe200080108a4 */
[----:B------:R-:W-:Y:S01]  /*5ab0*/  ISETP.LE.U32.AND P1, PT, R165, UR8, PT ;  /* 0x00000008a5007c0c */ /* 0x000fe2000bf23070 */
[----:B------:R1:W-:Y:S01]  /*5ac0*/  MUFU.EX2 R191, R3 ;  /* 0x0000000300bf7308 */ /* 0x0003e20000000800 */
[----:B------:R-:W-:Y:S01]  /*5ad0*/  ISETP.LE.U32.AND P2, PT, R6, UR8, PT ;  /* 0x0000000806007c0c */ /* 0x000fe2000bf43070 */
[----:B------:R-:W-:Y:S01]  /*5ae0*/  @!P5 FADD.FTZ R190, -R190, -RZ ;  /* 0x800000ffbebed221 */ /* 0x000fe20000010100 */
[----:B------:R-:W-:Y:S07]  /*5af0*/  LOP3.LUT R6, R8, 0xffff, RZ, 0xc0, !PT ;  /* 0x0000ffff08067812 */ /* 0x000fee00078ec0ff */
[----:B------:R-:W-:Y:S01]  /*5b00*/  MUFU.EX2 R198, R22 ;  /* 0x0000001600c67308 */ /* 0x000fe20000000800 */
[----:B------:R-:W2:Y:S01]  /*5b10*/  LDL R8, [R1+0x8] ;  /* 0x0000080001087983 */ /* 0x000ea20000100800 */
[----:B------:R-:W-:Y:S01]  /*5b20*/  PRMT R7, R7, 0x7632, R7 ;  /* 0x0000763207077816 */ /* 0x000fe20000000007 */
[----:B------:R-:W-:Y:S07]  /*5b30*/  FFMA.FTZ R27, R27, UR9, -R0 ;  /* 0x000000091b1b7c23 */ /* 0x000fee0008010800 */
[----:B------:R-:W3:Y:S01]  /*5b40*/  MUFU.EX2 R197, R23 ;  /* 0x0000001700c57308 */ /* 0x000ee20000000800 */
[----:B------:R-:W-:Y:S01]  /*5b50*/  LEA R185, R194, UR4, 0x1 ;  /* 0x00000004c2b97c11 */ /* 0x000fe2000f8e08ff */
[----:B------:R-:W-:Y:S01]  /*5b60*/  FFMA.FTZ R24, R24, UR9, -R2 ;  /* 0x0000000918187c23 */ /* 0x000fe20008010802 */
[----:B------:R-:W-:Y:S01]  /*5b70*/  LOP3.LUT R7, R7, 0xff, RZ, 0xc0, !PT ;  /* 0x000000ff07077812 */ /* 0x000fe200078ec0ff */
[----:B------:R-:W-:Y:S01]  /*5b80*/  @!P1 FADD.FTZ R231, -R231, -RZ ;  /* 0x800000ffe7e79221 */ /* 0x000fe20000010100 */
[----:B------:R-:W-:Y:S05]  /*5b90*/  ISETP.GT.U32.AND P1, PT, R169, UR8, PT ;  /* 0x00000008a9007c0c */ /* 0x000fea000bf24070 */
[----:B------:R-:W-:Y:S01]  /*5ba0*/  MUFU.EX2 R188, R164 ;  /* 0x000000a400bc7308 */ /* 0x000fe20000000800 */
[----:B------:R-:W-:Y:S01]  /*5bb0*/  ISETP.LE.U32.AND P5, PT, R7, UR8, PT ;  /* 0x0000000807007c0c */ /* 0x000fe2000bfa3070 */
[----:B------:R-:W-:Y:S01]  /*5bc0*/  IMAD.IADD R186, R185, 0x1, R200 ;  /* 0x00000001b9ba7824 */ /* 0x000fe200078e02c8 */
[----:B------:R-:W-:Y:S07]  /*5bd0*/  PRMT R7, R5, 0x7632, R7 ;  /* 0x0000763205077816 */ /* 0x000fee0000000007 */
[----:B------:R-:W-:Y:S01]  /*5be0*/  MUFU.EX2 R221, R27 ;  /* 0x0000001b00dd7308 */ /* 0x000fe20000000800 */
[----:B-1----:R-:W-:Y:S01]  /*5bf0*/  PRMT R3, R4, 0x7771, RZ ;  /* 0x0000777104037816 */ /* 0x002fe200000000ff */
[----:B------:R-:W-:Y:S01]  /*5c00*/  FFMA.FTZ R26, R26, UR9, -R0 ;  /* 0x000000091a1a7c23 */ /* 0x000fe20008010800 */
[----:B------:R-:W-:Y:S01]  /*5c10*/  FFMA.FTZ R28, R28, UR9, -R2 ;  /* 0x000000091c1c7c23 */ /* 0x000fe20008010802 */
[----:B---3--:R-:W-:Y:S06]  /*5c20*/  @!P6 FADD.FTZ R197, -R197, -RZ ;  /* 0x800000ffc5c5e221 */ /* 0x008fec0000010100 */
[----:B------:R-:W1:Y:S01]  /*5c30*/  MUFU.EX2 R220, R24 ;  /* 0x0000001800dc7308 */ /* 0x000e620000000800 */
[----:B------:R-:W-:Y:S01]  /*5c40*/  FFMA.FTZ R30, R30, UR9, -R0 ;  /* 0x000000091e1e7c23 */ /* 0x000fe20008010800 */
[----:B------:R-:W-:Y:S01]  /*5c50*/  FFMA.FTZ R2, R29, UR9, -R2 ;  /* 0x000000091d027c23 */ /* 0x000fe20008010802 */
[----:B------:R-:W-:Y:S01]  /*5c60*/  @P1 FADD.FTZ R230, -R230, -RZ ;  /* 0x800000ffe6e61221 */ /* 0x000fe20000010100 */
[----:B------:R-:W-:Y:S01]  /*5c70*/  ISETP.GT.U32.AND P1, PT, R177, UR8, PT ;  /* 0x00000008b1007c0c */ /* 0x000fe2000bf24070 */
[----:B------:R-:W-:Y:S05]  /*5c80*/  @!P5 FADD.FTZ R198, -R198, -RZ ;  /* 0x800000ffc6c6d221 */ /* 0x000fea0000010100 */
[----:B------:R-:W3:Y:S01]  /*5c90*/  MUFU.EX2 R187, R32 ;  /* 0x0000002000bb7308 */ /* 0x000ee20000000800 */
[----:B------:R-:W-:Y:S01]  /*5ca0*/  FFMA.FTZ R0, R31, UR9, -R0 ;  /* 0x000000091f007c23 */ /* 0x000fe20008010800 */
[C---:B------:R-:W-:Y:S08]  /*5cb0*/  VIADD R233, R185.reuse, 0x20020 ;  /* 0x00020020b9e97836 */ /* 0x040ff00000000000 */
[----:B------:R-:W4:Y:S01]  /*5cc0*/  MUFU.EX2 R222, R26 ;  /* 0x0000001a00de7308 */ /* 0x000f220000000800 */
[----:B------:R-:W-:Y:S02]  /*5cd0*/  VIADD R234, R185, 0x20000 ;  /* 0x00020000b9ea7836 */ /* 0x000fe40000000000 */
[----:B-1----:R-:W-:Y:S01]  /*5ce0*/  @!P2 FADD.FTZ R220, -R220, -RZ ;  /* 0x800000ffdcdca221 */ /* 0x002fe20000010100 */
[----:B------:R-:W-:Y:S06]  /*5cf0*/  ISETP.LE.U32.AND P2, PT, R10, UR8, PT ;  /* 0x000000080a007c0c */ /* 0x000fec000bf43070 */
[----:B------:R-:W-:Y:S01]  /*5d00*/  MUFU.EX2 R192, R34 ;  /* 0x0000002200c07308 */ /* 0x000fe20000000800 */
[----:B------:R-:W-:Y:S01]  /*5d10*/  @P1 FADD.FTZ R216, -R216, -RZ ;  /* 0x800000ffd8d81221 */ /* 0x000fe20000010100 */
[----:B------:R-:W-:Y:S02]  /*5d20*/  ISETP.LE.U32.AND P1, PT, R6, UR8, PT ;  /* 0x0000000806007c0c */ /* 0x000fe4000bf23070 */
[----:B------:R-:W-:Y:S06]  /*5d30*/  LOP3.LUT R6, R5, 0xffff, RZ, 0xc0, !PT ;  /* 0x0000ffff05067812 */ /* 0x000fec00078ec0ff */
[----:B------:R-:W-:Y:S01]  /*5d40*/  MUFU.EX2 R194, R2 ;  /* 0x0000000200c27308 */ /* 0x000fe20000000800 */
[----:B------:R-:W-:Y:S02]  /*5d50*/  SHF.R.U32.HI R5, RZ, 0x18, R5 ;  /* 0x00000018ff057819 */ /* 0x000fe40000011605 */
[----:B------:R-:W-:Y:S07]  /*5d60*/  SHF.R.U32.HI R6, RZ, 0x8, R6 ;  /* 0x00000008ff067819 */ /* 0x000fee0000011606 */
[----:B------:R-:W-:Y:S01]  /*5d70*/  MUFU.EX2 R201, R0 ;  /* 0x0000000000c97308 */ /* 0x000fe20000000800 */
[----:B------:R-:W-:Y:S02]  /*5d80*/  ISETP.LE.U32.AND P6, PT, R5, UR8, PT ;  /* 0x0000000805007c0c */ /* 0x000fe4000bfc3070 */
[----:B------:R-:W-:Y:S01]  /*5d90*/  LOP3.LUT R6, R6, 0xffff, RZ, 0xc0, !PT ;  /* 0x0000ffff06067812 */ /* 0x000fe200078ec0ff */
[----:B---3--:R-:W-:Y:S01]  /*5da0*/  @!P2 FADD.FTZ R187, -R187, -RZ ;  /* 0x800000ffbbbba221 */ /* 0x008fe20000010100 */
[----:B------:R-:W-:Y:S01]  /*5db0*/  PRMT R5, R4, 0x7770, RZ ;  /* 0x0000777004057816 */ /* 0x000fe200000000ff */
[----:B------:R-:W-:Y:S01]  /*5dc0*/  @!P1 FADD.FTZ R189, -R189, -RZ ;  /* 0x800000ffbdbd9221 */ /* 0x000fe20000010100 */
[----:B------:R-:W-:Y:S03]  /*5dd0*/  ISETP.LE.U32.AND P1, PT, R6, UR8, PT ;  /* 0x0000000806007c0c */ /* 0x000fe6000bf23070 */
[----:B------:R-:W1:Y:S01]  /*5de0*/  MUFU.EX2 R195, R28 ;  /* 0x0000001c00c37308 */ /* 0x000e620000000800 */
[----:B------:R-:W-:Y:S02]  /*5df0*/  LOP3.LUT R6, R7, 0xff, RZ, 0xc0, !PT ;  /* 0x000000ff07067812 */ /* 0x000fe400078ec0ff */
[----:B------:R-:W-:Y:S07]  /*5e00*/  PRMT R7, R4, 0x7772, RZ ;  /* 0x0000777204077816 */ /* 0x000fee00000000ff */
[----:B------:R-:W3:Y:S01]  /*5e10*/  MUFU.EX2 R199, R30 ;  /* 0x0000001e00c77308 */ /* 0x000ee20000000800 */
[----:B------:R-:W-:Y:S01]  /*5e20*/  ISETP.LE.U32.AND P5, PT, R6, UR8, PT ;  /* 0x0000000806007c0c */ /* 0x000fe2000bfa3070 */
[----:B------:R-:W-:Y:S01]  /*5e30*/  @!P6 FADD.FTZ R221, -R221, -RZ ;  /* 0x800000ffdddde221 */ /* 0x000fe20000010100 */
[----:B------:R-:W-:Y:S02]  /*5e40*/  PRMT R6, R4, 0x7773, RZ ;  /* 0x0000777304067816 */ /* 0x000fe400000000ff */
[----:B------:R-:W-:Y:S02]  /*5e50*/  F2FP.RELU.BF16.F32.PACK_AB R4, R215, R196 ;  /* 0x000000c4d704723e */ /* 0x000fe400000018ff */
[----:B------:R-:W-:Y:S01]  /*5e60*/  ISETP.GT.U32.AND P6, PT, R9, UR8, PT ;  /* 0x0000000809007c0c */ /* 0x000fe2000bfc4070 */
[----:B------:R-:W-:Y:S01]  /*5e70*/  @!P1 FADD.FTZ R219, -R219, -RZ ;  /* 0x800000ffdbdb9221 */ /* 0x000fe20000010100 */
[----:B------:R-:W-:Y:S01]  /*5e80*/  ISETP.GT.U32.AND P1, PT, R12, UR8, PT ;  /* 0x000000080c007c0c */ /* 0x000fe2000bf24070 */
[----:B------:R3:W-:Y:S01]  /*5e90*/  STS [R185+0x20000], R4 ;  /* 0x02000004b9007388 */ /* 0x0007e20000000800 */
[----:B------:R-:W-:Y:S02]  /*5ea0*/  ISETP.LE.U32.AND P2, PT, R5, UR8, PT ;  /* 0x0000000805007c0c */ /* 0x000fe4000bf43070 */
[----:B------:R-:W-:Y:S01]  /*5eb0*/  F2FP.RELU.BF16.F32.PACK_AB R5, R231, R232 ;  /* 0x000000e8e705723e */ /* 0x000fe200000018ff */
[----:B----4-:R-:W-:Y:S01]  /*5ec0*/  @!P5 FADD.FTZ R222, -R222, -RZ ;  /* 0x800000ffdeded221 */ /* 0x010fe20000010100 */
[----:B------:R-:W-:Y:S05]  /*5ed0*/  ISETP.GT.U32.AND P5, PT, R11, UR8, PT ;  /* 0x000000080b007c0c */ /* 0x000fea000bfa4070 */
[----:B------:R-:W-:Y:S01]  /*5ee0*/  @P6 FADD.FTZ R191, -R191, -RZ ;  /* 0x800000ffbfbf6221 */ /* 0x000fe20000010100 */
[----:B------:R-:W-:Y:S01]  /*5ef0*/  ISETP.GT.U32.AND P6, PT, R6, UR8, PT ;  /* 0x0000000806007c0c */ /* 0x000fe2000bfc4070 */
[----:B------:R-:W-:Y:S01]  /*5f00*/  @P1 FADD.FTZ R188, -R188, -RZ ;  /* 0x800000ffbcbc1221 */ /* 0x000fe20000010100 */
[----:B------:R-:W-:Y:S01]  /*5f10*/  ISETP.GT.U32.AND P1, PT, R3, UR8, PT ;  /* 0x0000000803007c0c */ /* 0x000fe2000bf24070 */
[----:B-1----:R-:W-:Y:S01]  /*5f20*/  @!P2 FADD.FTZ R195, -R195, -RZ ;  /* 0x800000ffc3c3a221 */ /* 0x002fe20000010100 */
[----:B------:R-:W-:Y:S02]  /*5f30*/  F2FP.RELU.BF16.F32.PACK_AB R3, R224, R223 ;  /* 0x000000dfe003723e */ /* 0x000fe400000018ff */
[----:B------:R-:W-:Y:S01]  /*5f40*/  F2FP.RELU.BF16.F32.PACK_AB R6, R227, R228 ;  /* 0x000000e4e306723e */ /* 0x000fe200000018ff */
[----:B------:R-:W-:Y:S01]  /*5f50*/  @P5 FADD.FTZ R192, -R192, -RZ ;  /* 0x800000ffc0c05221 */ /* 0x000fe20000010100 */
[----:B------:R-:W-:Y:S01]  /*5f60*/  ISETP.GT.U32.AND P5, PT, R7, UR8, PT ;  /* 0x0000000807007c0c */ /* 0x000fe2000bfa4070 */
[----:B------:R1:W-:Y:S01]  /*5f70*/  STS [R185+0x20400], R3 ;  /* 0x02040003b9007388 */ /* 0x0003e20000000800 */
[----:B------:R-:W-:Y:S02]  /*5f80*/  F2FP.RELU.BF16.F32.PACK_AB R7, R225, R226 ;  /* 0x000000e2e107723e */ /* 0x000fe400000018ff */
[----:B------:R-:W-:Y:S01]  /*5f90*/  F2FP.RELU.BF16.F32.PACK_AB R0, R188, R187 ;  /* 0x000000bbbc00723e */ /* 0x000fe200000018ff */
[----:B------:R-:W-:Y:S01]  /*5fa0*/  @P6 FADD.FTZ R201, -R201, -RZ ;  /* 0x800000ffc9c96221 */ /* 0x000fe20000010100 */
[----:B---3--:R-:W-:Y:S01]  /*5fb0*/  F2FP.RELU.BF16.F32.PACK_AB R4, R216, R218 ;  /* 0x000000dad804723e */ /* 0x008fe200000018ff */
[----:B------:R-:W-:Y:S01]  /*5fc0*/  @P1 FADD.FTZ R194, -R194, -RZ ;  /* 0x800000ffc2c21221 */ /* 0x000fe20000010100 */
[----:B------:R-:W-:Y:S02]  /*5fd0*/  FSETP.GE.FTZ.AND P2, PT, R215, RZ, PT ;  /* 0x000000ffd700720b */ /* 0x000fe40003f56000 */
[----:B------:R-:W-:Y:S01]  /*5fe0*/  FSETP.GE.FTZ.AND P6, PT, R224, RZ, PT ;  /* 0x000000ffe000720b */ /* 0x000fe20003fd6000 */
[----:B------:R3:W-:Y:S02]  /*5ff0*/  STS [R186+0x20400], R4 ;  /* 0x02040004ba007388 */ /* 0x0007e40000000800 */
[----:B------:R-:W-:Y:S01]  /*6000*/  @P5 FADD.FTZ R199, -R199, -RZ ;  /* 0x800000ffc7c75221 */ /* 0x000fe20000010100 */
[C---:B------:R-:W-:Y:S02]  /*6010*/  FSETP.GE.FTZ.AND P5, PT, R193.reuse, RZ, PT ;  /* 0x000000ffc100720b */ /* 0x040fe40003fb6000 */
[----:B-1----:R-:W-:Y:S05]  /*6020*/  F2FP.RELU.BF16.F32.PACK_AB R3, R193, R184 ;  /* 0x000000b8c103723e */ /* 0x002fea00000018ff */
[----:B------:R1:W-:Y:S04]  /*6030*/  STS [R186+0x20000], R3 ;  /* 0x02000003ba007388 */ /* 0x0003e80000000800 */
[----:B------:R4:W-:Y:S01]  /*6040*/  STS [R185+0x21000], R6 ;  /* 0x02100006b9007388 */ /* 0x0009e20000000800 */
[----:B---3--:R-:W-:Y:S03]  /*6050*/  F2FP.RELU.BF16.F32.PACK_AB R4, R197, R198 ;  /* 0x000000c6c504723e */ /* 0x008fe600000018ff */
[----:B------:R3:W-:Y:S04]  /*6060*/  STS [R185+0x21400], R5 ;  /* 0x02140005b9007388 */ /* 0x0007e80000000800 */
[----:B------:R-:W-:Y:S01]  /*6070*/  STS [R186+0x21000], R7 ;  /* 0x02100007ba007388 */ /* 0x000fe20000000800 */
[----:B-1----:R-:W-:Y:S02]  /*6080*/  IMAD.MOV.U32 R3, RZ, RZ, R233 ;  /* 0x000000ffff037224 */ /* 0x002fe400078e00e9 */
[----:B------:R-:W-:Y:S01]  /*6090*/  @P4 VIADD R3, R234, 0xffffffe0 ;  /* 0xffffffe0ea034836 */ /* 0x000fe20000000000 */
[----:B----4-:R-:W-:Y:S03]  /*60a0*/  F2FP.RELU.BF16.F32.PACK_AB R6, R230, R229 ;  /* 0x000000e5e606723e */ /* 0x010fe600000018ff */
[----:B------:R-:W-:Y:S01]  /*60b0*/  IMAD.IADD R2, R200, 0x1, R3 ;  /* 0x00000001c8027824 */ /* 0x000fe200078e0203 */
[----:B------:R-:W-:Y:S02]  /*60c0*/  LEA R200, R212, UR4, 0x1 ;  /* 0x00000004d4c87c11 */ /* 0x000fe4000f8e08ff */
[----:B---3--:R-:W-:Y:S01]  /*60d0*/  F2FP.RELU.BF16.F32.PACK_AB R5, R189, R190 ;  /* 0x000000bebd05723e */ /* 0x008fe200000018ff */
[----:B------:R-:W-:Y:S04]  /*60e0*/  STS [R186+0x21400], R6 ;  /* 0x02140006ba007388 */ /* 0x000fe80000000800 */
[----:B------:R1:W-:Y:S04]  /*60f0*/  STS [R3], R5 ;  /* 0x0000000503007388 */ /* 0x0003e80000000800 */
[----:B------:R3:W-:Y:S04]  /*6100*/  STS [R3+0x400], R4 ;  /* 0x0004000403007388 */ /* 0x0007e80000000800 */
[----:B------:R4:W-:Y:S01]  /*6110*/  STS [R2], R0 ;  /* 0x0000000002007388 */ /* 0x0009e20000000800 */
[----:B-1----:R-:W-:Y:S02]  /*6120*/  F2FP.RELU.BF16.F32.PACK_AB R5, R221, R222 ;  /* 0x000000dedd05723e */ /* 0x002fe400000018ff */
[----:B---3--:R-:W-:Y:S02]  /*6130*/  F2FP.RELU.BF16.F32.PACK_AB R4, R219, R220 ;  /* 0x000000dcdb04723e */ /* 0x008fe400000018ff */
[----:B----4-:R-:W-:Y:S05]  /*6140*/  F2FP.RELU.BF16.F32.PACK_AB R0, R191, R192 ;  /* 0x000000c0bf00723e */ /* 0x010fea00000018ff */
[----:B------:R1:W-:Y:S04]  /*6150*/  STS [R2+0x400], R0 ;  /* 0x0004000002007388 */ /* 0x0003e80000000800 */
[----:B------:R3:W-:Y:S04]  /*6160*/  STS [R3+0x1000], R4 ;  /* 0x0010000403007388 */ /* 0x0007e80000000800 */
[----:B------:R-:W-:Y:S01]  /*6170*/  STS [R3+0x1400], R5 ;  /* 0x0014000503007388 */ /* 0x000fe20000000800 */
[----:B-1----:R-:W-:Y:S02]  /*6180*/  F2FP.RELU.BF16.F32.PACK_AB R0, R201, R199 ;  /* 0x000000c7c900723e */ /* 0x002fe400000018ff */
[----:B---3--:R-:W-:Y:S03]  /*6190*/  F2FP.RELU.BF16.F32.PACK_AB R4, R194, R195 ;  /* 0x000000c3c204723e */ /* 0x008fe600000018ff */
[----:B------:R1:W-:Y:S04]  /*61a0*/  STS [R2+0x1400], R0 ;  /* 0x0014000002007388 */ /* 0x0003e80000000800 */
[----:B------:R3:W-:Y:S04]  /*61b0*/  STS [R2+0x1000], R4 ;  /* 0x0010000402007388 */ /* 0x0007e80000000800 */
[----:B------:R-:W-:Y:S08]  /*61c0*/  LDSM.16.M88.4 R32, [R200+0x8000] ;  /* 0x00800000c820783b */ /* 0x000ff00000000200 */
[----:B------:R-:W-:Y:S01]  /*61d0*/  LDSM.16.M88.4 R28, [R200+0x9000] ;  /* 0x00900000c81c783b */ /* 0x000fe20000000200 */
[----:B-1----:R-:W-:Y:S01]  /*61e0*/  IMAD.IADD R0, R200, 0x1, R210 ;  /* 0x00000001c8007824 */ /* 0x002fe200078e02d2 */
[----:B--2---:R-:W-:Y:S01]  /*61f0*/  LEA R205, R8, UR4, 0x1 ;  /* 0x0000000408cd7c11 */ /* 0x004fe2000f8e08ff */
[----:B------:R-:W-:Y:S05]  /*6200*/  IMAD.MOV.U32 R8, RZ, RZ, 0x20 ;  /* 0x00000020ff087424 */ /* 0x000fea00078e00ff */
[----:B------:R-:W1:Y:S01]  /*6210*/  LDSM.16.M88.4 R16, [R205+0x14000] ;  /* 0x01400000cd10783b */ /* 0x000e620000000200 */
[----:B------:R-:W-:Y:S01]  /*6220*/  IMAD.IADD R206, R210, 0x1, R205 ;  /* 0x00000001d2ce7824 */ /* 0x000fe200078e02cd */
[----:B------:R-:W-:Y:S05]  /*6230*/  SEL R203, R8, 0xffffffe0, !P3 ;  /* 0xffffffe008cb7807 */ /* 0x000fea0005800000 */
[----:B------:R-:W-:Y:S01]  /*6240*/  IMAD.IADD R202, R200, 0x1, R203 ;  /* 0x00000001c8ca7824 */ /* 0x000fe200078e02cb */
[----:B------:R-:W2:Y:S01]  /*6250*/  LDSM.16.M88.4 R164, [R205+0x14800] ;  /* 0x01480000cda4783b */ /* 0x000ea20000000200 */
[C---:B------:R-:W-:Y:S02]  /*6260*/  IMAD.IADD R207, R203.reuse, 0x1, R205 ;  /* 0x00000001cbcf7824 */ /* 0x040fe400078e02cd */
[C---:B---3--:R-:W-:Y:S02]  /*6270*/  IMAD.IADD R2, R203.reuse, 0x1, R0 ;  /* 0x00000001cb027824 */ /* 0x048fe400078e0200 */
[----:B------:R-:W-:Y:S03]  /*6280*/  IMAD.IADD R208, R203, 0x1, R206 ;  /* 0x00000001cbd07824 */ /* 0x000fe600078e02ce */
[----:B------:R-:W-:Y:S08]  /*6290*/  LDSM.16.M88.4 R168, [R202+0x8000] ;  /* 0x00800000caa8783b */ /* 0x000ff00000000200 */
[----:B------:R-:W3:Y:S08]  /*62a0*/  LDSM.16.M88.4 R172, [R207+0x14000] ;  /* 0x01400000cfac783b */ /* 0x000ef00000000200 */
[----:B------:R-:W4:Y:S01]  /*62b0*/  LDSM.16.M88.4 R176, [R202+0x9000] ;  /* 0x00900000cab0783b */ /* 0x000f220000000200 */
[-C--:B-1----:R-:W-:Y:S07]  /*62c0*/  HMMA.16816.F32.BF16 R4, R32, R16.reuse, RZ ;  /* 0x000000102004723c */ /* 0x082fee00000418ff */
[----:B------:R-:W1:Y:S01]  /*62d0*/  LDSM.16.M88.4 R180, [R207+0x14800] ;  /* 0x01480000cfb4783b */ /* 0x000e620000000200 */
        /* <DEDUP_REMOVED lines=9> */
[C---:B----4-:R-:W-:Y:S08]  /*6370*/  HMMA.16816.F32.BF16 R8, R176.reuse, R172, R8 ;  /* 0x000000acb008723c */ /* 0x050ff00000041808 */
[-C--:B------:R-:W-:Y:S08]  /*6380*/  HMMA.16816.F32.BF16 R12, R176, R174.reuse, R12 ;  /* 0x000000aeb00c723c */ /* 0x080ff0000004180c */
[C---:B------:R-:W-:Y:S01]  /*6390*/  HMMA.16816.F32.BF16 R16, R168.reuse, R174, R16 ;  /* 0x000000aea810723c */ /* 0x040fe20000041810 */
[----:B------:R-:W2:Y:S07]  /*63a0*/  LDSM.16.M88.4 R172, [R206+0x14000] ;  /* 0x01400000ceac783b */ /* 0x000eae0000000200 */
[-C--:B-1----:R-:W-:Y:S08]  /*63b0*/  HMMA.16816.F32.BF16 R20, R168, R180.reuse, R20 ;  /* 0x000000b4a814723c */ /* 0x082ff00000041814 */
[C---:B------:R-:W-:Y:S08]  /*63c0*/  HMMA.16816.F32.BF16 R24, R176.reuse, R180, R24 ;  /* 0x000000b4b018723c */ /* 0x040ff00000041818 */
[-C--:B------:R-:W-:Y:S01]  /*63d0*/  HMMA.16816.F32.BF16 R28, R176, R182.reuse, R28 ;  /* 0x000000b6b01c723c */ /* 0x080fe2000004181c */
[----:B------:R-:W-:Y:S07]  /*63e0*/  LDSM.16.M88.4 R176, [R206+0x14800] ;  /* 0x01480000ceb0783b */ /* 0x000fee0000000200 */
[----:B------:R-:W-:Y:S01]  /*63f0*/  HMMA.16816.F32.BF16 R32, R168, R182, R32 ;  /* 0x000000b6a820723c */ /* 0x000fe20000041820 */
[----:B------:R-:W1:Y:S07]  /*6400*/  LDSM.16.M88.4 R168, [R0+0x9000] ;  /* 0x0090000000a8783b */ /* 0x000e6e0000000200 */
[-C--:B--2---:R-:W-:Y:S08]  /*6410*/  HMMA.16816.F32.BF16 R4, R164, R172.reuse, R4 ;  /* 0x000000aca404723c */ /* 0x084ff00000041804 */
[C---:B-1----:R-:W-:Y:S08]  /*6420*/  HMMA.16816.F32.BF16 R8, R168.reuse, R172, R8 ;  /* 0x000000aca808723c */ /* 0x042ff00000041808 */
        /* <DEDUP_REMOVED lines=8> */
[----:B------:R-:W1:Y:S08]  /*64b0*/  LDSM.16.M88.4 R164, [R208+0x14000] ;  /* 0x01400000d0a4783b */ /* 0x000e700000000200 */
        /* <DEDUP_REMOVED lines=38> */
[C---:B--2---:R-:W-:Y:S01]  /*6720*/  HMMA.16816.F32.BF16 R8, R168.reuse, R164, R8 ;  /* 0x000000a4a808723c */ /* 0x044fe20000041808 */
[----:B------:R-:W-:Y:S02]  /*6730*/  IMAD.U32 R164, RZ, RZ, UR10 ;  /* 0x0000000affa47e24 */ /* 0x000fe4000f8e00ff */
[----:B------:R-:W-:Y:S03]  /*6740*/  IMAD.U32 R165, RZ, RZ, UR11 ;  /* 0x0000000bffa57e24 */ /* 0x000fe6000f8e00ff */
[C---:B------:R-:W-:Y:S02]  /*6750*/  LEA R180, P1, R245.reuse, R164, 0x2 ;  /* 0x000000a4f5b47211 */ /* 0x040fe400078210ff */
[-C--:B------:R-:W-:Y:S03]  /*6760*/  HMMA.16816.F32.BF16 R12, R168, R166.reuse, R12 ;  /* 0x000000a6a80c723c */ /* 0x080fe6000004180c */
[----:B------:R-:W-:Y:S02]  /*6770*/  LEA.HI.X R181, R245, R165, RZ, 0x2, P1 ;  /* 0x000000a5f5b57211 */ /* 0x000fe400008f14ff */
[----:B------:R-:W-:Y:S03]  /*6780*/  FSETP.GE.FTZ.AND P1, PT, R196, RZ, PT ;  /* 0x000000ffc400720b */ /* 0x000fe60003f36000 */
[C---:B------:R-:W-:Y:S01]  /*6790*/  HMMA.16816.F32.BF16 R16, R172.reuse, R166, R16 ;  /* 0x000000a6ac10723c */ /* 0x040fe20000041810 */
[----:B------:R-:W-:Y:S07]  /*67a0*/  LDSM.16.M88.4 R164, [R2+0xa000] ;  /* 0x00a0000002a4783b */ /* 0x000fee0000000200 */
[-C--:B------:R-:W-:Y:S01]  /*67b0*/  HMMA.16816.F32.BF16 R20, R172, R176.reuse, R20 ;  /* 0x000000b0ac14723c */ /* 0x080fe20000041814 */
[----:B------:R1:W5:Y:S07]  /*67c0*/  LDG.E R3, desc[UR34][R180.64+0x80] ;  /* 0x00008022b4037981 */ /* 0x00036e000c1e1900 */
[C---:B------:R-:W-:Y:S01]  /*67d0*/  HMMA.16816.F32.BF16 R24, R168.reuse, R176, R24 ;  /* 0x000000b0a818723c */ /* 0x040fe20000041818 */
[----:B------:R-:W2:Y:S04]  /*67e0*/  LDG.E R177, desc[UR34][R180.64] ;  /* 0x00000022b4b17981 */ /* 0x000ea8000c1e1900 */
[----:B------:R-:W3:Y:S03]  /*67f0*/  LDG.E R176, desc[UR34][R180.64+0x20] ;  /* 0x00002022b4b07981 */ /* 0x000ee6000c1e1900 */
[-C--:B------:R-:W-:Y:S01]  /*6800*/  HMMA.16816.F32.BF16 R28, R168, R178.reuse, R28 ;  /* 0x000000b2a81c723c */ /* 0x080fe2000004181c */
[----:B------:R-:W4:Y:S07]  /*6810*/  LDSM.16.M88.4 R168, [R208+0x18000] ;  /* 0x01800000d0a8783b */ /* 0x000f2e0000000200 */
[----:B------:R-:W-:Y:S01]  /*6820*/  HMMA.16816.F32.BF16 R32, R172, R178, R32 ;  /* 0x000000b2ac20723c */ /* 0x000fe20000041820 */
[----:B------:R-:W1:Y:S07]  /*6830*/  LDSM.16.M88.4 R172, [R2+0xb000] ;  /* 0x00b0000002ac783b */ /* 0x000e6e0000000200 */
[-C--:B----4-:R-:W-:Y:S08]  /*6840*/  HMMA.16816.F32.BF16 R4, R164, R168.reuse, R4 ;  /* 0x000000a8a404723c */ /* 0x090ff00000041804 */
[C---:B-1----:R-:W-:Y:S08]  /*6850*/  HMMA.16816.F32.BF16 R8, R172.reuse, R168, R8 ;  /* 0x000000a8ac08723c */ /* 0x042ff00000041808 */
        /* <DEDUP_REMOVED lines=9> */
[----:B------:R1:W5:Y:S01]  /*68f0*/  LDG.E R4, desc[UR34][R180.64+0xa0] ;  /* 0x0000a022b4047981 */ /* 0x000362000c1e1900 */
[C---:B------:R-:W-:Y:S01]  /*6900*/  FADD.FTZ R17, -R177.reuse, R17 ;  /* 0x00000011b1117221 */ /* 0x040fe20000010100 */
[C---:B------:R-:W-:Y:S01]  /*6910*/  FADD.FTZ R21, -R177.reuse, R21 ;  /* 0x00000015b1157221 */ /* 0x040fe20000010100 */
[-C--:B------:R-:W-:Y:S10]  /*6920*/  FSEL R0, R0, R177.reuse, P1 ;  /* 0x000000b100007208 */ /* 0x080ff40000800000 */
[----:B------:R-:W-:Y:S01]  /*6930*/  FADD.FTZ R32, -R177, R32 ;  /* 0x00000020b1207221 */ /* 0x000fe20000010100 */
[----:B------:R-:W-:Y:S01]  /*6940*/  FSETP.GE.FTZ.AND P1, PT, R184, RZ, PT ;  /* 0x000000ffb800720b */ /* 0x000fe20003f36000 */
[----:B---3--:R-:W-:Y:S01]  /*6950*/  FADD.FTZ R6, -R176, R6 ;  /* 0x00000006b0067221 */ /* 0x008fe20000010100 */
[-C--:B------:R-:W-:Y:S01]  /*6960*/  FSEL R17, R17, R177.reuse, P5 ;  /* 0x000000b111117208 */ /* 0x080fe20002800000 */
[----:B------:R-:W-:Y:S01]  /*6970*/  FMUL.FTZ R196, R196, R0 ;  /* 0x00000000c4c47220 */ /* 0x000fe20000410000 */
[----:B------:R-:W-:Y:S01]  /*6980*/  FSEL R16, R16, R177, P1 ;  /* 0x000000b110107208 */ /* 0x000fe20000800000 */
[----:B------:R-:W-:Y:S01]  /*6990*/  FADD.FTZ R0, -R177, R5 ;  /* 0x00000005b1007221 */ /* 0x000fe20000010100 */
[----:B------:R-:W-:Y:S01]  /*69a0*/  FSETP.GE.FTZ.AND P1, PT, R189, RZ, PT ;  /* 0x000000ffbd00720b */ /* 0x000fe20003f36000 */
[----:B------:R-:W-:Y:S02]  /*69b0*/  IMAD.MOV.U32 R5, RZ, RZ, R233 ;  /* 0x000000ffff057224 */ /* 0x000fe400078e00e9 */
[----:B------:R-:W-:Y:S01]  /*69c0*/  FMUL.FTZ R17, R193, R17 ;  /* 0x00000011c1117220 */ /* 0x000fe20000410000 */
[----:B------:R-:W-:Y:S01]  /*69d0*/  FMUL.FTZ R165, R184, R16 ;  /* 0x00000010b8a57220 */ /* 0x000fe20000410000 */
[-C--:B------:R-:W-:Y:S01]  /*69e0*/  FSEL R2, R0, R177.reuse, P2 ;  /* 0x000000b100027208 */ /* 0x080fe20001000000 */
[----:B------:R-:W-:Y:S01]  /*69f0*/  IMAD.SHL.U32 R184, R214, 0x40, RZ ;  /* 0x00000040d6b87824 */ /* 0x000fe200078e00ff */
[----:B------:R-:W-:Y:S01]  /*6a00*/  FSETP.GE.FTZ.AND P2, PT, R190, RZ, PT ;  /* 0x000000ffbe00720b */ /* 0x000fe20003f56000 */
[----:B------:R-:W-:Y:S01]  /*6a10*/  @P4 VIADD R5, R234, 0xffffffe0 ;  /* 0xffffffe0ea054836 */ /* 0x000fe20000000000 */
[----:B------:R-:W-:Y:S01]  /*6a20*/  SHF.R.U32.HI R0, RZ, 0x4, R214 ;  /* 0x00000004ff007819 */ /* 0x000fe200000116d6 */
[----:B------:R-:W-:Y:S01]  /*6a30*/  FMUL.FTZ R166, R215, R2 ;  /* 0x00000002d7a67220 */ /* 0x000fe20000410000 */
[----:B------:R-:W-:Y:S01]  /*6a40*/  FSEL R21, R21, R177, P1 ;  /* 0x000000b115157208 */ /* 0x000fe20000800000 */
[----:B------:R-:W-:Y:S01]  /*6a50*/  FADD.FTZ R2, -R177, R20 ;  /* 0x00000014b1027221 */ /* 0x000fe20000010100 */
[----:B------:R-:W-:Y:S02]  /*6a60*/  LOP3.LUT R215, R0, 0x8, RZ, 0xc0, !PT ;  /* 0x0000000800d77812 */ /* 0x000fe400078ec0ff */
[----:B------:R-:W-:Y:S01]  /*6a70*/  LOP3.LUT R0, R184, 0x1c0, RZ, 0xc0, !PT ;  /* 0x000001c0b8007812 */ /* 0x000fe200078ec0ff */
[----:B------:R-:W-:Y:S01]  /*6a80*/  FMUL.FTZ R16, R189, R21 ;  /* 0x00000015bd107220 */ /* 0x000fe20000410000 */
[-C--:B------:R-:W-:Y:S02]  /*6a90*/  FSEL R2, R2, R177.reuse, P2 ;  /* 0x000000b102027208 */ /* 0x080fe40001000000 */
[----:B------:R-:W-:Y:S02]  /*6aa0*/  FSETP.GE.FTZ.AND P2, PT, R188, RZ, PT ;  /* 0x000000ffbc00720b */ /* 0x000fe40003f56000 */
[----:B------:R-:W-:Y:S01]  /*6ab0*/  LOP3.LUT R0, R0, 0x38, R213, 0xf8, !PT ;  /* 0x0000003800007812 */ /* 0x000fe200078ef8d5 */
[----:B------:R-:W-:Y:S01]  /*6ac0*/  FMUL.FTZ R164, R190, R2 ;  /* 0x00000002bea47220 */ /* 0x000fe20000410000 */
[----:B------:R-:W-:Y:S02]  /*6ad0*/  LOP3.LUT R2, R215, 0x10, R214, 0xf8, !PT ;  /* 0x00000010d7027812 */ /* 0x000fe400078ef8d6 */
[----:B------:R-:W-:Y:S02]  /*6ae0*/  FSETP.GE.FTZ.AND P1, PT, R187, RZ, PT ;  /* 0x000000ffbb00720b */ /* 0x000fe40003f36000 */
[----:B------:R-:W-:Y:S02]  /*6af0*/  LOP3.LUT R0, R2, R0, RZ, 0x3c, !PT ;  /* 0x0000000002007212 */ /* 0x000fe400078e3cff */
[----:B------:R-:W-:Y:S02]  /*6b00*/  FSEL R2, R32, R177, P1 ;  /* 0x000000b120027208 */ /* 0x000fe40000800000 */
[----:B------:R-:W-:Y:S01]  /*6b10*/  FSETP.GE.FTZ.AND P1, PT, R223, RZ, PT ;  /* 0x000000ffdf00720b */ /* 0x000fe20003f36000 */
[----:B------:R-:W-:Y:S01]  /*6b20*/  @P2 FADD.FTZ R177, -R177, R33 ;  /* 0x00000021b1b12221 */ /* 0x000fe20000010100 */
[----:B------:R-:W-:Y:S01]  /*6b30*/  F2FP.BF16.F32.PACK_AB R20, R166, R196 ;  /* 0x000000c4a614723e */ /* 0x000fe200000010ff */
[----:B------:R-:W-:Y:S01]  /*6b40*/  FMUL.FTZ R187, R187, R2 ;  /* 0x00000002bbbb7220 */ /* 0x000fe20000410000 */
[----:B------:R-:W-:Y:S01]  /*6b50*/  F2FP.BF16.F32.PACK_AB R21, R17, R165 ;  /* 0x000000a51115723e */ /* 0x000fe200000010ff */
[----:B------:R-:W-:Y:S01]  /*6b60*/  FADD.FTZ R33, -R176, R7 ;  /* 0x00000007b0217221 */ /* 0x000fe20000010100 */
[----:B------:R-:W-:Y:S02]  /*6b70*/  F2FP.BF16.F32.PACK_AB R32, R16, R164 ;  /* 0x000000a41020723e */ /* 0x000fe400000010ff */
[----:B------:R-:W-:Y:S02]  /*6b80*/  FSEL R166, R6, R176, P1 ;  /* 0x000000b006a67208 */ /* 0x000fe40000800000 */
[----:B------:R-:W-:Y:S01]  /*6b90*/  LOP3.LUT R234, R213, 0x38, RZ, 0xc0, !PT ;  /* 0x00000038d5ea7812 */ /* 0x000fe200078ec0ff */
[----:B-1----:R-:W-:Y:S06]  /*6ba0*/  BRA.U !UP2, `(.L_x_1649) ;  /* 0x000000010ad07547 */ /* 0x002fec000b800000 */
        /* <DEDUP_REMOVED lines=11> */
[C---:B-1----:R-:W-:Y:S04]  /*6c60*/  IMAD.SHL.U32 R2, R164.reuse, 0x40, RZ ;  /* 0x00000040a4027824 */ /* 0x042fe800078e00ff */
[----:B------:R-:W-:Y:S01]  /*6c70*/  IMAD.X R2, RZ, RZ, ~R2, P1 ;  /* 0x000000ffff027224 */ /* 0x000fe200008e0e02 */
[C---:B------:R-:W-:Y:S04]  /*6c80*/  LEA R6, P1, R164.reuse, RZ, 0x6 ;  /* 0x000000ffa4067211 */ /* 0x040fe800078230ff */
[----:B------:R-:W-:Y:S02]  /*6c90*/  SHF.R.S64 R16, R7, 0x1f, R2 ;  /* 0x0000001f07107819 */ /* 0x000fe40000001002 */
[----:B------:R-:W-:Y:S02]  /*6ca0*/  LEA.HI.X R7, R164, RZ, RZ, 0x6, P1 ;  /* 0x000000ffa4077211 */ /* 0x000fe400008f34ff */
[----:B------:R-:W-:Y:S04]  /*6cb0*/  IADD3 R240, P1, PT, R16, R240, RZ ;  /* 0x000000f010f07210 */ /* 0x000fe80007f3e0ff */
[----:B------:R-:W-:Y:S01]  /*6cc0*/  LEA.HI.X.SX32 R239, R2, R239, 0x1, P1 ;  /* 0x000000ef02ef7211 */ /* 0x000fe200008f0eff */
[----:B--2---:R-:W-:Y:S01]  /*6cd0*/  IMAD.SHL.U32 R2, R165, 0x40, RZ ;  /* 0x00000040a5027824 */ /* 0x004fe200078e00ff */
[----:B------:R-:W-:Y:S04]  /*6ce0*/  @!P5 IADD3 R16, P1, PT, R240, R6, RZ ;  /* 0x00000006f010d210 */ /* 0x000fe80007f3e0ff */
[----:B------:R-:W-:Y:S02]  /*6cf0*/  @!P5 IADD3.X R17, PT, PT, R239, R7, R2, P1, !PT ;  /* 0x00000007ef11d210 */ /* 0x000fe40000ffe402 */
[C---:B------:R-:W-:Y:S04]  /*6d00*/  @!P2 LEA R6, P1, R164.reuse, R240, 0x6 ;  /* 0x000000f0a406a211 */ /* 0x040fe800078230ff */
[----:B------:R-:W-:Y:S01]  /*6d10*/  @!P2 LEA.HI.X R7, R164, R239, R165, 0x6, P1 ;  /* 0x000000efa407a211 */ /* 0x000fe200008f34a5 */
[--C-:B------:R-:W-:Y:S02]  /*6d20*/  @!P5 IMAD.MOV.U32 R164, RZ, RZ, R240.reuse ;  /* 0x000000ffffa4d224 */ /* 0x100fe400078e00f0 */
[--C-:B------:R-:W-:Y:S05]  /*6d30*/  @!P5 IMAD.MOV.U32 R165, RZ, RZ, R239.reuse ;  /* 0x000000ffffa5d224 */ /* 0x100fea00078e00ef */
        /* <DEDUP_REMOVED lines=27> */
.L_x_1649:
[----:B------:R-:W-:Y:S01]  /*6ef0*/  FSEL R2, R33, R176, P6 ;  /* 0x000000b021027208 */ /* 0x000fe20003000000 */
[----:B------:R-:W-:Y:S01]  /*6f00*/  FADD.FTZ R18, -R176, R18 ;  /* 0x00000012b0127221 */ /* 0x000fe20000010100 */
[----:B------:R-:W-:Y:S01]  /*6f10*/  FSETP.GE.FTZ.AND P2, PT, R218, RZ, PT ;  /* 0x000000ffda00720b */ /* 0x000fe20003f56000 */
[----:B--2---:R-:W-:Y:S01]  /*6f20*/  FMUL.FTZ R16, R223, R166 ;  /* 0x000000a6df107220 */ /* 0x004fe20000410000 */
[----:B------:R-:W-:Y:S01]  /*6f30*/  FSETP.GE.FTZ.AND P1, PT, R216, RZ, PT ;  /* 0x000000ffd800720b */ /* 0x000fe20003f36000 */
[----:B------:R-:W-:Y:S01]  /*6f40*/  FMUL.FTZ R6, R224, R2 ;  /* 0x00000002e0067220 */ /* 0x000fe20000410000 */
[----:B------:R-:W-:Y:S01]  /*6f50*/  FADD.FTZ R2, -R176, R19 ;  /* 0x00000013b0027221 */ /* 0x000fe20000010100 */
[----:B------:R-:W-:Y:S01]  /*6f60*/  FSEL R18, R18, R176, P2 ;  /* 0x000000b012127208 */ /* 0x000fe20001000000 */
[----:B------:R-:W-:Y:S01]  /*6f70*/  STS [R185+0x1c000], R20 ;  /* 0x01c00014b9007388 */ /* 0x000fe20000000800 */
[----:B------:R-:W-:Y:S01]  /*6f80*/  FADD.FTZ R23, -R176, R23 ;  /* 0x00000017b0177221 */ /* 0x000fe20000010100 */
[----:B------:R-:W-:Y:S01]  /*6f90*/  F2FP.BF16.F32.PACK_AB R6, R6, R16 ;  /* 0x000000100606723e */ /* 0x000fe200000010ff */
[----:B------:R-:W-:Y:S01]  /*6fa0*/  FADD.FTZ R22, -R176, R22 ;  /* 0x00000016b0167221 */ /* 0x000fe20000010100 */
[----:B------:R-:W-:Y:S01]  /*6fb0*/  FSEL R2, R2, R176, P1 ;  /* 0x000000b002027208 */ /* 0x000fe20000800000 */
[----:B------:R-:W-:Y:S01]  /*6fc0*/  FMUL.FTZ R7, R218, R18 ;  /* 0x00000012da077220 */ /* 0x000fe20000410000 */
[----:B------:R-:W-:Y:S01]  /*6fd0*/  FSETP.GE.FTZ.AND P1, PT, R191, RZ, PT ;  /* 0x000000ffbf00720b */ /* 0x000fe20003f36000 */
[----:B------:R1:W-:Y:S01]  /*6fe0*/  STS [R185+0x1c400], R6 ;  /* 0x01c40006b9007388 */ /* 0x0003e20000000800 */
[----:B------:R-:W-:Y:S01]  /*6ff0*/  FSETP.GE.FTZ.AND P2, PT, R197, RZ, PT ;  /* 0x000000ffc500720b */ /* 0x000fe20003f56000 */
[----:B------:R-:W-:Y:S01]  /*7000*/  FMUL.FTZ R2, R216, R2 ;  /* 0x00000002d8027220 */ /* 0x000fe20000410000 */
[----:B------:R-:W-:Y:S01]  /*7010*/  FADD.FTZ R34, -R176, R34 ;  /* 0x00000022b0227221 */ /* 0x000fe20000010100 */
[----:B------:R-:W-:Y:S01]  /*7020*/  FSETP.GE.FTZ.AND P5, PT, R198, RZ, PT ;  /* 0x000000ffc600720b */ /* 0x000fe20003fb6000 */
[----:B-----5:R-:W-:Y:S01]  /*7030*/  FADD.FTZ R9, -R3, R9 ;  /* 0x0000000903097221 */ /* 0x020fe20000010100 */
[-C--:B------:R-:W-:Y:S01]  /*7040*/  FSEL R23, R23, R176.reuse, P2 ;  /* 0x000000b017177208 */ /* 0x080fe20001000000 */
[C---:B------:R-:W-:Y:S01]  /*7050*/  FADD.FTZ R12, -R3.reuse, R12 ;  /* 0x0000000c030c7221 */ /* 0x040fe20000010100 */
[----:B------:R-:W-:Y:S01]  /*7060*/  F2FP.BF16.F32.PACK_AB R2, R2, R7 ;  /* 0x000000070202723e */ /* 0x000fe200000010ff */
[C---:B------:R-:W-:Y:S01]  /*7070*/  FADD.FTZ R7, -R3.reuse, R8 ;  /* 0x0000000803077221 */ /* 0x040fe20000010100 */
[----:B------:R-:W-:Y:S01]  /*7080*/  FSETP.GE.FTZ.AND P2, PT, R192, RZ, PT ;  /* 0x000000ffc000720b */ /* 0x000fe20003f56000 */
[----:B------:R-:W-:Y:S01]  /*7090*/  STS [R186+0x1c000], R21 ;  /* 0x01c00015ba007388 */ /* 0x000fe20000000800 */
[-C--:B------:R-:W-:Y:S01]  /*70a0*/  FSEL R22, R22, R176.reuse, P5 ;  /* 0x000000b016167208 */ /* 0x080fe20002800000 */
[C---:B------:R-:W-:Y:S01]  /*70b0*/  FADD.FTZ R24, -R3.reuse, R24 ;  /* 0x0000001803187221 */ /* 0x040fe20000010100 */
[----:B------:R-:W-:Y:S01]  /*70c0*/  FSEL R34, R34, R176, P2 ;  /* 0x000000b022227208 */ /* 0x000fe20001000000 */
[----:B------:R2:W-:Y:S01]  /*70d0*/  STS [R186+0x1c400], R2 ;  /* 0x01c40002ba007388 */ /* 0x0005e20000000800 */
[----:B------:R-:W-:Y:S01]  /*70e0*/  @P1 FADD.FTZ R176, -R176, R35 ;  /* 0x00000023b0b01221 */ /* 0x000fe20000010100 */
[----:B------:R-:W-:Y:S01]  /*70f0*/  FSETP.GE.FTZ.AND P2, PT, R228, RZ, PT ;  /* 0x000000ffe400720b */ /* 0x000fe20003f56000 */
[----:B------:R-:W-:Y:S01]  /*7100*/  FADD.FTZ R28, -R3, R28 ;  /* 0x0000001c031c7221 */ /* 0x000fe20000010100 */
[----:B------:R-:W-:Y:S01]  /*7110*/  FSETP.GE.FTZ.AND P1, PT, R227, RZ, PT ;  /* 0x000000ffe300720b */ /* 0x000fe20003f36000 */
[C---:B------:R-:W-:Y:S01]  /*7120*/  FADD.FTZ R14, -R4.reuse, R14 ;  /* 0x0000000e040e7221 */ /* 0x040fe20000010100 */
[-C--:B------:R-:W-:Y:S01]  /*7130*/  FSEL R7, R7, R3.reuse, P2 ;  /* 0x0000000307077208 */ /* 0x080fe20001000000 */
[C---:B------:R-:W-:Y:S01]  /*7140*/  FADD.FTZ R11, -R4.reuse, R11 ;  /* 0x0000000b040b7221 */ /* 0x040fe20000010100 */
[----:B------:R-:W-:Y:S01]  /*7150*/  FSETP.GE.FTZ.AND P5, PT, R219, RZ, PT ;  /* 0x000000ffdb00720b */ /* 0x000fe20003fb6000 */
[----:B------:R-:W-:Y:S01]  /*7160*/  FADD.FTZ R27, -R4, R27 ;  /* 0x0000001b041b7221 */ /* 0x000fe20000010100 */
[----:B-1----:R-:W-:Y:S01]  /*7170*/  FSEL R6, R9, R3, P1 ;  /* 0x0000000309067208 */ /* 0x002fe20000800000 */
[----:B------:R-:W-:Y:S01]  /*7180*/  FMUL.FTZ R8, R228, R7 ;  /* 0x00000007e4087220 */ /* 0x000fe20000410000 */
[----:B------:R-:W-:Y:S01]  /*7190*/  FSETP.GE.FTZ.AND P1, PT, R226, RZ, PT ;  /* 0x000000ffe200720b */ /* 0x000fe20003f36000 */
[----:B------:R-:W-:Y:S01]  /*71a0*/  FADD.FTZ R9, -R3, R13 ;  /* 0x0000000d03097221 */ /* 0x000fe20000010100 */
[----:B------:R-:W-:Y:S01]  /*71b0*/  FSETP.GE.FTZ.AND P2, PT, R225, RZ, PT ;  /* 0x000000ffe100720b */ /* 0x000fe20003f56000 */
[----:B------:R-:W-:Y:S01]  /*71c0*/  FMUL.FTZ R7, R227, R6 ;  /* 0x00000006e3077220 */ /* 0x000fe20000410000 */
[-C--:B------:R-:W-:Y:S01]  /*71d0*/  FSEL R6, R12, R3.reuse, P1 ;  /* 0x000000030c067208 */ /* 0x080fe20000800000 */
[----:B------:R-:W-:Y:S01]  /*71e0*/  FADD.FTZ R30, -R4, R30 ;  /* 0x0000001e041e7221 */ /* 0x000fe20000010100 */
[----:B------:R-:W-:Y:S01]  /*71f0*/  FSETP.GE.FTZ.AND P1, PT, R194, RZ, PT ;  /* 0x000000ffc200720b */ /* 0x000fe20003f36000 */
[----:B------:R-:W-:Y:S01]  /*7200*/  FMUL.FTZ R22, R198, R22 ;  /* 0x00000016c6167220 */ /* 0x000fe20000410000 */
[----:B------:R-:W-:Y:S01]  /*7210*/  FSEL R9, R9, R3, P2 ;  /* 0x0000000309097208 */ /* 0x000fe20001000000 */
[----:B------:R-:W-:Y:S01]  /*7220*/  FMUL.FTZ R6, R226, R6 ;  /* 0x00000006e2067220 */ /* 0x000fe20000410000 */
[----:B------:R-:W-:Y:S01]  /*7230*/  FSETP.GE.FTZ.AND P6, PT, R220, RZ, PT ;  /* 0x000000ffdc00720b */ /* 0x000fe20003fd6000 */
[----:B------:R-:W-:Y:S01]  /*7240*/  FMUL.FTZ R18, R197, R23 ;  /* 0x00000017c5127220 */ /* 0x000fe20000410000 */
[----:B------:R-:W-:Y:S01]  /*7250*/  FSETP.GE.FTZ.AND P2, PT, R195, RZ, PT ;  /* 0x000000ffc300720b */ /* 0x000fe20003f56000 */
[----:B--2---:R-:W-:Y:S01]  /*7260*/  FADD.FTZ R2, -R3, R25 ;  /* 0x0000001903027221 */ /* 0x004fe20000010100 */
[----:B------:R-:W-:Y:S01]  /*7270*/  FSEL R24, R24, R3, P6 ;  /* 0x0000000318187208 */ /* 0x000fe20003000000 */
[----:B------:R-:W-:Y:S01]  /*7280*/  FMUL.FTZ R9, R225, R9 ;  /* 0x00000009e1097220 */ /* 0x000fe20000410000 */
[----:B------:R-:W-:Y:S01]  /*7290*/  FSEL R28, R28, R3, P2 ;  /* 0x000000031c1c7208 */ /* 0x000fe20001000000 */
[----:B------:R-:W-:Y:S01]  /*72a0*/  FMUL.FTZ R17, R188, R177 ;  /* 0x000000b1bc117220 */ /* 0x000fe20000410000 */
[----:B------:R-:W-:Y:S01]  /*72b0*/  FSEL R2, R2, R3, P5 ;  /* 0x0000000302027208 */ /* 0x000fe20002800000 */
[----:B------:R-:W-:Y:S01]  /*72c0*/  @P1 FADD.FTZ R3, -R3, R29 ;  /* 0x0000001d03031221 */ /* 0x000fe20000010100 */
[----:B------:R-:W-:Y:S01]  /*72d0*/  F2FP.BF16.F32.PACK_AB R9, R9, R6 ;  /* 0x000000060909723e */ /* 0x000fe200000010ff */
[----:B------:R-:W-:Y:S01]  /*72e0*/  FMUL.FTZ R28, R195, R28 ;  /* 0x0000001cc31c7220 */ /* 0x000fe20000410000 */
[----:B------:R-:W-:Y:S01]  /*72f0*/  FSETP.GE.FTZ.AND P1, PT, R229, RZ, PT ;  /* 0x000000ffe500720b */ /* 0x000fe20003f36000 */
[----:B------:R-:W-:Y:S01]  /*7300*/  FMUL.FTZ R12, R219, R2 ;  /* 0x00000002db0c7220 */ /* 0x000fe20000410000 */
[----:B------:R-:W-:Y:S01]  /*7310*/  F2FP.BF16.F32.PACK_AB R2, R7, R8 ;  /* 0x000000080702723e */ /* 0x000fe200000010ff */
[----:B------:R-:W-:Y:S01]  /*7320*/  FMUL.FTZ R3, R194, R3 ;  /* 0x00000003c2037220 */ /* 0x000fe20000410000 */
[----:B------:R-:W-:Y:S01]  /*7330*/  FADD.FTZ R6, -R4, R10 ;  /* 0x0000000a04067221 */ /* 0x000fe20000010100 */
[----:B------:R-:W-:Y:S01]  /*7340*/  FSETP.GE.FTZ.AND P5, PT, R232, RZ, PT ;  /* 0x000000ffe800720b */ /* 0x000fe20003fb6000 */
[----:B------:R-:W-:Y:S01]  /*7350*/  FMUL.FTZ R34, R192, R34 ;  /* 0x00000022c0227220 */ /* 0x000fe20000410000 */
[----:B------:R1:W-:Y:S01]  /*7360*/  STS [R185+0x1d000], R2 ;  /* 0x01d00002b9007388 */ /* 0x0003e20000000800 */
[----:B------:R-:W-:Y:S01]  /*7370*/  FSETP.GE.FTZ.AND P2, PT, R231, RZ, PT ;  /* 0x000000ffe700720b */ /* 0x000fe20003f56000 */
[----:B------:R-:W-:Y:S01]  /*7380*/  FMUL.FTZ R16, R191, R176 ;  /* 0x000000b0bf107220 */ /* 0x000fe20000410000 */
[----:B------:R-:W-:Y:S01]  /*7390*/  FSEL R14, R14, R4, P1 ;  /* 0x000000040e0e7208 */ /* 0x000fe20000800000 */
[----:B------:R-:W-:Y:S01]  /*73a0*/  FMUL.FTZ R24, R220, R24 ;  /* 0x00000018dc187220 */ /* 0x000fe20000410000 */
[----:B------:R-:W-:Y:S01]  /*73b0*/  F2FP.BF16.F32.PACK_AB R10, R3, R28 ;  /* 0x0000001c030a723e */ /* 0x000fe200000010ff */
[----:B------:R-:W-:Y:S01]  /*73c0*/  IMAD.SHL.U32 R216, R214, 0x20, RZ ;  /* 0x00000020d6d87824 */ /* 0x000fe200078e00ff */
[----:B------:R-:W-:Y:S01]  /*73d0*/  FSETP.GE.FTZ.AND P1, PT, R201, RZ, PT ;  /* 0x000000ffc900720b */ /* 0x000fe20003f36000 */
[----:B------:R-:W-:Y:S01]  /*73e0*/  FMUL.FTZ R14, R229, R14 ;  /* 0x0000000ee50e7220 */ /* 0x000fe20000410000 */
[-C--:B------:R-:W-:Y:S01]  /*73f0*/  FSEL R3, R6, R4.reuse, P5 ;  /* 0x0000000406037208 */ /* 0x080fe20002800000 */
[----:B------:R-:W-:Y:S01]  /*7400*/  IMAD R233, R241, UR5, RZ ;  /* 0x00000005f1e97c24 */ /* 0x000fe2000f8e02ff */
[-C--:B------:R-:W-:Y:S02]  /*7410*/  FSEL R11, R11, R4.reuse, P2 ;  /* 0x000000040b0b7208 */ /* 0x080fe40001000000 */
[----:B------:R-:W-:Y:S01]  /*7420*/  FSETP.GE.FTZ.AND P2, PT, R230, RZ, PT ;  /* 0x000000ffe600720b */ /* 0x000fe20003f56000 */
[----:B------:R-:W-:Y:S01]  /*7430*/  FMUL.FTZ R7, R232, R3 ;  /* 0x00000003e8077220 */ /* 0x000fe20000410000 */
[----:B------:R-:W-:Y:S01]  /*7440*/  FADD.FTZ R3, -R4, R26 ;  /* 0x0000001a04037221 */ /* 0x000fe20000010100 */
[----:B------:R-:W-:Y:S01]  /*7450*/  FMUL.FTZ R6, R231, R11 ;  /* 0x0000000be7067220 */ /* 0x000fe20000410000 */
[----:B------:R-:W-:Y:S02]  /*7460*/  FSETP.GE.FTZ.AND P5, PT, R221, RZ, PT ;  /* 0x000000ffdd00720b */ /* 0x000fe40003fb6000 */
[----:B------:R-:W-:Y:S02]  /*7470*/  FSETP.GE.FTZ.AND P6, PT, R222, RZ, PT ;  /* 0x000000ffde00720b */ /* 0x000fe40003fd6000 */
[-C--:B------:R-:W-:Y:S02]  /*7480*/  FSEL R27, R27, R4.reuse, P5 ;  /* 0x000000041b1b7208 */ /* 0x080fe40002800000 */
[----:B------:R-:W-:Y:S01]  /*7490*/  FSEL R3, R3, R4, P6 ;  /* 0x0000000403037208 */ /* 0x000fe20003000000 */
[----:B-1----:R-:W-:Y:S01]  /*74a0*/  FADD.FTZ R2, -R4, R15 ;  /* 0x0000000f04027221 */ /* 0x002fe20000010100 */
[----:B------:R-:W-:Y:S01]  /*74b0*/  F2FP.BF16.F32.PACK_AB R6, R6, R7 ;  /* 0x000000070606723e */ /* 0x000fe200000010ff */
[----:B------:R-:W-:Y:S01]  /*74c0*/  FMUL.FTZ R7, R221, R27 ;  /* 0x0000001bdd077220 */ /* 0x000fe20000410000 */
[----:B------:R-:W-:Y:S01]  /*74d0*/  F2FP.BF16.F32.PACK_AB R18, R18, R22 ;  /* 0x000000161212723e */ /* 0x000fe200000010ff */
[----:B------:R-:W-:Y:S01]  /*74e0*/  FMUL.FTZ R3, R222, R3 ;  /* 0x00000003de037220 */ /* 0x000fe20000410000 */
[----:B------:R-:W-:Y:S01]  /*74f0*/  FSEL R2, R2, R4, P2 ;  /* 0x0000000402027208 */ /* 0x000fe20001000000 */
[----:B------:R1:W-:Y:S01]  /*7500*/  STS [R185+0x1d400], R6 ;  /* 0x01d40006b9007388 */ /* 0x0003e20000000800 */
[----:B------:R-:W-:Y:S02]  /*7510*/  FSETP.GE.FTZ.AND P2, PT, R199, RZ, PT ;  /* 0x000000ffc700720b */ /* 0x000fe40003f56000 */
[----:B------:R-:W-:Y:S01]  /*7520*/  F2FP.BF16.F32.PACK_AB R17, R17, R187 ;  /* 0x000000bb1111723e */ /* 0x000fe200000010ff */
[----:B------:R-:W-:Y:S01]  /*7530*/  FMUL.FTZ R11, R230, R2 ;  /* 0x00000002e60b7220 */ /* 0x000fe20000410000 */
[----:B------:R-:W-:Y:S01]  /*7540*/  FSEL R30, R30, R4, P2 ;  /* 0x000000041e1e7208 */ /* 0x000fe20001000000 */
[----:B------:R-:W-:Y:S01]  /*7550*/  @P1 FADD.FTZ R4, -R4, R31 ;  /* 0x0000001f04041221 */ /* 0x000fe20000010100 */
[----:B------:R-:W-:Y:S01]  /*7560*/  STS [R186+0x1d000], R9 ;  /* 0x01d00009ba007388 */ /* 0x000fe20000000800 */
[----:B------:R-:W-:Y:S02]  /*7570*/  F2FP.BF16.F32.PACK_AB R16, R16, R34 ;  /* 0x000000221010723e */ /* 0x000fe400000010ff */
[----:B------:R-:W-:Y:S01]  /*7580*/  FMUL.FTZ R8, R201, R4 ;  /* 0x00000004c9087220 */ /* 0x000fe20000410000 */
[----:B------:R-:W-:Y:S01]  /*7590*/  F2FP.BF16.F32.PACK_AB R4, R11, R14 ;  /* 0x0000000e0b04723e */ /* 0x000fe200000010ff */
[----:B------:R-:W-:Y:S02]  /*75a0*/  IMAD.MOV.U32 R11, RZ, RZ, 0x10 ;  /* 0x00000010ff0b7424 */ /* 0x000fe400078e00ff */
[----:B------:R-:W-:Y:S01]  /*75b0*/  FMUL.FTZ R30, R199, R30 ;  /* 0x0000001ec71e7220 */ /* 0x000fe20000410000 */
[----:B------:R-:W-:Y:S01]  /*75c0*/  F2FP.BF16.F32.PACK_AB R12, R12, R24 ;  /* 0x000000180c0c723e */ /* 0x000fe200000010ff */
[----:B------:R2:W-:Y:S01]  /*75d0*/  STS [R186+0x1d400], R4 ;  /* 0x01d40004ba007388 */ /* 0x0005e20000000800 */
[----:B------:R-:W-:Y:S02]  /*75e0*/  F2FP.BF16.F32.PACK_AB R7, R7, R3 ;  /* 0x000000030707723e */ /* 0x000fe400000010ff */
[----:B------:R-:W-:Y:S01]  /*75f0*/  F2FP.BF16.F32.PACK_AB R8, R8, R30 ;  /* 0x0000001e0808723e */ /* 0x000fe200000010ff */
[----:B------:R-:W-:Y:S01]  /*7600*/  STS [R5+-0x4000], R32 ;  /* 0xffc0002005007388 */ /* 0x000fe20000000800 */
[----:B------:R-:W-:Y:S02]  /*7610*/  SHF.R.U32.HI R2, RZ, 0x1, R214 ;  /* 0x00000001ff027819 */ /* 0x000fe400000116d6 */
[----:B------:R-:W-:Y:S01]  /*7620*/  LOP3.LUT R180, R0, 0x200, R184, 0xf8, !PT ;  /* 0x0000020000b47812 */ /* 0x000fe200078ef8b8 */
[----:B------:R-:W-:Y:S01]  /*7630*/  STS [R5+-0x3c00], R18 ;  /* 0xffc4001205007388 */ /* 0x000fe20000000800 */
[----:B-1----:R-:W-:Y:S02]  /*7640*/  SEL R6, R11, 0xfffffff0, !P0 ;  /* 0xfffffff00b067807 */ /* 0x002fe40004000000 */
[----:B------:R-:W-:Y:S02]  /*7650*/  LOP3.LUT R3, R2, 0x30, RZ, 0xc0, !PT ;  /* 0x0000003002037812 */ /* 0x000fe400078ec0ff */
[----:B------:R-:W-:Y:S02]  /*7660*/  LEA R180, R180, UR4, 0x1 ;  /* 0x00000004b4b47c11 */ /* 0x000fe4000f8e08ff */
[----:B------:R-:W-:Y:S03]  /*7670*/  LOP3.LUT R3, R3, 0x8, R214, 0xf8, !PT ;  /* 0x0000000803037812 */ /* 0x000fe600078ef8d6 */
[----:B------:R-:W-:Y:S01]  /*7680*/  VIADD R0, R180, 0x8040 ;  /* 0x00008040b4007836 */ /* 0x000fe20000000000 */
[----:B------:R-:W-:Y:S04]  /*7690*/  LOP3.LUT R3, R3, 0x1c0, R184, 0xf8, !PT ;  /* 0x000001c003037812 */ /* 0x000fe800078ef8b8 */
[----:B------:R-:W-:Y:S01]  /*76a0*/  LOP3.LUT R3, R3, 0x38, R213, 0x78, !PT ;  /* 0x0000003803037812 */ /* 0x000fe200078e78d5 */
[----:B--2---:R-:W-:Y:S03]  /*76b0*/  IMAD.IADD R4, R6, 0x1, R5 ;  /* 0x0000000106047824 */ /* 0x004fe600078e0205 */
[----:B------:R-:W-:Y:S02]  /*76c0*/  LOP3.LUT R3, R3, 0x200, R216, 0xf8, !PT ;  /* 0x0000020003037812 */ /* 0x000fe400078ef8d8 */
[----:B------:R-:W-:Y:S02]  /*76d0*/  STS [R4+-0x4000], R17 ;  /* 0xffc0001104007388 */ /* 0x000fe40000000800 */
[----:B------:R-:W-:Y:S02]  /*76e0*/  LEA R3, R3, UR4, 0x1 ;  /* 0x0000000403037c11 */ /* 0x000fe4000f8e08ff */
[----:B------:R1:W-:Y:S04]  /*76f0*/  STS [R4+-0x3c00], R16 ;  /* 0xffc4001004007388 */ /* 0x0003e80000000800 */
        /* <DEDUP_REMOVED lines=144> */
.L_x_1650:
[----:B------:R-:W-:Y:S01]  /*8000*/  PLOP3.LUT P5, PT, PT, PT, UP2, 0x80, 0x8 ;  /* 0x000000000008781c */ /* 0x000fe20003faf028 */
[----:B------:R-:W-:Y:S01]  /*8010*/  LDSM.16.M88.4 R32, [R200+0x1c000] ;  /* 0x01c00000c820783b */ /* 0x000fe20000000200 */
[----:B-1----:R-:W-:Y:S01]  /*8020*/  IMAD.MOV.U32 R4, RZ, RZ, 0x4 ;  /* 0x00000004ff047424 */ /* 0x002fe200078e00ff */
[----:B------:R-:W-:Y:S01]  /*8030*/  @UP2 UIADD3 UR55, UP0, UPT, UR52, -0x100, URZ ;  /* 0xffffff0034372890 */ /* 0x000fe2000ff1e0ff */
[----:B------:R-:W-:Y:S01]  /*8040*/  IMAD.U32 R222, RZ, RZ, UR46 ;  /* 0x0000002effde7e24 */ /* 0x000fe2000f8e00ff */
[----:B------:R-:W-:Y:S01]  /*8050*/  ULOP3.LUT UR16, UR43, 0x1, URZ, 0xc0, !UPT ;  /* 0x000000012b107892 */ /* 0x000fe2000f8ec0ff */
[----:B------:R-:W-:Y:S01]  /*8060*/  LDSM.16.M88.4 R28, [R200+0x1d000] ;  /* 0x01d00000c81c783b */ /* 0x000fe20000000200 */
[----:B------:R-:W-:Y:S01]  /*8070*/  VIADD R244, R244, 0xfffffffc ;  /* 0xfffffffcf4f47836 */ /* 0x000fe20000000000 */
[----:B------:R-:W-:Y:S01]  /*8080*/  @UP2 UIADD3.X UR54, UPT, UPT, UR53, -0x1, URZ, UP0, !UPT ;  /* 0xffffffff35362890 */ /* 0x000fe200087fe4ff */
[----:B------:R-:W-:Y:S01]  /*8090*/  LEA R222, P1, R222, R236, 0x2 ;  /* 0x000000ecdede7211 */ /* 0x000fe200078210ff */
[----:B------:R-:W-:Y:S01]  /*80a0*/  @UP2 UIADD3 UR10, UP0, UPT, UR10, -0x100, URZ ;  /* 0xffffff000a0a2890 */ /* 0x000fe2000ff1e0ff */
[----:B------:R-:W-:Y:S02]  /*80b0*/  LDSM.16.M88.4 R168, [R202+0x1c000] ;  /* 0x01c00000caa8783b */ /* 0x000fe40000000200 */
[----:B------:R-:W-:Y:S01]  /*80c0*/  @P5 LOP3.LUT R2, R2, 0x10, RZ, 0xc0, !PT ;  /* 0x0000001002025812 */ /* 0x000fe200078ec0ff */
[----:B------:R-:W-:Y:S01]  /*80d0*/  @UP2 UIADD3.X UR11, UPT, UPT, UR11, -0x1, URZ, UP0, !UPT ;  /* 0xffffffff0b0b2890 */ /* 0x000fe200087fe4ff */
[----:B------:R-:W-:Y:S01]  /*80e0*/  @P5 SHF.R.U32.HI R0, RZ, 0x2, R214 ;  /* 0x00000002ff005819 */ /* 0x000fe200000116d6 */
        /* <DEDUP_REMOVED lines=12> */
[----:B------:R-:W-:Y:S01]  /*81b0*/  VIADD R184, R200, 0x8000 ;  /* 0x00008000c8b87836 */ /* 0x000fe20000000000 */
[----:B------:R1:W5:Y:S01]  /*81c0*/  @P5 LDG.E R251, desc[UR34][R230.64+-0x100] ;  /* 0xffff0022e6fb5981 */ /* 0x000362000c1e1900 */
[----:B------:R-:W-:Y:S01]  /*81d0*/  @UP2 UMOV UR53, UR54 ;  /* 0x0000003600352c82 */ /* 0x000fe20008000000 */
[----:B------:R-:W-:Y:S01]  /*81e0*/  LEA R0, R0, UR4, 0x1 ;  /* 0x0000000400007c11 */ /* 0x000fe2000f8e08ff */
[----:B------:R-:W-:Y:S02]  /*81f0*/  @P0 VIADD R2, R184, 0xffffffc0 ;  /* 0xffffffc0b8020836 */ /* 0x000fe40000000000 */
[----:B------:R1:W5:Y:S01]  /*8200*/  @P5 LDG.E R250, desc[UR34][R230.64+-0xe0] ;  /* 0xffff2022e6fa5981 */ /* 0x000362000c1e1900 */
[----:B------:R-:W-:Y:S01]  /*8210*/  UMOV UR43, UR16 ;  /* 0x00000010002b7c82 */ /* 0x000fe20008000000 */
[----:B------:R-:W-:Y:S03]  /*8220*/  IMAD.IADD R201, R203, 0x1, R2 ;  /* 0x00000001cbc97824 */ /* 0x000fe600078e0202 */
[----:B------:R-:W2:Y:S05]  /*8230*/  LDSM.16.MT88.4 R16, [R0+0xc000] ;  /* 0x00c000000010783b */ /* 0x000eaa0000004200 */
[----:B------:R-:W3:Y:S05]  /*8240*/  LDSM.16.MT88.4 R164, [R0+0x10000] ;  /* 0x0100000000a4783b */ /* 0x000eea0000004200 */
[----:B------:R-:W4:Y:S05]  /*8250*/  LDSM.16.MT88.4 R172, [R0+0xc800] ;  /* 0x00c8000000ac783b */ /* 0x000f2a0000004200 */
[----:B------:R-:W1:Y:S05]  /*8260*/  LDSM.16.MT88.4 R180, [R0+0x10800] ;  /* 0x0108000000b4783b */ /* 0x000e6a0000004200 */
[----:B------:R-:W-:Y:S05]  /*8270*/  LDSM.16.M88.4 R184, [R2+0x14000] ;  /* 0x0140000002b8783b */ /* 0x000fea0000000200 */
[----:B------:R-:W1:Y:S05]  /*8280*/  LDSM.16.MT88.4 R188, [R0+0xd000] ;  /* 0x00d0000000bc783b */ /* 0x000e6a0000004200 */
[----:B------:R-:W1:Y:S05]  /*8290*/  LDSM.16.M88.4 R192, [R2+0x15000] ;  /* 0x0150000002c0783b */ /* 0x000e6a0000000200 */
[----:B------:R-:W-:Y:S01]  /*82a0*/  LDSM.16.M88.4 R196, [R201+0x15000] ;  /* 0x01500000c9c4783b */ /* 0x000fe20000000200 */
[-C--:B--2---:R-:W-:Y:S04]  /*82b0*/  HMMA.16816.F32.BF16 R4, R32, R16.reuse, RZ ;  /* 0x000000102004723c */ /* 0x084fe800000418ff */
[----:B------:R2:W5:Y:S05]  /*82c0*/  @P5 LDG.E R249, desc[UR34][R230.64+-0x80] ;  /* 0xffff8022e6f95981 */ /* 0x00056a000c1e1900 */
[----:B------:R2:W5:Y:S01]  /*82d0*/  @P5 LDG.E R248, desc[UR34][R230.64+-0x60] ;  /* 0xffffa022e6f85981 */ /* 0x000562000c1e1900 */
[C---:B------:R-:W-:Y:S08]  /*82e0*/  HMMA.16816.F32.BF16 R8, R28.reuse, R16, RZ ;  /* 0x000000101c08723c */ /* 0x040ff000000418ff */
[-C--:B------:R-:W-:Y:S08]  /*82f0*/  HMMA.16816.F32.BF16 R12, R28, R18.reuse, RZ ;  /* 0x000000121c0c723c */ /* 0x080ff000000418ff */
[C---:B------:R-:W-:Y:S08]  /*8300*/  HMMA.16816.F32.BF16 R16, R32.reuse, R18, RZ ;  /* 0x000000122010723c */ /* 0x040ff000000418ff */
[-C--:B---3--:R-:W-:Y:S08]  /*8310*/  HMMA.16816.F32.BF16 R20, R32, R164.reuse, RZ ;  /* 0x000000a42014723c */ /* 0x088ff000000418ff */
[C---:B------:R-:W-:Y:S08]  /*8320*/  HMMA.16816.F32.BF16 R24, R28.reuse, R164, RZ ;  /* 0x000000a41c18723c */ /* 0x040ff000000418ff */
[-C--:B------:R-:W-:Y:S08]  /*8330*/  HMMA.16816.F32.BF16 R28, R28, R166.reuse, RZ ;  /* 0x000000a61c1c723c */ /* 0x080ff000000418ff */
[----:B------:R-:W-:Y:S01]  /*8340*/  HMMA.16816.F32.BF16 R32, R32, R166, RZ ;  /* 0x000000a62020723c */ /* 0x000fe200000418ff */
[----:B------:R-:W3:Y:S07]  /*8350*/  LDSM.16.MT88.4 R164, [R0+0x11000] ;  /* 0x0110000000a4783b */ /* 0x000eee0000004200 */
[-C--:B----4-:R-:W-:Y:S08]  /*8360*/  HMMA.16816.F32.BF16 R4, R168, R172.reuse, R4 ;  /* 0x000000aca804723c */ /* 0x090ff00000041804 */
[C---:B------:R-:W-:Y:S08]  /*8370*/  HMMA.16816.F32.BF16 R8, R176.reuse, R172, R8 ;  /* 0x000000acb008723c */ /* 0x040ff00000041808 */
[-C--:B------:R-:W-:Y:S08]  /*8380*/  HMMA.16816.F32.BF16 R12, R176, R174.reuse, R12 ;  /* 0x000000aeb00c723c */ /* 0x080ff0000004180c */
[C---:B------:R-:W-:Y:S01]  /*8390*/  HMMA.16816.F32.BF16 R16, R168.reuse, R174, R16 ;  /* 0x000000aea810723c */ /* 0x040fe20000041810 */
[----:B------:R-:W-:Y:S07]  /*83a0*/  LDSM.16.M88.4 R172, [R201+0x14000] ;  /* 0x01400000c9ac783b */ /* 0x000fee0000000200 */
[-C--:B-1----:R-:W-:Y:S08]  /*83b0*/  HMMA.16816.F32.BF16 R20, R168, R180.reuse, R20 ;  /* 0x000000b4a814723c */ /* 0x082ff00000041814 */
[C---:B------:R-:W-:Y:S08]  /*83c0*/  HMMA.16816.F32.BF16 R24, R176.reuse, R180, R24 ;  /* 0x000000b4b018723c */ /* 0x040ff00000041818 */
[-C--:B------:R-:W-:Y:S01]  /*83d0*/  HMMA.16816.F32.BF16 R28, R176, R182.reuse, R28 ;  /* 0x000000b6b01c723c */ /* 0x080fe2000004181c */
[----:B------:R-:W1:Y:S07]  /*83e0*/  LDSM.16.MT88.4 R176, [R0+0xd800] ;  /* 0x00d8000000b0783b */ /* 0x000e6e0000004200 */
[----:B------:R-:W-:Y:S01]  /*83f0*/  HMMA.16816.F32.BF16 R32, R168, R182, R32 ;  /* 0x000000b6a820723c */ /* 0x000fe20000041820 */
[----:B------:R-:W4:Y:S05]  /*8400*/  LDSM.16.MT88.4 R168, [R0+0x11800] ;  /* 0x0118000000a8783b */ /* 0x000f2a0000004200 */
[----:B------:R-:W-:Y:S02]  /*8410*/  LDSM.16.M88.4 R180, [R200+0x1e000] ;  /* 0x01e00000c8b4783b */ /* 0x000fe40000000200 */
[-C--:B------:R-:W-:Y:S08]  /*8420*/  HMMA.16816.F32.BF16 R4, R184, R188.reuse, R4 ;  /* 0x000000bcb804723c */ /* 0x080ff00000041804 */
[C---:B------:R-:W-:Y:S08]  /*8430*/  HMMA.16816.F32.BF16 R8, R192.reuse, R188, R8 ;  /* 0x000000bcc008723c */ /* 0x040ff00000041808 */
[-C--:B------:R-:W-:Y:S08]  /*8440*/  HMMA.16816.F32.BF16 R12, R192, R190.reuse, R12 ;  /* 0x000000bec00c723c */ /* 0x080ff0000004180c */
[C---:B------:R-:W-:Y:S01]  /*8450*/  HMMA.16816.F32.BF16 R16, R184.reuse, R190, R16 ;  /* 0x000000beb810723c */ /* 0x040fe20000041810 */
[----:B------:R-:W2:Y:S07]  /*8460*/  LDSM.16.MT88.4 R188, [R0+0xe000] ;  /* 0x00e0000000bc783b */ /* 0x000eae0000004200 */
[-C--:B---3--:R-:W-:Y:S08]  /*8470*/  HMMA.16816.F32.BF16 R20, R184, R164.reuse, R20 ;  /* 0x000000a4b814723c */ /* 0x088ff00000041814 */
[C---:B------:R-:W-:Y:S08]  /*8480*/  HMMA.16816.F32.BF16 R24, R192.reuse, R164, R24 ;  /* 0x000000a4c018723c */ /* 0x040ff00000041818 */
[-C--:B------:R-:W-:Y:S01]  /*8490*/  HMMA.16816.F32.BF16 R28, R192, R166.reuse, R28 ;  /* 0x000000a6c01c723c */ /* 0x080fe2000004181c */
[----:B------:R-:W3:Y:S07]  /*84a0*/  LDSM.16.M88.4 R192, [R200+0x1f000] ;  /* 0x01f00000c8c0783b */ /* 0x000eee0000000200 */
[----:B------:R-:W-:Y:S01]  /*84b0*/  HMMA.16816.F32.BF16 R32, R184, R166, R32 ;  /* 0x000000a6b820723c */ /* 0x000fe20000041820 */
[----:B------:R-:W3:Y:S05]  /*84c0*/  LDSM.16.MT88.4 R164, [R0+0x12000] ;  /* 0x0120000000a4783b */ /* 0x000eea0000004200 */
[----:B------:R-:W-:Y:S02]  /*84d0*/  LDSM.16.MT88.4 R184, [R0+0xe800] ;  /* 0x00e8000000b8783b */ /* 0x000fe40000004200 */
[-C--:B-1----:R-:W-:Y:S08]  /*84e0*/  HMMA.16816.F32.BF16 R4, R172, R176.reuse, R4 ;  /* 0x000000b0ac04723c */ /* 0x082ff00000041804 */
[C---:B------:R-:W-:Y:S08]  /*84f0*/  HMMA.16816.F32.BF16 R8, R196.reuse, R176, R8 ;  /* 0x000000b0c408723c */ /* 0x040ff00000041808 */
[-C--:B------:R-:W-:Y:S08]  /*8500*/  HMMA.16816.F32.BF16 R12, R196, R178.reuse, R12 ;  /* 0x000000b2c40c723c */ /* 0x080ff0000004180c */
[C---:B------:R-:W-:Y:S01]  /*8510*/  HMMA.16816.F32.BF16 R16, R172.reuse, R178, R16 ;  /* 0x000000b2ac10723c */ /* 0x040fe20000041810 */
[----:B------:R-:W1:Y:S07]  /*8520*/  LDSM.16.M88.4 R176, [R202+0x1e000] ;  /* 0x01e00000cab0783b */ /* 0x000e6e0000000200 */
[-C--:B----4-:R-:W-:Y:S08]  /*8530*/  HMMA.16816.F32.BF16 R20, R172, R168.reuse, R20 ;  /* 0x000000a8ac14723c */ /* 0x090ff00000041814 */
[C---:B------:R-:W-:Y:S08]  /*8540*/  HMMA.16816.F32.BF16 R24, R196.reuse, R168, R24 ;  /* 0x000000a8c418723c */ /* 0x040ff00000041818 */
[-C--:B------:R-:W-:Y:S01]  /*8550*/  HMMA.16816.F32.BF16 R28, R196, R170.reuse, R28 ;  /* 0x000000aac41c723c */ /* 0x080fe2000004181c */
[----:B------:R-:W4:Y:S07]  /*8560*/  LDSM.16.M88.4 R196, [R202+0x1f000] ;  /* 0x01f00000cac4783b */ /* 0x000f2e0000000200 */
[----:B------:R-:W-:Y:S01]  /*8570*/  HMMA.16816.F32.BF16 R32, R172, R170, R32 ;  /* 0x000000aaac20723c */ /* 0x000fe20000041820 */
[----:B------:R-:W4:Y:S05]  /*8580*/  LDSM.16.MT88.4 R168, [R0+0x12800] ;  /* 0x0128000000a8783b */ /* 0x000f2a0000004200 */
[----:B------:R-:W-:Y:S02]  /*8590*/  LDSM.16.MT88.4 R172, [R0+0xf000] ;  /* 0x00f0000000ac783b */ /* 0x000fe40000004200 */
[-C--:B--2---:R-:W-:Y:S08]  /*85a0*/  HMMA.16816.F32.BF16 R4, R180, R188.reuse, R4 ;  /* 0x000000bcb404723c */ /* 0x084ff00000041804 */
[C---:B---3--:R-:W-:Y:S08]  /*85b0*/  HMMA.16816.F32.BF16 R8, R192.reuse, R188, R8 ;  /* 0x000000bcc008723c */ /* 0x048ff00000041808 */
[-C--:B------:R-:W-:Y:S08]  /*85c0*/  HMMA.16816.F32.BF16 R12, R192, R190.reuse, R12 ;  /* 0x000000bec00c723c */ /* 0x080ff0000004180c */
[C---:B------:R-:W-:Y:S08]  /*85d0*/  HMMA.16816.F32.BF16 R16, R180.reuse, R190, R16 ;  /* 0x000000beb410723c */ /* 0x040ff00000041810 */
[-C--:B------:R-:W-:Y:S08]  /*85e0*/  HMMA.16816.F32.BF16 R20, R180, R164.reuse, R20 ;  /* 0x000000a4b414723c */ /* 0x080ff00000041814 */
[C---:B------:R-:W-:Y:S08]  /*85f0*/  HMMA.16816.F32.BF16 R24, R192.reuse, R164, R24 ;  /* 0x000000a4c018723c */ /* 0x040ff00000041818 */
[-C--:B------:R-:W-:Y:S08]  /*8600*/  HMMA.16816.F32.BF16 R28, R192, R166.reuse, R28 ;  /* 0x000000a6c01c723c */ /* 0x080ff0000004181c */
[----:B------:R-:W-:Y:S01]  /*8610*/  HMMA.16816.F32.BF16 R32, R180, R166, R32 ;  /* 0x000000a6b420723c */ /* 0x000fe20000041820 */
[----:B------:R-:W2:Y:S05]  /*8620*/  LDSM.16.M88.4 R164, [R2+0x16000] ;  /* 0x0160000002a4783b */ /* 0x000eaa0000000200 */
[----:B------:R3:W2:Y:S02]  /*8630*/  LDSM.16.M88.4 R180, [R2+0x17000] ;  /* 0x0170000002b4783b */ /* 0x0006a40000000200 */
[-C--:B-1----:R-:W-:Y:S08]  /*8640*/  HMMA.16816.F32.BF16 R4, R176, R184.reuse, R4 ;  /* 0x000000b8b004723c */ /* 0x082ff00000041804 */
[C---:B----4-:R-:W-:Y:S08]  /*8650*/  HMMA.16816.F32.BF16 R8, R196.reuse, R184, R8 ;  /* 0x000000b8c408723c */ /* 0x050ff00000041808 */
[-C--:B------:R-:W-:Y:S01]  /*8660*/  HMMA.16816.F32.BF16 R12, R196, R186.reuse, R12 ;  /* 0x000000bac40c723c */ /* 0x080fe2000004180c */
[----:B---3--:R-:W-:Y:S07]  /*8670*/  IMAD.U32 R2, RZ, RZ, UR46 ;  /* 0x0000002eff027e24 */ /* 0x008fee000f8e00ff */
[C---:B------:R-:W-:Y:S01]  /*8680*/  HMMA.16816.F32.BF16 R16, R176.reuse, R186, R16 ;  /* 0x000000bab010723c */ /* 0x040fe20000041810 */
[----:B------:R-:W1:Y:S03]  /*8690*/  LDSM.16.MT88.4 R184, [R0+0x13000] ;  /* 0x0130000000b8783b */ /* 0x000e660000004200 */
[----:B------:R-:W-:Y:S02]  /*86a0*/  LEA.HI.X.SX32 R223, R2, R237, 0x2, P1 ;  /* 0x000000ed02df7211 */ /* 0x000fe400008f16ff */
[C---:B------:R-:W-:Y:S02]  /*86b0*/  LEA R220, P1, R233.reuse, R222, 0x5 ;  /* 0x000000dee9dc7211 */ /* 0x040fe400078228ff */
[-C--:B------:R-:W-:Y:S03]  /*86c0*/  HMMA.16816.F32.BF16 R20, R176, R168.reuse, R20 ;  /* 0x000000a8b014723c */ /* 0x080fe60000041814 */
        /* <DEDUP_REMOVED lines=8> */
[----:B------:R-:W-:Y:S03]  /*8750*/  LDSM.16.M88.4 R168, [R201+0x16000] ;  /* 0x01600000c9a8783b */ /* 0x000fe60000000200 */
[C---:B------:R-:W-:Y:S02]  /*8760*/  LEA R196, P1, R233.reuse, R198, 0x5 ;  /* 0x000000c6e9c47211 */ /* 0x040fe400078228ff */
[----:B------:R-:W-:Y:S02]  /*8770*/  LDSM.16.M88.4 R176, [R201+0x17000] ;  /* 0x01700000c9b0783b */ /* 0x000fe40000000200 */
        /* <DEDUP_REMOVED lines=8> */
[C---:B------:R-:W-:Y:S01]  /*8800*/  HMMA.16816.F32.BF16 R16, R164.reuse, R174, R16 ;  /* 0x000000aea410723c */ /* 0x040fe20000041810 */
[----:B------:R-:W2:Y:S03]  /*8810*/  LDSM.16.MT88.4 R172, [R0+0xf800] ;  /* 0x00f8000000ac783b */ /* 0x000ea60000004200 */
        /* <DEDUP_REMOVED lines=9> */
[----:B------:R-:W-:Y:S01]  /*88b0*/  HMMA.16816.F32.BF16 R32, R164, R186, R32 ;  /* 0x000000baa420723c */ /* 0x000fe20000041820 */
[----:B------:R1:W3:Y:S03]  /*88c0*/  LDSM.16.MT88.4 R164, [R0+0x13800] ;  /* 0x0138000000a4783b */ /* 0x0002e60000004200 */
[C---:B------:R-:W-:Y:S02]  /*88d0*/  LEA.HI.X.SX32 R185, R233.reuse, R189, 0x5, P1 ;  /* 0x000000bde9b97211 */ /* 0x040fe400008f2eff */
[C---:B------:R-:W-:Y:S02]  /*88e0*/  LEA R182, P1, R233.reuse, R184, 0x5 ;  /* 0x000000b8e9b67211 */ /* 0x040fe400078228ff */
[-C--:B--2---:R-:W-:Y:S05]  /*88f0*/  HMMA.16816.F32.BF16 R4, R168, R172.reuse, R4 ;  /* 0x000000aca804723c */ /* 0x084fea0000041804 */
[C---:B------:R-:W-:Y:S02]  /*8900*/  LEA.HI.X.SX32 R183, R233.reuse, R185, 0x5, P1 ;  /* 0x000000b9e9b77211 */ /* 0x040fe400008f2eff */
[C---:B------:R-:W-:Y:S01]  /*8910*/  LEA R180, P1, R233.reuse, R182, 0x5 ;  /* 0x000000b6e9b47211 */ /* 0x040fe200078228ff */
[C---:B------:R-:W-:Y:S04]  /*8920*/  HMMA.16816.F32.BF16 R8, R176.reuse, R172, R8 ;  /* 0x000000acb008723c */ /* 0x040fe80000041808 */
[C---:B------:R-:W-:Y:S02]  /*8930*/  LEA.HI.X.SX32 R181, R233.reuse, R183, 0x5, P1 ;  /* 0x000000b7e9b57211 */ /* 0x040fe400008f2eff */
[C---:B------:R-:W-:Y:S01]  /*8940*/  LEA R194, P1, R233.reuse, R180, 0x5 ;  /* 0x000000b4e9c27211 */ /* 0x040fe200078228ff */
[C---:B-1----:R-:W-:Y:S01]  /*8950*/  VIADD R0, R204.reuse, 0x40 ;  /* 0x00000040cc007836 */ /* 0x042fe20000000000 */
[-C--:B------:R-:W-:Y:S03]  /*8960*/  HMMA.16816.F32.BF16 R12, R176, R174.reuse, R12 ;  /* 0x000000aeb00c723c */ /* 0x080fe6000004180c */
[----:B------:R-:W-:Y:S01]  /*8970*/  REDG.E.ADD.F32.FTZ.RN.STRONG.GPU desc[UR34][R236.64], R4 ;  /* 0x00000004ec0079a6 */ /* 0x000fe2000c12f322 */
[C---:B------:R-:W-:Y:S01]  /*8980*/  LEA.HI.X.SX32 R195, R233.reuse, R181, 0x5, P1 ;  /* 0x000000b5e9c37211 */ /* 0x040fe200008f2eff */
[C---:B------:R-:W-:Y:S03]  /*8990*/  @P0 VIADD R0, R204.reuse, 0xffffffc0 ;  /* 0xffffffc0cc000836 */ /* 0x040fe60000000000 */
[----:B------:R-:W-:Y:S01]  /*89a0*/  REDG.E.ADD.F32.FTZ.RN.STRONG.GPU desc[UR34][R222.64], R5 ;  /* 0x00000005de0079a6 */ /* 0x000fe2000c12f322 */
[C---:B------:R-:W-:Y:S04]  /*89b0*/  HMMA.16816.F32.BF16 R16, R168.reuse, R174, R16 ;  /* 0x000000aea810723c */ /* 0x040fe80000041810 */
[----:B------:R1:W-:Y:S01]  /*89c0*/  REDG.E.ADD.F32.FTZ.RN.STRONG.GPU desc[UR34][R220.64], R6 ;  /* 0x00000006dc0079a6 */ /* 0x0003e2000c12f322 */
[C---:B------:R-:W-:Y:S04]  /*89d0*/  IMAD.WIDE R226, R233.reuse, -0xc0, R194 ;  /* 0xffffff40e9e27825 */ /* 0x040fe800078e02c2 */
[----:B------:R2:W-:Y:S01]  /*89e0*/  REDG.E.ADD.F32.FTZ.RN.STRONG.GPU desc[UR34][R218.64], R7 ;  /* 0x00000007da0079a6 */ /* 0x0005e2000c12f322 */
[-C--:B---3--:R-:W-:Y:S04]  /*89f0*/  HMMA.16816.F32.BF16 R20, R168, R164.reuse, R20 ;  /* 0x000000a4a814723c */ /* 0x088fe80000041814 */
[----:B------:R3:W-:Y:S05]  /*8a00*/  REDG.E.ADD.F32.FTZ.RN.STRONG.GPU desc[UR34][R198.64], R8 ;  /* 0x00000008c60079a6 */ /* 0x0007ea000c12f322 */
[----:B------:R4:W-:Y:S01]  /*8a10*/  REDG.E.ADD.F32.FTZ.RN.STRONG.GPU desc[UR34][R196.64], R9 ;  /* 0x00000009c40079a6 */ /* 0x0009e2000c12f322 */
[C---:B------:R-:W-:Y:S04]  /*8a20*/  HMMA.16816.F32.BF16 R24, R176.reuse, R164, R24 ;  /* 0x000000a4b018723c */ /* 0x040fe80000041818 */
[----:B------:R-:W-:Y:S05]  /*8a30*/  REDG.E.ADD.F32.FTZ.RN.STRONG.GPU desc[UR34][R192.64], R10 ;  /* 0x0000000ac00079a6 */ /* 0x000fea000c12f322 */
[----:B------:R-:W-:Y:S01]  /*8a40*/  REDG.E.ADD.F32.FTZ.RN.STRONG.GPU desc[UR34][R224.64], R11 ;  /* 0x0000000be00079a6 */ /* 0x000fe2000c12f322 */
[-C--:B------:R-:W-:Y:S04]  /*8a50*/  HMMA.16816.F32.BF16 R28, R176, R166.reuse, R28 ;  /* 0x000000a6b01c723c */ /* 0x080fe8000004181c */
[----:B------:R-:W-:Y:S01]  /*8a60*/  REDG.E.ADD.F32.FTZ.RN.STRONG.GPU desc[UR34][R236.64+0x80], R16 ;  /* 0x00008010ec0079a6 */ /* 0x000fe2000c12f322 */
[C---:B------:R-:W-:Y:S04]  /*8a70*/  LEA R178, P1, R233.reuse, R226, 0x5 ;  /* 0x000000e2e9b27211 */ /* 0x040fe800078228ff */
[----:B------:R-:W-:Y:S01]  /*8a80*/  REDG.E.ADD.F32.FTZ.RN.STRONG.GPU desc[UR34][R228.64+0x80], R17 ;  /* 0x00008011e40079a6 */ /* 0x000fe2000c12f322 */
[----:B------:R-:W-:Y:S04]  /*8a90*/  HMMA.16816.F32.BF16 R32, R168, R166, R32 ;  /* 0x000000a6a820723c */ /* 0x000fe80000041820 */
        /* <DEDUP_REMOVED lines=141> */
[----:B------:R-:W-:Y:S01]  /*9370*/  LOP3.LUT P0, RZ, R214, 0x10, RZ, 0xc0, !PT ;  /* 0x00000010d6ff7812 */ /* 0x000fe2000780c0ff */
[----:B------:R-:W2:Y:S01]  /*9380*/  LDCU UR5, c[0x0][0x500] ;  /* 0x0000a000ff0577ac */ /* 0x000ea20008000800 */
        /* <DEDUP_REMOVED lines=17> */
[----:B--2---:R-:W-:Y:S01]  /*94a0*/  FMUL.FTZ R100, R100, UR5 ;  /* 0x0000000564647c20 */ /* 0x004fe20008410000 */
[--C-:B------:R-:W-:Y:S01]  /*94b0*/  LOP3.LUT R2, R2, 0x6, R232.reuse, 0xf8, !PT ;  /* 0x0000000602027812 */ /* 0x100fe200078ef8e8 */
[----:B------:R-:W-:Y:S01]  /*94c0*/  FMUL.FTZ R41, R101, UR5 ;  /* 0x0000000565297c20 */ /* 0x000fe20008410000 */
[----:B------:R-:W-:Y:S01]  /*94d0*/  LOP3.LUT R0, R0, 0x38, R232, 0xf8, !PT ;  /* 0x0000003800007812 */ /* 0x000fe200078ef8e8 */
[----:B------:R-:W-:Y:S01]  /*94e0*/  FMUL.FTZ R102, R102, UR5 ;  /* 0x0000000566667c20 */ /* 0x000fe20008410000 */
[----:B------:R-:W-:Y:S01]  /*94f0*/  MOV R61, 0x20 ;  /* 0x00000020003d7802 */ /* 0x000fe20000000f00 */
[----:B------:R-:W-:Y:S01]  /*9500*/  FMUL.FTZ R40, R103, UR5 ;  /* 0x0000000567287c20 */ /* 0x000fe20008410000 */
[----:B------:R-:W-:Y:S01]  /*9510*/  LOP3.LUT R0, R2, R0, R215, 0xf6, !PT ;  /* 0x0000000002007212 */ /* 0x000fe200078ef6d7 */
[----:B------:R-:W-:Y:S01]  /*9520*/  FMUL.FTZ R172, R36, UR8 ;  /* 0x0000000824ac7c20 */ /* 0x000fe20008410000 */
[----:B------:R-:W-:Y:S01]  /*9530*/  FMUL.FTZ R114, R114, UR5 ;  /* 0x0000000572727c20 */ /* 0x000fe20008410000 */
[----:B------:R-:W-:Y:S01]  /*9540*/  FMUL.FTZ R4, R115, UR5 ;  /* 0x0000000573047c20 */ /* 0x000fe20008410000 */
[----:B------:R-:W-:Y:S01]  /*9550*/  LEA R0, R0, UR4, 0x1 ;  /* 0x0000000400007c11 */ /* 0x000fe2000f8e08ff */
[----:B------:R-:W-:Y:S01]  /*9560*/  FMUL.FTZ R36, R37, UR8 ;  /* 0x0000000825247c20 */ /* 0x000fe20008410000 */
[----:B------:R-:W-:Y:S01]  /*9570*/  SEL R61, R61, 0xffffffe0, !P4 ;  /* 0xffffffe03d3d7807 */ /* 0x000fe20006000000 */
[----:B------:R-:W-:Y:S01]  /*9580*/  FMUL.FTZ R171, R38, UR8 ;  /* 0x0000000826ab7c20 */ /* 0x000fe20008410000 */
        /* <DEDUP_REMOVED lines=8> */
[----:B------:R-:W-:Y:S01]  /*9610*/  IADD3 R60, PT, PT, R0, 0xc000, RZ ;  /* 0x0000c000003c7810 */ /* 0x000fe20007ffe0ff */
        /* <DEDUP_REMOVED lines=16> */
[----:B------:R-:W-:Y:S01]  /*9720*/  IADD3 R3, PT, PT, R0, R61, RZ ;  /* 0x0000003d00037210 */ /* 0x000fe20007ffe0ff */
        /* <DEDUP_REMOVED lines=10> */
[----:B------:R-:W-:Y:S01]  /*97d0*/  F2FP.BF16.F32.PACK_AB R37, R37, R112 ;  /* 0x000000702525723e */ /* 0x000fe200000010ff */
[----:B------:R-:W-:Y:S01]  /*97e0*/  FMUL.FTZ R168, R48, UR8 ;  /* 0x0000000830a87c20 */ /* 0x000fe20008410000 */
[----:B------:R-:W-:Y:S01]  /*97f0*/  @P0 IADD3 R2, PT, PT, R60, -0x40, RZ ;  /* 0xffffffc03c020810 */ /* 0x000fe20007ffe0ff */
        /* <DEDUP_REMOVED lines=49> */
[----:B-1----:R-:W-:Y:S01]  /*9b10*/  IADD3 R4, PT, PT, R61, R2, RZ ;  /* 0x000000023d047210 */ /* 0x002fe20007ffe0ff */
        /* <DEDUP_REMOVED lines=153> */
[----:B------:R-:W1:Y:S01]  /*a4b0*/  LDCU.64 UR10, c[0x0][0x5c0] ;  /* 0x0000b800ff0a77ac */ /* 0x000e620008000a00 */
[----:B------:R-:W3:Y:S01]  /*a4c0*/  LDCU.64 UR8, c[0x0][0x5a8] ;  /* 0x0000b500ff0877ac */ /* 0x000ee20008000a00 */
[----:B------:R-:W-:-:S04]  /*a4d0*/  USHF.R.S32.HI UR5, URZ, 0x1f, UR37 ;  /* 0x0000001fff057899 */ /* 0x000fc80008011425 */
[----:B-1----:R-:W-:Y:S02]  /*a4e0*/  UIMAD UR5, UR5, UR10, URZ ;  /* 0x0000000a050572a4 */ /* 0x002fe4000f8e02ff */
[----:B------:R-:W-:Y:S02]  /*a4f0*/  UIMAD.WIDE.U32 UR12, UR37, UR10, URZ ;  /* 0x0000000a250c72a5 */ /* 0x000fe4000f8e00ff */
[----:B------:R-:W-:-:S04]  /*a500*/  UIMAD UR5, UR37, UR11, UR5 ;  /* 0x0000000b250572a4 */ /* 0x000fc8000f8e0205 */
[----:B------:R-:W-:-:S04]  /*a510*/  UIADD3 UR13, UPT, UPT, UR13, UR5, URZ ;  /* 0x000000050d0d7290 */ /* 0x000fc8000fffe0ff */
[----:B---3--:R-:W-:-:S04]  /*a520*/  UIMAD.WIDE.U32 UR12, UR24, UR8, UR12 ;  /* 0x00000008180c72a5 */ /* 0x008fc8000f8e000c */
[----:B------:R-:W-:-:S03]  /*a530*/  UIMAD UR9, UR24, UR9, UR13 ;  /* 0x00000009180972a4 */ /* 0x000fc6000f8e020d */
[----:B------:R-:W-:-:S03]  /*a540*/  UMOV UR30, UR12 ;  /* 0x0000000c001e7c82 */ /* 0x000fc60008000000 */
[----:B--2---:R-:W-:Y:S01]  /*a550*/  MOV R4, UR9 ;  /* 0x0000000900047c02 */ /* 0x004fe20008000f00 */
[----:B------:R-:W-:Y:S05]  /*a560*/  BRA `(.L_x_1653) ;  /* 0x00000000001c7947 */ /* 0x000fea0003800000 */
.L_x_1652:
[----:B------:R-:W1:Y:S01]  /*a570*/  LDCU.64 UR10, c[0x0][0x5c0] ;  /* 0x0000b800ff0a77ac */ /* 0x000e620008000a00 */
[----:B------:R-:W-:-:S04]  /*a580*/  UIADD3 UR5, UPT, UPT, UR37, UR38, URZ ;  /* 0x0000002625057290 */ /* 0x000fc8000fffe0ff */
[----:B-1----:R-:W-:Y:S02]  /*a590*/  UIMAD.WIDE.U32 UR8, UR5, UR10, URZ ;  /* 0x0000000a050872a5 */ /* 0x002fe4000f8e00ff */
[----:B------:R-:W-:-:S04]  /*a5a0*/  UIMAD UR5, UR5, UR11, URZ ;  /* 0x0000000b050572a4 */ /* 0x000fc8000f8e02ff */
[----:B------:R-:W-:Y:S01]  /*a5b0*/  UIADD3 UR5, UPT, UPT, UR9, UR5, URZ ;  /* 0x0000000509057290 */ /* 0x000fe2000fffe0ff */
[----:B------:R-:W-:-:S05]  /*a5c0*/  UMOV UR30, UR8 ;  /* 0x00000008001e7c82 */ /* 0x000fca0008000000 */
[----:B--2---:R-:W-:Y:S02]  /*a5d0*/  MOV R4, UR5 ;  /* 0x0000000500047c02 */ /* 0x004fe40008000f00 */
.L_x_1653:
        /* <DEDUP_REMOVED lines=12> */
.L_x_1654:
[----:B------:R-:W1:Y:S01]  /*a6a0*/  LDCU.64 UR8, c[0x0][0x5c8] ;  /* 0x0000b900ff0877ac */ /* 0x000e620008000a00 */
[----:B------:R-:W-:-:S04]  /*a6b0*/  UIADD3 UR5, UPT, UPT, UR37, UR38, URZ ;  /* 0x0000002625057290 */ /* 0x000fc8000fffe0ff */
[----:B-1----:R-:W-:Y:S02]  /*a6c0*/  UIMAD.WIDE.U32 UR16, UR5, UR8, URZ ;  /* 0x00000008051072a5 */ /* 0x002fe4000f8e00ff */
[----:B------:R-:W-:-:S04]  /*a6d0*/  UIMAD UR5, UR5, UR9, URZ ;  /* 0x00000009050572a4 */ /* 0x000fc8000f8e02ff */
[----:B------:R-:W-:-:S06]  /*a6e0*/  UIADD3 UR5, UPT, UPT, UR17, UR5, URZ ;  /* 0x0000000511057290 */ /* 0x000fcc000fffe0ff */
[----:B------:R-:W-:-:S07]  /*a6f0*/  MOV R30, UR5 ;  /* 0x00000005001e7c02 */ /* 0x000fce0008000f00 */
.L_x_1655:
        /* <DEDUP_REMOVED lines=55> */
.L_x_1657:
[----:B------:R-:W-:Y:S05]  /*aa70*/  BSYNC.RECONVERGENT B0 ;  /* 0x0000000000007941 */ /* 0x000fea0003800200 */
.L_x_1656:
        /* <DEDUP_REMOVED lines=16> */
.L_x_1659:
[----:B------:R-:W-:Y:S05]  /*ab80*/  BSYNC.RECONVERGENT B0 ;  /* 0x0000000000007941 */ /* 0x000fea0003800200 */
.L_x_1658:
        /* <DEDUP_REMOVED lines=25> */
.L_x_1661:
[----:B------:R-:W-:Y:S05]  /*ad20*/  BSYNC.RECONVERGENT B0 ;  /* 0x0000000000007941 */ /* 0x000fea0003800200 */
.L_x_1660:
        /* <DEDUP_REMOVED lines=19> */
.L_x_1663:
[----:B------:R-:W-:Y:S05]  /*ae60*/  BSYNC.RECONVERGENT B0 ;  /* 0x0000000000007941 */ /* 0x000fea0003800200 */
.L_x_1662:
        /* <DEDUP_REMOVED lines=22> */
.L_x_1665:
[----:B------:R-:W-:Y:S05]  /*afd0*/  BSYNC.RECONVERGENT B0 ;  /* 0x0000000000007941 */ /* 0x000fea0003800200 */
.L_x_1664:
        /* <DEDUP_REMOVED lines=16> */
.L_x_1667:
[----:B------:R-:W-:Y:S05]  /*b0e0*/  BSYNC.RECONVERGENT B0 ;  /* 0x0000000000007941 */ /* 0x000fea0003800200 */
.L_x_1666:
        /* <DEDUP_REMOVED lines=16> */
.L_x_1669:
[----:B------:R-:W-:Y:S05]  /*b1f0*/  BSYNC.RECONVERGENT B0 ;  /* 0x0000000000007941 */ /* 0x000fea0003800200 */
.L_x_1668:
        /* <DEDUP_REMOVED lines=15> */
.L_x_1620:
[----:B------:R-:W-:Y:S05]  /*b2f0*/  BSYNC.RECONVERGENT B1 ;  /* 0x0000000000017941 */ /* 0x000fea0003800200 */
.L_x_1590:
        /* <DEDUP_REMOVED lines=11> */
.L_x_1671:
        /* <DEDUP_REMOVED lines=13> */
.L_x_2445:


//--------------------- .text._ZN5flash44flash_bwd_dq_dk_dv_loop_seqk_parallel_kernelI23Flash_bwd_kernel_traitsILi128ELi64ELi128ELi8ELi2ELi4ELi2ELb0ELb0EN7cutlass10bfloat16_tE19Flash_kernel_traitsILi128ELi64ELi128ELi8ES3_EELb0ELb0ELb0ELb0ELb0ELb0ELb1EEEvNS_16Flash_bwd_paramsE --------------------------
	.section	.text._ZN5flash44flash_bwd_dq_dk_dv_loop_seqk_parallel_kernelI23Flash_bwd_kernel_traitsILi128ELi64ELi128ELi8ELi2ELi4ELi2ELb0ELb0EN7cutlass10bfloat16_tE19Flash_kernel_traitsILi128ELi64ELi128ELi8ES3_EELb0ELb0ELb0ELb0ELb0ELb0ELb1EEEvNS_16Flash_bwd_paramsE,"ax",@progbits
	.align	128
        .global         _ZN5flash44flash_bwd_dq_dk_dv_loop_seqk_parallel_kernelI23Flash_bwd_kernel_traitsILi128ELi64ELi128ELi8ELi2ELi4ELi2ELb0ELb0EN7cutlass10bfloat16_tE19Flash_kernel_traitsILi128ELi64ELi128ELi8ES3_EELb0ELb0ELb0ELb0ELb0ELb0ELb1EEEvNS_16Flash_bwd_paramsE
        .type           _ZN5flash44flash_bwd_dq_dk_dv_loop_seqk_parallel_kernelI23Flash_bwd_kernel_traitsILi128ELi64ELi128ELi8ELi2ELi4ELi2ELb0ELb0EN7cutlass10bfloat16_tE19Flash_kernel_traitsILi128ELi64ELi128ELi8ES3_EELb0ELb0ELb0ELb0ELb0ELb0ELb1EEEvNS_16Flash_bwd_paramsE,@function
        .size           _ZN5flash44flash_bwd_dq_dk_dv_loop_seqk_parallel_kernelI23Flash_bwd_kernel_traitsILi128ELi64ELi128ELi8ELi2ELi4ELi2ELb0ELb0EN7cutlass10bfloat16_tE19Flash_kernel_traitsILi128ELi64ELi128ELi8ES3_EELb0ELb0ELb0ELb0ELb0ELb0ELb1EEEvNS_16Flash_bwd_paramsE,(.L_x_2446 - _ZN5flash44flash_bwd_dq_dk_dv_loop_seqk_parallel_kernelI23Flash_bwd_kernel_traitsILi128ELi64ELi128ELi8ELi2ELi4ELi2ELb0ELb0EN7cutlass10bfloat16_tE19Flash_kernel_traitsILi128ELi64ELi128ELi8ES3_EELb0ELb0ELb0ELb0ELb0ELb0ELb1EEEvNS_16Flash_bwd_paramsE)
        .other          _ZN5flash44flash_bwd_dq_dk_dv_loop_seqk_parallel_kernelI23Flash_bwd_kernel_traitsILi128ELi64ELi128ELi8ELi2ELi4ELi2ELb0ELb0EN7cutlass10bfloat16_tE19Flash_kernel_traitsILi128ELi64ELi128ELi8ES3_EELb0ELb0ELb0ELb0ELb0ELb0ELb1EEEvNS_16Flash_bwd_paramsE,@"STO_CUDA_ENTRY STV_DEFAULT"
_ZN5flash44flash_bwd_dq_dk_dv_loop_seqk_parallel_kernelI23Flash_bwd_kernel_traitsILi128ELi64ELi128ELi8ELi2ELi4ELi2ELb0ELb0EN7cutlass10bfloat16_tE19Flash_kernel_traitsILi128ELi64ELi128ELi8ES3_EELb0ELb0ELb0ELb0ELb0ELb0ELb1EEEvNS_16Flash_bwd_paramsE:
.text._ZN5flash44flash_bwd_dq_dk_dv_loop_seqk_parallel_kernelI23Flash_bwd_kernel_traitsILi128ELi64ELi128ELi8ELi2ELi4ELi2ELb0ELb0EN7cutlass10bfloat16_tE19Flash_kernel_traitsILi128ELi64ELi128ELi8ES3_EELb0ELb0ELb0ELb0ELb0ELb0ELb1EEEvNS_16Flash_bwd_paramsE:
        /* <DEDUP_REMOVED lines=49> */
.L_x_1753:
[----:B------:R-:W1:Y:S01]  /*0310*/  LDCU.64 UR8, c[0x0][0x478] ;  /* 0x00008f00ff0877ac */ /* 0x000e620008000a00 */
        /* <DEDUP_REMOVED lines=10> */
[----:B---3--:R-:W3:Y:S02]  /*03c0*/  @P1 LDG.E R6, desc[UR34][R4.64] ;  /* 0x0000002204061981 */ /* 0x008ee4000c1e1900 */
        /* <DEDUP_REMOVED lines=9> */
[----:B------:R5:W2:Y:S01]  /*0460*/  @P0 LDG.E R4, desc[UR34][R2.64] ;  /* 0x0000002202040981 */ /* 0x000aa2000c1e1900 */
        /* <DEDUP_REMOVED lines=30> */
.L_x_1672:
        /* <DEDUP_REMOVED lines=33> */
.L_x_1674:
[----:B------:R-:W1:Y:S01]  /*0860*/  LDCU.64 UR14, c[0x0][0x3b8] ;  /* 0x00007700ff0e77ac */ /* 0x000e620008000a00 */
[----:B------:R-:W-:-:S04]  /*0870*/  UIADD3 UR5, UPT, UPT, UR36, UR40, URZ ;  /* 0x0000002824057290 */ /* 0x000fc8000fffe0ff */
[----:B-1----:R-:W-:Y:S02]  /*0880*/  UIMAD.WIDE.U32 UR8, UR5, UR14, URZ ;  /* 0x0000000e050872a5 */ /* 0x002fe4000f8e00ff */
[----:B------:R-:W-:-:S04]  /*0890*/  UIMAD UR5, UR5, UR15, URZ ;  /* 0x0000000f050572a4 */ /* 0x000fc8000f8e02ff */
[----:B------:R-:W-:Y:S01]  /*08a0*/  UIADD3 UR5, UPT, UPT, UR9, UR5, URZ ;  /* 0x0000000509057290 */ /* 0x000fe2000fffe0ff */
[----:B------:R-:W-:-:S05]  /*08b0*/  UMOV UR48, UR8 ;  /* 0x0000000800307c82 */ /* 0x000fca0008000000 */
[----:B------:R-:W-:-:S07]  /*08c0*/  MOV R20, UR5 ;  /* 0x0000000500147c02 */ /* 0x000fce0008000f00 */
.L_x_1675:
        /* <DEDUP_REMOVED lines=44> */
.L_x_1676:
[----:B------:R-:W1:Y:S01]  /*0b90*/  LDCU.64 UR12, c[0x0][0x3c0] ;  /* 0x00007800ff0c77ac */ /* 0x000e620008000a00 */
[----:B------:R-:W-:-:S04]  /*0ba0*/  UIADD3 UR8, UPT, UPT, UR36, UR40, URZ ;  /* 0x0000002824087290 */ /* 0x000fc8000fffe0ff */
[----:B-1----:R-:W-:Y:S02]  /*0bb0*/  UIMAD.WIDE.U32 UR10, UR8, UR12, URZ ;  /* 0x0000000c080a72a5 */ /* 0x002fe4000f8e00ff */
[----:B------:R-:W-:-:S04]  /*0bc0*/  UIMAD UR8, UR8, UR13, URZ ;  /* 0x0000000d080872a4 */ /* 0x000fc8000f8e02ff */
[----:B------:R-:W-:Y:S01]  /*0bd0*/  UIADD3 UR8, UPT, UPT, UR11, UR8, URZ ;  /* 0x000000080b087290 */ /* 0x000fe2000fffe0ff */
[----:B------:R-:W-:-:S05]  /*0be0*/  UMOV UR44, UR10 ;  /* 0x0000000a002c7c82 */ /* 0x000fca0008000000 */
[----:B------:R-:W-:-:S07]  /*0bf0*/  MOV R24, UR8 ;  /* 0x0000000800187c02 */ /* 0x000fce0008000f00 */
.L_x_1677:
        /* <DEDUP_REMOVED lines=27> */
.L_x_1678:
[----:B------:R-:W-:Y:S02]  /*0db0*/  UIMAD.WIDE.U32 UR52, UR62, UR16, URZ ;  /* 0x000000103e3472a5 */ /* 0x000fe4000f8e00ff */
[----:B------:R-:W-:-:S04]  /*0dc0*/  UIMAD UR8, UR63, UR16, URZ ;  /* 0x000000103f0872a4 */ /* 0x000fc8000f8e02ff */
[----:B------:R-:W-:Y:S02]  /*0dd0*/  UIADD3 UR8, UPT, UPT, UR53, UR8, URZ ;  /* 0x0000000835087290 */ /* 0x000fe4000fffe0ff */
.L_x_1679:
        /* <DEDUP_REMOVED lines=20> */
.L_x_1680:
[----:B------:R-:W1:Y:S01]  /*0f20*/  LDCU UR54, c[0x0][0x434] ;  /* 0x00008680ff3677ac */ /* 0x000e620008000800 */
[----:B------:R-:W-:-:S04]  /*0f30*/  UIMAD UR11, UR45, UR17, UR23 ;  /* 0x000000112d0b72a4 */ /* 0x000fc8000f8e0217 */
[----:B-1----:R-:W-:Y:S02]  /*0f40*/  UIMAD UR54, UR11, UR54, URZ ;  /* 0x000000360b3672a4 */ /* 0x002fe4000f8e02ff */
.L_x_1681:
        /* <DEDUP_REMOVED lines=11> */
.L_x_1682:
[----:B------:R-:W1:Y:S01]  /*1000*/  LDCU UR53, c[0x0][0x444] ;  /* 0x00008880ff3577ac */ /* 0x000e620008000800 */
[----:B------:R-:W-:-:S04]  /*1010*/  UIMAD UR10, UR45, UR17, UR23 ;  /* 0x000000112d0a72a4 */ /* 0x000fc8000f8e0217 */
[----:B-1----:R-:W-:-:S12]  /*1020*/  UIMAD UR53, UR10, UR53, URZ ;  /* 0x000000350a3572a4 */ /* 0x002fd8000f8e02ff */
.L_x_1683:
        /* <DEDUP_REMOVED lines=26> */
[----:B------:R-:W-:Y:S02]  /*11d0*/  LOP3.LUT R8, R29, 0x1f, RZ, 0xc0, !PT ;  /* 0x0000001f1d087812 */ /* 0x000fe400078ec0ff */
[----:B------:R-:W-:Y:S01]  /*11e0*/  IADD3 R28, PT, PT, R25, 0x60, RZ ;  /* 0x00000060191c7810 */ /* 0x000fe20007ffe0ff */
[----:B------:R-:W-:Y:S01]  /*11f0*/  IMAD.X R3, RZ, RZ, UR42, P0 ;  /* 0x0000002aff037e24 */ /* 0x000fe200080e06ff */
[----:B------:R-:W-:Y:S01]  /*1200*/  USHF.L.U64.HI UR42, UR8, 0x5, UR9 ;  /* 0x00000005082a7899 */ /* 0x000fe20008010209 */
[----:B------:R-:W-:Y:S01]  /*1210*/  IMAD R8, R9, UR55, R8 ;  /* 0x0000003709087c24 */ /* 0x000fe2000f8e0208 */
[----:B------:R-:W-:Y:S01]  /*1220*/  USHF.L.U32 UR55, UR55, 0x6, URZ ;  /* 0x0000000637377899 */ /* 0x000fe200080006ff */
        /* <DEDUP_REMOVED lines=18> */
[----:B---3--:R-:W-:Y:S02]  /*1350*/  LEA R33, P2, R6, UR10, 0x1 ;  /* 0x0000000a06217c11 */ /* 0x008fe4000f8408ff */
[----:B------:R-:W-:Y:S01]  /*1360*/  LOP3.LUT R14, R12, 0x40, RZ, 0xfc, !PT ;  /* 0x000000400c0e7812 */ /* 0x000fe200078efcff */
        /* <DEDUP_REMOVED lines=12> */
[----:B------:R-:W-:Y:S01]  /*1430*/  STL [R1+0x2c], R33 ;  /* 0x00002c2101007387 */ /* 0x000fe20000100800 */
[----:B------:R-:W-:Y:S01]  /*1440*/  IADD3.X R5, PT, PT, R5, UR51, R0, P1, P0 ;  /* 0x0000003305057c10 */ /* 0x000fe20008fe0400 */
[----:B------:R-:W-:Y:S01]  /*1450*/  IMAD R3, R25, R11, R3 ;  /* 0x0000000b19037224 */ /* 0x000fe200078e0203 */
[----:B------:R-:W-:Y:S01]  /*1460*/  IADD3 R0, P0, PT, R9, UR55, RZ ;  /* 0x0000003709007c10 */ /* 0x000fe2000ff1e0ff */
[----:B------:R-:W-:Y:S01]  /*1470*/  STL [R1+0x28], R30 ;  /* 0x0000281e01007387 */ /* 0x000fe20000100800 */
[----:B--2---:R-:W-:Y:S01]  /*1480*/  LEA R32, P1, R2, UR8, 0x1 ;  /* 0x0000000802207c11 */ /* 0x004fe2000f8208ff */
[----:B------:R-:W-:Y:S01]  /*1490*/  IMAD.SHL.U32 R7, R10, 0x20, RZ ;  /* 0x000000200a077824 */ /* 0x000fe200078e00ff */
[----:B------:R-:W-:Y:S01]  /*14a0*/  LEA.HI.X.SX32 R4, R4, R5, 0x1, P0 ;  /* 0x0000000504047211 */ /* 0x000fe200000f0eff */
[----:B-1----:R-:W-:Y:S01]  /*14b0*/  UIMAD.WIDE UR10, UR53, 0x4, UR58 ;  /* 0x00000004350a78a5 */ /* 0x002fe2000f8e023a */
[----:B---3--:R-:W-:Y:S01]  /*14c0*/  LEA R18, P0, R0, UR16, 0x2 ;  /* 0x0000001000127c11 */ /* 0x008fe2000f8010ff */
[----:B------:R-:W-:Y:S01]  /*14d0*/  STL [R1+0x24], R32 ;  /* 0x0000242001007387 */ /* 0x000fe20000100800 */
[----:B------:R-:W-:Y:S01]  /*14e0*/  LEA.HI.X R31, R2, UR9, R3, 0x1, P1 ;  /* 0x00000009021f7c11 */ /* 0x000fe200088f0c03 */
[----:B------:R-:W-:Y:S01]  /*14f0*/  UIMAD.WIDE UR50, UR54, 0x4, UR56 ;  /* 0x00000004363278a5 */ /* 0x000fe2000f8e0238 */
[----:B------:R-:W-:-:S02]  /*1500*/  LEA.HI.X R19, R0, UR17, R4, 0x2, P0 ;  /* 0x0000001100137c11 */ /* 0x000fc400080f1404 */
[C---:B------:R-:W-:Y:S01]  /*1510*/  IADD3 R15, P2, PT, R25.reuse, 0x20, RZ ;  /* 0x00000020190f7810 */ /* 0x040fe20007f5e0ff */
[----:B------:R-:W-:Y:S01]  /*1520*/  STL [R1+0x20], R31 ;  /* 0x0000201f01007387 */ /* 0x000fe20000100800 */
[C---:B------:R-:W-:Y:S02]  /*1530*/  IADD3 R17, P1, PT, R25.reuse, 0x40, RZ ;  /* 0x0000004019117810 */ /* 0x040fe40007f3e0ff */
[----:B------:R-:W-:Y:S01]  /*1540*/  SHF.L.U64.HI R11, R10, 0x5, R11 ;  /* 0x000000050a0b7819 */ /* 0x000fe2000001020b */
[----:B------:R1:W-:Y:S01]  /*1550*/  STL.64 [R1], R18 ;  /* 0x0000001201007387 */ /* 0x0003e20000100a00 */
[C---:B------:R-:W-:Y:S01]  /*1560*/  VIADD R10, R25.reuse, 0x20 ;  /* 0x00000020190a7836 */ /* 0x040fe20000000000 */
[----:B------:R-:W-:Y:S02]  /*1570*/  IADD3.X R21, PT, PT, RZ, RZ, RZ, P1, !PT ;  /* 0x000000ffff157210 */ /* 0x000fe40000ffe4ff */
[----:B-1----:R-:W-:Y:S01]  /*1580*/  IADD3 R18, P0, PT, R25, 0x60, RZ ;  /* 0x0000006019127810 */ /* 0x002fe20007f1e0ff */
[----:B------:R-:W-:-:S04]  /*1590*/  IMAD.X R19, RZ, RZ, RZ, P2 ;  /* 0x000000ffff137224 */ /* 0x000fc800010e06ff */
[----:B------:R-:W-:Y:S01]  /*15a0*/  IMAD.X R22, RZ, RZ, RZ, P0 ;  /* 0x000000ffff167224 */ /* 0x000fe200000e06ff */
[----:B------:R-:W-:Y:S07]  /*15b0*/  BRA.U UP0, `(.L_x_1684) ;  /* 0x0000000d00147547 */ /* 0x000fee000b800000 */
        /* <DEDUP_REMOVED lines=13> */
.L_x_1685:
[----:B------:R-:W1:Y:S01]  /*1690*/  LDCU.64 UR12, c[0x0][0x5c0] ;  /* 0x0000b800ff0c77ac */ /* 0x000e620008000a00 */
[----:B------:R-:W-:-:S04]  /*16a0*/  UIADD3 UR8, UPT, UPT, UR36, UR40, URZ ;  /* 0x0000002824087290 */ /* 0x000fc8000fffe0ff */
[----:B-1----:R-:W-:Y:S02]  /*16b0*/  UIMAD.WIDE.U32 UR16, UR8, UR12, URZ ;  /* 0x0000000c081072a5 */ /* 0x002fe4000f8e00ff */
[----:B------:R-:W-:-:S04]  /*16c0*/  UIMAD UR8, UR8, UR13, URZ ;  /* 0x0000000d080872a4 */ /* 0x000fc8000f8e02ff */
[----:B------:R-:W-:-:S06]  /*16d0*/  UIADD3 UR8, UPT, UPT, UR17, UR8, URZ ;  /* 0x0000000811087290 */ /* 0x000fcc000fffe0ff */
[----:B------:R-:W-:Y:S02]  /*16e0*/  MOV R4, UR8 ;  /* 0x0000000800047c02 */ /* 0x000fe40008000f00 */
.L_x_1686:
        /* <DEDUP_REMOVED lines=13> */
.L_x_1687:
[----:B------:R-:W1:Y:S01]  /*17c0*/  LDCU.64 UR10, c[0x0][0x5c8] ;  /* 0x0000b900ff0a77ac */ /* 0x000e620008000a00 */
[----:B------:R-:W-:-:S04]  /*17d0*/  UIADD3 UR36, UPT, UPT, UR36, UR40, URZ ;  /* 0x0000002824247290 */ /* 0x000fc8000fffe0ff */
[----:B-1----:R-:W-:Y:S02]  /*17e0*/  UIMAD.WIDE.U32 UR14, UR36, UR10, URZ ;  /* 0x0000000a240e72a5 */ /* 0x002fe4000f8e00ff */
[----:B------:R-:W-:-:S04]  /*17f0*/  UIMAD UR36, UR36, UR11, URZ ;  /* 0x0000000b242472a4 */ /* 0x000fc8000f8e02ff */
[----:B------:R-:W-:-:S06]  /*1800*/  UIADD3 UR36, UPT, UPT, UR15, UR36, URZ ;  /* 0x000000240f247290 */ /* 0x000fcc000fffe0ff */
[----:B------:R-:W-:-:S07]  /*1810*/  MOV R9, UR36 ;  /* 0x0000002400097c02 */ /* 0x000fce0008000f00 */
.L_x_1688:
        /* <DEDUP_REMOVED lines=30> */
.L_x_1690:
[----:B------:R-:W-:Y:S05]  /*1a00*/  BSYNC.RECONVERGENT B0 ;  /* 0x0000000000007941 */ /* 0x000fea0003800200 */
.L_x_1689:
        /* <DEDUP_REMOVED lines=16> */
.L_x_1692:
[----:B------:R-:W-:Y:S05]  /*1b10*/  BSYNC.RECONVERGENT B0 ;  /* 0x0000000000007941 */ /* 0x000fea0003800200 */
.L_x_1691:
        /* <DEDUP_REMOVED lines=16> */
.L_x_1694:
[----:B------:R-:W-:Y:S05]  /*1c20*/  BSYNC.RECONVERGENT B0 ;  /* 0x0000000000007941 */ /* 0x000fea0003800200 */
.L_x_1693:
        /* <DEDUP_REMOVED lines=16> */
.L_x_1696:
[----:B------:R-:W-:Y:S05]  /*1d30*/  BSYNC.RECONVERGENT B0 ;  /* 0x0000000000007941 */ /* 0x000fea0003800200 */
.L_x_1695:
        /* <DEDUP_REMOVED lines=25> */
.L_x_1698:
[----:B------:R-:W-:Y:S05]  /*1ed0*/  BSYNC.RECONVERGENT B0 ;  /* 0x0000000000007941 */ /* 0x000fea0003800200 */
.L_x_1697:
        /* <DEDUP_REMOVED lines=16> */
.L_x_1700:
[----:B------:R-:W-:Y:S05]  /*1fe0*/  BSYNC.RECONVERGENT B0 ;  /* 0x0000000000007941 */ /* 0x000fea0003800200 */
.L_x_1699:
        /* <DEDUP_REMOVED lines=16> */
.L_x_1702:
[----:B------:R-:W-:Y:S05]  /*20f0*/  BSYNC.RECONVERGENT B0 ;  /* 0x0000000000007941 */ /* 0x000fea0003800200 */
.L_x_1701:
        /* <DEDUP_REMOVED lines=17> */
.L_x_1684:
        /* <DEDUP_REMOVED lines=30> */
.L_x_1705:
[----:B------:R2:W-:Y:S04]  /*23f0*/  STS.128 [R6+0x8000], RZ ;  /* 0x008000ff06007388 */ /* 0x0005e80000000c00 */
[----:B------:R2:W-:Y:S02]  /*2400*/  STS.128 [R6+0xa000], RZ ;  /* 0x00a000ff06007388 */ /* 0x0005e40000000c00 */
.L_x_1706:
[----:B------:R-:W-:Y:S05]  /*2410*/  BSYNC.RECONVERGENT B0 ;  /* 0x0000000000007941 */ /* 0x000fea0003800200 */
.L_x_1704:
        /* <DEDUP_REMOVED lines=23> */
.L_x_1708:
[----:B------:R-:W-:Y:S05]  /*2590*/  BSYNC.RECONVERGENT B0 ;  /* 0x0000000000007941 */ /* 0x000fea0003800200 */
.L_x_1707:
        /* <DEDUP_REMOVED lines=21> */
.L_x_1710:
[----:B------:R1:W-:Y:S04]  /*26f0*/  STS.128 [R238], RZ ;  /* 0x000000ffee007388 */ /* 0x0003e80000000c00 */
[----:B------:R1:W-:Y:S02]  /*2700*/  STS.128 [R238+0x2000], RZ ;  /* 0x002000ffee007388 */ /* 0x0003e40000000c00 */
.L_x_1711:
[----:B------:R-:W-:Y:S05]  /*2710*/  BSYNC.RECONVERGENT B0 ;  /* 0x0000000000007941 */ /* 0x000fea0003800200 */
.L_x_1709:
[--C-:B------:R-:W-:Y:S01]  /*2720*/  SHF.R.U32.HI R30, RZ, 0x1, R29.reuse ;  /* 0x00000001ff1e7819 */ /* 0x100fe2000001161d */
[----:B-1----:R-:W-:Y:S01]  /*2730*/  IMAD.MOV.U32 R5, RZ, RZ, 0x7f800000 ;  /* 0x7f800000ff057424 */ /* 0x002fe200078e00ff */
[----:B----4-:R-:W-:Y:S01]  /*2740*/  SHF.R.U32.HI R2, RZ, 0x2, R29 ;  /* 0x00000002ff027819 */ /* 0x010fe2000001161d */
[----:B------:R-:W-:Y:S01]  /*2750*/  IMAD.MOV.U32 R8, RZ, RZ, 0x7f800000 ;  /* 0x7f800000ff087424 */ /* 0x000fe200078e00ff */
[----:B------:R-:W-:-:S04]  /*2760*/  LOP3.LUT R0, R30, 0x10, RZ, 0xc0, !PT ;  /* 0x000000101e007812 */ /* 0x000fc800078ec0ff */
[----:B------:R-:W-:-:S04]  /*2770*/  LOP3.LUT R4, R0, 0x7, R2, 0xf8, !PT ;  /* 0x0000000700047812 */ /* 0x000fc800078ef802 */
[C---:B------:R-:W-:Y:S01]  /*2780*/  LOP3.LUT R2, R4.reuse, 0x20, RZ, 0xfc, !PT ;  /* 0x0000002004027812 */ /* 0x040fe200078efcff */
[C---:B------:R-:W-:Y:S01]  /*2790*/  VIADD R0, R4.reuse, 0x28 ;  /* 0x0000002804007836 */ /* 0x040fe20000000000 */
[C---:B------:R-:W-:Y:S01]  /*27a0*/  ISETP.GE.AND P3, PT, R4.reuse, UR9, PT ;  /* 0x0000000904007c0c */ /* 0x040fe2000bf66270 */
[----:B------:R-:W-:Y:S01]  /*27b0*/  VIADD R3, R4, 0x8 ;  /* 0x0000000804037836 */ /* 0x000fe20000000000 */
[----:B------:R-:W-:Y:S01]  /*27c0*/  ISETP.GE.AND P1, PT, R2, UR9, PT ;  /* 0x0000000902007c0c */ /* 0x000fe2000bf26270 */
[----:B------:R-:W-:Y:S01]  /*27d0*/  IMAD.MOV.U32 R2, RZ, RZ, 0x4 ;  /* 0x00000004ff027424 */ /* 0x000fe200078e00ff */
[----:B------:R-:W-:Y:S01]  /*27e0*/  ISETP.GE.AND P0, PT, R0, UR9, PT ;  /* 0x0000000900007c0c */ /* 0x000fe2000bf06270 */
[----:B------:R1:W-:Y:S01]  /*27f0*/  STL [R1+0x30], R4 ;  /* 0x0000300401007387 */ /* 0x0003e20000100800 */
[----:B------:R-:W-:Y:S01]  /*2800*/  ISETP.GE.AND P2, PT, R3, UR9, PT ;  /* 0x0000000903007c0c */ /* 0x000fe2000bf46270 */
[----:B------:R-:W-:-:S04]  /*2810*/  IMAD.WIDE.U32 R2, R4, R2, UR50 ;  /* 0x0000003204027e25 */ /* 0x000fc8000f8e0002 */
[----:B------:R-:W-:Y:S02]  /*2820*/  IMAD.MOV.U32 R0, RZ, RZ, 0x7f800000 ;  /* 0x7f800000ff007424 */ /* 0x000fe400078e00ff */
[----:B------:R-:W4:Y:S04]  /*2830*/  @!P3 LDG.E R8, desc[UR34][R2.64] ;  /* 0x000000220208b981 */ /* 0x000f28000c1e1900 */
[----:B------:R-:W5:Y:S04]  /*2840*/  @!P0 LDG.E R0, desc[UR34][R2.64+0xa0] ;  /* 0x0000a02202008981 */ /* 0x000f68000c1e1900 */
[----:B------:R-:W2:Y:S01]  /*2850*/  @!P2 LDG.E R5, desc[UR34][R2.64+0x20] ;  /* 0x000020220205a981 */ /* 0x000ea2000c1e1900 */
[----:B-1----:R-:W-:-:S06]  /*2860*/  IMAD.MOV.U32 R4, RZ, RZ, 0x7f800000 ;  /* 0x7f800000ff047424 */ /* 0x002fcc00078e00ff */
[----:B------:R-:W3:Y:S04]  /*2870*/  @!P1 LDG.E R4, desc[UR34][R2.64+0x80] ;  /* 0x0000802202049981 */ /* 0x000ee8000c1e1900 */
[----:B------:R1:W-:Y:S04]  /*2880*/  @P4 STS.128 [R238+0x1000], RZ ;  /* 0x001000ffee004388 */ /* 0x0003e80000000c00 */
[----:B------:R1:W-:Y:S01]  /*2890*/  @P4 STS.128 [R238+0x3000], RZ ;  /* 0x003000ffee004388 */ /* 0x0003e20000000c00 */
[----:B------:R-:W-:Y:S03]  /*28a0*/  BSSY.RECONVERGENT B0, `(.L_x_1712) ;  /* 0x0000015000007945 */ /* 0x000fe60003800200 */
[----:B-----5:R1:W-:Y:S04]  /*28b0*/  STL [R1+0x34], R0 ;  /* 0x0000340001007387 */ /* 0x0203e80000100800 */
[----:B---3--:R1:W-:Y:S04]  /*28c0*/  STL [R1+0x38], R4 ;  /* 0x0000380401007387 */ /* 0x0083e80000100800 */
[----:B--2---:R1:W-:Y:S04]  /*28d0*/  STL [R1+0x3c], R5 ;  /* 0x00003c0501007387 */ /* 0x0043e80000100800 */
[----:B----4-:R1:W-:Y:S01]  /*28e0*/  STL [R1+0x40], R8 ;  /* 0x0000400801007387 */ /* 0x0103e20000100800 */
        /* <DEDUP_REMOVED lines=16> */
.L_x_1713:
[----:B------:R-:W-:Y:S05]  /*29f0*/  BSYNC.RECONVERGENT B0 ;  /* 0x0000000000007941 */ /* 0x000fea0003800200 */
.L_x_1712:
[----:B------:R-:W1:Y:S01]  /*2a00*/  LDCU.64 UR8, c[0x0][0x3d0] ;  /* 0x00007a00ff0877ac */ /* 0x000e620008000a00 */
[----:B--2---:R-:W-:Y:S01]  /*2a10*/  MOV R2, UR14 ;  /* 0x0000000e00027c02 */ /* 0x004fe20008000f00 */
        /* <DEDUP_REMOVED lines=8> */
[----:B-1----:R-:W-:-:S04]  /*2aa0*/  IMAD R0, R23, UR8, RZ ;  /* 0x0000000817007c24 */ /* 0x002fc8000f8e02ff */
        /* <DEDUP_REMOVED lines=25> */
.L_x_1715:
[----:B------:R2:W-:Y:S04]  /*2c40*/  STS.128 [R6+0xc000], RZ ;  /* 0x00c000ff06007388 */ /* 0x0005e80000000c00 */
[----:B------:R2:W-:Y:S02]  /*2c50*/  STS.128 [R6+0x10000], RZ ;  /* 0x010000ff06007388 */ /* 0x0005e40000000c00 */
.L_x_1716:
[----:B------:R-:W-:Y:S05]  /*2c60*/  BSYNC.RECONVERGENT B0 ;  /* 0x0000000000007941 */ /* 0x000fea0003800200 */
.L_x_1714:
[----:B------:R-:W-:Y:S01]  /*2c70*/  ISETP.GE.AND P5, PT, R10, UR17, PT ;  /* 0x000000110a007c0c */ /* 0x000fe2000bfa6270 */
[----:B------:R-:W-:Y:S01]  /*2c80*/  BSSY.RECONVERGENT B0, `(.L_x_1717) ;  /* 0x000001c000007945 */ /* 0x000fe20003800200 */
[----:B------:R-:W-:Y:S02]  /*2c90*/  ISETP.GE.AND P2, PT, R27, UR17, PT ;  /* 0x000000111b007c0c */ /* 0x000fe4000bf46270 */
[----:B------:R-:W-:-:S09]  /*2ca0*/  ISETP.GE.AND P1, PT, R28, UR17, PT ;  /* 0x000000111c007c0c */ /* 0x000fd2000bf26270 */
[----:B------:R3:W-:Y:S04]  /*2cb0*/  @P5 STS.128 [R6+0xd000], RZ ;  /* 0x00d000ff06005388 */ /* 0x0007e80000000c00 */
[----:B------:R3:W-:Y:S01]  /*2cc0*/  @P5 STS.128 [R6+0x11000], RZ ;  /* 0x011000ff06005388 */ /* 0x0007e20000000c00 */
[----:B------:R-:W-:Y:S05]  /*2cd0*/  @P5 BRA `(.L_x_1718) ;  /* 0x0000000000585947 */ /* 0x000fea0003800000 */
[----:B------:R-:W4:Y:S01]  /*2ce0*/  LDCU UR45, c[0x0][0x440] ;  /* 0x00008800ff2d77ac */ /* 0x000f220008000800 */
[----:B-1----:R-:W-:Y:S01]  /*2cf0*/  MOV R3, R7 ;  /* 0x0000000700037202 */ /* 0x002fe20000000f00 */
        /* <DEDUP_REMOVED lines=20> */
.L_x_1718:
[----:B------:R-:W-:Y:S05]  /*2e40*/  BSYNC.RECONVERGENT B0 ;  /* 0x0000000000007941 */ /* 0x000fea0003800200 */
.L_x_1717:
[----:B------:R1:W-:Y:S01]  /*2e50*/  @P2 STS.128 [R6+0xe000], RZ ;  /* 0x00e000ff06002388 */ /* 0x0003e20000000c00 */
[----:B------:R-:W-:Y:S03]  /*2e60*/  BSSY.RECONVERGENT B0, `(.L_x_1719) ;  /* 0x0000019000007945 */ /* 0x000fe60003800200 */
[----:B------:R1:W-:Y:S01]  /*2e70*/  @P2 STS.128 [R6+0x12000], RZ ;  /* 0x012000ff06002388 */ /* 0x0003e20000000c00 */
[----:B------:R-:W-:Y:S05]  /*2e80*/  @P2 BRA `(.L_x_1720) ;  /* 0x0000000000582947 */ /* 0x000fea0003800000 */
[----:B------:R-:W5:Y:S01]  /*2e90*/  LDCU UR45, c[0x0][0x440] ;  /* 0x00008800ff2d77ac */ /* 0x000f620008000800 */
[----:B-1--4-:R-:W-:Y:S01]  /*2ea0*/  MOV R3, R7 ;  /* 0x0000000700037202 */ /* 0x012fe20000000f00 */
        /* <DEDUP_REMOVED lines=20> */
.L_x_1720:
[----:B------:R-:W-:Y:S05]  /*2ff0*/  BSYNC.RECONVERGENT B0 ;  /* 0x0000000000007941 */ /* 0x000fea0003800200 */
.L_x_1719:
        /* <DEDUP_REMOVED lines=26> */
.L_x_1722:
[----:B------:R-:W-:Y:S05]  /*31a0*/  BSYNC.RECONVERGENT B0 ;  /* 0x0000000000007941 */ /* 0x000fea0003800200 */
.L_x_1721:
[----:B------:R-:W5:Y:S01]  /*31b0*/  LDCU.64 UR8, c[0x0][0x3d8] ;  /* 0x00007b00ff0877ac */ /* 0x000f620008000a00 */
[----:B-1--4-:R-:W-:Y:S01]  /*31c0*/  MOV R2, UR12 ;  /* 0x0000000c00027c02 */ /* 0x012fe20008000f00 */
[----:B------:R-:W-:Y:S01]  /*31d0*/  BSSY.RECONVERGENT B0, `(.L_x_1723) ;  /* 0x0000022000007945 */ /* 0x000fe20003800200 */
[----:B------:R-:W-:-:S03]  /*31e0*/  UIMAD UR5, UR5, UR12, URZ ;  /* 0x0000000c050572a4 */ /* 0x000fc6000f8e02ff */
[----:B------:R-:W-:Y:S01]  /*31f0*/  IMAD.WIDE.U32 R2, R2, UR27, R12 ;  /* 0x0000001b02027c25 */ /* 0x000fe2000f8e000c */
[----:B------:R-:W-:Y:S02]  /*3200*/  UIMAD UR5, UR27, UR13, UR5 ;  /* 0x0000000d1b0572a4 */ /* 0x000fe4000f8e0205 */
[----:B------:R-:W-:-:S04]  /*3210*/  IADD3 R2, P0, PT, R2, UR44, RZ ;  /* 0x0000002c02027c10 */ /* 0x000fc8000ff1e0ff */
[----:B------:R-:W-:Y:S01]  /*3220*/  IADD3.X R3, PT, PT, R24, UR5, R3, P0, !PT ;  /* 0x0000000518037c10 */ /* 0x000fe200087fe403 */
[----:B-----5:R-:W-:Y:S02]  /*3230*/  IMAD R0, R23, UR8, RZ ;  /* 0x0000000817007c24 */ /* 0x020fe4000f8e02ff */
[----:B------:R-:W-:-:S04]  /*3240*/  IMAD.WIDE.U32 R10, R16, UR8, R2 ;  /* 0x00000008100a7c25 */ /* 0x000fc8000f8e0002 */
[----:B------:R-:W-:-:S05]  /*3250*/  IMAD R0, R16, UR9, R0 ;  /* 0x0000000910007c24 */ /* 0x000fca000f8e0200 */
[----:B------:R-:W-:Y:S01]  /*3260*/  IADD3 R7, PT, PT, R11, R0, RZ ;  /* 0x000000000b077210 */ /* 0x000fe20007ffe0ff */
[----:B------:R-:W-:Y:S06]  /*3270*/  @P6 BRA `(.L_x_1724) ;  /* 0x0000000000546947 */ /* 0x000fec0003800000 */
[----:B------:R-:W1:Y:S01]  /*3280*/  LDCU UR5, c[0x0][0x440] ;  /* 0x00008800ff0577ac */ /* 0x000e620008000800 */
[----:B------:R-:W-:Y:S02]  /*3290*/  IMAD.MOV.U32 R2, RZ, RZ, R10 ;  /* 0x000000ffff027224 */ /* 0x000fe400078e000a */
[----:B------:R-:W-:Y:S01]  /*32a0*/  IMAD.MOV.U32 R3, RZ, RZ, R7 ;  /* 0x000000ffff037224 */ /* 0x000fe200078e0007 */
[----:B------:R-:W4:Y:S01]  /*32b0*/  LDCU.64 UR8, c[0x0][0x390] ;  /* 0x00007200ff0877ac */ /* 0x000f220008000a00 */
[----:B------:R-:W-:-:S04]  /*32c0*/  IMAD.WIDE.U32 R4, R25, UR12, R2 ;  /* 0x0000000c19047c25 */ /* 0x000fc8000f8e0002 */
[----:B------:R-:W-:Y:S01]  /*32d0*/  IMAD R0, R25, UR13, R5 ;  /* 0x0000000d19007c24 */ /* 0x000fe2000f8e0205 */
[----:B-1----:R-:W-:Y:S02]  /*32e0*/  ISETP.GE.AND P3, PT, R12, UR5, PT ;  /* 0x000000050c007c0c */ /* 0x002fe4000bf66270 */
        /* <DEDUP_REMOVED lines=14> */
.L_x_1724:
[----:B------:R1:W-:Y:S04]  /*33d0*/  STS.128 [R6+0x14000], RZ ;  /* 0x014000ff06007388 */ /* 0x0003e80000000c00 */
[----:B------:R1:W-:Y:S02]  /*33e0*/  STS.128 [R6+0x18000], RZ ;  /* 0x018000ff06007388 */ /* 0x0003e40000000c00 */
.L_x_1725:
[----:B------:R-:W-:Y:S05]  /*33f0*/  BSYNC.RECONVERGENT B0 ;  /* 0x0000000000007941 */ /* 0x000fea0003800200 */
.L_x_1723:
[----:B------:R-:W1:Y:S01]  /*3400*/  S2R R218, SR_TID.X ;  /* 0x0000000000da7919 */ /* 0x000e620000002100 */
[----:B------:R-:W-:Y:S01]  /*3410*/  SHF.L.U32 R204, R29, 0x6, RZ ;  /* 0x000000061dcc7819 */ /* 0x000fe200000006ff */
[----:B------:R-:W-:Y:S01]  /*3420*/  BSSY.RECONVERGENT B0, `(.L_x_1726) ;  /* 0x000001b000007945 */ /* 0x000fe20003800200 */
[----:B------:R1:W-:Y:S02]  /*3430*/  @P5 STS.128 [R6+0x15000], RZ ;  /* 0x015000ff06005388 */ /* 0x0003e40000000c00 */
[----:B------:R-:W-:Y:S02]  /*3440*/  LOP3.LUT R8, R204, 0x1c0, RZ, 0xc0, !PT ;  /* 0x000001c0cc087812 */ /* 0x000fe400078ec0ff */
[----:B------:R1:W-:Y:S01]  /*3450*/  @P5 STS.128 [R6+0x19000], RZ ;  /* 0x019000ff06005388 */ /* 0x0003e20000000c00 */
        /* <DEDUP_REMOVED lines=23> */
.L_x_1727:
[----:B------:R-:W-:Y:S05]  /*35d0*/  BSYNC.RECONVERGENT B0 ;  /* 0x0000000000007941 */ /* 0x000fea0003800200 */
.L_x_1726:
[--C-:B------:R-:W-:Y:S01]  /*35e0*/  SHF.R.U32.HI R0, RZ, 0x4, R29.reuse ;  /* 0x00000004ff007819 */ /* 0x100fe2000001161d */
[----:B------:R2:W-:Y:S01]  /*35f0*/  @P2 STS.128 [R6+0x16000], RZ ;  /* 0x016000ff06002388 */ /* 0x0005e20000000c00 */
[----:B-1--4-:R-:W-:Y:S01]  /*3600*/  LOP3.LUT R2, R218, 0x2, RZ, 0xc0, !PT ;  /* 0x00000002da027812 */ /* 0x012fe200078ec0ff */
[----:B------:R-:W-:Y:S01]  /*3610*/  IMAD.SHL.U32 R205, R29, 0x20, RZ ;  /* 0x000000201dcd7824 */ /* 0x000fe200078e00ff */
[----:B------:R-:W-:Y:S01]  /*3620*/  LOP3.LUT R0, R0, 0x8, RZ, 0xc0, !PT ;  /* 0x0000000800007812 */ /* 0x000fe200078ec0ff */
[----:B------:R2:W-:Y:S01]  /*3630*/  @P2 STS.128 [R6+0x1a000], RZ ;  /* 0x01a000ff06002388 */ /* 0x0005e20000000c00 */
[----:B------:R-:W-:Y:S01]  /*3640*/  LOP3.LUT R5, R8, 0x38, R26, 0xf8, !PT ;  /* 0x0000003808057812 */ /* 0x000fe200078ef81a */
[----:B------:R-:W-:Y:S01]  /*3650*/  IMAD.SHL.U32 R220, R218, 0x40, RZ ;  /* 0x00000040dadc7824 */ /* 0x000fe200078e00ff */
[--C-:B------:R-:W-:Y:S01]  /*3660*/  LOP3.LUT R0, R0, 0x10, R29.reuse, 0xf8, !PT ;  /* 0x0000001000007812 */ /* 0x100fe200078ef81d */
[----:B------:R-:W-:Y:S01]  /*3670*/  IMAD.SHL.U32 R15, R218, 0x2, RZ ;  /* 0x00000002da0f7824 */ /* 0x000fe200078e00ff */
[----:B------:R-:W-:Y:S01]  /*3680*/  ISETP.NE.AND P0, PT, R2, RZ, PT ;  /* 0x000000ff0200720c */ /* 0x000fe20003f05270 */
[----:B------:R-:W-:Y:S01]  /*3690*/  IMAD.SHL.U32 R219, R218, 0x8, RZ ;  /* 0x00000008dadb7824 */ /* 0x000fe200078e00ff */
[----:B------:R-:W-:Y:S01]  /*36a0*/  LOP3.LUT R2, R0, R5, RZ, 0x3c, !PT ;  /* 0x0000000500027212 */ /* 0x000fe200078e3cff */
[----:B------:R-:W-:Y:S01]  /*36b0*/  IMAD.SHL.U32 R221, R218, 0x20, RZ ;  /* 0x00000020dadd7824 */ /* 0x000fe200078e00ff */
[----:B------:R-:W-:Y:S01]  /*36c0*/  LOP3.LUT R4, R204, 0x200, RZ, 0xc0, !PT ;  /* 0x00000200cc047812 */ /* 0x000fe200078ec0ff */
[----:B------:R-:W1:Y:S01]  /*36d0*/  LDCU UR5, c[0x0][0x440] ;  /* 0x00008800ff0577ac */ /* 0x000e620008000800 */
[----:B------:R-:W-:Y:S01]  /*36e0*/  LOP3.LUT R204, R2, 0x200, R204, 0xf8, !PT ;  /* 0x0000020002cc7812 */ /* 0x000fe200078ef8cc */
[----:B------:R-:W-:Y:S01]  /*36f0*/  IMAD.SHL.U32 R2, R218, 0x10, RZ ;  /* 0x00000010da027824 */ /* 0x000fe200078e00ff */
[----:B------:R-:W-:Y:S01]  /*3700*/  LOP3.LUT R0, R5, 0x8, R29, 0x78, !PT ;  /* 0x0000000805007812 */ /* 0x000fe200078e781d */
[----:B------:R-:W4:Y:S01]  /*3710*/  LDCU UR14, c[0x0][0x3e0] ;  /* 0x00007c00ff0e77ac */ /* 0x000f220008000800 */
[--C-:B------:R-:W-:Y:S01]  /*3720*/  LOP3.LUT R4, R4, 0x400, R205.reuse, 0xf8, !PT ;  /* 0x0000040004047812 */ /* 0x100fe200078ef8cd */
[----:B------:R-:W-:Y:S01]  /*3730*/  BSSY.RECONVERGENT B0, `(.L_x_1728) ;  /* 0x0000028000007945 */ /* 0x000fe20003800200 */
[----:B------:R-:W-:Y:S01]  /*3740*/  LOP3.LUT R2, R2, 0x1c0, RZ, 0xc0, !PT ;  /* 0x000001c002027812 */ /* 0x000fe200078ec0ff */
[----:B------:R-:W1:Y:S01]  /*3750*/  LDCU UR17, c[0x0][0x50c] ;  /* 0x0000a180ff1177ac */ /* 0x000e620008000800 */
[----:B------:R-:W-:-:S02]  /*3760*/  LOP3.LUT R205, R0, 0x7a00, R205, 0xf8, !PT ;  /* 0x00007a0000cd7812 */ /* 0x000fc400078ef8cd */
[----:B------:R-:W-:Y:S01]  /*3770*/  LOP3.LUT R0, R220, 0x1c0, RZ, 0xc0, !PT ;  /* 0x000001c0dc007812 */ /* 0x000fe200078ec0ff */
[----:B------:R-:W1:Y:S01]  /*3780*/  LDCU UR15, c[0x0][0x45c] ;  /* 0x00008b80ff0f77ac */ /* 0x000e620008000800 */
[----:B------:R-:W-:Y:S02]  /*3790*/  LOP3.LUT R9, R2, 0x38, R15, 0xf8, !PT ;  /* 0x0000003802097812 */ /* 0x000fe400078ef80f */
[----:B------:R-:W-:Y:S02]  /*37a0*/  LOP3.LUT R2, R220, 0x200, RZ, 0xc0, !PT ;  /* 0x00000200dc027812 */ /* 0x000fe400078ec0ff */
[----:B------:R-:W-:Y:S02]  /*37b0*/  SHF.R.U32.HI R16, RZ, 0x1, R218 ;  /* 0x00000001ff107819 */ /* 0x000fe400000116da */
[----:B------:R-:W-:Y:S02]  /*37c0*/  LOP3.LUT R214, R0, 0x38, R219, 0xf8, !PT ;  /* 0x0000003800d67812 */ /* 0x000fe400078ef8db */
[----:B------:R-:W-:-:S02]  /*37d0*/  LOP3.LUT R3, R5, 0x8, R30, 0x78, !PT ;  /* 0x0000000805037812 */ /* 0x000fc400078e781e */
[--C-:B------:R-:W-:Y:S02]  /*37e0*/  LOP3.LUT R15, R15, 0x7006, R221.reuse, 0xc8, !PT ;  /* 0x000070060f0f7812 */ /* 0x100fe400078ec8dd */
[--C-:B------:R-:W-:Y:S02]  /*37f0*/  LOP3.LUT R0, R2, 0x400, R221.reuse, 0xf8, !PT ;  /* 0x0000040002007812 */ /* 0x100fe400078ef8dd */
[--C-:B------:R-:W-:Y:S02]  /*3800*/  LOP3.LUT R2, R214, 0x8, R16.reuse, 0x78, !PT ;  /* 0x00000008d6027812 */ /* 0x100fe400078e7810 */
[----:B------:R-:W-:Y:S02]  /*3810*/  LOP3.LUT R206, R4, R3, RZ, 0xfc, !PT ;  /* 0x0000000304ce7212 */ /* 0x000fe400078efcff */
[----:B------:R-:W-:Y:S02]  /*3820*/  LOP3.LUT R15, R15, 0x400, R221, 0xf8, !PT ;  /* 0x000004000f0f7812 */ /* 0x000fe400078ef8dd */
[----:B------:R-:W-:Y:S01]  /*3830*/  LOP3.LUT R16, R9, 0x20, R16, 0x78, !PT ;  /* 0x0000002009107812 */ /* 0x000fe200078e7810 */
[----:B-12-4-:R-:W-:Y:S06]  /*3840*/  @P2 BRA `(.L_x_1729) ;  /* 0x0000000000582947 */ /* 0x016fec0003800000 */
        /* <DEDUP_REMOVED lines=22> */
.L_x_1729:
[----:B------:R-:W-:Y:S05]  /*39b0*/  BSYNC.RECONVERGENT B0 ;  /* 0x0000000000007941 */ /* 0x000fea0003800200 */
.L_x_1728:
[----:B------:R-:W-:Y:S01]  /*39c0*/  LOP3.LUT R3, R15, R16, RZ, 0xfc, !PT ;  /* 0x000000100f037212 */ /* 0x000fe200078efcff */
[----:B------:R2:W-:Y:S01]  /*39d0*/  @P1 STS.128 [R6+0x17000], RZ ;  /* 0x017000ff06001388 */ /* 0x0005e20000000c00 */
[----:B------:R-:W-:Y:S01]  /*39e0*/  BSSY.RECONVERGENT B0, `(.L_x_1730) ;  /* 0x000001b000007945 */ /* 0x000fe20003800200 */
[----:B------:R-:W-:Y:S02]  /*39f0*/  LOP3.LUT R217, R0, R2, RZ, 0xfc, !PT ;  /* 0x0000000200d97212 */ /* 0x000fe400078efcff */
[----:B------:R2:W-:Y:S04]  /*3a00*/  STL [R1+0x44], R3 ;  /* 0x0000440301007387 */ /* 0x0005e80000100800 */
        /* <DEDUP_REMOVED lines=13> */
[----:B--2---:R-:W-:-:S05]  /*3ae0*/  LEA.HI.X R3, R4, UR9, R0, 0x1, P3 ;  /* 0x0000000904037c11 */ /* 0x004fca00098f0c00 */
        /* <DEDUP_REMOVED lines=10> */
.L_x_1731:
[----:B------:R-:W-:Y:S05]  /*3b90*/  BSYNC.RECONVERGENT B0 ;  /* 0x0000000000007941 */ /* 0x000fea0003800200 */
.L_x_1730:
[----:B------:R-:W-:Y:S01]  /*3ba0*/  R2P PR, R29, 0x6 ;  /* 0x000000061d007804 */ /* 0x000fe20000000000 */
[----:B--2-4-:R-:W-:Y:S01]  /*3bb0*/  IMAD.MOV.U32 R3, RZ, RZ, 0x10 ;  /* 0x00000010ff037424 */ /* 0x014fe200078e00ff */
[C---:B------:R-:W-:Y:S01]  /*3bc0*/  LOP3.LUT P3, RZ, R218.reuse, 0x4, RZ, 0xc0, !PT ;  /* 0x00000004daff7812 */ /* 0x040fe2000786c0ff */
[----:B------:R2:W-:Y:S01]  /*3bd0*/  STL [R1+0x1c], R238 ;  /* 0x00001cee01007387 */ /* 0x0005e20000100800 */
[----:B------:R-:W-:Y:S01]  /*3be0*/  IMAD.SHL.U32 R0, R218, 0x2, RZ ;  /* 0x00000002da007824 */ /* 0x000fe200078e00ff */
[----:B-1----:R-:W-:Y:S01]  /*3bf0*/  SHF.R.U32.HI R4, RZ, 0x3, R218 ;  /* 0x00000003ff047819 */ /* 0x002fe200000116da */
[----:B------:R-:W1:Y:S01]  /*3c00*/  LDCU UR8, c[0x0][0x590] ;  /* 0x0000b200ff0877ac */ /* 0x000e620008000800 */
[----:B------:R-:W-:Y:S01]  /*3c10*/  SEL R3, R3, 0xfffffff0, !P3 ;  /* 0xfffffff003037807 */ /* 0x000fe20005800000 */
[----:B------:R-:W0:Y:S01]  /*3c20*/  LDGDEPBAR ;  /* 0x00000000000079af */ /* 0x000e220000000000 */
[----:B------:R-:W-:Y:S01]  /*3c30*/  LOP3.LUT R0, R0, 0x20, RZ, 0xc0, !PT ;  /* 0x0000002000007812 */ /* 0x000fe200078ec0ff */
[----:B------:R-:W-:Y:S01]  /*3c40*/  IMAD.MOV.U32 R215, RZ, RZ, 0x40 ;  /* 0x00000040ffd77424 */ /* 0x000fe200078e00ff */
[----:B------:R-:W-:Y:S01]  /*3c50*/  LOP3.LUT R2, R219, 0x38, RZ, 0xc0, !PT ;  /* 0x00000038db027812 */ /* 0x000fe200078ec0ff */
[----:B------:R2:W-:Y:S01]  /*3c60*/  STL [R1+0x48], R3 ;  /* 0x0000480301007387 */ /* 0x0005e20000100800 */
[----:B------:R-:W-:Y:S01]  /*3c70*/  LOP3.LUT R0, R0, 0x18, R4, 0xf8, !PT ;  /* 0x0000001800007812 */ /* 0x000fe200078ef804 */
[----:B------:R-:W-:Y:S01]  /*3c80*/  IMAD.MOV.U32 R211, RZ, RZ, 0x20 ;  /* 0x00000020ffd37424 */ /* 0x000fe200078e00ff */
[----:B------:R-:W-:Y:S01]  /*3c90*/  LEA R205, R205, UR24, 0x1 ;  /* 0x00000018cdcd7c11 */ /* 0x000fe2000f8e08ff */
[----:B------:R-:W-:Y:S01]  /*3ca0*/  IMAD.MOV.U32 R210, RZ, RZ, 0x20 ;  /* 0x00000020ffd27424 */ /* 0x000fe200078e00ff */
[----:B------:R-:W-:Y:S01]  /*3cb0*/  SEL R215, R215, 0xffffffc0, !P2 ;  /* 0xffffffc0d7d77807 */ /* 0x000fe20005000000 */
[----:B------:R-:W-:Y:S01]  /*3cc0*/  IMAD.MOV.U32 R213, RZ, RZ, 0x40 ;  /* 0x00000040ffd57424 */ /* 0x000fe200078e00ff */
[----:B------:R-:W-:Y:S01]  /*3cd0*/  LOP3.LUT R0, R0, 0x1c0, R220, 0xf8, !PT ;  /* 0x000001c000007812 */ /* 0x000fe200078ef8dc */
[----:B------:R-:W-:Y:S01]  /*3ce0*/  IMAD.MOV.U32 R222, RZ, RZ, 0x20 ;  /* 0x00000020ffde7424 */ /* 0x000fe200078e00ff */
[----:B------:R-:W-:Y:S01]  /*3cf0*/  LOP3.LUT R2, R2, 0x40, RZ, 0xfc, !PT ;  /* 0x0000004002027812 */ /* 0x000fe200078efcff */
[----:B------:R-:W-:Y:S01]  /*3d00*/  IMAD.IADD R207, R215, 0x1, R205 ;  /* 0x00000001d7cf7824 */ /* 0x000fe200078e02cd */
[----:B------:R-:W-:Y:S01]  /*3d10*/  LEA R206, R206, UR24, 0x1 ;  /* 0x00000018cece7c11 */ /* 0x000fe2000f8e08ff */
[----:B------:R-:W-:Y:S01]  /*3d20*/  UIADD3 UR27, UPT, UPT, UR27, 0x80, URZ ;  /* 0x000000801b1b7890 */ /* 0x000fe2000fffe0ff */
[----:B------:R-:W-:-:S02]  /*3d30*/  LEA R204, R204, UR24, 0x1 ;  /* 0x00000018cccc7c11 */ /* 0x000fc4000f8e08ff */
[----:B------:R-:W-:Y:S02]  /*3d40*/  CS2R R158, SRZ ;  /* 0x00000000009e7805 */ /* 0x000fe4000001ff00 */
[----:B------:R-:W-:Y:S02]  /*3d50*/  SEL R211, R211, 0xffffffe0, !P1 ;  /* 0xffffffe0d3d37807 */ /* 0x000fe40004800000 */
[----:B------:R-:W-:Y:S02]  /*3d60*/  CS2R R156, SRZ ;  /* 0x00000000009c7805 */ /* 0x000fe4000001ff00 */
[----:B------:R-:W-:Y:S02]  /*3d70*/  LOP3.LUT P4, RZ, R218, 0x2, RZ, 0xc0, !PT ;  /* 0x00000002daff7812 */ /* 0x000fe4000788c0ff */
[----:B------:R-:W-:Y:S02]  /*3d80*/  CS2R R162, SRZ ;  /* 0x0000000000a27805 */ /* 0x000fe4000001ff00 */
[----:B------:R-:W-:-:S02]  /*3d90*/  LOP3.LUT R2, R214, 0x8, R218, 0x78, !PT ;  /* 0x00000008d6027812 */ /* 0x000fc400078e78da */
[----:B------:R-:W-:Y:S02]  /*3da0*/  CS2R R160, SRZ ;  /* 0x0000000000a07805 */ /* 0x000fe4000001ff00 */
[----:B------:R-:W-:Y:S02]  /*3db0*/  LOP3.LUT R0, R0, 0x38, R219, 0x78, !PT ;  /* 0x0000003800007812 */ /* 0x000fe400078e78db */
        /* <DEDUP_REMOVED lines=60> */
[----:B------:R-:W-:Y:S01]  /*4180*/  LOP3.LUT P5, RZ, R218, 0x8, RZ, 0xc0, !PT ;  /* 0x00000008daff7812 */ /* 0x000fe200078ac0ff */
[----:B------:R-:W-:Y:S01]  /*4190*/  VIADD R206, R206, UR16 ;  /* 0x00000010cece7c36 */ /* 0x000fe20008000000 */
[----:B------:R-:W-:Y:S01]  /*41a0*/  SEL R210, R210, 0xffffffe0, !P4 ;  /* 0xffffffe0d2d27807 */ /* 0x000fe20006000000 */
[----:B------:R-:W-:Y:S01]  /*41b0*/  VIADD R204, R204, UR16 ;  /* 0x00000010cccc7c36 */ /* 0x000fe20008000000 */
[----:B------:R-:W-:Y:S01]  /*41c0*/  SEL R213, R213, 0xffffffc0, !P3 ;  /* 0xffffffc0d5d57807 */ /* 0x000fe20005800000 */
[C---:B------:R-:W-:Y:S01]  /*41d0*/  IMAD.IADD R209, R211.reuse, 0x1, R205 ;  /* 0x00000001d3d17824 */ /* 0x040fe200078e02cd */
[----:B------:R-:W-:Y:S01]  /*41e0*/  SEL R212, R222, 0xffffffe0, !P0 ;  /* 0xffffffe0ded47807 */ /* 0x000fe20004000000 */
[----:B------:R-:W-:Y:S01]  /*41f0*/  IMAD.IADD R208, R211, 0x1, R207 ;  /* 0x00000001d3d07824 */ /* 0x000fe200078e02cf */
[----:B------:R-:W-:Y:S01]  /*4200*/  LOP3.LUT R2, R2, 0x7a00, R221, 0xf8, !PT ;  /* 0x00007a0002027812 */ /* 0x000fe200078ef8dd */
[----:B-1----:R-:W-:Y:S01]  /*4210*/  USHF.L.U32 UR8, UR8, 0x6, URZ ;  /* 0x0000000608087899 */ /* 0x002fe200080006ff */
[----:B------:R-:W-:Y:S01]  /*4220*/  LOP3.LUT R216, R0, 0x200, R220, 0xf8, !PT ;  /* 0x0000020000d87812 */ /* 0x000fe200078ef8dc */
[----:B--2---:R-:W-:-:S11]  /*4230*/  UISETP.GE.AND UP1, UPT, UR27, UR33, UPT ;  /* 0x000000211b00728c */ /* 0x004fd6000bf26270 */
.L_x_1734:
[----:B------:R-:W0:Y:S01]  /*4240*/  LDGDEPBAR ;  /* 0x00000000000079af */ /* 0x000e220000000000 */
[C---:B------:R-:W-:Y:S01]  /*4250*/  IMAD.IADD R0, R206.reuse, 0x1, R211 ;  /* 0x00000001ce007824 */ /* 0x040fe200078e02d3 */
[----:B------:R-:W-:Y:S01]  /*4260*/  PLOP3.LUT P2, PT, PT, PT, UP1, 0x80, 0x8 ;  /* 0x000000000008781c */ /* 0x000fe20003f4f018 */
[----:B------:R-:W-:Y:S05]  /*4270*/  IMAD.IADD R3, R206, 0x1, R215 ;  /* 0x00000001ce037824 */ /* 0x000fea00078e02d7 */
[----:B------:R-:W2:Y:S01]  /*4280*/  LDL R219, [R1+0x40] ;  /* 0x0000400001db7983 */ /* 0x000ea20000100800 */
[----:B------:R-:W-:Y:S01]  /*4290*/  PLOP3.LUT P1, PT, PT, PT, UP1, 0x80, 0x8 ;  /* 0x000000000008781c */ /* 0x000fe20003f2f018 */
[----:B------:R-:W-:Y:S01]  /*42a0*/  UISETP.NE.AND UP2, UPT, UR41, URZ, UPT ;  /* 0x000000ff2900728c */ /* 0x000fe2000bf45270 */
[----:B------:R-:W-:Y:S01]  /*42b0*/  PLOP3.LUT P0, PT, PT, PT, UP1, 0x80, 0x8 ;  /* 0x000000000008781c */ /* 0x000fe20003f0f018 */
[----:B------:R-:W4:Y:S01]  /*42c0*/  LDL R218, [R1+0x3c] ;  /* 0x00003c0001da7983 */ /* 0x000f220000100800 */
[----:B------:R-:W-:Y:S02]  /*42d0*/  IADD3 R2, PT, PT, R211, R3, RZ ;  /* 0x00000003d3027210 */ /* 0x000fe40007ffe0ff */
[----:B------:R-:W-:Y:S01]  /*42e0*/  PLOP3.LUT P3, PT, PT, PT, UP1, 0x80, 0x8 ;  /* 0x000000000008781c */ /* 0x000fe20003f6f018 */
[----:B------:R-:W-:Y:S01]  /*42f0*/  STL [R1+0x68], R43 ;  /* 0x0000682b01007387 */ /* 0x000fe20000100800 */
[----:B------:R-:W-:Y:S03]  /*4300*/  PLOP3.LUT P4, PT, PT, PT, UP1, 0x80, 0x8 ;  /* 0x000000000008781c */ /* 0x000fe60003f8f018 */
[----:B------:R-:W-:Y:S04]  /*4310*/  STL [R1+0x64], R42 ;  /* 0x0000642a01007387 */ /* 0x000fe80000100800 */
[----:B------:R-:W-:Y:S04]  /*4320*/  STL [R1+0x60], R41 ;  /* 0x0000602901007387 */ /* 0x000fe80000100800 */
[----:B------:R-:W-:Y:S04]  /*4330*/  STL [R1+0x5c], R40 ;  /* 0x00005c2801007387 */ /* 0x000fe80000100800 */
[----:B------:R-:W-:Y:S04]  /*4340*/  STL [R1+0x58], R39 ;  /* 0x0000582701007387 */ /* 0x000fe80000100800 */
[----:B------:R-:W-:Y:S04]  /*4350*/  STL [R1+0x54], R38 ;  /* 0x0000542601007387 */ /* 0x000fe80000100800 */
[----:B------:R-:W-:Y:S04]  /*4360*/  STL [R1+0x50], R37 ;  /* 0x0000502501007387 */ /* 0x000fe80000100800 */
[----:B------:R-:W-:Y:S01]  /*4370*/  STL [R1+0x4c], R36 ;  /* 0x00004c2401007387 */ /* 0x000fe20000100800 */
[----:B------:R-:W1:Y:S01]  /*4380*/  S2R R221, SR_TID.X ;  /* 0x0000000000dd7919 */ /* 0x000e620000002100 */
[----:B------:R-:W3:Y:S01]  /*4390*/  S2R R220, SR_TID.X ;  /* 0x0000000000dc7919 */ /* 0x000ee20000002100 */
[----:B----4-:R-:W-:Y:S01]  /*43a0*/  FSETP.NEU.FTZ.AND P6, PT, R218, -INF , PT ;  /* 0xff800000da00780b */ /* 0x010fe20003fdd000 */
[----:B------:R-:W-:Y:S04]  /*43b0*/  DEPBAR.LE SB0, 0x0 ;  /* 0x000080000000791a */ /* 0x000fe80000000000 */
[----:B------:R-:W-:Y:S01]  /*43c0*/  BAR.SYNC.DEFER_BLOCKING 0x0 ;  /* 0x0000000000007b1d */ /* 0x000fe20000010000 */
[----:B-1----:R-:W-:Y:S01]  /*43d0*/  IMAD.SHL.U32 R221, R221, 0x2, RZ ;  /* 0x00000002dddd7824 */ /* 0x002fe200078e00ff */
[----:B---3--:R-:W-:Y:S04]  /*43e0*/  SHF.R.U32.HI R220, RZ, 0x1, R220 ;  /* 0x00000001ffdc7819 */ /* 0x008fe800000116dc */
        /* <DEDUP_REMOVED lines=77> */
[----:B--2---:R-:W-:Y:S05]  /*48c0*/  FMUL.FTZ R3, R218, 1.4426950216293334961 ;  /* 0x3fb8aa3bda037820 */ /* 0x004fea0000410000 */
        /* <DEDUP_REMOVED lines=15> */
[----:B------:R-:W-:Y:S04]  /*49c0*/  HMMA.16816.F32.BF16 R32, R196, R182, R32 ;  /* 0x000000b6c420723c */ /* 0x000fe80000041820 */
[----:B------:R-:W-:Y:S04]  /*49d0*/  LEA R196, R217, UR4, 0x1 ;  /* 0x00000004d9c47c11 */ /* 0x000fe8000f8e08ff */
        /* <DEDUP_REMOVED lines=27> */
[----:B------:R4:W-:Y:S01]  /*4b90*/  MUFU.TANH R228, R9 ;  /* 0x0000000900e47308 */ /* 0x0009e20000002400 */
[----:B-1----:R-:W2:Y:S09]  /*4ba0*/  LDL R13, [R1+0x34] ;  /* 0x00003400010d7983 */ /* 0x002eb20000100800 */
[----:B------:R-:W1:Y:S01]  /*4bb0*/  MUFU.TANH R200, R6 ;  /* 0x0000000600c87308 */ /* 0x000e620000002400 */
[----:B---3--:R-:W3:Y:S09]  /*4bc0*/  LDL R19, [R1+0x44] ;  /* 0x0000440001137983 */ /* 0x008ef20000100800 */
[----:B------:R1:W1:Y:S01]  /*4bd0*/  MUFU.TANH R199, R7 ;  /* 0x0000000700c77308 */ /* 0x0002620000002400 */
[----:B----4-:R-:W-:Y:S05]  /*4be0*/  IMAD.U32 R9, RZ, RZ, UR37 ;  /* 0x00000025ff097e24 */ /* 0x010fea000f8e00ff */
[----:B------:R-:W-:Y:S04]  /*4bf0*/  @P0 LEA R9, R9, R0, 0x7 ;  /* 0x0000000009090211 */ /* 0x000fe800078e38ff */
[----:B------:R4:W4:Y:S01]  /*4c00*/  MUFU.TANH R227, R8 ;  /* 0x0000000800e37308 */ /* 0x0009220000002400 */
[----:B------:R-:W-:Y:S02]  /*4c10*/  FSETP.NEU.FTZ.AND P0, PT, R219, -INF , PT ;  /* 0xff800000db00780b */ /* 0x000fe40003f1d000 */
[C---:B------:R-:W-:Y:S01]  /*4c20*/  @P2 ISETP.GE.AND P2, PT, R9.reuse, UR33, PT ;  /* 0x0000002109002c0c */ /* 0x040fe2000bf46270 */
[----:B------:R-:W-:Y:S01]  /*4c30*/  @P3 VIADD R0, R9, 0x1 ;  /* 0x0000000109003836 */ /* 0x000fe20000000000 */
[----:B------:R-:W-:Y:S02]  /*4c40*/  PLOP3.LUT P3, PT, PT, PT, UP1, 0x80, 0x8 ;  /* 0x000000000008781c */ /* 0x000fe40003f6f018 */
[----:B------:R-:W-:Y:S03]  /*4c50*/  @P1 FSEL R2, R169, -INF , !P2 ;  /* 0xff800000a9021808 */ /* 0x000fe60005000000 */
[----:B------:R4:W4:Y:S01]  /*4c60*/  MUFU.TANH R232, R10 ;  /* 0x0000000a00e87308 */ /* 0x0009220000002400 */
[----:B------:R-:W-:Y:S01]  /*4c70*/  @P4 ISETP.GE.AND P4, PT, R0, UR33, PT ;  /* 0x0000002100004c0c */ /* 0x000fe2000bf86270 */
[----:B-1----:R-:W1:Y:S01]  /*4c80*/  LDSM.16.M88.4 R4, [R208+0x10800] ;  /* 0x01080000d004783b */ /* 0x002e620000000200 */
[----:B------:R-:W-:Y:S01]  /*4c90*/  IMAD.MOV.U32 R0, RZ, RZ, R200 ;  /* 0x000000ffff007224 */ /* 0x000fe200078e00c8 */
[----:B------:R-:W-:Y:S06]  /*4ca0*/  PLOP3.LUT P1, PT, PT, PT, UP1, 0x80, 0x8 ;  /* 0x000000000008781c */ /* 0x000fec0003f2f018 */
[----:B------:R-:W1:Y:S01]  /*4cb0*/  MUFU.TANH R231, R11 ;  /* 0x0000000b00e77308 */ /* 0x000e620000002400 */
[----:B----4-:R-:W-:Y:S01]  /*4cc0*/  FMUL.FTZ R8, R219, 1.4426950216293334961 ;  /* 0x3fb8aa3bdb087820 */ /* 0x010fe20000410000 */
[----:B------:R-:W-:Y:S02]  /*4cd0*/  @P3 FSEL R0, R200, -INF , !P2 ;  /* 0xff800000c8003808 */ /* 0x000fe40005000000 */
[----:B------:R-:W-:Y:S02]  /*4ce0*/  PLOP3.LUT P3, PT, PT, PT, UP1, 0x80, 0x8 ;  /* 0x000000000008781c */ /* 0x000fe40003f6f018 */
[----:B------:R-:W-:Y:S04]  /*4cf0*/  FSEL R8, R8, RZ, P0 ;  /* 0x000000ff08087208 */ /* 0x000fe80000000000 */
[----:B------:R4:W-:Y:S01]  /*4d00*/  MUFU.TANH R226, R12 ;  /* 0x0000000c00e27308 */ /* 0x0009e20000002400 */
[----:B------:R-:W-:Y:S02]  /*4d10*/  PLOP3.LUT P0, PT, PT, PT, UP1, 0x80, 0x8 ;  /* 0x000000000008781c */ /* 0x000fe40003f0f018 */
[----:B------:R-:W-:Y:S07]  /*4d20*/  MOV R10, R183 ;  /* 0x000000b7000a7202 */ /* 0x000fee0000000f00 */
[----:B------:R1:W-:Y:S04]  /*4d30*/  MUFU.TANH R230, R14 ;  /* 0x0000000e00e67308 */ /* 0x0003e80000002400 */
[----:B------:R-:W-:Y:S06]  /*4d40*/  @P0 FSEL R10, R183, -INF , !P4 ;  /* 0xff800000b70a0808 */ /* 0x000fec0006000000 */
[----:B------:R-:W-:Y:S01]  /*4d50*/  MUFU.TANH R39, R16 ;  /* 0x0000001000277308 */ /* 0x000fe20000002400 */
[----:B------:R-:W-:Y:S01]  /*4d60*/  PLOP3.LUT P0, PT, PT, PT, UP1, 0x80, 0x8 ;  /* 0x000000000008781c */ /* 0x000fe20003f0f018 */
[--C-:B----4-:R-:W-:Y:S01]  /*4d70*/  FFMA.FTZ R12, R2, UR15, -R8.reuse ;  /* 0x0000000f020c7c23 */ /* 0x110fe20008010808 */
[----:B------:R-:W-:Y:S01]  /*4d80*/  FFMA.FTZ R11, R10, UR15, -R8 ;  /* 0x0000000f0a0b7c23 */ /* 0x000fe20008010808 */
[----:B------:R-:W-:Y:S01]  /*4d90*/  FFMA.FTZ R10, R0, UR15, -R3 ;  /* 0x0000000f000a7c23 */ /* 0x000fe20008010803 */
[----:B------:R-:W-:Y:S01]  /*4da0*/  IMAD.MOV.U32 R2, RZ, RZ, R199 ;  /* 0x000000ffff027224 */ /* 0x000fe200078e00c7 */
[----:B------:R-:W-:Y:S04]  /*4db0*/  @P1 FSEL R2, R199, -INF , !P4 ;  /* 0xff800000c7021808 */ /* 0x000fe80006000000 */
[----:B------:R4:W-:Y:S01]  /*4dc0*/  MUFU.EX2 R249, R10 ;  /* 0x0000000a00f97308 */ /* 0x0009e20000000800 */
[----:B------:R-:W-:Y:S01]  /*4dd0*/  PLOP3.LUT P1, PT, PT, PT, UP1, 0x80, 0x8 ;  /* 0x000000000008781c */ /* 0x000fe20003f2f018 */
[-C--:B-1----:R-:W-:Y:S08]  /*4de0*/  HMMA.16816.F32.BF16 R20, R184, R4.reuse, R20 ;  /* 0x00000004b814723c */ /* 0x082ff00000041814 */
[----:B------:R-:W-:Y:S01]  /*4df0*/  MUFU.TANH R38, R17 ;  /* 0x0000001100267308 */ /* 0x000fe20000002400 */
[----:B------:R-:W-:Y:S01]  /*4e00*/  FFMA.FTZ R0, R2, UR15, -R3 ;  /* 0x0000000f02007c23 */ /* 0x000fe20008010803 */
[C---:B------:R-:W-:Y:S08]  /*4e10*/  HMMA.16816.F32.BF16 R24, R164.reuse, R4, R24 ;  /* 0x00000004a418723c */ /* 0x040ff00000041818 */
[----:B------:R1:W-:Y:S01]  /*4e20*/  MUFU.EX2 R248, R0 ;  /* 0x0000000000f87308 */ /* 0x0003e20000000800 */
[----:B----4-:R-:W-:Y:S01]  /*4e30*/  MOV R10, R227 ;  /* 0x000000e3000a7202 */ /* 0x010fe20000000f00 */
[----:B------:R-:W-:Y:S01]  /*4e40*/  @P1 VIADD R2, R9, 0x8 ;  /* 0x0000000809021836 */ /* 0x000fe20000000000 */
[----:B------:R-:W-:Y:S07]  /*4e50*/  @P6 FSEL R10, R227, -INF , !P2 ;  /* 0xff800000e30a6808 */ /* 0x000fee0005000000 */
[----:B------:R4:W-:Y:S01]  /*4e60*/  MUFU.EX2 R218, R11 ;  /* 0x0000000b00da7308 */ /* 0x0009e20000000800 */
[-C--:B------:R-:W-:Y:S01]  /*4e70*/  HMMA.16816.F32.BF16 R28, R164, R6.reuse, R28 ;  /* 0x00000006a41c723c */ /* 0x080fe2000004181c */
[----:B------:R-:W-:Y:S08]  /*4e80*/  PLOP3.LUT P6, PT, PT, PT, UP1, 0x80, 0x8 ;  /* 0x000000000008781c */ /* 0x000ff00003fcf018 */
[----:B------:R-:W4:Y:S01]  /*4e90*/  MUFU.EX2 R14, R12 ;  /* 0x0000000c000e7308 */ /* 0x000f220000000800 */
[----:B------:R-:W-:Y:S01]  /*4ea0*/  PLOP3.LUT P1, PT, PT, PT, UP1, 0x80, 0x8 ;  /* 0x000000000008781c */ /* 0x000fe20003f2f018 */
[----:B------:R-:W-:Y:S01]  /*4eb0*/  FMUL.FTZ R22, R22, UR17 ;  /* 0x0000001116167c20 */ /* 0x000fe20008410000 */
[----:B------:R-:W-:Y:S01]  /*4ec0*/  FMUL.FTZ R23, R23, UR17 ;  /* 0x0000001117177c20 */ /* 0x000fe20008410000 */
[----:B------:R-:W-:Y:S01]  /*4ed0*/  IMAD.MOV.U32 R5, RZ, RZ, R228 ;  /* 0x000000ffff057224 */ /* 0x000fe200078e00e4 */
[----:B------:R-:W-:Y:S05]  /*4ee0*/  HMMA.16816.F32.BF16 R32, R184, R6, R32 ;  /* 0x00000006b820723c */ /* 0x000fea0000041820 */
[----:B------:R-:W-:Y:S01]  /*4ef0*/  MUFU.TANH R194, R22 ;  /* 0x0000001600c27308 */ /* 0x000fe20000002400 */
[----:B-1----:R-:W-:Y:S01]  /*4f00*/  @P0 IADD3 R0, PT, PT, R9, 0x9, RZ ;  /* 0x0000000909000810 */ /* 0x002fe20007ffe0ff */
[----:B----4-:R-:W-:Y:S01]  /*4f10*/  IMAD.MOV.U32 R11, RZ, RZ, R232 ;  /* 0x000000ffff0b7224 */ /* 0x010fe200078e00e8 */
[----:B------:R-:W-:Y:S01]  /*4f20*/  @P6 ISETP.GE.AND P6, PT, R2, UR33, PT ;  /* 0x0000002102006c0c */ /* 0x000fe2000bfc6270 */
[----:B------:R-:W-:Y:S01]  /*4f30*/  FMUL.FTZ R24, R24, UR17 ;  /* 0x0000001118187c20 */ /* 0x000fe20008410000 */
[----:B------:R-:W-:Y:S01]  /*4f40*/  @P3 FSEL R11, R232, -INF , !P2 ;  /* 0xff800000e80b3808 */ /* 0x000fe20005000000 */
[----:B------:R-:W-:Y:S01]  /*4f50*/  IMAD.MOV.U32 R4, RZ, RZ, R231 ;  /* 0x000000ffff047224 */ /* 0x000fe200078e00e7 */
[----:B------:R-:W-:Y:S03]  /*4f60*/  PLOP3.LUT P3, PT, PT, PT, UP1, 0x80, 0x8 ;  /* 0x000000000008781c */ /* 0x000fe60003f6f018 */
[----:B------:R-:W-:Y:S01]  /*4f70*/  MUFU.TANH R201, R24 ;  /* 0x0000001800c97308 */ /* 0x000fe20000002400 */
[----:B------:R-:W-:Y:S01]  /*4f80*/  PLOP3.LUT P2, PT, PT, PT, UP1, 0x80, 0x8 ;  /* 0x000000000008781c */ /* 0x000fe20003f4f018 */
[----:B------:R-:W-:Y:S01]  /*4f90*/  FMUL.FTZ R21, R21, UR17 ;  /* 0x0000001115157c20 */ /* 0x000fe20008410000 */
[----:B------:R-:W-:Y:S01]  /*4fa0*/  @P1 FSEL R4, R231, -INF , !P4 ;  /* 0xff800000e7041808 */ /* 0x000fe20006000000 */
[----:B------:R-:W-:Y:S01]  /*4fb0*/  FMUL.FTZ R20, R20, UR17 ;  /* 0x0000001114147c20 */ /* 0x000fe20008410000 */
[----:B------:R-:W-:Y:S01]  /*4fc0*/  PLOP3.LUT P1, PT, PT, PT, UP1, 0x80, 0x8 ;  /* 0x000000000008781c */ /* 0x000fe20003f2f018 */
[----:B------:R-:W-:Y:S01]  /*4fd0*/  IMAD.MOV.U32 R187, RZ, RZ, R14 ;  /* 0x000000ffffbb7224 */ /* 0x000fe200078e000e */
[----:B------:R-:W-:Y:S03]  /*4fe0*/  MOV R14, R195 ;  /* 0x000000c3000e7202 */ /* 0x000fe60000000f00 */
[----:B------:R-:W-:Y:S01]  /*4ff0*/  MUFU.TANH R191, R23 ;  /* 0x0000001700bf7308 */ /* 0x000fe20000002400 */
[----:B------:R-:W-:Y:S01]  /*5000*/  FMUL.FTZ R26, R26, UR17 ;  /* 0x000000111a1a7c20 */ /* 0x000fe20008410000 */
[----:B------:R-:W-:Y:S01]  /*5010*/  FMUL.FTZ R25, R25, UR17 ;  /* 0x0000001119197c20 */ /* 0x000fe20008410000 */
[----:B------:R-:W-:Y:S01]  /*5020*/  FMUL.FTZ R28, R28, UR17 ;  /* 0x000000111c1c7c20 */ /* 0x000fe20008410000 */
[----:B------:R-:W-:Y:S01]  /*5030*/  @P3 ISETP.GE.AND P3, PT, R0, UR33, PT ;  /* 0x0000002100003c0c */ /* 0x000fe2000bf66270 */
[----:B------:R-:W-:Y:S01]  /*5040*/  FMUL.FTZ R27, R27, UR17 ;  /* 0x000000111b1b7c20 */ /* 0x000fe20008410000 */
[----:B------:R-:W-:Y:S01]  /*5050*/  @P2 FSEL R5, R228, -INF , !P4 ;  /* 0xff800000e4052808 */ /* 0x000fe20006000000 */
[----:B------:R-:W-:Y:S03]  /*5060*/  FMUL.FTZ R29, R29, UR17 ;  /* 0x000000111d1d7c20 */ /* 0x000fe60008410000 */
[----:B------:R-:W1:Y:S01]  /*5070*/  MUFU.TANH R197, R18 ;  /* 0x0000001200c57308 */ /* 0x000e620000002400 */
[----:B------:R-:W-:Y:S01]  /*5080*/  PLOP3.LUT P2, PT, PT, PT, UP1, 0x80, 0x8 ;  /* 0x000000000008781c */ /* 0x000fe20003f4f018 */
[----:B------:R-:W-:Y:S01]  /*5090*/  FMUL.FTZ R32, R32, UR17 ;  /* 0x0000001120207c20 */ /* 0x000fe20008410000 */
[----:B------:R-:W-:Y:S01]  /*50a0*/  FMUL.FTZ R34, R34, UR17 ;  /* 0x0000001122227c20 */ /* 0x000fe20008410000 */
[----:B------:R-:W-:Y:S01]  /*50b0*/  FMUL.FTZ R33, R33, UR17 ;  /* 0x0000001121217c20 */ /* 0x000fe20008410000 */
[----:B------:R-:W-:Y:S01]  /*50c0*/  FMUL.FTZ R35, R35, UR17 ;  /* 0x0000001123237c20 */ /* 0x000fe20008410000 */
[----:B------:R-:W-:Y:S01]  /*50d0*/  FMUL.FTZ R30, R30, UR17 ;  /* 0x000000111e1e7c20 */ /* 0x000fe20008410000 */
[----:B------:R-:W-:Y:S03]  /*50e0*/  FMUL.FTZ R31, R31, UR17 ;  /* 0x000000111f1f7c20 */ /* 0x000fe60008410000 */
[----:B------:R-:W-:Y:S01]  /*50f0*/  MUFU.TANH R36, R21 ;  /* 0x0000001500247308 */ /* 0x000fe20000002400 */
[----:B------:R-:W-:Y:S09]  /*5100*/  IMAD.MOV.U32 R186, RZ, RZ, R169 ;  /* 0x000000ffffba7224 */ /* 0x000ff200078e00a9 */
[----:B------:R4:W4:Y:S01]  /*5110*/  MUFU.TANH R37, R20 ;  /* 0x0000001400257308 */ /* 0x0009220000002400 */
[----:B-1----:R-:W-:Y:S09]  /*5120*/  IMAD.MOV.U32 R16, RZ, RZ, R197 ;  /* 0x000000ffff107224 */ /* 0x002ff200078e00c5 */
[----:B------:R-:W1:Y:S10]  /*5130*/  MUFU.TANH R225, R26 ;  /* 0x0000001a00e17308 */ /* 0x000e740000002400 */
[----:B------:R-:W-:Y:S10]  /*5140*/  MUFU.TANH R198, R25 ;  /* 0x0000001900c67308 */ /* 0x000ff40000002400 */
        /* <DEDUP_REMOVED lines=10> */
[----:B------:R-:W-:Y:S02]  /*51f0*/  FSETP.NEU.FTZ.AND P0, PT, R15, -INF , PT ;  /* 0xff8000000f00780b */ /* 0x000fe40003f1d000 */
[----:B------:R-:W-:Y:S02]  /*5200*/  MOV R15, R39 ;  /* 0x00000027000f7202 */ /* 0x000fe40000000f00 */
[----:B------:R-:W-:Y:S02]  /*5210*/  FSEL R2, R2, RZ, P0 ;  /* 0x000000ff02027208 */ /* 0x000fe40000000000 */
[----:B------:R-:W-:Y:S01]  /*5220*/  PLOP3.LUT P0, PT, PT, PT, UP1, 0x80, 0x8 ;  /* 0x000000000008781c */ /* 0x000fe20003f0f018 */
[C---:B------:R-:W-:Y:S01]  /*5230*/  FMUL.FTZ R0, R13.reuse, 1.4426950216293334961 ;  /* 0x3fb8aa3b0d007820 */ /* 0x040fe20000410000 */
[----:B------:R-:W-:Y:S01]  /*5240*/  FSETP.NEU.FTZ.AND P4, PT, R13, -INF , PT ;  /* 0xff8000000d00780b */ /* 0x000fe20003f9d000 */
[--C-:B------:R-:W-:Y:S01]  /*5250*/  FFMA.FTZ R12, R10, UR15, -R2.reuse ;  /* 0x0000000f0a0c7c23 */ /* 0x100fe20008010802 */
[----:B------:R-:W-:Y:S01]  /*5260*/  FFMA.FTZ R5, R5, UR15, -R2 ;  /* 0x0000000f05057c23 */ /* 0x000fe20008010802 */
[----:B------:R-:W-:Y:S01]  /*5270*/  IMAD.MOV.U32 R10, RZ, RZ, R226 ;  /* 0x000000ffff0a7224 */ /* 0x000fe200078e00e2 */
[----:B------:R-:W-:Y:S01]  /*5280*/  FSEL R0, R0, RZ, P4 ;  /* 0x000000ff00007208 */ /* 0x000fe20002000000 */
[----:B------:R2:W-:Y:S01]  /*5290*/  MUFU.EX2 R252, R12 ;  /* 0x0000000c00fc7308 */ /* 0x0005e20000000800 */
[----:B------:R-:W-:Y:S02]  /*52a0*/  PLOP3.LUT P4, PT, PT, PT, UP1, 0x80, 0x8 ;  /* 0x000000000008781c */ /* 0x000fe40003f8f018 */
[----:B---3--:R-:W-:Y:S07]  /*52b0*/  LEA R185, R19, UR4, 0x1 ;  /* 0x0000000413b97c11 */ /* 0x008fee000f8e08ff */
[----:B------:R-:W3:Y:S01]  /*52c0*/  MUFU.EX2 R24, R5 ;  /* 0x0000000500187308 */ /* 0x000ee20000000800 */
[----:B------:R-:W-:Y:S01]  /*52d0*/  FFMA.FTZ R4, R4, UR15, -R0 ;  /* 0x0000000f04047c23 */ /* 0x000fe20008010800 */
[----:B------:R-:W-:Y:S02]  /*52e0*/  @P1 FSEL R10, R226, -INF , !P6 ;  /* 0xff800000e20a1808 */ /* 0x000fe40007000000 */
[----:B------:R-:W-:Y:S06]  /*52f0*/  PLOP3.LUT P1, PT, PT, PT, UP1, 0x80, 0x8 ;  /* 0x000000000008781c */ /* 0x000fec0003f2f018 */
[----:B------:R4:W-:Y:S01]  /*5300*/  MUFU.EX2 R23, R4 ;  /* 0x0000000400177308 */ /* 0x0009e20000000800 */
[----:B------:R-:W-:Y:S01]  /*5310*/  @P2 IADD3 R13, PT, PT, R9, 0x10, RZ ;  /* 0x00000010090d2810 */ /* 0x000fe20007ffe0ff */
[----:B------:R-:W-:Y:S01]  /*5320*/  FFMA.FTZ R6, R10, UR15, -R2 ;  /* 0x0000000f0a067c23 */ /* 0x000fe20008010802 */
[----:B------:R-:W-:Y:S01]  /*5330*/  PLOP3.LUT P2, PT, PT, PT, UP1, 0x80, 0x8 ;  /* 0x000000000008781c */ /* 0x000fe20003f4f018 */
[----:B--2---:R-:W-:Y:S01]  /*5340*/  FFMA.FTZ R12, R11, UR15, -R0 ;  /* 0x0000000f0b0c7c23 */ /* 0x004fe20008010800 */
[----:B------:R-:W-:Y:S01]  /*5350*/  IMAD.MOV.U32 R11, RZ, RZ, R230 ;  /* 0x000000ffff0b7224 */ /* 0x000fe200078e00e6 */
[----:B------:R-:W-:Y:S04]  /*5360*/  @P0 FSEL R11, R230, -INF , !P6 ;  /* 0xff800000e60b0808 */ /* 0x000fe80007000000 */
[----:B------:R2:W-:Y:S01]  /*5370*/  MUFU.EX2 R247, R6 ;  /* 0x0000000600f77308 */ /* 0x0005e20000000800 */
[----:B---3--:R-:W-:Y:S01]  /*5380*/  STL [R1+0x8], R24 ;  /* 0x0000081801007387 */ /* 0x008fe20000100800 */
[----:B------:R-:W-:Y:S01]  /*5390*/  PLOP3.LUT P0, PT, PT, PT, UP1, 0x80, 0x8 ;  /* 0x000000000008781c */ /* 0x000fe20003f0f018 */
[----:B------:R-:W-:Y:S07]  /*53a0*/  IMAD.MOV.U32 R5, RZ, RZ, R229 ;  /* 0x000000ffff057224 */ /* 0x000fee00078e00e5 */
[----:B------:R-:W3:Y:S01]  /*53b0*/  MUFU.EX2 R22, R12 ;  /* 0x0000000c00167308 */ /* 0x000ee20000000800 */
[----:B------:R-:W-:Y:S01]  /*53c0*/  @P4 FSEL R15, R39, -INF , !P6 ;  /* 0xff800000270f4808 */ /* 0x000fe20007000000 */
[----:B------:R-:W-:Y:S01]  /*53d0*/  FFMA.FTZ R7, R11, UR15, -R0 ;  /* 0x0000000f0b077c23 */ /* 0x000fe20008010800 */
[----:B----4-:R-:W-:Y:S01]  /*53e0*/  MOV R4, R224 ;  /* 0x000000e000047202 */ /* 0x010fe20000000f00 */
[----:B------:R-:W-:Y:S01]  /*53f0*/  IMAD.MOV.U32 R11, RZ, RZ, R194 ;  /* 0x000000ffff0b7224 */ /* 0x000fe200078e00c2 */
[----:B------:R-:W-:Y:S05]  /*5400*/  PLOP3.LUT P4, PT, PT, PT, UP1, 0x80, 0x8 ;  /* 0x000000000008781c */ /* 0x000fea0003f8f018 */
[----:B------:R-:W4:Y:S01]  /*5410*/  MUFU.EX2 R20, R7 ;  /* 0x0000000700147308 */ /* 0x000f220000000800 */
[----:B------:R-:W-:Y:S01]  /*5420*/  @P1 FSEL R16, R197, -INF , !P6 ;  /* 0xff800000c5101808 */ /* 0x000fe20007000000 */
[----:B------:R-:W-:Y:S01]  /*5430*/  FFMA.FTZ R15, R15, UR15, -R8 ;  /* 0x0000000f0f0f7c23 */ /* 0x000fe20008010808 */
[----:B------:R-:W-:Y:S01]  /*5440*/  PLOP3.LUT P1, PT, PT, PT, UP1, 0x80, 0x8 ;  /* 0x000000000008781c */ /* 0x000fe20003f2f018 */
[----:B--2---:R-:W-:Y:S01]  /*5450*/  IMAD.MOV.U32 R6, RZ, RZ, R37 ;  /* 0x000000ffff067224 */ /* 0x004fe200078e0025 */
[----:B------:R-:W-:Y:S05]  /*5460*/  @P0 FSEL R4, R224, -INF , !P3 ;  /* 0xff800000e0040808 */ /* 0x000fea0005800000 */
[----:B------:R2:W-:Y:S01]  /*5470*/  MUFU.EX2 R43, R15 ;  /* 0x0000000f002b7308 */ /* 0x0005e20000000800 */
[----:B------:R-:W-:Y:S01]  /*5480*/  PLOP3.LUT P6, PT, PT, PT, UP1, 0x80, 0x8 ;  /* 0x000000000008781c */ /* 0x000fe20003fcf018 */
[----:B---3--:R-:W-:Y:S01]  /*5490*/  STL [R1+0x18], R22 ;  /* 0x0000181601007387 */ /* 0x008fe20000100800 */
[----:B------:R-:W-:Y:S01]  /*54a0*/  PLOP3.LUT P0, PT, PT, PT, UP1, 0x80, 0x8 ;  /* 0x000000000008781c */ /* 0x000fe20003f0f018 */
[----:B------:R-:W-:Y:S01]  /*54b0*/  FFMA.FTZ R4, R4, UR15, -R2 ;  /* 0x0000000f04047c23 */ /* 0x000fe20008010802 */
[----:B------:R-:W-:Y:S01]  /*54c0*/  @P2 ISETP.GE.AND P2, PT, R13, UR33, PT ;  /* 0x000000210d002c0c */ /* 0x000fe2000bf46270 */
[----:B------:R-:W-:Y:S01]  /*54d0*/  STL [R1+0x14], R23 ;  /* 0x0000141701007387 */ /* 0x000fe20000100800 */
[----:B------:R-:W-:Y:S03]  /*54e0*/  @P4 FSEL R5, R229, -INF , !P3 ;  /* 0xff800000e5054808 */ /* 0x000fe60005800000 */
[----:B------:R3:W-:Y:S01]  /*54f0*/  MUFU.EX2 R245, R4 ;  /* 0x0000000400f57308 */ /* 0x0007e20000000800 */
[----:B------:R-:W-:Y:S01]  /*5500*/  IMAD.MOV.U32 R13, RZ, RZ, R38 ;  /* 0x000000ffff0d7224 */ /* 0x000fe200078e0026 */
[----:B------:R-:W3:Y:S01]  /*5510*/  LDL R19, [R1+0x48] ;  /* 0x0000480001137983 */ /* 0x000ee20000100800 */
[----:B------:R-:W-:Y:S02]  /*5520*/  @P1 FSEL R14, R195, -INF , !P3 ;  /* 0xff800000c30e1808 */ /* 0x000fe40005800000 */
[----:B------:R-:W-:Y:S01]  /*5530*/  PLOP3.LUT P1, PT, PT, PT, UP1, 0x80, 0x8 ;  /* 0x000000000008781c */ /* 0x000fe20003f2f018 */
[----:B--2---:R-:W-:Y:S01]  /*5540*/  FFMA.FTZ R15, R16, UR15, -R3 ;  /* 0x0000000f100f7c23 */ /* 0x004fe20008010803 */
[----:B------:R-:W-:Y:S01]  /*5550*/  @P6 FSEL R13, R38, -INF , !P3 ;  /* 0xff800000260d6808 */ /* 0x000fe20005800000 */
[----:B------:R-:W-:Y:S01]  /*5560*/  @P0 VIADD R17, R9, 0x11 ;  /* 0x0000001109110836 */ /* 0x000fe20000000000 */
[----:B------:R-:W-:Y:S01]  /*5570*/  PLOP3.LUT P6, PT, PT, PT, UP1, 0x80, 0x8 ;  /* 0x000000000008781c */ /* 0x000fe20003fcf018 */
[----:B------:R-:W-:Y:S01]  /*5580*/  MUFU.EX2 R239, R15 ;  /* 0x0000000f00ef7308 */ /* 0x000fe20000000800 */
[----:B------:R-:W-:Y:S01]  /*5590*/  PLOP3.LUT P0, PT, PT, PT, UP1, 0x80, 0x8 ;  /* 0x000000000008781c */ /* 0x000fe20003f0f018 */
[----:B----4-:R-:W-:Y:S01]  /*55a0*/  STL [R1+0x10], R20 ;  /* 0x0000101401007387 */ /* 0x010fe20000100800 */
[----:B------:R-:W-:Y:S01]  /*55b0*/  PLOP3.LUT P4, PT, PT, PT, UP1, 0x80, 0x8 ;  /* 0x000000000008781c */ /* 0x000fe20003f8f018 */
[----:B---3--:R-:W-:Y:S01]  /*55c0*/  FFMA.FTZ R4, R5, UR15, -R0 ;  /* 0x0000000f05047c23 */ /* 0x008fe20008010800 */
[----:B------:R-:W-:Y:S02]  /*55d0*/  F2FP.BF16.F32.PACK_AB R5, R218, R187 ;  /* 0x000000bbda05723e */ /* 0x000fe400000010ff */
[----:B------:R-:W-:Y:S03]  /*55e0*/  PLOP3.LUT P3, PT, PT, PT, UP1, 0x80, 0x8 ;  /* 0x000000000008781c */ /* 0x000fe60003f6f018 */
[----:B------:R-:W2:Y:S01]  /*55f0*/  MUFU.EX2 R21, R4 ;  /* 0x0000000400157308 */ /* 0x000ea20000000800 */
[----:B------:R-:W-:Y:S01]  /*5600*/  @P1 FSEL R6, R37, -INF , !P2 ;  /* 0xff80000025061808 */ /* 0x000fe20005000000 */
[----:B------:R3:W-:Y:S01]  /*5610*/  STS [R185+0x20000], R5 ;  /* 0x02000005b9007388 */ /* 0x0007e20000000800 */
[----:B------:R-:W-:Y:S02]  /*5620*/  PLOP3.LUT P1, PT, PT, PT, UP1, 0x80, 0x8 ;  /* 0x000000000008781c */ /* 0x000fe40003f2f018 */
[C---:B------:R-:W-:Y:S02]  /*5630*/  @P6 IADD3 R12, PT, PT, R9.reuse, 0x19, RZ ;  /* 0x00000019090c6810 */ /* 0x040fe40007ffe0ff */
[----:B------:R-:W-:Y:S01]  /*5640*/  PLOP3.LUT P6, PT, PT, PT, UP1, 0x80, 0x8 ;  /* 0x000000000008781c */ /* 0x000fe20003fcf018 */
[----:B------:R-:W-:Y:S01]  /*5650*/  @P4 VIADD R18, R9, 0x18 ;  /* 0x0000001809124836 */ /* 0x000fe20000000000 */
[----:B------:R-:W-:Y:S01]  /*5660*/  @P0 FSEL R11, R194, -INF , !P2 ;  /* 0xff800000c20b0808 */ /* 0x000fe20005000000 */
[----:B------:R-:W-:Y:S01]  /*5670*/  VIADD R9, R185, 0x20000 ;  /* 0x00020000b9097836 */ /* 0x000fe20000000000 */
[----:B------:R-:W-:Y:S02]  /*5680*/  PLOP3.LUT P0, PT, PT, PT, UP1, 0x80, 0x8 ;  /* 0x000000000008781c */ /* 0x000fe40003f0f018 */
[----:B------:R-:W-:Y:S01]  /*5690*/  MOV R10, R201 ;  /* 0x000000c9000a7202 */ /* 0x000fe20000000f00 */
[----:B--2---:R-:W-:Y:S01]  /*56a0*/  STL [R1+0xc], R21 ;  /* 0x00000c1501007387 */ /* 0x004fe20000100800 */
[----:B------:R-:W-:Y:S02]  /*56b0*/  F2FP.BF16.F32.PACK_AB R4, R248, R249 ;  /* 0x000000f9f804723e */ /* 0x000fe400000010ff */
[----:B------:R-:W-:Y:S01]  /*56c0*/  @P1 FSEL R10, R201, -INF , !P2 ;  /* 0xff800000c90a1808 */ /* 0x000fe20005000000 */
[----:B------:R-:W2:Y:S01]  /*56d0*/  LDL R184, [R1+0x30] ;  /* 0x0000300001b87983 */ /* 0x000ea20000100800 */
[----:B------:R-:W-:Y:S02]  /*56e0*/  PLOP3.LUT P1, PT, PT, PT, UP1, 0x80, 0x8 ;  /* 0x000000000008781c */ /* 0x000fe40003f2f018 */
[----:B------:R-:W-:Y:S01]  /*56f0*/  @P6 ISETP.GE.AND P6, PT, R12, UR33, PT ;  /* 0x000000210c006c0c */ /* 0x000fe2000bfc6270 */
[----:B------:R4:W-:Y:S01]  /*5700*/  STS [R185+0x20400], R4 ;  /* 0x02040004b9007388 */ /* 0x0009e20000000800 */
[----:B-1----:R-:W-:Y:S01]  /*5710*/  IMAD.MOV.U32 R12, RZ, RZ, R225 ;  /* 0x000000ffff0c7224 */ /* 0x002fe200078e00e1 */
[----:B------:R-:W-:Y:S01]  /*5720*/  @P0 FSEL R12, R225, -INF , !P2 ;  /* 0xff800000e10c0808 */ /* 0x000fe20005000000 */
[----:B------:R-:W-:Y:S01]  /*5730*/  FFMA.FTZ R10, R10, UR15, -R2 ;  /* 0x0000000f0a0a7c23 */ /* 0x000fe20008010802 */
[----:B------:R-:W-:Y:S01]  /*5740*/  PLOP3.LUT P2, PT, PT, PT, UP1, 0x80, 0x8 ;  /* 0x000000000008781c */ /* 0x000fe20003f4f018 */
[----:B---3--:R-:W-:Y:S01]  /*5750*/  FFMA.FTZ R5, R13, UR15, -R8 ;  /* 0x0000000f0d057c23 */ /* 0x008fe20008010808 */
[----:B------:R-:W-:Y:S01]  /*5760*/  @P3 ISETP.GE.AND P3, PT, R17, UR33, PT ;  /* 0x0000002111003c0c */ /* 0x000fe2000bf66270 */
[--C-:B------:R-:W-:Y:S01]  /*5770*/  FFMA.FTZ R13, R14, UR15, -R3.reuse ;  /* 0x0000000f0e0d7c23 */ /* 0x100fe20008010803 */
[----:B------:R-:W-:Y:S01]  /*5780*/  PLOP3.LUT P4, PT, PT, PT, UP1, 0x80, 0x8 ;  /* 0x000000000008781c */ /* 0x000fe20003f8f018 */
[----:B------:R1:W3:Y:S01]  /*5790*/  MUFU.EX2 R42, R5 ;  /* 0x00000005002a7308 */ /* 0x0002e20000000800 */
[----:B------:R-:W-:Y:S01]  /*57a0*/  IADD3 R188, PT, PT, R185, 0x20020, RZ ;  /* 0x00020020b9bc7810 */ /* 0x000fe20007ffe0ff */
[----:B------:R-:W-:Y:S01]  /*57b0*/  @P5 VIADD R188, R9, 0xffffffe0 ;  /* 0xffffffe009bc5836 */ /* 0x000fe20000000000 */
[----:B------:R-:W-:Y:S01]  /*57c0*/  PLOP3.LUT P0, PT, PT, PT, UP1, 0x80, 0x8 ;  /* 0x000000000008781c */ /* 0x000fe20003f0f018 */
[----:B------:R-:W-:Y:S01]  /*57d0*/  IMAD.MOV.U32 R9, RZ, RZ, R36 ;  /* 0x000000ffff097224 */ /* 0x000fe200078e0024 */
[----:B------:R-:W-:Y:S01]  /*57e0*/  @P1 FSEL R9, R36, -INF , !P3 ;  /* 0xff80000024091808 */ /* 0x000fe20005800000 */
[--C-:B------:R-:W-:Y:S01]  /*57f0*/  FFMA.FTZ R14, R6, UR15, -R8.reuse ;  /* 0x0000000f060e7c23 */ /* 0x100fe20008010808 */
[----:B------:R-:W-:Y:S03]  /*5800*/  PLOP3.LUT P1, PT, PT, PT, UP1, 0x80, 0x8 ;  /* 0x000000000008781c */ /* 0x000fe60003f2f018 */
[----:B------:R4:W3:Y:S01]  /*5810*/  MUFU.EX2 R237, R13 ;  /* 0x0000000d00ed7308 */ /* 0x0008e20000000800 */
[----:B------:R-:W-:Y:S01]  /*5820*/  MOV R7, R191 ;  /* 0x000000bf00077202 */ /* 0x000fe20000000f00 */
[----:B------:R-:W-:Y:S01]  /*5830*/  FFMA.FTZ R9, R9, UR15, -R8 ;  /* 0x0000000f09097c23 */ /* 0x000fe20008010808 */
[----:B------:R-:W-:Y:S07]  /*5840*/  MOV R6, R193 ;  /* 0x000000c100067202 */ /* 0x000fee0000000f00 */
[----:B------:R4:W-:Y:S01]  /*5850*/  MUFU.EX2 R41, R14 ;  /* 0x0000000e00297308 */ /* 0x0009e20000000800 */
[----:B------:R-:W-:Y:S01]  /*5860*/  @P4 ISETP.GE.AND P4, PT, R18, UR33, PT ;  /* 0x0000002112004c0c */ /* 0x000fe2000bf86270 */
[----:B-1----:R-:W-:Y:S02]  /*5870*/  IMAD.MOV.U32 R5, RZ, RZ, R192 ;  /* 0x000000ffff057224 */ /* 0x002fe400078e00c0 */
[----:B----4-:R-:W-:Y:S01]  /*5880*/  IMAD.MOV.U32 R4, RZ, RZ, R198 ;  /* 0x000000ffff047224 */ /* 0x010fe200078e00c6 */
[----:B------:R-:W-:Y:S05]  /*5890*/  @P2 FSEL R4, R198, -INF , !P3 ;  /* 0xff800000c6042808 */ /* 0x000fea0005800000 */
[----:B------:R-:W1:Y:S01]  /*58a0*/  MUFU.EX2 R40, R9 ;  /* 0x0000000900287308 */ /* 0x000e620000000800 */
[----:B------:R-:W-:Y:S02]  /*58b0*/  PLOP3.LUT P2, PT, PT, PT, UP1, 0x80, 0x8 ;  /* 0x000000000008781c */ /* 0x000fe40003f4f018 */
[----:B------:R-:W-:Y:S07]  /*58c0*/  @P0 FSEL R7, R191, -INF , !P3 ;  /* 0xff800000bf070808 */ /* 0x000fee0005800000 */
[----:B------:R4:W-:Y:S01]  /*58d0*/  MUFU.EX2 R243, R10 ;  /* 0x0000000a00f37308 */ /* 0x0009e20000000800 */
[----:B------:R-:W-:Y:S01]  /*58e0*/  PLOP3.LUT P0, PT, PT, PT, UP1, 0x80, 0x8 ;  /* 0x000000000008781c */ /* 0x000fe20003f0f018 */
[----:B------:R-:W-:Y:S01]  /*58f0*/  FFMA.FTZ R13, R11, UR15, -R3 ;  /* 0x0000000f0b0d7c23 */ /* 0x000fe20008010803 */
[----:B------:R-:W-:Y:S01]  /*5900*/  @P1 FSEL R5, R192, -INF , !P4 ;  /* 0xff800000c0051808 */ /* 0x000fe20006000000 */
[--C-:B------:R-:W-:Y:S01]  /*5910*/  FFMA.FTZ R11, R4, UR15, -R2.reuse ;  /* 0x0000000f040b7c23 */ /* 0x100fe20008010802 */
[----:B------:R-:W-:Y:S01]  /*5920*/  IMAD.MOV.U32 R4, RZ, RZ, R223 ;  /* 0x000000ffff047224 */ /* 0x000fe200078e00df */
[----:B------:R-:W-:Y:S04]  /*5930*/  PLOP3.LUT P1, PT, PT, PT, UP1, 0x80, 0x8 ;  /* 0x000000000008781c */ /* 0x000fe80003f2f018 */
[----:B------:R-:W-:Y:S01]  /*5940*/  MUFU.EX2 R235, R13 ;  /* 0x0000000d00eb7308 */ /* 0x000fe20000000800 */
[----:B------:R-:W-:Y:S01]  /*5950*/  FFMA.FTZ R14, R5, UR15, -R2 ;  /* 0x0000000f050e7c23 */ /* 0x000fe20008010802 */
[----:B------:R-:W-:Y:S01]  /*5960*/  FFMA.FTZ R5, R7, UR15, -R3 ;  /* 0x0000000f07057c23 */ /* 0x000fe20008010803 */
[----:B------:R-:W-:Y:S01]  /*5970*/  @P2 FSEL R4, R223, -INF , !P3 ;  /* 0xff800000df042808 */ /* 0x000fe20005800000 */
[----:B------:R-:W-:Y:S01]  /*5980*/  IMAD.MOV.U32 R7, RZ, RZ, R222 ;  /* 0x000000ffff077224 */ /* 0x000fe200078e00de */
[----:B------:R-:W-:Y:S05]  /*5990*/  PLOP3.LUT P3, PT, PT, PT, UP1, 0x80, 0x8 ;  /* 0x000000000008781c */ /* 0x000fea0003f6f018 */
[----:B------:R1:W3:Y:S01]  /*59a0*/  MUFU.EX2 R234, R5 ;  /* 0x0000000500ea7308 */ /* 0x0002e20000000800 */
[----:B------:R-:W-:Y:S01]  /*59b0*/  @P0 FSEL R6, R193, -INF , !P6 ;  /* 0xff800000c1060808 */ /* 0x000fe20007000000 */
[--C-:B----4-:R-:W-:Y:S01]  /*59c0*/  FFMA.FTZ R10, R12, UR15, -R0.reuse ;  /* 0x0000000f0c0a7c23 */ /* 0x110fe20008010800 */
[----:B------:R-:W-:Y:S01]  /*59d0*/  FFMA.FTZ R9, R4, UR15, -R0 ;  /* 0x0000000f04097c23 */ /* 0x000fe20008010800 */
[----:B------:R-:W-:Y:S06]  /*59e0*/  PLOP3.LUT P2, PT, PT, PT, UP1, 0x80, 0x8 ;  /* 0x000000000008781c */ /* 0x000fec0003f4f018 */
[----:B------:R-:W-:Y:S01]  /*59f0*/  MUFU.EX2 R242, R11 ;  /* 0x0000000b00f27308 */ /* 0x000fe20000000800 */
[----:B------:R-:W-:Y:S01]  /*5a00*/  PLOP3.LUT P0, PT, PT, PT, UP1, 0x80, 0x8 ;  /* 0x000000000008781c */ /* 0x000fe20003f0f018 */
[----:B------:R-:W-:Y:S01]  /*5a10*/  FFMA.FTZ R2, R6, UR15, -R2 ;  /* 0x0000000f06027c23 */ /* 0x000fe20008010802 */
[----:B------:R-:W-:Y:S07]  /*5a20*/  IMAD.MOV.U32 R6, RZ, RZ, R189 ;  /* 0x000000ffff067224 */ /* 0x000fee00078e00bd */
[----:B------:R4:W-:Y:S01]  /*5a30*/  MUFU.EX2 R251, R10 ;  /* 0x0000000a00fb7308 */ /* 0x0009e20000000800 */
[----:B------:R-:W-:Y:S02]  /*5a40*/  MOV R4, R221 ;  /* 0x000000dd00047202 */ /* 0x000fe40000000f00 */
[----:B------:R-:W-:Y:S07]  /*5a50*/  @P1 FSEL R7, R222, -INF , !P4 ;  /* 0xff800000de071808 */ /* 0x000fee0006000000 */
[----:B------:R3:W-:Y:S01]  /*5a60*/  MUFU.EX2 R250, R9 ;  /* 0x0000000900fa7308 */ /* 0x0007e20000000800 */
[----:B-1----:R-:W-:Y:S01]  /*5a70*/  IMAD.MOV.U32 R5, RZ, RZ, R190 ;  /* 0x000000ffff057224 */ /* 0x002fe200078e00be */
[----:B------:R-:W-:Y:S02]  /*5a80*/  @P3 FSEL R5, R190, -INF , !P4 ;  /* 0xff800000be053808 */ /* 0x000fe40006000000 */
[----:B------:R-:W-:Y:S06]  /*5a90*/  @P2 FSEL R6, R189, -INF , !P6 ;  /* 0xff800000bd062808 */ /* 0x000fec0007000000 */
[----:B------:R1:W-:Y:S01]  /*5aa0*/  MUFU.EX2 R240, R2 ;  /* 0x0000000200f07308 */ /* 0x0003e20000000800 */
[----:B------:R-:W-:Y:S02]  /*5ab0*/  @P0 FSEL R4, R221, -INF , !P6 ;  /* 0xff800000dd040808 */ /* 0x000fe40007000000 */
[----:B------:R-:W-:Y:S07]  /*5ac0*/  PLOP3.LUT P1, PT, PT, PT, UP1, 0x80, 0x8 ;  /* 0x000000000008781c */ /* 0x000fee0003f2f018 */
[----:B------:R-:W-:Y:S01]  /*5ad0*/  MUFU.EX2 R241, R14 ;  /* 0x0000000e00f17308 */ /* 0x000fe20000000800 */
[--C-:B----4-:R-:W-:Y:S01]  /*5ae0*/  FFMA.FTZ R10, R5, UR15, -R3.reuse ;  /* 0x0000000f050a7c23 */ /* 0x110fe20008010803 */
[----:B------:R-:W-:Y:S01]  /*5af0*/  FFMA.FTZ R3, R6, UR15, -R3 ;  /* 0x0000000f06037c23 */ /* 0x000fe20008010803 */
[----:B---3--:R-:W-:Y:S01]  /*5b00*/  F2FP.BF16.F32.PACK_AB R6, R42, R43 ;  /* 0x0000002b2a06723e */ /* 0x008fe200000010ff */
[--C-:B------:R-:W-:Y:S01]  /*5b10*/  FFMA.FTZ R9, R7, UR15, -R8.reuse ;  /* 0x0000000f07097c23 */ /* 0x100fe20008010808 */
[----:B------:R-:W-:Y:S01]  /*5b20*/  FFMA.FTZ R8, R4, UR15, -R8 ;  /* 0x0000000f04087c23 */ /* 0x000fe20008010808 */
[----:B------:R-:W-:Y:S04]  /*5b30*/  F2FP.BF16.F32.PACK_AB R5, R237, R239 ;  /* 0x000000efed05723e */ /* 0x000fe800000010ff */
[----:B------:R3:W-:Y:S01]  /*5b40*/  MUFU.EX2 R233, R3 ;  /* 0x0000000300e97308 */ /* 0x0007e20000000800 */
[----:B------:R-:W-:Y:S02]  /*5b50*/  PLOP3.LUT P0, PT, PT, PT, UP1, 0x80, 0x8 ;  /* 0x000000000008781c */ /* 0x000fe40003f0f018 */
[----:B-1----:R-:W-:Y:S07]  /*5b60*/  F2FP.BF16.F32.PACK_AB R2, R21, R20 ;  /* 0x000000141502723e */ /* 0x002fee00000010ff */
[----:B------:R1:W-:Y:S01]  /*5b70*/  MUFU.EX2 R220, R9 ;  /* 0x0000000900dc7308 */ /* 0x0003e20000000800 */
[----:B------:R-:W-:Y:S01]  /*5b80*/  MOV R7, R203 ;  /* 0x000000cb00077202 */ /* 0x000fe20000000f00 */
[----:B------:R-:W4:Y:S01]  /*5b90*/  S2R R20, SR_TID.X ;  /* 0x0000000000147919 */ /* 0x000f220000002100 */
[----:B------:R-:W-:Y:S07]  /*5ba0*/  @P1 FSEL R7, R203, -INF , !P4 ;  /* 0xff800000cb071808 */ /* 0x000fee0006000000 */
[----:B------:R-:W2:Y:S01]  /*5bb0*/  MUFU.EX2 R219, R8 ;  /* 0x0000000800db7308 */ /* 0x000ea20000000800 */
[----:B------:R-:W-:Y:S09]  /*5bc0*/  FFMA.FTZ R7, R7, UR15, -R0 ;  /* 0x0000000f07077c23 */ /* 0x000ff20008010800 */
[----:B------:R-:W2:Y:S01]  /*5bd0*/  MUFU.EX2 R236, R10 ;  /* 0x0000000a00ec7308 */ /* 0x000ea20000000800 */
[----:B---3--:R-:W-:Y:S09]  /*5be0*/  F2FP.BF16.F32.PACK_AB R3, R245, R247 ;  /* 0x000000f7f503723e */ /* 0x008ff200000010ff */
[----:B------:R-:W-:Y:S01]  /*5bf0*/  MUFU.EX2 R246, R7 ;  /* 0x0000000700f67308 */ /* 0x000fe20000000800 */
[----:B-1----:R-:W-:Y:S01]  /*5c00*/  IMAD.MOV.U32 R9, RZ, RZ, R202 ;  /* 0x000000ffff097224 */ /* 0x002fe200078e00ca */
[----:B------:R-:W-:Y:S05]  /*5c10*/  @P0 FSEL R9, R202, -INF , !P6 ;  /* 0xff800000ca090808 */ /* 0x000fea0007000000 */
[----:B------:R-:W-:Y:S04]  /*5c20*/  FFMA.FTZ R0, R9, UR15, -R0 ;  /* 0x0000000f09007c23 */ /* 0x000fe80008010800 */
[----:B------:R1:W3:Y:S01]  /*5c30*/  MUFU.EX2 R244, R0 ;  /* 0x0000000000f47308 */ /* 0x0002e20000000800 */
[----:B----4-:R-:W-:Y:S02]  /*5c40*/  IMAD.SHL.U32 R20, R20, 0x20, RZ ;  /* 0x0000002014147824 */ /* 0x010fe400078e00ff */
[----:B------:R-:W-:Y:S01]  /*5c50*/  IMAD.IADD R4, R185, 0x1, R19 ;  /* 0x00000001b9047824 */ /* 0x000fe200078e0213 */
[----:B-1----:R-:W-:Y:S02]  /*5c60*/  IADD3 R0, PT, PT, R19, R188, RZ ;  /* 0x000000bc13007210 */ /* 0x002fe40007ffe0ff */
[----:B------:R-:W1:Y:S02]  /*5c70*/  S2R R19, SR_TID.X ;  /* 0x0000000000137919 */ /* 0x000e640000002100 */
[----:B------:R4:W-:Y:S04]  /*5c80*/  STS [R4+0x20000], R6 ;  /* 0x0200000604007388 */ /* 0x0009e80000000800 */
[----:B------:R3:W-:Y:S01]  /*5c90*/  STS [R4+0x20400], R5 ;  /* 0x0204000504007388 */ /* 0x0007e20000000800 */
[----:B----4-:R-:W-:Y:S02]  /*5ca0*/  F2FP.BF16.F32.PACK_AB R6, R24, R252 ;  /* 0x000000fc1806723e */ /* 0x010fe400000010ff */
[----:B-1----:R-:W-:Y:S02]  /*5cb0*/  LOP3.LUT R19, R214, 0x8, R19, 0x78, !PT ;  /* 0x00000008d6137812 */ /* 0x002fe400078e7813 */
[----:B---3--:R-:W-:Y:S01]  /*5cc0*/  F2FP.BF16.F32.PACK_AB R5, R23, R22 ;  /* 0x000000161705723e */ /* 0x008fe200000010ff */
[----:B------:R1:W-:Y:S01]  /*5cd0*/  STS [R185+0x21000], R6 ;  /* 0x02100006b9007388 */ /* 0x0003e20000000800 */
[----:B------:R-:W-:Y:S03]  /*5ce0*/  LOP3.LUT R19, R19, 0x7a00, R20, 0xf8, !PT ;  /* 0x00007a0013137812 */ /* 0x000fe600078ef814 */
[----:B------:R3:W-:Y:S01]  /*5cf0*/  STS [R185+0x21400], R5 ;  /* 0x02140005b9007388 */ /* 0x0007e20000000800 */
[----:B------:R-:W-:Y:S03]  /*5d00*/  LEA R205, R19, UR4, 0x1 ;  /* 0x0000000413cd7c11 */ /* 0x000fe6000f8e08ff */
[----:B------:R2:W-:Y:S01]  /*5d10*/  STS [R4+0x21000], R3 ;  /* 0x0210000304007388 */ /* 0x0005e20000000800 */
[C---:B------:R-:W-:Y:S01]  /*5d20*/  IADD3 R182, PT, PT, R205.reuse, R213, RZ ;  /* 0x000000d5cdb67210 */ /* 0x040fe20007ffe0ff */
[----:B------:R-:W-:Y:S02]  /*5d30*/  IMAD.IADD R181, R205, 0x1, R210 ;  /* 0x00000001cdb57824 */ /* 0x000fe400078e02d2 */
[----:B------:R4:W-:Y:S01]  /*5d40*/  STS [R4+0x21400], R2 ;  /* 0x0214000204007388 */ /* 0x0009e20000000800 */
[----:B------:R-:W-:Y:S02]  /*5d50*/  IADD3 R180, PT, PT, R210, R182, RZ ;  /* 0x000000b6d2b47210 */ /* 0x000fe40007ffe0ff */
[----:B-1----:R-:W-:Y:S02]  /*5d60*/  F2FP.BF16.F32.PACK_AB R6, R40, R41 ;  /* 0x000000292806723e */ /* 0x002fe400000010ff */
[----:B---3--:R-:W-:Y:S03]  /*5d70*/  F2FP.BF16.F32.PACK_AB R5, R234, R235 ;  /* 0x000000ebea05723e */ /* 0x008fe600000010ff */
[----:B------:R-:W-:Y:S01]  /*5d80*/  STS [R188], R6 ;  /* 0x00000006bc007388 */ /* 0x000fe20000000800 */
[----:B--2---:R-:W-:Y:S03]  /*5d90*/  F2FP.BF16.F32.PACK_AB R3, R219, R220 ;  /* 0x000000dcdb03723e */ /* 0x004fe600000010ff */
[----:B------:R-:W-:Y:S01]  /*5da0*/  STS [R188+0x400], R5 ;  /* 0x00040005bc007388 */ /* 0x000fe20000000800 */
[----:B----4-:R-:W-:Y:S03]  /*5db0*/  F2FP.BF16.F32.PACK_AB R2, R233, R236 ;  /* 0x000000ece902723e */ /* 0x010fe600000010ff */
        /* <DEDUP_REMOVED lines=11> */
[----:B------:R-:W3:Y:S08]  /*5e70*/  LDSM.16.M88.4 R16, [R205+0x14000] ;  /* 0x01400000cd10783b */ /* 0x000ef00000000200 */
[----:B------:R-:W4:Y:S01]  /*5e80*/  LDSM.16.M88.4 R28, [R196+0x9000] ;  /* 0x00900000c41c783b */ /* 0x000f220000000200 */
[C---:B-1----:R-:W-:Y:S01]  /*5e90*/  IADD3 R3, PT, PT, R196.reuse, R210, RZ ;  /* 0x000000d2c4037210 */ /* 0x042fe20007ffe0ff */
[----:B--2---:R-:W-:Y:S06]  /*5ea0*/  IMAD.IADD R0, R196, 0x1, R213 ;  /* 0x00000001c4007824 */ /* 0x004fec00078e02d5 */
[----:B------:R-:W1:Y:S01]  /*5eb0*/  LDSM.16.M88.4 R164, [R205+0x14800] ;  /* 0x01480000cda4783b */ /* 0x000e620000000200 */
[----:B------:R-:W-:Y:S07]  /*5ec0*/  IMAD.IADD R2, R210, 0x1, R0 ;  /* 0x00000001d2027824 */ /* 0x000fee00078e0200 */
        /* <DEDUP_REMOVED lines=58> */
[----:B------:R1:W2:Y:S08]  /*6270*/  LDSM.16.M88.4 R164, [R181+0x18000] ;  /* 0x01800000b5a4783b */ /* 0x0002b00000000200 */
[----:B------:R3:W4:Y:S01]  /*6280*/  LDSM.16.M88.4 R172, [R3+0xb000] ;  /* 0x00b0000003ac783b */ /* 0x0007220000000200 */
[----:B-1----:R-:W-:Y:S01]  /*6290*/  MOV R181, R187 ;  /* 0x000000bb00b57202 */ /* 0x002fe20000000f00 */
[----:B---3--:R-:W-:Y:S01]  /*62a0*/  IMAD.MOV.U32 R3, RZ, RZ, R186 ;  /* 0x000000ffff037224 */ /* 0x008fe200078e00ba */
[-C--:B--2---:R-:W-:Y:S08]  /*62b0*/  HMMA.16816.F32.BF16 R4, R168, R164.reuse, R4 ;  /* 0x000000a4a804723c */ /* 0x084ff00000041804 */
[C---:B----4-:R-:W-:Y:S01]  /*62c0*/  HMMA.16816.F32.BF16 R8, R172.reuse, R164, R8 ;  /* 0x000000a4ac08723c */ /* 0x050fe20000041808 */
[----:B------:R-:W-:Y:S01]  /*62d0*/  IMAD.U32 R164, RZ, RZ, UR10 ;  /* 0x0000000affa47e24 */ /* 0x000fe2000f8e00ff */
[----:B------:R-:W-:Y:S04]  /*62e0*/  MOV R165, UR11 ;  /* 0x0000000b00a57c02 */ /* 0x000fe80008000f00 */
[C---:B------:R-:W-:Y:S02]  /*62f0*/  LEA R186, P0, R184.reuse, R164, 0x2 ;  /* 0x000000a4b8ba7211 */ /* 0x040fe400078010ff */
[-C--:B------:R-:W-:Y:S03]  /*6300*/  HMMA.16816.F32.BF16 R12, R172, R166.reuse, R12 ;  /* 0x000000a6ac0c723c */ /* 0x080fe6000004180c */
[----:B------:R-:W-:Y:S05]  /*6310*/  LEA.HI.X R187, R184, R165, RZ, 0x2, P0 ;  /* 0x000000a5b8bb7211 */ /* 0x000fea00000f14ff */
[C---:B------:R-:W-:Y:S01]  /*6320*/  HMMA.16816.F32.BF16 R16, R168.reuse, R166, R16 ;  /* 0x000000a6a810723c */ /* 0x040fe20000041810 */
[----:B------:R-:W2:Y:S04]  /*6330*/  LDG.E R184, desc[UR34][R186.64] ;  /* 0x00000022bab87981 */ /* 0x000ea8000c1e1900 */
[----:B------:R-:W-:Y:S03]  /*6340*/  LDSM.16.M88.4 R164, [R0+0xa000] ;  /* 0x00a0000000a4783b */ /* 0x000fe60000000200 */
[-C--:B------:R-:W-:Y:S08]  /*6350*/  HMMA.16816.F32.BF16 R20, R168, R176.reuse, R20 ;  /* 0x000000b0a814723c */ /* 0x080ff00000041814 */
[C---:B------:R-:W-:Y:S04]  /*6360*/  HMMA.16816.F32.BF16 R24, R172.reuse, R176, R24 ;  /* 0x000000b0ac18723c */ /* 0x040fe80000041818 */
[----:B------:R-:W-:Y:S01]  /*6370*/  IMAD.MOV.U32 R176, RZ, RZ, R181 ;  /* 0x000000ffffb07224 */ /* 0x000fe200078e00b5 */
[----:B------:R-:W-:Y:S01]  /*6380*/  MOV R177, R3 ;  /* 0x0000000300b17202 */ /* 0x000fe20000000f00 */
[----:B------:R-:W5:Y:S02]  /*6390*/  LDG.E R181, desc[UR34][R186.64+0x80] ;  /* 0x00008022bab57981 */ /* 0x000f64000c1e1900 */
[-C--:B------:R-:W-:Y:S02]  /*63a0*/  HMMA.16816.F32.BF16 R28, R172, R178.reuse, R28 ;  /* 0x000000b2ac1c723c */ /* 0x080fe4000004181c */
[----:B------:R-:W-:Y:S06]  /*63b0*/  LDSM.16.M88.4 R172, [R0+0xb000] ;  /* 0x00b0000000ac783b */ /* 0x000fec0000000200 */
[----:B------:R-:W-:Y:S02]  /*63c0*/  HMMA.16816.F32.BF16 R32, R168, R178, R32 ;  /* 0x000000b2a820723c */ /* 0x000fe40000041820 */
[----:B------:R-:W1:Y:S02]  /*63d0*/  LDSM.16.M88.4 R168, [R182+0x18000] ;  /* 0x01800000b6a8783b */ /* 0x000e640000000200 */
[----:B------:R-:W-:Y:S06]  /*63e0*/  IMAD.MOV.U32 R179, RZ, RZ, R183 ;  /* 0x000000ffffb37224 */ /* 0x000fec00078e00b7 */
[----:B------:R-:W5:Y:S04]  /*63f0*/  LDG.E R183, desc[UR34][R186.64+0x20] ;  /* 0x00002022bab77981 */ /* 0x000f68000c1e1900 */
[----:B------:R3:W5:Y:S02]  /*6400*/  LDG.E R3, desc[UR34][R186.64+0xa0] ;  /* 0x0000a022ba037981 */ /* 0x000764000c1e1900 */
[----:B---3--:R-:W-:Y:S01]  /*6410*/  MOV R186, R179 ;  /* 0x000000b300ba7202 */ /* 0x008fe20000000f00 */
[----:B------:R-:W-:Y:S01]  /*6420*/  IMAD.MOV.U32 R187, RZ, RZ, R176 ;  /* 0x000000ffffbb7224 */ /* 0x000fe200078e00b0 */
[-C--:B-1----:R-:W-:Y:S08]  /*6430*/  HMMA.16816.F32.BF16 R4, R164, R168.reuse, R4 ;  /* 0x000000a8a404723c */ /* 0x082ff00000041804 */
[C---:B------:R-:W-:Y:S08]  /*6440*/  HMMA.16816.F32.BF16 R8, R172.reuse, R168, R8 ;  /* 0x000000a8ac08723c */ /* 0x040ff00000041808 */
[-C--:B------:R-:W-:Y:S08]  /*6450*/  HMMA.16816.F32.BF16 R12, R172, R170.reuse, R12 ;  /* 0x000000aaac0c723c */ /* 0x080ff0000004180c */
[C---:B------:R-:W-:Y:S01]  /*6460*/  HMMA.16816.F32.BF16 R16, R164.reuse, R170, R16 ;  /* 0x000000aaa410723c */ /* 0x040fe20000041810 */
[----:B------:R1:W3:Y:S03]  /*6470*/  LDSM.16.M88.4 R168, [R182+0x18800] ;  /* 0x01880000b6a8783b */ /* 0x0002e60000000200 */
[----:B-1----:R-:W-:Y:S05]  /*6480*/  MOV R182, R177 ;  /* 0x000000b100b67202 */ /* 0x002fea0000000f00 */
[----:B------:R-:W-:Y:S01]  /*6490*/  LDSM.16.M88.4 R176, [R180+0x18800] ;  /* 0x01880000b4b0783b */ /* 0x000fe20000000200 */
[-C--:B---3--:R-:W-:Y:S08]  /*64a0*/  HMMA.16816.F32.BF16 R20, R164, R168.reuse, R20 ;  /* 0x000000a8a414723c */ /* 0x088ff00000041814 */
[C---:B------:R-:W-:Y:S08]  /*64b0*/  HMMA.16816.F32.BF16 R24, R172.reuse, R168, R24 ;  /* 0x000000a8ac18723c */ /* 0x040ff00000041818 */
[-C--:B------:R-:W-:Y:S01]  /*64c0*/  HMMA.16816.F32.BF16 R28, R172, R170.reuse, R28 ;  /* 0x000000aaac1c723c */ /* 0x080fe2000004181c */
[----:B------:R-:W-:Y:S07]  /*64d0*/  LDSM.16.M88.4 R172, [R2+0xb000] ;  /* 0x00b0000002ac783b */ /* 0x000fee0000000200 */
[----:B------:R-:W-:Y:S01]  /*64e0*/  HMMA.16816.F32.BF16 R32, R164, R170, R32 ;  /* 0x000000aaa420723c */ /* 0x000fe20000041820 */
[----:B------:R1:W-:Y:S08]  /*64f0*/  LDSM.16.M88.4 R164, [R2+0xa000] ;  /* 0x00a0000002a4783b */ /* 0x0003f00000000200 */
[----:B------:R-:W3:Y:S01]  /*6500*/  LDSM.16.M88.4 R168, [R180+0x18000] ;  /* 0x01800000b4a8783b */ /* 0x000ee20000000200 */
[----:B-1----:R-:W-:Y:S04]  /*6510*/  FFMA.FTZ R2, -R186, R186, 1 ;  /* 0x3f800000ba027423 */ /* 0x002fe800000101ba */
[----:B------:R-:W-:Y:S01]  /*6520*/  FMUL.FTZ R2, R2, UR17 ;  /* 0x0000001102027c20 */ /* 0x000fe20008410000 */
[-C--:B---3--:R-:W-:Y:S08]  /*6530*/  HMMA.16816.F32.BF16 R4, R164, R168.reuse, R4 ;  /* 0x000000a8a404723c */ /* 0x088ff00000041804 */
[C---:B------:R-:W-:Y:S08]  /*6540*/  HMMA.16816.F32.BF16 R8, R172.reuse, R168, R8 ;  /* 0x000000a8ac08723c */ /* 0x040ff00000041808 */
[-C--:B------:R-:W-:Y:S08]  /*6550*/  HMMA.16816.F32.BF16 R12, R172, R170.reuse, R12 ;  /* 0x000000aaac0c723c */ /* 0x080ff0000004180c */
[C---:B------:R-:W-:Y:S08]  /*6560*/  HMMA.16816.F32.BF16 R16, R164.reuse, R170, R16 ;  /* 0x000000aaa410723c */ /* 0x040ff00000041810 */
[-C--:B------:R-:W-:Y:S08]  /*6570*/  HMMA.16816.F32.BF16 R20, R164, R176.reuse, R20 ;  /* 0x000000b0a414723c */ /* 0x080ff00000041814 */
[C---:B------:R-:W-:Y:S08]  /*6580*/  HMMA.16816.F32.BF16 R24, R172.reuse, R176, R24 ;  /* 0x000000b0ac18723c */ /* 0x040ff00000041818 */
[-C--:B------:R-:W-:Y:S08]  /*6590*/  HMMA.16816.F32.BF16 R28, R172, R178.reuse, R28 ;  /* 0x000000b2ac1c723c */ /* 0x080ff0000004181c */
[----:B------:R-:W-:Y:S04]  /*65a0*/  HMMA.16816.F32.BF16 R32, R164, R178, R32 ;  /* 0x000000b2a420723c */ /* 0x000fe80000041820 */
[C---:B--2---:R-:W-:Y:S01]  /*65b0*/  FADD.FTZ R16, -R184.reuse, R16 ;  /* 0x00000010b8107221 */ /* 0x044fe20000010100 */
[C---:B------:R-:W-:Y:S01]  /*65c0*/  FADD.FTZ R164, -R184.reuse, R21 ;  /* 0x00000015b8a47221 */ /* 0x040fe20000010100 */
[C---:B------:R-:W-:Y:S01]  /*65d0*/  FADD.FTZ R5, -R184.reuse, R5 ;  /* 0x00000005b8057221 */ /* 0x040fe20000010100 */
[----:B------:R-:W-:Y:S01]  /*65e0*/  FADD.FTZ R0, -R184, R4 ;  /* 0x00000004b8007221 */ /* 0x000fe20000010100 */
[----:B------:R-:W-:Y:S01]  /*65f0*/  FFMA.FTZ R4, -R182, R182, 1 ;  /* 0x3f800000b6047423 */ /* 0x000fe200000101b6 */
[----:B------:R-:W-:Y:S01]  /*6600*/  FMUL.FTZ R164, R40, R164 ;  /* 0x000000a428a47220 */ /* 0x000fe20000410000 */
[----:B------:R-:W-:Y:S01]  /*6610*/  FMUL.FTZ R5, R218, R5 ;  /* 0x00000005da057220 */ /* 0x000fe20000410000 */
[----:B------:R-:W-:Y:S01]  /*6620*/  FMUL.FTZ R0, R187, R0 ;  /* 0x00000000bb007220 */ /* 0x000fe20000410000 */
[----:B------:R-:W1:Y:S01]  /*6630*/  S2R R218, SR_TID.X ;  /* 0x0000000000da7919 */ /* 0x000e620000002100 */
[----:B------:R-:W-:Y:S01]  /*6640*/  FMUL.FTZ R4, R4, UR17 ;  /* 0x0000001104047c20 */ /* 0x000fe20008410000 */
[----:B------:R-:W-:Y:S01]  /*6650*/  FMUL.FTZ R2, R5, R2 ;  /* 0x0000000205027220 */ /* 0x000fe20000410000 */
[----:B------:R-:W-:Y:S04]  /*6660*/  FFMA.FTZ R5, -R37, R37, 1 ;  /* 0x3f80000025057423 */ /* 0x000fe80000010125 */
[----:B------:R-:W-:Y:S01]  /*6670*/  FADD.FTZ R32, -R184, R32 ;  /* 0x00000020b8207221 */ /* 0x000fe20000010100 */
[----:B------:R-:W-:Y:S01]  /*6680*/  FMUL.FTZ R4, R0, R4 ;  /* 0x0000000400047220 */ /* 0x000fe20000410000 */
[----:B------:R-:W-:Y:S01]  /*6690*/  FADD.FTZ R33, -R184, R33 ;  /* 0x00000021b8217221 */ /* 0x000fe20000010100 */
[----:B------:R-:W-:Y:S01]  /*66a0*/  FMUL.FTZ R5, R5, UR17 ;  /* 0x0000001105057c20 */ /* 0x000fe20008410000 */
[----:B------:R-:W-:Y:S02]  /*66b0*/  FMUL.FTZ R32, R220, R32 ;  /* 0x00000020dc207220 */ /* 0x000fe40000410000 */
[----:B------:R-:W-:Y:S01]  /*66c0*/  F2FP.BF16.F32.PACK_AB R2, R2, R4 ;  /* 0x000000040202723e */ /* 0x000fe200000010ff */
[----:B------:R-:W-:Y:S01]  /*66d0*/  FADD.FTZ R4, -R184, R17 ;  /* 0x00000011b8047221 */ /* 0x000fe20000010100 */
[----:B------:R-:W-:Y:S01]  /*66e0*/  FMUL.FTZ R17, R43, R16 ;  /* 0x000000102b117220 */ /* 0x000fe20000410000 */
[----:B------:R-:W-:Y:S01]  /*66f0*/  FFMA.FTZ R16, -R38, R38, 1 ;  /* 0x3f80000026107423 */ /* 0x000fe20000010126 */
[----:B------:R2:W5:Y:S01]  /*6700*/  LDL.LU R43, [R1+0x68] ;  /* 0x00006800012b7983 */ /* 0x0005620000300800 */
[----:B------:R-:W-:Y:S02]  /*6710*/  FMUL.FTZ R33, R219, R33 ;  /* 0x00000021db217220 */ /* 0x000fe40000410000 */
[----:B------:R-:W-:Y:S01]  /*6720*/  FMUL.FTZ R16, R16, UR17 ;  /* 0x0000001110107c20 */ /* 0x000fe20008410000 */
[C---:B-1----:R-:W-:Y:S01]  /*6730*/  LOP3.LUT R0, R218.reuse, 0x4, RZ, 0xc0, !PT ;  /* 0x00000004da007812 */ /* 0x042fe200078ec0ff */
[C---:B------:R-:W-:Y:S01]  /*6740*/  IMAD.SHL.U32 R220, R218.reuse, 0x40, RZ ;  /* 0x00000040dadc7824 */ /* 0x040fe200078e00ff */
[----:B------:R-:W-:Y:S02]  /*6750*/  SHF.L.U32 R219, R218, 0x3, RZ ;  /* 0x00000003dadb7819 */ /* 0x000fe400000006ff */
[----:B------:R-:W-:Y:S01]  /*6760*/  ISETP.NE.AND P0, PT, R0, RZ, PT ;  /* 0x000000ff0000720c */ /* 0x000fe20003f05270 */
[----:B------:R-:W-:Y:S01]  /*6770*/  FADD.FTZ R0, -R184, R20 ;  /* 0x00000014b8007221 */ /* 0x000fe20000010100 */
[----:B------:R-:W-:Y:S01]  /*6780*/  FMUL.FTZ R20, R42, R4 ;  /* 0x000000042a147220 */ /* 0x000fe20000410000 */
[----:B------:R-:W-:Y:S01]  /*6790*/  FFMA.FTZ R4, -R36, R36, 1 ;  /* 0x3f80000024047423 */ /* 0x000fe20000010124 */
[----:B------:R2:W5:Y:S01]  /*67a0*/  LDL.LU R42, [R1+0x64] ;  /* 0x00006400012a7983 */ /* 0x0005620000300800 */
[----:B------:R-:W-:Y:S01]  /*67b0*/  FMUL.FTZ R21, R41, R0 ;  /* 0x0000000029157220 */ /* 0x000fe20000410000 */
[----:B------:R-:W-:Y:S01]  /*67c0*/  FFMA.FTZ R0, -R39, R39, 1 ;  /* 0x3f80000027007423 */ /* 0x000fe20000010127 */
[----:B------:R-:W-:Y:S01]  /*67d0*/  FMUL.FTZ R4, R4, UR17 ;  /* 0x0000001104047c20 */ /* 0x000fe20008410000 */
[----:B------:R2:W5:Y:S01]  /*67e0*/  LDL.LU R41, [R1+0x60] ;  /* 0x0000600001297983 */ /* 0x0005620000300800 */
[----:B------:R-:W-:Y:S01]  /*67f0*/  FMUL.FTZ R5, R21, R5 ;  /* 0x0000000515057220 */ /* 0x000fe20000410000 */
[----:B------:R-:W-:Y:S01]  /*6800*/  FMUL.FTZ R0, R0, UR17 ;  /* 0x0000001100007c20 */ /* 0x000fe20008410000 */
[----:B------:R-:W-:Y:S01]  /*6810*/  FFMA.FTZ R21, -R222, R222, 1 ;  /* 0x3f800000de157423 */ /* 0x000fe200000101de */
[----:B------:R2:W5:Y:S01]  /*6820*/  LDL.LU R40, [R1+0x5c] ;  /* 0x00005c0001287983 */ /* 0x0005620000300800 */
[----:B------:R-:W-:Y:S01]  /*6830*/  FMUL.FTZ R16, R20, R16 ;  /* 0x0000001014107220 */ /* 0x000fe20000410000 */
[----:B------:R-:W-:Y:S01]  /*6840*/  FMUL.FTZ R0, R17, R0 ;  /* 0x0000000011007220 */ /* 0x000fe20000410000 */
[----:B------:R-:W-:Y:S01]  /*6850*/  FFMA.FTZ R17, -R221, R221, 1 ;  /* 0x3f800000dd117423 */ /* 0x000fe200000101dd */
[----:B------:R2:W5:Y:S01]  /*6860*/  LDL.LU R39, [R1+0x58] ;  /* 0x0000580001277983 */ /* 0x0005620000300800 */
[----:B------:R-:W-:Y:S01]  /*6870*/  FMUL.FTZ R4, R164, R4 ;  /* 0x00000004a4047220 */ /* 0x000fe20000410000 */
[----:B------:R-:W-:Y:S01]  /*6880*/  FMUL.FTZ R21, R21, UR17 ;  /* 0x0000001115157c20 */ /* 0x000fe20008410000 */
[----:B------:R-:W-:Y:S01]  /*6890*/  FMUL.FTZ R17, R17, UR17 ;  /* 0x0000001111117c20 */ /* 0x000fe20008410000 */
[----:B------:R2:W5:Y:S01]  /*68a0*/  LDL.LU R38, [R1+0x54] ;  /* 0x0000540001267983 */ /* 0x0005620000300800 */
[----:B------:R-:W-:Y:S01]  /*68b0*/  IMAD.MOV.U32 R222, RZ, RZ, 0x20 ;  /* 0x00000020ffde7424 */ /* 0x000fe200078e00ff */
[----:B------:R-:W-:Y:S01]  /*68c0*/  SHF.L.U32 R221, R218, 0x5, RZ ;  /* 0x00000005dadd7819 */ /* 0x000fe200000006ff */
[----:B------:R-:W-:Y:S01]  /*68d0*/  FMUL.FTZ R21, R32, R21 ;  /* 0x0000001520157220 */ /* 0x000fe20000410000 */
[----:B------:R2:W5:Y:S01]  /*68e0*/  LDL.LU R37, [R1+0x50] ;  /* 0x0000500001257983 */ /* 0x0005620000300800 */
[----:B------:R-:W-:Y:S01]  /*68f0*/  F2FP.BF16.F32.PACK_AB R16, R16, R0 ;  /* 0x000000001010723e */ /* 0x000fe200000010ff */
[----:B------:R-:W-:Y:S01]  /*6900*/  FMUL.FTZ R17, R33, R17 ;  /* 0x0000001121117220 */ /* 0x000fe20000410000 */
[----:B------:R-:W-:Y:S01]  /*6910*/  F2FP.BF16.F32.PACK_AB R20, R4, R5 ;  /* 0x000000050414723e */ /* 0x000fe200000010ff */
[----:B------:R2:W5:Y:S01]  /*6920*/  LDL.LU R36, [R1+0x4c] ;  /* 0x00004c0001247983 */ /* 0x0005620000300800 */
[----:B------:R-:W-:Y:S05]  /*6930*/  BRA.U !UP2, `(.L_x_1732) ;  /* 0x000000010aec7547 */ /* 0x000fea000b800000 */
[----:B------:R-:W3:Y:S01]  /*6940*/  LDL.LU R167, [R1+0x24] ;  /* 0x0000240001a77983 */ /* 0x000ee20000300800 */
[----:B------:R-:W1:Y:S01]  /*6950*/  LDC R32, c[0x0][0x3b0] ;  /* 0x0000ec00ff207b82 */ /* 0x000e620000000800 */
[----:B------:R-:W-:Y:S01]  /*6960*/  IADD3 R4, P1, PT, RZ, -UR31, RZ ;  /* 0x8000001fff047c10 */ /* 0x000fe2000ff3e0ff */
[----:B------:R-:W-:Y:S01]  /*6970*/  ULOP3.LUT UR9, UR41, 0x1, URZ, 0xc0, !UPT ;  /* 0x0000000129097892 */ /* 0x000fe2000f8ec0ff */
[----:B------:R-:W4:Y:S01]  /*6980*/  LDL.LU R166, [R1+0x20] ;  /* 0x0000200001a67983 */ /* 0x000f220000300800 */
[----:B------:R-:W-:Y:S02]  /*6990*/  LOP3.LUT R187, R219, 0x38, RZ, 0xc0, !PT ;  /* 0x00000038dbbb7812 */ /* 0x000fe400078ec0ff */
[----:B------:R-:W-:Y:S01]  /*69a0*/  UISETP.NE.U32.AND UP0, UPT, UR9, 0x1, UPT ;  /* 0x000000010900788c */ /* 0x000fe2000bf05070 */
[----:B------:R-:W2:Y:S01]  /*69b0*/  LDL.LU R165, [R1+0x1c] ;  /* 0x00001c0001a57983 */ /* 0x000ea20000300800 */
[C---:B------:R-:W-:Y:S02]  /*69c0*/  ISETP.GE.AND P3, PT, R187.reuse, UR5, PT ;  /* 0x00000005bb007c0c */ /* 0x040fe4000bf66270 */
[----:B------:R-:W-:Y:S01]  /*69d0*/  USEL UR9, UR30, 0x4000, !UP0 ;  /* 0x000040001e097887 */ /* 0x000fe2000c000000 */
[----:B------:R-:W-:Y:S04]  /*69e0*/  LOP3.LUT R168, R187, 0x40, RZ, 0xfc, !PT ;  /* 0x00000040bba87812 */ /* 0x000fe800078efcff */
[----:B------:R-:W-:Y:S01]  /*69f0*/  ISETP.GE.AND P2, PT, R168, UR5, PT ;  /* 0x00000005a8007c0c */ /* 0x000fe2000bf46270 */
[----:B------:R-:W-:Y:S02]  /*6a00*/  VIADD R238, R238, UR9 ;  /* 0x00000009eeee7c36 */ /* 0x000fe40008000000 */
[----:B------:R-:W-:Y:S02]  /*6a10*/  VIADD R206, R206, UR9 ;  /* 0x00000009cece7c36 */ /* 0x000fe40008000000 */
[----:B--2---:R-:W-:Y:S02]  /*6a20*/  VIADD R165, R165, UR9 ;  /* 0x00000009a5a57c36 */ /* 0x004fe40008000000 */
[----:B-1----:R-:W-:Y:S04]  /*6a30*/  IMAD.SHL.U32 R0, R32, 0x40, RZ ;  /* 0x0000004020007824 */ /* 0x002fe800078e00ff */
[----:B------:R-:W-:Y:S05]  /*6a40*/  IMAD.X R0, RZ, RZ, ~R0, P1 ;  /* 0x000000ffff007224 */ /* 0x000fea00008e0e00 */
[----:B------:R-:W-:Y:S04]  /*6a50*/  SHF.R.S64 R4, R4, 0x1f, R0 ;  /* 0x0000001f04047819 */ /* 0x000fe80000001000 */
[----:B---3--:R-:W-:Y:S04]  /*6a60*/  IADD3 R167, P1, PT, R4, R167, RZ ;  /* 0x000000a704a77210 */ /* 0x008fe80007f3e0ff */
[----:B----4-:R-:W-:Y:S01]  /*6a70*/  LEA.HI.X.SX32 R166, R0, R166, 0x1, P1 ;  /* 0x000000a600a67211 */ /* 0x010fe200008f0eff */
[----:B------:R1:W-:Y:S01]  /*6a80*/  STL [R1+0x24], R167 ;  /* 0x000024a701007387 */ /* 0x0003e20000100800 */
[--C-:B------:R-:W-:Y:S01]  /*6a90*/  @!P3 IMAD.MOV.U32 R4, RZ, RZ, R167.reuse ;  /* 0x000000ffff04b224 */ /* 0x100fe200078e00a7 */
[----:B------:R-:W2:Y:S02]  /*6aa0*/  LDC R0, c[0x0][0x3b4] ;  /* 0x0000ed00ff007b82 */ /* 0x000ea40000000800 */
[----:B------:R1:W-:Y:S01]  /*6ab0*/  STL [R1+0x20], R166 ;  /* 0x000020a601007387 */ /* 0x0003e20000100800 */
[----:B------:R-:W-:Y:S03]  /*6ac0*/  @!P3 IMAD.MOV.U32 R5, RZ, RZ, R166 ;  /* 0x000000ffff05b224 */ /* 0x000fe600078e00a6 */
[----:B------:R1:W-:Y:S04]  /*6ad0*/  STL [R1+0x1c], R165 ;  /* 0x00001ca501007387 */ /* 0x0003e80000100800 */
[----:B------:R-:W-:Y:S01]  /*6ae0*/  @!PT LDS RZ, [RZ] ;  /* 0x00000000fffff984 */ /* 0x000fe20000000800 */
[----:B------:R-:W-:Y:S01]  /*6af0*/  @!PT LDS RZ, [RZ] ;  /* 0x00000000fffff984 */ /* 0x000fe20000000800 */
[----:B------:R-:W-:Y:S01]  /*6b00*/  @!PT LDS RZ, [RZ] ;  /* 0x00000000fffff984 */ /* 0x000fe20000000800 */
[----:B------:R3:W-:Y:S04]  /*6b10*/  @!P3 LDGSTS.E.BYPASS.LTC128B.128 [R165], desc[UR34][R4.64] ;  /* 0x0000000004a5bfae */ /* 0x0007e8000b981a22 */
[----:B------:R1:W-:Y:S04]  /*6b20*/  @P3 STS.64 [R238], RZ ;  /* 0x000000ffee003388 */ /* 0x0003e80000000a00 */
[----:B------:R1:W-:Y:S01]  /*6b30*/  @P3 STS.64 [R238+0x8], RZ ;  /* 0x000008ffee003388 */ /* 0x0003e20000000a00 */
[C---:B--2---:R-:W-:Y:S01]  /*6b40*/  SHF.L.U64.HI R0, R32.reuse, 0x5, R0 ;  /* 0x0000000520007819 */ /* 0x044fe20000010200 */
[----:B------:R-:W-:Y:S02]  /*6b50*/  IMAD.SHL.U32 R32, R32, 0x20, RZ ;  /* 0x0000002020207824 */ /* 0x000fe400078e00ff */
[----:B---3--:R-:W-:Y:S02]  /*6b60*/  @!P2 IMAD.MOV.U32 R4, RZ, RZ, R167 ;  /* 0x000000ffff04a224 */ /* 0x008fe400078e00a7 */
[----:B------:R-:W-:Y:S05]  /*6b70*/  @!P2 IMAD.MOV.U32 R5, RZ, RZ, R166 ;  /* 0x000000ffff05a224 */ /* 0x000fea00078e00a6 */
[----:B------:R-:W-:Y:S01]  /*6b80*/  @!PT LDS RZ, [RZ] ;  /* 0x00000000fffff984 */ /* 0x000fe20000000800 */
[----:B------:R-:W-:Y:S01]  /*6b90*/  @!PT LDS RZ, [RZ] ;  /* 0x00000000fffff984 */ /* 0x000fe20000000800 */
[----:B------:R-:W-:Y:S01]  /*6ba0*/  @!PT LDS RZ, [RZ] ;  /* 0x00000000fffff984 */ /* 0x000fe20000000800 */
[----:B------:R2:W-:Y:S04]  /*6bb0*/  @!P2 LDGSTS.E.BYPASS.LTC128B.128 [R165+0x2000], desc[UR34][R4.64+0x80] ;  /* 0x0200008004a5afae */ /* 0x0005e8000b981a22 */
[----:B------:R1:W-:Y:S04]  /*6bc0*/  @P2 STS.64 [R238+0x2000], RZ ;  /* 0x002000ffee002388 */ /* 0x0003e80000000a00 */
[----:B------:R1:W-:Y:S01]  /*6bd0*/  @P2 STS.64 [R238+0x2008], RZ ;  /* 0x002008ffee002388 */ /* 0x0003e20000000a00 */
[CC--:B--2---:R-:W-:Y:S04]  /*6be0*/  @!P3 LEA R4, P1, R32.reuse, R167.reuse, 0x1 ;  /* 0x000000a72004b211 */ /* 0x0c4fe800078208ff */
[CCC-:B------:R-:W-:Y:S05]  /*6bf0*/  @!P3 LEA.HI.X R5, R32.reuse, R166.reuse, R0.reuse, 0x1, P1 ;  /* 0x000000a62005b211 */ /* 0x1c0fea00008f0c00 */
[----:B------:R-:W-:Y:S01]  /*6c00*/  @!PT LDS RZ, [RZ] ;  /* 0x00000000fffff984 */ /* 0x000fe20000000800 */
[----:B------:R-:W-:Y:S01]  /*6c10*/  @!PT LDS RZ, [RZ] ;  /* 0x00000000fffff984 */ /* 0x000fe20000000800 */
[----:B------:R-:W-:Y:S01]  /*6c20*/  @!PT LDS RZ, [RZ] ;  /* 0x00000000fffff984 */ /* 0x000fe20000000800 */
[----:B------:R2:W-:Y:S04]  /*6c30*/  @!P3 LDGSTS.E.BYPASS.LTC128B.128 [R165+0x1000], desc[UR34][R4.64] ;  /* 0x0100000004a5bfae */ /* 0x0005e8000b981a22 */
[----:B------:R1:W-:Y:S04]  /*6c40*/  @P3 STS.64 [R238+0x1000], RZ ;  /* 0x001000ffee003388 */ /* 0x0003e80000000a00 */
[----:B------:R1:W-:Y:S01]  /*6c50*/  @P3 STS.64 [R238+0x1008], RZ ;  /* 0x001008ffee003388 */ /* 0x0003e20000000a00 */
[C---:B--2---:R-:W-:Y:S04]  /*6c60*/  @!P2 LEA R4, P1, R32.reuse, R167, 0x1 ;  /* 0x000000a72004a211 */ /* 0x044fe800078208ff */
[----:B------:R-:W-:Y:S05]  /*6c70*/  @!P2 LEA.HI.X R5, R32, R166, R0, 0x1, P1 ;  /* 0x000000a62005a211 */ /* 0x000fea00008f0c00 */
[----:B------:R-:W-:Y:S01]  /*6c80*/  @!PT LDS RZ, [RZ] ;  /* 0x00000000fffff984 */ /* 0x000fe20000000800 */
[----:B------:R-:W-:Y:S01]  /*6c90*/  @!PT LDS RZ, [RZ] ;  /* 0x00000000fffff984 */ /* 0x000fe20000000800 */
[----:B------:R-:W-:Y:S01]  /*6ca0*/  @!PT LDS RZ, [RZ] ;  /* 0x00000000fffff984 */ /* 0x000fe20000000800 */
[----:B------:R1:W-:Y:S04]  /*6cb0*/  @!P2 LDGSTS.E.BYPASS.LTC128B.128 [R165+0x3000], desc[UR34][R4.64+0x80] ;  /* 0x0300008004a5afae */ /* 0x0003e8000b981a22 */
[----:B------:R1:W-:Y:S04]  /*6cc0*/  @P2 STS.64 [R238+0x3000], RZ ;  /* 0x003000ffee002388 */ /* 0x0003e80000000a00 */
[----:B------:R1:W-:Y:S04]  /*6cd0*/  @P2 STS.64 [R238+0x3008], RZ ;  /* 0x003008ffee002388 */ /* 0x0003e80000000a00 */
[----:B------:R-:W0:Y:S02]  /*6ce0*/  LDGDEPBAR ;  /* 0x00000000000079af */ /* 0x000e240000000000 */
.L_x_1732:
[----:B------:R-:W3:Y:S01]  /*6cf0*/  LDL.LU R32, [R1+0x8] ;  /* 0x0000080001207983 */ /* 0x000ee20000300800 */
[C---:B-----5:R-:W-:Y:S01]  /*6d00*/  FADD.FTZ R6, -R183.reuse, R6 ;  /* 0x00000006b7067221 */ /* 0x060fe20000010100 */
[----:B------:R-:W-:Y:S01]  /*6d10*/  FADD.FTZ R7, -R183, R7 ;  /* 0x00000007b7077221 */ /* 0x000fe20000010100 */
[----:B------:R-:W-:Y:S01]  /*6d20*/  FFMA.FTZ R0, -R199, R199, 1 ;  /* 0x3f800000c7007423 */ /* 0x000fe200000101c7 */
[----:B------:R4:W-:Y:S01]  /*6d30*/  STS [R185+0x1c000], R2 ;  /* 0x01c00002b9007388 */ /* 0x0009e20000000800 */
[----:B------:R-:W-:Y:S01]  /*6d40*/  FMUL.FTZ R6, R249, R6 ;  /* 0x00000006f9067220 */ /* 0x000fe20000410000 */
[----:B------:R-:W-:Y:S01]  /*6d50*/  FMUL.FTZ R7, R248, R7 ;  /* 0x00000007f8077220 */ /* 0x000fe20000410000 */
[----:B------:R-:W-:Y:S01]  /*6d60*/  FMUL.FTZ R0, R0, UR17 ;  /* 0x0000001100007c20 */ /* 0x000fe20008410000 */
[C---:B------:R-:W-:Y:S01]  /*6d70*/  FADD.FTZ R19, -R183.reuse, R19 ;  /* 0x00000013b7137221 */ /* 0x040fe20000010100 */
[----:B------:R-:W-:Y:S01]  /*6d80*/  FADD.FTZ R18, -R183, R18 ;  /* 0x00000012b7127221 */ /* 0x000fe20000010100 */
[----:B-1----:R-:W2:Y:S01]  /*6d90*/  LDL.LU R165, [R1+0x18] ;  /* 0x0000180001a57983 */ /* 0x002ea20000300800 */
[----:B------:R-:W-:Y:S01]  /*6da0*/  FMUL.FTZ R7, R7, R0 ;  /* 0x0000000007077220 */ /* 0x000fe20000410000 */
[----:B------:R-:W-:Y:S01]  /*6db0*/  FFMA.FTZ R0, -R195, R195, 1 ;  /* 0x3f800000c3007423 */ /* 0x000fe200000101c3 */
[----:B------:R-:W-:Y:S01]  /*6dc0*/  FMUL.FTZ R19, R237, R19 ;  /* 0x00000013ed137220 */ /* 0x000fe20000410000 */
[----:B------:R-:W-:Y:S01]  /*6dd0*/  FADD.FTZ R23, -R183, R23 ;  /* 0x00000017b7177221 */ /* 0x000fe20000010100 */
[----:B------:R-:W-:Y:S01]  /*6de0*/  FMUL.FTZ R18, R239, R18 ;  /* 0x00000012ef127220 */ /* 0x000fe20000410000 */
[----:B------:R-:W-:Y:S01]  /*6df0*/  FMUL.FTZ R5, R0, UR17 ;  /* 0x0000001100057c20 */ /* 0x000fe20008410000 */
[----:B------:R-:W-:Y:S01]  /*6e00*/  FFMA.FTZ R0, -R191, R191, 1 ;  /* 0x3f800000bf007423 */ /* 0x000fe200000101bf */
[----:B------:R-:W-:Y:S01]  /*6e10*/  FADD.FTZ R9, -R181, R9 ;  /* 0x00000009b5097221 */ /* 0x000fe20000010100 */
[----:B------:R-:W2:Y:S01]  /*6e20*/  LDL.LU R164, [R1+0x14] ;  /* 0x0000140001a47983 */ /* 0x000ea20000300800 */
[----:B------:R-:W-:Y:S01]  /*6e30*/  FMUL.FTZ R19, R19, R5 ;  /* 0x0000000513137220 */ /* 0x000fe20000410000 */
[----:B------:R-:W-:Y:S01]  /*6e40*/  FMUL.FTZ R23, R234, R23 ;  /* 0x00000017ea177220 */ /* 0x000fe20000410000 */
[C---:B------:R-:W-:Y:S01]  /*6e50*/  FADD.FTZ R22, -R183.reuse, R22 ;  /* 0x00000016b7167221 */ /* 0x040fe20000010100 */
[----:B------:R-:W3:Y:S01]  /*6e60*/  LDL.LU R33, [R1+0x10] ;  /* 0x0000100001217983 */ /* 0x000ee20000300800 */
[C---:B------:R-:W-:Y:S01]  /*6e70*/  FADD.FTZ R34, -R183.reuse, R34 ;  /* 0x00000022b7227221 */ /* 0x040fe20000010100 */
[----:B------:R-:W-:Y:S01]  /*6e80*/  FADD.FTZ R35, -R183, R35 ;  /* 0x00000023b7237221 */ /* 0x000fe20000010100 */
[----:B------:R-:W-:Y:S01]  /*6e90*/  FMUL.FTZ R22, R235, R22 ;  /* 0x00000016eb167220 */ /* 0x000fe20000410000 */
[----:B------:R-:W-:Y:S01]  /*6ea0*/  FADD.FTZ R8, -R181, R8 ;  /* 0x00000008b5087221 */ /* 0x000fe20000010100 */
[----:B------:R-:W-:Y:S01]  /*6eb0*/  FMUL.FTZ R34, R236, R34 ;  /* 0x00000022ec227220 */ /* 0x000fe20000410000 */
[----:B----4-:R-:W-:Y:S01]  /*6ec0*/  FFMA.FTZ R2, -R200, R200, 1 ;  /* 0x3f800000c8027423 */ /* 0x010fe200000101c8 */
[----:B------:R-:W-:Y:S01]  /*6ed0*/  FMUL.FTZ R35, R233, R35 ;  /* 0x00000023e9237220 */ /* 0x000fe20000410000 */
[----:B------:R-:W-:Y:S01]  /*6ee0*/  FMUL.FTZ R8, R252, R8 ;  /* 0x00000008fc087220 */ /* 0x000fe20000410000 */
[C---:B------:R-:W-:Y:S01]  /*6ef0*/  FADD.FTZ R12, -R181.reuse, R12 ;  /* 0x0000000cb50c7221 */ /* 0x040fe20000010100 */
[----:B------:R-:W-:Y:S01]  /*6f00*/  FMUL.FTZ R2, R2, UR17 ;  /* 0x0000001102027c20 */ /* 0x000fe20008410000 */
[C---:B------:R-:W-:Y:S01]  /*6f10*/  FADD.FTZ R13, -R181.reuse, R13 ;  /* 0x0000000db50d7221 */ /* 0x040fe20000010100 */
[----:B------:R-:W-:Y:S01]  /*6f20*/  FADD.FTZ R29, -R181, R29 ;  /* 0x0000001db51d7221 */ /* 0x000fe20000010100 */
[----:B------:R-:W-:Y:S01]  /*6f30*/  FMUL.FTZ R12, R247, R12 ;  /* 0x0000000cf70c7220 */ /* 0x000fe20000410000 */
[----:B------:R-:W-:Y:S01]  /*6f40*/  FMUL.FTZ R6, R6, R2 ;  /* 0x0000000206067220 */ /* 0x000fe20000410000 */
[----:B------:R-:W-:Y:S01]  /*6f50*/  FFMA.FTZ R2, -R197, R197, 1 ;  /* 0x3f800000c5027423 */ /* 0x000fe200000101c5 */
[----:B------:R-:W-:Y:S01]  /*6f60*/  FMUL.FTZ R13, R245, R13 ;  /* 0x0000000df50d7220 */ /* 0x000fe20000410000 */
[C---:B------:R-:W-:Y:S01]  /*6f70*/  FADD.FTZ R28, -R181.reuse, R28 ;  /* 0x0000001cb51c7221 */ /* 0x040fe20000010100 */
[----:B------:R-:W-:Y:S01]  /*6f80*/  FADD.FTZ R24, -R181, R24 ;  /* 0x00000018b5187221 */ /* 0x000fe20000010100 */
[----:B------:R-:W-:Y:S01]  /*6f90*/  FMUL.FTZ R4, R2, UR17 ;  /* 0x0000001102047c20 */ /* 0x000fe20008410000 */
[----:B------:R-:W-:Y:S01]  /*6fa0*/  FFMA.FTZ R2, -R194, R194, 1 ;  /* 0x3f800000c2027423 */ /* 0x000fe200000101c2 */
[----:B------:R-:W-:Y:S01]  /*6fb0*/  FMUL.FTZ R29, R240, R29 ;  /* 0x0000001df01d7220 */ /* 0x000fe20000410000 */
[----:B------:R-:W-:Y:S01]  /*6fc0*/  FMUL.FTZ R28, R241, R28 ;  /* 0x0000001cf11c7220 */ /* 0x000fe20000410000 */
[----:B------:R-:W-:Y:S01]  /*6fd0*/  FMUL.FTZ R4, R18, R4 ;  /* 0x0000000412047220 */ /* 0x000fe20000410000 */
[----:B------:R-:W-:Y:S01]  /*6fe0*/  FMUL.FTZ R5, R2, UR17 ;  /* 0x0000001102057c20 */ /* 0x000fe20008410000 */
[----:B------:R-:W-:Y:S01]  /*6ff0*/  FMUL.FTZ R2, R0, UR17 ;  /* 0x0000001100027c20 */ /* 0x000fe20008410000 */
[----:B------:R-:W-:Y:S01]  /*7000*/  F2FP.BF16.F32.PACK_AB R18, R17, R21 ;  /* 0x000000151112723e */ /* 0x000fe200000010ff */
[----:B------:R-:W-:Y:S01]  /*7010*/  FMUL.FTZ R24, R243, R24 ;  /* 0x00000018f3187220 */ /* 0x000fe20000410000 */
[----:B------:R-:W-:Y:S01]  /*7020*/  F2FP.BF16.F32.PACK_AB R0, R7, R6 ;  /* 0x000000060700723e */ /* 0x000fe200000010ff */
[----:B------:R-:W-:Y:S01]  /*7030*/  FMUL.FTZ R17, R23, R2 ;  /* 0x0000000217117220 */ /* 0x000fe20000410000 */
[----:B------:R-:W-:Y:S01]  /*7040*/  F2FP.BF16.F32.PACK_AB R2, R19, R4 ;  /* 0x000000041302723e */ /* 0x000fe200000010ff */
[----:B------:R-:W-:Y:S01]  /*7050*/  FMUL.FTZ R22, R22, R5 ;  /* 0x0000000516167220 */ /* 0x000fe20000410000 */
[----:B------:R-:W-:Y:S01]  /*7060*/  FFMA.FTZ R5, -R190, R190, 1 ;  /* 0x3f800000be057423 */ /* 0x000fe200000101be */
[----:B------:R-:W-:Y:S01]  /*7070*/  FFMA.FTZ R4, -R189, R189, 1 ;  /* 0x3f800000bd047423 */ /* 0x000fe200000101bd */
[----:B------:R1:W-:Y:S01]  /*7080*/  STS [R185+0x1c400], R0 ;  /* 0x01c40000b9007388 */ /* 0x0003e20000000800 */
[----:B------:R-:W-:Y:S01]  /*7090*/  FADD.FTZ R11, -R3, R11 ;  /* 0x0000000b030b7221 */ /* 0x000fe20000010100 */
[----:B------:R-:W-:Y:S01]  /*70a0*/  FMUL.FTZ R5, R5, UR17 ;  /* 0x0000001105057c20 */ /* 0x000fe20008410000 */
[----:B------:R-:W-:Y:S01]  /*70b0*/  FMUL.FTZ R4, R4, UR17 ;  /* 0x0000001104047c20 */ /* 0x000fe20008410000 */
[C---:B------:R-:W-:Y:S01]  /*70c0*/  FADD.FTZ R10, -R3.reuse, R10 ;  /* 0x0000000a030a7221 */ /* 0x040fe20000010100 */
[----:B------:R-:W-:Y:S01]  /*70d0*/  FADD.FTZ R14, -R3, R14 ;  /* 0x0000000e030e7221 */ /* 0x000fe20000010100 */
[----:B------:R-:W-:Y:S01]  /*70e0*/  FMUL.FTZ R34, R34, R5 ;  /* 0x0000000522227220 */ /* 0x000fe20000410000 */
[----:B------:R-:W-:Y:S01]  /*70f0*/  FMUL.FTZ R35, R35, R4 ;  /* 0x0000000423237220 */ /* 0x000fe20000410000 */
[----:B------:R-:W-:Y:S01]  /*7100*/  FFMA.FTZ R5, -R228, R228, 1 ;  /* 0x3f800000e4057423 */ /* 0x000fe200000101e4 */
[----:B------:R-:W-:Y:S01]  /*7110*/  FFMA.FTZ R4, -R226, R226, 1 ;  /* 0x3f800000e2047423 */ /* 0x000fe200000101e2 */
[C---:B------:R-:W-:Y:S01]  /*7120*/  FADD.FTZ R15, -R3.reuse, R15 ;  /* 0x0000000f030f7221 */ /* 0x040fe20000010100 */
[----:B------:R-:W-:Y:S01]  /*7130*/  FADD.FTZ R27, -R3, R27 ;  /* 0x0000001b031b7221 */ /* 0x000fe20000010100 */
[----:B------:R-:W-:Y:S01]  /*7140*/  FMUL.FTZ R7, R5, UR17 ;  /* 0x0000001105077c20 */ /* 0x000fe20008410000 */
[----:B------:R-:W-:Y:S01]  /*7150*/  FMUL.FTZ R5, R4, UR17 ;  /* 0x0000001104057c20 */ /* 0x000fe20008410000 */
[C---:B------:R-:W-:Y:S01]  /*7160*/  FADD.FTZ R31, -R3.reuse, R31 ;  /* 0x0000001f031f7221 */ /* 0x040fe20000010100 */
[C---:B------:R-:W-:Y:S01]  /*7170*/  FADD.FTZ R26, -R3.reuse, R26 ;  /* 0x0000001a031a7221 */ /* 0x040fe20000010100 */
[----:B------:R-:W-:Y:S01]  /*7180*/  FADD.FTZ R30, -R3, R30 ;  /* 0x0000001e031e7221 */ /* 0x000fe20000010100 */
[----:B------:R-:W-:Y:S01]  /*7190*/  FMUL.FTZ R5, R12, R5 ;  /* 0x000000050c057220 */ /* 0x000fe20000410000 */
[----:B------:R-:W-:Y:S01]  /*71a0*/  FFMA.FTZ R3, -R223, R223, 1 ;  /* 0x3f800000df037423 */ /* 0x000fe200000101df */
[----:B------:R-:W-:Y:S01]  /*71b0*/  FMUL.FTZ R26, R251, R26 ;  /* 0x0000001afb1a7220 */ /* 0x000fe20000410000 */
[----:B------:R-:W-:Y:S01]  /*71c0*/  FMUL.FTZ R27, R250, R27 ;  /* 0x0000001bfa1b7220 */ /* 0x000fe20000410000 */
[----:B------:R-:W-:Y:S01]  /*71d0*/  FADD.FTZ R25, -R181, R25 ;  /* 0x00000019b5197221 */ /* 0x000fe20000010100 */
[----:B------:R-:W-:Y:S01]  /*71e0*/  FMUL.FTZ R3, R3, UR17 ;  /* 0x0000001103037c20 */ /* 0x000fe20008410000 */
[----:B------:R-:W-:Y:S01]  /*71f0*/  F2FP.BF16.F32.PACK_AB R17, R17, R22 ;  /* 0x000000161111723e */ /* 0x000fe200000010ff */
[----:B------:R-:W-:Y:S01]  /*7200*/  FMUL.FTZ R31, R244, R31 ;  /* 0x0000001ff41f7220 */ /* 0x000fe20000410000 */
[----:B-1----:R-:W-:Y:S01]  /*7210*/  FFMA.FTZ R0, -R227, R227, 1 ;  /* 0x3f800000e3007423 */ /* 0x002fe200000101e3 */
[----:B------:R-:W-:Y:S01]  /*7220*/  FMUL.FTZ R25, R242, R25 ;  /* 0x00000019f2197220 */ /* 0x000fe20000410000 */
[----:B------:R-:W-:Y:S01]  /*7230*/  FMUL.FTZ R30, R246, R30 ;  /* 0x0000001ef61e7220 */ /* 0x000fe20000410000 */
[--C-:B------:R-:W-:Y:S01]  /*7240*/  SHF.R.U32.HI R184, RZ, 0x1, R218.reuse ;  /* 0x00000001ffb87819 */ /* 0x100fe200000116da */
[----:B------:R-:W-:Y:S01]  /*7250*/  FMUL.FTZ R0, R0, UR17 ;  /* 0x0000001100007c20 */ /* 0x000fe20008410000 */
[----:B------:R-:W1:Y:S01]  /*7260*/  LDC R189, c[0x0][0x44c] ;  /* 0x00011300ffbd7b82 */ /* 0x000e620000000800 */
[----:B------:R-:W-:Y:S02]  /*7270*/  LOP3.LUT R248, R219, 0x38, RZ, 0xc0, !PT ;  /* 0x00000038dbf87812 */ /* 0x000fe400078ec0ff */
[----:B------:R-:W-:Y:S01]  /*7280*/  FMUL.FTZ R8, R8, R0 ;  /* 0x0000000008087220 */ /* 0x000fe20000410000 */
[----:B------:R-:W-:Y:S01]  /*7290*/  FFMA.FTZ R0, -R224, R224, 1 ;  /* 0x3f800000e0007423 */ /* 0x000fe200000101e0 */
[----:B------:R-:W-:Y:S02]  /*72a0*/  LOP3.LUT R223, R218, 0x10, RZ, 0xc0, !PT ;  /* 0x00000010dadf7812 */ /* 0x000fe400078ec0ff */
[----:B------:R-:W-:Y:S01]  /*72b0*/  LOP3.LUT R249, R248, 0x40, RZ, 0xfc, !PT ;  /* 0x00000040f8f97812 */ /* 0x000fe200078efcff */
[----:B------:R-:W-:Y:S04]  /*72c0*/  FMUL.FTZ R6, R0, UR17 ;  /* 0x0000001100067c20 */ /* 0x000fe80008410000 */
[----:B------:R-:W-:Y:S01]  /*72d0*/  FMUL.FTZ R12, R13, R6 ;  /* 0x000000060d0c7220 */ /* 0x000fe20000410000 */
[----:B------:R-:W-:Y:S01]  /*72e0*/  FFMA.FTZ R6, -R201, R201, 1 ;  /* 0x3f800000c9067423 */ /* 0x000fe200000101c9 */
[----:B------:R-:W-:Y:S03]  /*72f0*/  F2FP.BF16.F32.PACK_AB R13, R35, R34 ;  /* 0x00000022230d723e */ /* 0x000fe600000010ff */
[----:B------:R-:W-:Y:S01]  /*7300*/  F2FP.BF16.F32.PACK_AB R12, R12, R5 ;  /* 0x000000050c0c723e */ /* 0x000fe200000010ff */
[----:B------:R-:W-:Y:S01]  /*7310*/  FFMA.FTZ R5, -R192, R192, 1 ;  /* 0x3f800000c0057423 */ /* 0x000fe200000101c0 */
[----:B------:R-:W-:Y:S03]  /*7320*/  FMUL.FTZ R6, R6, UR17 ;  /* 0x0000001106067c20 */ /* 0x000fe60008410000 */
[----:B------:R-:W-:Y:S01]  /*7330*/  FMUL.FTZ R5, R5, UR17 ;  /* 0x0000001105057c20 */ /* 0x000fe20008410000 */
[----:B------:R-:W-:Y:S03]  /*7340*/  FMUL.FTZ R24, R24, R6 ;  /* 0x0000000618187220 */ /* 0x000fe60000410000 */
[----:B------:R-:W-:Y:S01]  /*7350*/  FMUL.FTZ R28, R28, R5 ;  /* 0x000000051c1c7220 */ /* 0x000fe20000410000 */
[----:B------:R-:W-:Y:S01]  /*7360*/  FFMA.FTZ R5, -R232, R232, 1 ;  /* 0x3f800000e8057423 */ /* 0x000fe200000101e8 */
[----:B---3--:R-:W-:Y:S01]  /*7370*/  FMUL.FTZ R14, R33, R14 ;  /* 0x0000000e210e7220 */ /* 0x008fe20000410000 */
[----:B------:R-:W-:Y:S01]  /*7380*/  FMUL.FTZ R9, R32, R9 ;  /* 0x0000000920097220 */ /* 0x000fe20000410000 */
[----:B------:R-:W-:Y:S01]  /*7390*/  MOV R32, 0x10 ;  /* 0x0000001000207802 */ /* 0x000fe20000000f00 */
[----:B--2---:R-:W-:Y:S01]  /*73a0*/  FMUL.FTZ R11, R164, R11 ;  /* 0x0000000ba40b7220 */ /* 0x004fe20000410000 */
[----:B------:R-:W-:Y:S01]  /*73b0*/  FMUL.FTZ R10, R165, R10 ;  /* 0x0000000aa50a7220 */ /* 0x000fe20000410000 */
[----:B------:R-:W-:Y:S01]  /*73c0*/  FMUL.FTZ R0, R9, R7 ;  /* 0x0000000709007220 */ /* 0x000fe20000410000 */
[----:B------:R-:W-:Y:S01]  /*73d0*/  SEL R19, R32, 0xfffffff0, !P0 ;  /* 0xfffffff020137807 */ /* 0x000fe20004000000 */
[----:B------:R-:W-:Y:S01]  /*73e0*/  FMUL.FTZ R7, R5, UR17 ;  /* 0x0000001105077c20 */ /* 0x000fe20008410000 */
[----:B------:R-:W2:Y:S01]  /*73f0*/  LDL.LU R32, [R1+0xc] ;  /* 0x00000c0001207983 */ /* 0x000ea20000300800 */
[----:B------:R-:W-:Y:S01]  /*7400*/  FFMA.FTZ R5, -R230, R230, 1 ;  /* 0x3f800000e6057423 */ /* 0x000fe200000101e6 */
[----:B------:R-:W-:Y:S01]  /*7410*/  IADD3 R4, PT, PT, R185, R19, RZ ;  /* 0x00000013b9047210 */ /* 0x000fe20007ffe0ff */
[----:B------:R-:W-:Y:S01]  /*7420*/  FMUL.FTZ R10, R10, R7 ;  /* 0x000000070a0a7220 */ /* 0x000fe20000410000 */
[----:B------:R-:W-:Y:S01]  /*7430*/  F2FP.BF16.F32.PACK_AB R0, R0, R8 ;  /* 0x000000080000723e */ /* 0x000fe200000010ff */
[----:B------:R-:W-:Y:S01]  /*7440*/  FMUL.FTZ R5, R5, UR17 ;  /* 0x0000001105057c20 */ /* 0x000fe20008410000 */
[----:B------:R-:W3:Y:S03]  /*7450*/  LDL.LU.64 R186, [R1] ;  /* 0x0000000001ba7983 */ /* 0x000ee60000300a00 */
[----:B------:R-:W-:Y:S03]  /*7460*/  FMUL.FTZ R14, R14, R5 ;  /* 0x000000050e0e7220 */ /* 0x000fe60000410000 */
[----:B------:R4:W-:Y:S04]  /*7470*/  STS [R4+0x1c400], R2 ;  /* 0x01c4000204007388 */ /* 0x0009e80000000800 */
[----:B------:R-:W-:Y:S04]  /*7480*/  STS [R4+0x1c000], R16 ;  /* 0x01c0001004007388 */ /* 0x000fe80000000800 */
[----:B------:R1:W-:Y:S01]  /*7490*/  STS [R185+0x1d000], R0 ;  /* 0x01d00000b9007388 */ /* 0x0003e20000000800 */
[----:B----4-:R-:W-:Y:S04]  /*74a0*/  FFMA.FTZ R2, -R198, R198, 1 ;  /* 0x3f800000c6027423 */ /* 0x010fe800000101c6 */
[----:B------:R-:W-:Y:S01]  /*74b0*/  FMUL.FTZ R9, R2, UR17 ;  /* 0x0000001102097c20 */ /* 0x000fe20008410000 */
[----:B------:R-:W-:Y:S01]  /*74c0*/  FFMA.FTZ R2, -R193, R193, 1 ;  /* 0x3f800000c1027423 */ /* 0x000fe200000101c1 */
[----:B-1----:R-:W-:Y:S03]  /*74d0*/  FFMA.FTZ R0, -R202, R202, 1 ;  /* 0x3f800000ca007423 */ /* 0x002fe600000101ca */
[----:B------:R-:W-:Y:S01]  /*74e0*/  FMUL.FTZ R2, R2, UR17 ;  /* 0x0000001102027c20 */ /* 0x000fe20008410000 */
[----:B------:R-:W-:Y:S01]  /*74f0*/  FMUL.FTZ R9, R25, R9 ;  /* 0x0000000919097220 */ /* 0x000fe20000410000 */
[----:B------:R-:W-:Y:S02]  /*7500*/  FMUL.FTZ R0, R0, UR17 ;  /* 0x0000001100007c20 */ /* 0x000fe40008410000 */
[----:B------:R-:W-:Y:S01]  /*7510*/  FMUL.FTZ R8, R29, R2 ;  /* 0x000000021d087220 */ /* 0x000fe20000410000 */
[----:B------:R-:W-:Y:S01]  /*7520*/  FFMA.FTZ R2, -R231, R231, 1 ;  /* 0x3f800000e7027423 */ /* 0x000fe200000101e7 */
[----:B------:R-:W-:Y:S01]  /*7530*/  F2FP.BF16.F32.PACK_AB R9, R9, R24 ;  /* 0x000000180909723e */ /* 0x000fe200000010ff */
[----:B------:R-:W-:Y:S01]  /*7540*/  FMUL.FTZ R7, R31, R0 ;  /* 0x000000001f077220 */ /* 0x000fe20000410000 */
[----:B------:R-:W-:Y:S01]  /*7550*/  LOP3.LUT R0, R184, 0x30, RZ, 0xc0, !PT ;  /* 0x00000030b8007812 */ /* 0x000fe200078ec0ff */
[----:B------:R-:W-:Y:S01]  /*7560*/  FMUL.FTZ R6, R2, UR17 ;  /* 0x0000001102067c20 */ /* 0x000fe20008410000 */
[----:B------:R-:W-:Y:S01]  /*7570*/  FFMA.FTZ R2, -R229, R229, 1 ;  /* 0x3f800000e5027423 */ /* 0x000fe200000101e5 */
[----:B------:R-:W-:Y:S02]  /*7580*/  F2FP.BF16.F32.PACK_AB R8, R8, R28 ;  /* 0x0000001c0808723e */ /* 0x000fe400000010ff */
[----:B------:R-:W-:Y:S01]  /*7590*/  FMUL.FTZ R11, R11, R6 ;  /* 0x000000060b0b7220 */ /* 0x000fe20000410000 */
[----:B------:R-:W-:Y:S01]  /*75a0*/  FFMA.FTZ R6, -R225, R225, 1 ;  /* 0x3f800000e1067423 */ /* 0x000fe200000101e1 */
[----:B------:R-:W-:Y:S01]  /*75b0*/  FMUL.FTZ R2, R2, UR17 ;  /* 0x0000001102027c20 */ /* 0x000fe20008410000 */
[----:B------:R-:W-:Y:S02]  /*75c0*/  LOP3.LUT R0, R0, 0x8, R218, 0xf8, !PT ;  /* 0x0000000800007812 */ /* 0x000fe400078ef8da */
[----:B------:R-:W-:Y:S01]  /*75d0*/  FMUL.FTZ R6, R6, UR17 ;  /* 0x0000001106067c20 */ /* 0x000fe20008410000 */
[----:B------:R-:W-:Y:S02]  /*75e0*/  F2FP.BF16.F32.PACK_AB R5, R11, R10 ;  /* 0x0000000a0b05723e */ /* 0x000fe400000010ff */
[----:B------:R-:W-:Y:S01]  /*75f0*/  LOP3.LUT R0, R0, 0x1c0, R220, 0xf8, !PT ;  /* 0x000001c000007812 */ /* 0x000fe200078ef8dc */
[----:B------:R-:W-:Y:S01]  /*7600*/  FMUL.FTZ R26, R26, R6 ;  /* 0x000000061a1a7220 */ /* 0x000fe20000410000 */
[----:B------:R-:W-:Y:S01]  /*7610*/  FMUL.FTZ R6, R27, R3 ;  /* 0x000000031b067220 */ /* 0x000fe20000410000 */
[----:B------:R-:W-:Y:S04]  /*7620*/  STS [R185+0x1d400], R5 ;  /* 0x01d40005b9007388 */ /* 0x000fe80000000800 */
[----:B------:R-:W-:Y:S01]  /*7630*/  STS [R4+0x1d000], R12 ;  /* 0x01d0000c04007388 */ /* 0x000fe20000000800 */
[----:B------:R-:W-:Y:S01]  /*7640*/  F2FP.BF16.F32.PACK_AB R6, R6, R26 ;  /* 0x0000001a0606723e */ /* 0x000fe200000010ff */
[----:B--2---:R-:W-:Y:S04]  /*7650*/  FMUL.FTZ R15, R32, R15 ;  /* 0x0000000f200f7220 */ /* 0x004fe80000410000 */
[----:B------:R-:W-:Y:S01]  /*7660*/  FMUL.FTZ R15, R15, R2 ;  /* 0x000000020f0f7220 */ /* 0x000fe20000410000 */
[----:B------:R-:W-:Y:S01]  /*7670*/  FFMA.FTZ R2, -R203, R203, 1 ;  /* 0x3f800000cb027423 */ /* 0x000fe200000101cb */
[----:B------:R-:W-:Y:S03]  /*7680*/  IMAD R203, R189, UR14, RZ ;  /* 0x0000000ebdcb7c24 */ /* 0x000fe6000f8e02ff */
[----:B------:R-:W-:Y:S01]  /*7690*/  F2FP.BF16.F32.PACK_AB R3, R15, R14 ;  /* 0x0000000e0f03723e */ /* 0x000fe200000010ff */
[----:B------:R-:W-:Y:S04]  /*76a0*/  FMUL.FTZ R2, R2, UR17 ;  /* 0x0000001102027c20 */ /* 0x000fe80008410000 */
[----:B------:R1:W-:Y:S01]  /*76b0*/  STS [R4+0x1d400], R3 ;  /* 0x01d4000304007388 */ /* 0x0003e20000000800 */
[----:B------:R-:W-:Y:S01]  /*76c0*/  FMUL.FTZ R30, R30, R2 ;  /* 0x000000021e1e7220 */ /* 0x000fe20000410000 */
[--C-:B------:R-:W-:Y:S02]  /*76d0*/  SHF.R.U32.HI R2, RZ, 0x4, R218.reuse ;  /* 0x00000004ff027819 */ /* 0x100fe400000116da */
[----:B------:R-:W-:Y:S02]  /*76e0*/  STS [R188+-0x4000], R20 ;  /* 0xffc00014bc007388 */ /* 0x000fe40000000800 */
[----:B------:R-:W-:Y:S02]  /*76f0*/  F2FP.BF16.F32.PACK_AB R7, R7, R30 ;  /* 0x0000001e0707723e */ /* 0x000fe400000010ff */
[----:B------:R-:W-:Y:S01]  /*7700*/  STS [R188+-0x3c00], R17 ;  /* 0xffc40011bc007388 */ /* 0x000fe20000000800 */
[----:B------:R-:W-:Y:S02]  /*7710*/  LOP3.LUT R202, R2, 0x8, RZ, 0xc0, !PT ;  /* 0x0000000802ca7812 */ /* 0x000fe400078ec0ff */
[----:B------:R-:W-:Y:S04]  /*7720*/  LOP3.LUT R2, R0, 0x38, R219, 0x78, !PT ;  /* 0x0000003800027812 */ /* 0x000fe800078e78db */
[----:B------:R-:W-:Y:S04]  /*7730*/  LOP3.LUT R2, R2, 0x200, R221, 0xf8, !PT ;  /* 0x0000020002027812 */ /* 0x000fe800078ef8dd */
[----:B------:R-:W-:Y:S02]  /*7740*/  LEA R2, R2, UR4, 0x1 ;  /* 0x0000000402027c11 */ /* 0x000fe4000f8e08ff */
[----:B-1----:R-:W-:Y:S02]  /*7750*/  IADD3 R4, PT, PT, R188, R19, RZ ;  /* 0x00000013bc047210 */ /* 0x002fe40007ffe0ff */
[----:B------:R-:W-:Y:S03]  /*7760*/  LOP3.LUT R3, R202, 0x10, R218, 0xf8, !PT ;  /* 0x00000010ca037812 */ /* 0x000fe600078ef8da */
[----:B------:R-:W-:Y:S01]  /*7770*/  STS [R4+-0x4000], R18 ;  /* 0xffc0001204007388 */ /* 0x000fe20000000800 */
[----:B------:R-:W-:Y:S02]  /*7780*/  LOP3.LUT R0, R3, R214, RZ, 0x3c, !PT ;  /* 0x000000d603007212 */ /* 0x000fe400078e3cff */
[----:B------:R-:W-:Y:S01]  /*7790*/  MOV R3, 0x40 ;  /* 0x0000004000037802 */ /* 0x000fe20000000f00 */
[----:B------:R-:W-:Y:S01]  /*77a0*/  STS [R4+-0x3c00], R13 ;  /* 0xffc4000d04007388 */ /* 0x000fe20000000800 */
[----:B------:R-:W-:Y:S02]  /*77b0*/  LOP3.LUT R0, R0, 0x200, R220, 0xf8, !PT ;  /* 0x0000020000007812 */ /* 0x000fe400078ef8dc */
[----:B------:R-:W-:Y:S01]  /*77c0*/  SEL R3, R3, 0xffffffc0, !P0 ;  /* 0xffffffc003037807 */ /* 0x000fe20004000000 */
[----:B------:R-:W-:Y:S01]  /*77d0*/  STS [R188+-0x3000], R9 ;  /* 0xffd00009bc007388 */ /* 0x000fe20000000800 */
[----:B------:R-:W-:Y:S03]  /*77e0*/  LEA R180, R0, UR4, 0x1 ;  /* 0x0000000400b47c11 */ /* 0x000fe6000f8e08ff */
[----:B------:R-:W-:Y:S01]  /*77f0*/  STS [R188+-0x2c00], R6 ;  /* 0xffd40006bc007388 */ /* 0x000fe20000000800 */
[----:B------:R-:W-:Y:S03]  /*7800*/  IADD3 R0, PT, PT, R180, R3, RZ ;  /* 0x00000003b4007210 */ /* 0x000fe60007ffe0ff */
[----:B------:R-:W-:Y:S04]  /*7810*/  STS [R4+-0x3000], R8 ;  /* 0xffd0000804007388 */ /* 0x000fe80000000800 */
[----:B------:R-:W-:Y:S01]  /*7820*/  STS [R4+-0x2c00], R7 ;  /* 0xffd4000704007388 */ /* 0x000fe20000000800 */
[----:B------:R-:W-:Y:S06]  /*7830*/  BAR.SYNC.DEFER_BLOCKING 0x0 ;  /* 0x0000000000007b1d */ /* 0x000fec0000010000 */
[----:B------:R-:W-:Y:S08]  /*7840*/  LDSM.16.MT88.4 R4, [R2+0x20000] ;  /* 0x020000000204783b */ /* 0x000ff00000004200 */
[----:B------:R-:W1:Y:S08]  /*7850*/  LDSM.16.MT88.4 R8, [R180+0x8000] ;  /* 0x00800000b408783b */ /* 0x000e700000004200 */
[----:B------:R-:W2:Y:S08]  /*7860*/  LDSM.16.MT88.4 R12, [R2+0x22000] ;  /* 0x02200000020c783b */ /* 0x000eb00000004200 */
[----:B------:R-:W4:Y:S08]  /*7870*/  LDSM.16.MT88.4 R16, [R0+0x8000] ;  /* 0x008000000010783b */ /* 0x000f300000004200 */
[----:B------:R-:W3:Y:S08]  /*7880*/  LDSM.16.MT88.4 R20, [R180+0xa000] ;  /* 0x00a00000b414783b */ /* 0x000ef00000004200 */
[----:B------:R-:W3:Y:S01]  /*7890*/  LDSM.16.MT88.4 R24, [R0+0xa000] ;  /* 0x00a000000018783b */ /* 0x000ee20000004200 */
        /* <DEDUP_REMOVED lines=16> */
[-C--:B---3--:R-:W-:Y:S08]  /*79a0*/  HMMA.16816.F32.BF16 R68, R4, R20.reuse, R68 ;  /* 0x000000140444723c */ /* 0x088ff00000041844 */
        /* <DEDUP_REMOVED lines=9> */
[----:B------:R-:W3:Y:S07]  /*7a40*/  LDSM.16.MT88.4 R4, [R2+0x21000] ;  /* 0x021000000204783b */ /* 0x000eee0000004200 */
        /* <DEDUP_REMOVED lines=23> */
[-C--:B---3--:R-:W-:Y:S01]  /*7bc0*/  HMMA.16816.F32.BF16 R36, R4, R12.reuse, R36 ;  /* 0x0000000c0424723c */ /* 0x088fe20000041824 */
        /* <DEDUP_REMOVED lines=18> */
[-C--:B----4-:R-:W-:Y:S05]  /*7cf0*/  HMMA.16816.F32.BF16 R36, R168, R172.reuse, R36 ;  /* 0x000000aca824723c */ /* 0x090fea0000041824 */
[----:B------:R-:W-:Y:S02]  /*7d00*/  MOV R240, R4 ;  /* 0x0000000400f07202 */ /* 0x000fe40000000f00 */
[----:B------:R-:W-:Y:S01]  /*7d10*/  LEA.HI.X.SX32 R0, R0, R187, 0x2, P1 ;  /* 0x000000bb00007211 */ /* 0x000fe200008f16ff */
[C---:B------:R-:W-:Y:S04]  /*7d20*/  HMMA.16816.F32.BF16 R40, R176.reuse, R172, R40 ;  /* 0x000000acb028723c */ /* 0x040fe80000041828 */
[----:B------:R-:W-:Y:S04]  /*7d30*/  MOV R241, R0 ;  /* 0x0000000000f17202 */ /* 0x000fe80000000f00 */
[-C--:B------:R-:W-:Y:S01]  /*7d40*/  HMMA.16816.F32.BF16 R44, R176, R174.reuse, R44 ;  /* 0x000000aeb02c723c */ /* 0x080fe2000004182c */
[----:B------:R1:W-:Y:S07]  /*7d50*/  STL.64 [R1], R240 ;  /* 0x000000f001007387 */ /* 0x0003ee0000100a00 */
        /* <DEDUP_REMOVED lines=14> */
[----:B-1----:R-:W-:Y:S11]  /*7e40*/  BRA.U !UP2, `(.L_x_1733) ;  /* 0x000000010ab47547 */ /* 0x002ff6000b800000 */
[----:B------:R-:W2:Y:S01]  /*7e50*/  LDL.LU R187, [R1+0x28] ;  /* 0x0000280001bb7983 */ /* 0x000ea20000300800 */
[----:B------:R-:W-:Y:S01]  /*7e60*/  ISETP.GE.AND P3, PT, R248, UR5, PT ;  /* 0x00000005f8007c0c */ /* 0x000fe2000bf66270 */
[----:B------:R-:W-:Y:S01]  /*7e70*/  IMAD.U32 R6, RZ, RZ, UR43 ;  /* 0x0000002bff067e24 */ /* 0x000fe2000f8e00ff */
[----:B------:R-:W-:Y:S01]  /*7e80*/  ISETP.GE.AND P2, PT, R249, UR5, PT ;  /* 0x00000005f9007c0c */ /* 0x000fe2000bf46270 */
[----:B------:R-:W3:Y:S01]  /*7e90*/  LDL.LU R186, [R1+0x2c] ;  /* 0x00002c0001ba7983 */ /* 0x000ee20000300800 */
[----:B------:R-:W-:Y:S01]  /*7ea0*/  IADD3 R4, P1, PT, RZ, -UR32, RZ ;  /* 0x80000020ff047c10 */ /* 0x000fe2000ff3e0ff */
[----:B------:R-:W-:Y:S04]  /*7eb0*/  IMAD.U32 R5, RZ, RZ, UR42 ;  /* 0x0000002aff057e24 */ /* 0x000fe8000f8e00ff */
[----:B------:R-:W-:Y:S05]  /*7ec0*/  IMAD.X R0, RZ, RZ, ~UR8, P1 ;  /* 0x80000008ff007e24 */ /* 0x000fea00088e06ff */
[----:B------:R-:W-:Y:S04]  /*7ed0*/  SHF.R.S64 R4, R4, 0x1f, R0 ;  /* 0x0000001f04047819 */ /* 0x000fe80000001000 */
[----:B---3--:R-:W-:Y:S02]  /*7ee0*/  IADD3 R186, P1, PT, R4, R186, RZ ;  /* 0x000000ba04ba7210 */ /* 0x008fe40007f3e0ff */
[----:B------:R-:W-:Y:S02]  /*7ef0*/  LOP3.LUT R4, R219, 0x1f8, RZ, 0xc0, !PT ;  /* 0x000001f8db047812 */ /* 0x000fe400078ec0ff */
[----:B--2---:R-:W-:Y:S01]  /*7f00*/  LEA.HI.X.SX32 R187, R0, R187, 0x1, P1 ;  /* 0x000000bb00bb7211 */ /* 0x004fe200008f0eff */
[----:B------:R1:W-:Y:S01]  /*7f10*/  STL [R1+0x2c], R186 ;  /* 0x00002cba01007387 */ /* 0x0003e20000100800 */
[----:B------:R-:W-:Y:S01]  /*7f20*/  LOP3.LUT R0, R4, 0x38, R218, 0x78, !PT ;  /* 0x0000003804007812 */ /* 0x000fe200078e78da */
[----:B------:R-:W-:Y:S02]  /*7f30*/  IMAD.U32 R4, RZ, RZ, UR43 ;  /* 0x0000002bff047e24 */ /* 0x000fe4000f8e00ff */
[----:B------:R1:W-:Y:S01]  /*7f40*/  STL [R1+0x28], R187 ;  /* 0x000028bb01007387 */ /* 0x0003e20000100800 */
[----:B------:R-:W-:Y:S01]  /*7f50*/  LOP3.LUT R0, R0, 0x1e00, R219, 0xf8, !PT ;  /* 0x00001e0000007812 */ /* 0x000fe200078ef8db */
[--C-:B------:R-:W-:Y:S01]  /*7f60*/  @!P3 IMAD.MOV.U32 R8, RZ, RZ, R186.reuse ;  /* 0x000000ffff08b224 */ /* 0x100fe200078e00ba */
[----:B------:R-:W-:Y:S01]  /*7f70*/  LEA R4, P1, R4, R186, 0x1 ;  /* 0x000000ba04047211 */ /* 0x000fe200078208ff */
[--C-:B------:R-:W-:Y:S01]  /*7f80*/  @!P3 IMAD.MOV.U32 R9, RZ, RZ, R187.reuse ;  /* 0x000000ffff09b224 */ /* 0x100fe200078e00bb */
[----:B------:R-:W-:Y:S01]  /*7f90*/  LEA R0, R0, UR4, 0x1 ;  /* 0x0000000400007c11 */ /* 0x000fe2000f8e08ff */
[----:B------:R-:W-:Y:S01]  /*7fa0*/  @!P2 IMAD.MOV.U32 R7, RZ, RZ, R187 ;  /* 0x000000ffff07a224 */ /* 0x000fe200078e00bb */
        /* <DEDUP_REMOVED lines=23> */
.L_x_1733:
[----:B-1----:R1:W2:Y:S01]  /*8120*/  LDL R4, [R1+0x30] ;  /* 0x0000300001047983 */ /* 0x0022a20000100800 */
[----:B------:R-:W-:Y:S01]  /*8130*/  PLOP3.LUT P3, PT, PT, PT, UP2, 0x80, 0x8 ;  /* 0x000000000008781c */ /* 0x000fe20003f6f028 */
[----:B------:R-:W-:Y:S01]  /*8140*/  IMAD.MOV.U32 R5, RZ, RZ, 0x4 ;  /* 0x00000004ff057424 */ /* 0x000fe200078e00ff */
[----:B------:R-:W-:Y:S02]  /*8150*/  @UP2 UIADD3 UR13, UP0, UPT, UR50, -0x100, URZ ;  /* 0xffffff00320d2890 */ /* 0x000fe4000ff1e0ff */
[----:B------:R-:W-:Y:S01]  /*8160*/  LDSM.16.M88.4 R32, [R196+0x1c000] ;  /* 0x01c00000c420783b */ /* 0x000fe20000000200 */
[C---:B------:R-:W-:Y:S01]  /*8170*/  IMAD.IADD R200, R196.reuse, 0x1, R212 ;  /* 0x00000001c4c87824 */ /* 0x040fe200078e02d4 */
[----:B------:R-:W-:Y:S01]  /*8180*/  ULOP3.LUT UR9, UR41, 0x1, URZ, 0xc0, !UPT ;  /* 0x0000000129097892 */ /* 0x000fe2000f8ec0ff */
[----:B------:R-:W-:Y:S01]  /*8190*/  IMAD.IADD R3, R196, 0x1, R3 ;  /* 0x00000001c4037824 */ /* 0x000fe200078e0203 */
[----:B------:R-:W-:Y:S01]  /*81a0*/  @UP2 UIADD3.X UR12, UPT, UPT, UR51, -0x1, URZ, UP0, !UPT ;  /* 0xffffffff330c2890 */ /* 0x000fe200087fe4ff */
[----:B------:R-:W-:Y:S01]  /*81b0*/  LDSM.16.M88.4 R28, [R196+0x1d000] ;  /* 0x01d00000c41c783b */ /* 0x000fe20000000200 */
[----:B------:R-:W-:Y:S01]  /*81c0*/  @UP2 UIADD3 UR10, UP0, UPT, UR10, -0x100, URZ ;  /* 0xffffff000a0a2890 */ /* 0x000fe2000ff1e0ff */
[----:B------:R-:W-:Y:S02]  /*81d0*/  IMAD.IADD R201, R212, 0x1, R3 ;  /* 0x00000001d4c97824 */ /* 0x000fe400078e0203 */
[----:B------:R-:W-:Y:S01]  /*81e0*/  @P3 LOP3.LUT R184, R184, 0x10, RZ, 0xc0, !PT ;  /* 0x00000010b8b83812 */ /* 0x000fe200078ec0ff */
[----:B------:R-:W-:Y:S01]  /*81f0*/  LDSM.16.M88.4 R168, [R200+0x1c000] ;  /* 0x01c00000c8a8783b */ /* 0x000fe20000000200 */
[----:B------:R-:W-:Y:S01]  /*8200*/  @P3 SHF.R.U32.HI R0, RZ, 0x2, R218 ;  /* 0x00000002ff003819 */ /* 0x000fe200000116da */
[----:B------:R-:W-:Y:S02]  /*8210*/  @UP2 UIADD3.X UR11, UPT, UPT, UR11, -0x1, URZ, UP0, !UPT ;  /* 0xffffffff0b0b2890 */ /* 0x000fe400087fe4ff */
[----:B------:R-:W-:Y:S01]  /*8220*/  UISETP.NE.U32.AND UP0, UPT, UR9, 0x1, UPT ;  /* 0x000000010900788c */ /* 0x000fe2000bf05070 */
[----:B------:R-:W-:Y:S01]  /*8230*/  LDSM.16.M88.4 R176, [R200+0x1d000] ;  /* 0x01d00000c8b0783b */ /* 0x000fe20000000200 */
[----:B------:R-:W-:Y:S04]  /*8240*/  UIADD3 UR9, UPT, UPT, UR41, -0x1, URZ ;  /* 0xffffffff29097890 */ /* 0x000fe8000fffe0ff */
[----:B------:R-:W-:Y:S01]  /*8250*/  LDSM.16.M88.4 R192, [R3+0x1d000] ;  /* 0x01d0000003c0783b */ /* 0x000fe20000000200 */
[----:B------:R-:W-:Y:S01]  /*8260*/  PLOP3.LUT P2, PT, PT, PT, UP0, 0x80, 0x8 ;  /* 0x000000000008781c */ /* 0x000fe20003f4f008 */
[----:B------:R-:W-:Y:S03]  /*8270*/  UISETP.GT.AND UP0, UPT, UR41, URZ, UPT ;  /* 0x000000ff2900728c */ /* 0x000fe6000bf04270 */
[----:B------:R-:W-:Y:S01]  /*8280*/  UMOV UR41, UR9 ;  /* 0x0000000900297c82 */ /* 0x000fe20008000000 */
[----:B--2---:R-:W-:Y:S02]  /*8290*/  @P3 LOP3.LUT R4, R184, 0x7, R0, 0xf8, !PT ;  /* 0x00000007b8043812 */ /* 0x004fe400078ef800 */
[----:B------:R-:W-:Y:S01]  /*82a0*/  LEA R0, R216, UR4, 0x1 ;  /* 0x00000004d8007c11 */ /* 0x000fe2000f8e08ff */
[----:B------:R-:W-:Y:S02]  /*82b0*/  LDSM.16.M88.4 R184, [R3+0x1c000] ;  /* 0x01c0000003b8783b */ /* 0x000fe40000000200 */
[----:B------:R-:W-:Y:S01]  /*82c0*/  @P3 IMAD.WIDE.U32 R236, R4, R5, UR50 ;  /* 0x0000003204ec3e25 */ /* 0x000fe2000f8e0005 */
[----:B------:R-:W-:Y:S01]  /*82d0*/  @UP2 UMOV UR50, UR13 ;  /* 0x0000000d00322c82 */ /* 0x000fe20008000000 */
[----:B------:R-:W-:Y:S01]  /*82e0*/  @UP2 UMOV UR51, UR12 ;  /* 0x0000000c00332c82 */ /* 0x000fe20008000000 */
[----:B------:R-:W2:Y:S05]  /*82f0*/  LDSM.16.MT88.4 R16, [R0+0xc000] ;  /* 0x00c000000010783b */ /* 0x000eaa0000004200 */
[----:B------:R2:W-:Y:S05]  /*8300*/  @P3 STL [R1+0x30], R4 ;  /* 0x0000300401003387 */ /* 0x0005ea0000100800 */
[----:B------:R-:W3:Y:S05]  /*8310*/  LDSM.16.MT88.4 R164, [R0+0x10000] ;  /* 0x0100000000a4783b */ /* 0x000eea0000004200 */
[----:B------:R1:W4:Y:S05]  /*8320*/  LDL R244, [R1+0x40] ;  /* 0x0000400001f47983 */ /* 0x00032a0000100800 */
[----:B------:R-:W5:Y:S05]  /*8330*/  LDSM.16.MT88.4 R172, [R0+0xc800] ;  /* 0x00c8000000ac783b */ /* 0x000f6a0000004200 */
[----:B------:R1:W4:Y:S05]  /*8340*/  LDL R243, [R1+0x3c] ;  /* 0x00003c0001f37983 */ /* 0x00032a0000100800 */
[----:B------:R-:W1:Y:S05]  /*8350*/  LDSM.16.MT88.4 R180, [R0+0x10800] ;  /* 0x0108000000b4783b */ /* 0x000e6a0000004200 */
[----:B------:R1:W4:Y:S05]  /*8360*/  LDL R242, [R1+0x38] ;  /* 0x0000380001f27983 */ /* 0x00032a0000100800 */
[----:B------:R-:W1:Y:S01]  /*8370*/  LDSM.16.MT88.4 R188, [R0+0xd000] ;  /* 0x00d0000000bc783b */ /* 0x000e620000004200 */
[-C--:B--2---:R-:W-:Y:S04]  /*8380*/  HMMA.16816.F32.BF16 R4, R32, R16.reuse, RZ ;  /* 0x000000102004723c */ /* 0x084fe800000418ff */
[----:B------:R2:W2:Y:S04]  /*8390*/  LDL R239, [R1+0x34] ;  /* 0x0000340001ef7983 */ /* 0x0004a80000100800 */
        /* <DEDUP_REMOVED lines=8> */
[-C--:B-----5:R-:W-:Y:S08]  /*8420*/  HMMA.16816.F32.BF16 R4, R168, R172.reuse, R4 ;  /* 0x000000aca804723c */ /* 0x0a0ff00000041804 */
        /* <DEDUP_REMOVED lines=10> */
[----:B------:R-:W5:Y:S02]  /*84d0*/  LDSM.16.MT88.4 R180, [R0+0x11800] ;  /* 0x0118000000b4783b */ /* 0x000f640000004200 */
[-C--:B------:R-:W-:Y:S08]  /*84e0*/  HMMA.16816.F32.BF16 R4, R184, R188.reuse, R4 ;  /* 0x000000bcb804723c */ /* 0x080ff00000041804 */
[C---:B------:R-:W-:Y:S08]  /*84f0*/  HMMA.16816.F32.BF16 R8, R192.reuse, R188, R8 ;  /* 0x000000bcc008723c */ /* 0x040ff00000041808 */
[-C--:B------:R-:W-:Y:S08]  /*8500*/  HMMA.16816.F32.BF16 R12, R192, R190.reuse, R12 ;  /* 0x000000bec00c723c */ /* 0x080ff0000004180c */
[C---:B------:R-:W-:Y:S01]  /*8510*/  HMMA.16816.F32.BF16 R16, R184.reuse, R190, R16 ;  /* 0x000000beb810723c */ /* 0x040fe20000041810 */
[----:B------:R-:W-:Y:S05]  /*8520*/  LDSM.16.M88.4 R188, [R196+0x1e000] ;  /* 0x01e00000c4bc783b */ /* 0x000fea0000000200 */
[----:B------:R-:W-:Y:S02]  /*8530*/  LDSM.16.M88.4 R196, [R196+0x1f000] ;  /* 0x01f00000c4c4783b */ /* 0x000fe40000000200 */
[-C--:B---3--:R-:W-:Y:S08]  /*8540*/  HMMA.16816.F32.BF16 R20, R184, R164.reuse, R20 ;  /* 0x000000a4b814723c */ /* 0x088ff00000041814 */
[C---:B------:R-:W-:Y:S08]  /*8550*/  HMMA.16816.F32.BF16 R24, R192.reuse, R164, R24 ;  /* 0x000000a4c018723c */ /* 0x040ff00000041818 */
[-C--:B------:R-:W-:Y:S01]  /*8560*/  HMMA.16816.F32.BF16 R28, R192, R166.reuse, R28 ;  /* 0x000000a6c01c723c */ /* 0x080fe2000004181c */
[----:B------:R-:W3:Y:S07]  /*8570*/  LDSM.16.MT88.4 R192, [R0+0xe000] ;  /* 0x00e0000000c0783b */ /* 0x000eee0000004200 */
[----:B------:R-:W-:Y:S01]  /*8580*/  HMMA.16816.F32.BF16 R32, R184, R166, R32 ;  /* 0x000000a6b820723c */ /* 0x000fe20000041820 */
[----:B------:R-:W4:Y:S05]  /*8590*/  LDSM.16.MT88.4 R164, [R0+0x12000] ;  /* 0x0120000000a4783b */ /* 0x000f2a0000004200 */
[----:B------:R-:W-:Y:S02]  /*85a0*/  LDSM.16.M88.4 R184, [R200+0x1f000] ;  /* 0x01f00000c8b8783b */ /* 0x000fe40000000200 */
[-C--:B-1----:R-:W-:Y:S08]  /*85b0*/  HMMA.16816.F32.BF16 R4, R168, R172.reuse, R4 ;  /* 0x000000aca804723c */ /* 0x082ff00000041804 */
[C---:B------:R-:W-:Y:S08]  /*85c0*/  HMMA.16816.F32.BF16 R8, R176.reuse, R172, R8 ;  /* 0x000000acb008723c */ /* 0x040ff00000041808 */
[-C--:B------:R-:W-:Y:S08]  /*85d0*/  HMMA.16816.F32.BF16 R12, R176, R174.reuse, R12 ;  /* 0x000000aeb00c723c */ /* 0x080ff0000004180c */
[C---:B------:R-:W-:Y:S01]  /*85e0*/  HMMA.16816.F32.BF16 R16, R168.reuse, R174, R16 ;  /* 0x000000aea810723c */ /* 0x040fe20000041810 */
[----:B------:R-:W-:Y:S07]  /*85f0*/  LDSM.16.M88.4 R172, [R200+0x1e000] ;  /* 0x01e00000c8ac783b */ /* 0x000fee0000000200 */
[-C--:B-----5:R-:W-:Y:S08]  /*8600*/  HMMA.16816.F32.BF16 R20, R168, R180.reuse, R20 ;  /* 0x000000b4a814723c */ /* 0x0a0ff00000041814 */
[C---:B------:R-:W-:Y:S08]  /*8610*/  HMMA.16816.F32.BF16 R24, R176.reuse, R180, R24 ;  /* 0x000000b4b018723c */ /* 0x040ff00000041818 */
[-C--:B------:R-:W-:Y:S01]  /*8620*/  HMMA.16816.F32.BF16 R28, R176, R182.reuse, R28 ;  /* 0x000000b6b01c723c */ /* 0x080fe2000004181c */
[----:B------:R-:W1:Y:S07]  /*8630*/  LDSM.16.MT88.4 R176, [R0+0xe800] ;  /* 0x00e8000000b0783b */ /* 0x000e6e0000004200 */
[----:B------:R-:W-:Y:S01]  /*8640*/  HMMA.16816.F32.BF16 R32, R168, R182, R32 ;  /* 0x000000b6a820723c */ /* 0x000fe20000041820 */
[----:B------:R-:W5:Y:S05]  /*8650*/  LDSM.16.MT88.4 R168, [R0+0x12800] ;  /* 0x0128000000a8783b */ /* 0x000f6a0000004200 */
[----:B------:R-:W-:Y:S02]  /*8660*/  LDSM.16.MT88.4 R180, [R0+0xf000] ;  /* 0x00f0000000b4783b */ /* 0x000fe40000004200 */
[-C--:B---3--:R-:W-:Y:S08]  /*8670*/  HMMA.16816.F32.BF16 R4, R188, R192.reuse, R4 ;  /* 0x000000c0bc04723c */ /* 0x088ff00000041804 */
[C---:B------:R-:W-:Y:S08]  /*8680*/  HMMA.16816.F32.BF16 R8, R196.reuse, R192, R8 ;  /* 0x000000c0c408723c */ /* 0x040ff00000041808 */
[-C--:B------:R-:W-:Y:S01]  /*8690*/  HMMA.16816.F32.BF16 R12, R196, R194.reuse, R12 ;  /* 0x000000c2c40c723c */ /* 0x080fe2000004180c */
[----:B----4-:R-:W3:Y:S07]  /*86a0*/  @P3 LDG.E R244, desc[UR34][R236.64+-0x100] ;  /* 0xffff0022ecf43981 */ /* 0x010eee000c1e1900 */
[C---:B------:R-:W-:Y:S01]  /*86b0*/  HMMA.16816.F32.BF16 R16, R188.reuse, R194, R16 ;  /* 0x000000c2bc10723c */ /* 0x040fe20000041810 */
[----:B------:R-:W4:Y:S07]  /*86c0*/  @P3 LDG.E R243, desc[UR34][R236.64+-0xe0] ;  /* 0xffff2022ecf33981 */ /* 0x000f2e000c1e1900 */
[-C--:B------:R-:W-:Y:S01]  /*86d0*/  HMMA.16816.F32.BF16 R20, R188, R164.reuse, R20 ;  /* 0x000000a4bc14723c */ /* 0x080fe20000041814 */
[----:B------:R-:W4:Y:S07]  /*86e0*/  @P3 LDG.E R242, desc[UR34][R236.64+-0x80] ;  /* 0xffff8022ecf23981 */ /* 0x000f2e000c1e1900 */
[C---:B------:R-:W-:Y:S01]  /*86f0*/  HMMA.16816.F32.BF16 R24, R196.reuse, R164, R24 ;  /* 0x000000a4c418723c */ /* 0x040fe20000041818 */
[----:B--2---:R-:W2:Y:S07]  /*8700*/  @P3 LDG.E R239, desc[UR34][R236.64+-0x60] ;  /* 0xffffa022ecef3981 */ /* 0x004eae000c1e1900 */
[-C--:B------:R-:W-:Y:S08]  /*8710*/  HMMA.16816.F32.BF16 R28, R196, R166.reuse, R28 ;  /* 0x000000a6c41c723c */ /* 0x080ff0000004181c */
[----:B------:R-:W-:Y:S01]  /*8720*/  HMMA.16816.F32.BF16 R32, R188, R166, R32 ;  /* 0x000000a6bc20723c */ /* 0x000fe20000041820 */
[----:B------:R-:W5:Y:S07]  /*8730*/  LDSM.16.M88.4 R164, [R3+0x1e000] ;  /* 0x01e0000003a4783b */ /* 0x000f6e0000000200 */
[-C--:B-1----:R-:W-:Y:S08]  /*8740*/  HMMA.16816.F32.BF16 R4, R172, R176.reuse, R4 ;  /* 0x000000b0ac04723c */ /* 0x082ff00000041804 */
[C---:B------:R-:W-:Y:S08]  /*8750*/  HMMA.16816.F32.BF16 R8, R184.reuse, R176, R8 ;  /* 0x000000b0b808723c */ /* 0x040ff00000041808 */
[-C--:B------:R-:W-:Y:S08]  /*8760*/  HMMA.16816.F32.BF16 R12, R184, R178.reuse, R12 ;  /* 0x000000b2b80c723c */ /* 0x080ff0000004180c */
[C---:B------:R-:W-:Y:S01]  /*8770*/  HMMA.16816.F32.BF16 R16, R172.reuse, R178, R16 ;  /* 0x000000b2ac10723c */ /* 0x040fe20000041810 */
[----:B------:R1:W1:Y:S07]  /*8780*/  LDSM.16.M88.4 R176, [R3+0x1f000] ;  /* 0x01f0000003b0783b */ /* 0x00026e0000000200 */
[-C--:B-----5:R-:W-:Y:S08]  /*8790*/  HMMA.16816.F32.BF16 R20, R172, R168.reuse, R20 ;  /* 0x000000a8ac14723c */ /* 0x0a0ff00000041814 */
[C---:B------:R-:W-:Y:S08]  /*87a0*/  HMMA.16816.F32.BF16 R24, R184.reuse, R168, R24 ;  /* 0x000000a8b818723c */ /* 0x040ff00000041818 */
[-C--:B------:R-:W-:Y:S01]  /*87b0*/  HMMA.16816.F32.BF16 R28, R184, R170.reuse, R28 ;  /* 0x000000aab81c723c */ /* 0x080fe2000004181c */
[----:B------:R-:W5:Y:S02]  /*87c0*/  LDSM.16.MT88.4 R184, [R0+0x13000] ;  /* 0x0130000000b8783b */ /* 0x000f640000004200 */
[----:B-1----:R-:W-:Y:S05]  /*87d0*/  IMAD.SHL.U32 R3, R203, 0x8, RZ ;  /* 0x00000008cb037824 */ /* 0x002fea00078e00ff */
[----:B------:R-:W-:Y:S01]  /*87e0*/  HMMA.16816.F32.BF16 R32, R172, R170, R32 ;  /* 0x000000aaac20723c */ /* 0x000fe20000041820 */
[----:B------:R-:W-:Y:S03]  /*87f0*/  LDSM.16.MT88.4 R172, [R0+0xf800] ;  /* 0x00f8000000ac783b */ /* 0x000fe60000004200 */
[C---:B------:R-:W-:Y:S02]  /*8800*/  LEA R230, P1, R3.reuse, R240, 0x2 ;  /* 0x000000f003e67211 */ /* 0x040fe400078210ff */
[----:B------:R-:W1:Y:S02]  /*8810*/  LDSM.16.M88.4 R168, [R201+0x1e000] ;  /* 0x01e00000c9a8783b */ /* 0x000e640000000200 */
[-C--:B------:R-:W-:Y:S05]  /*8820*/  HMMA.16816.F32.BF16 R4, R164, R180.reuse, R4 ;  /* 0x000000b4a404723c */ /* 0x080fea0000041804 */
[----:B------:R-:W-:Y:S02]  /*8830*/  LEA.HI.X.SX32 R231, R3, R241, 0x2, P1 ;  /* 0x000000f103e77211 */ /* 0x000fe400008f16ff */
[C---:B------:R-:W-:Y:S01]  /*8840*/  LEA R228, P1, R203.reuse, R230, 0x5 ;  /* 0x000000e6cbe47211 */ /* 0x040fe200078228ff */
        /* <DEDUP_REMOVED lines=10> */
[-C--:B-----5:R-:W-:Y:S03]  /*88f0*/  HMMA.16816.F32.BF16 R20, R164, R184.reuse, R20 ;  /* 0x000000b8a414723c */ /* 0x0a0fe60000041814 */
        /* <DEDUP_REMOVED lines=8> */
[----:B------:R5:W5:Y:S03]  /*8980*/  LDSM.16.MT88.4 R164, [R0+0x13800] ;  /* 0x0138000000a4783b */ /* 0x000b660000004200 */
[C---:B------:R-:W-:Y:S04]  /*8990*/  IMAD.WIDE R234, R203.reuse, -0xc0, R232 ;  /* 0xffffff40cbea7825 */ /* 0x040fe800078e02e8 */
[-C--:B-1----:R-:W-:Y:S05]  /*89a0*/  HMMA.16816.F32.BF16 R4, R168, R172.reuse, R4 ;  /* 0x000000aca804723c */ /* 0x082fea0000041804 */
[C---:B------:R-:W-:Y:S03]  /*89b0*/  LEA R192, P1, R203.reuse, R234, 0x5 ;  /* 0x000000eacbc07211 */ /* 0x040fe600078228ff */
[C---:B------:R-:W-:Y:S04]  /*89c0*/  HMMA.16816.F32.BF16 R8, R180.reuse, R172, R8 ;  /* 0x000000acb408723c */ /* 0x040fe80000041808 */
[C---:B------:R-:W-:Y:S02]  /*89d0*/  LEA.HI.X.SX32 R193, R203.reuse, R235, 0x5, P1 ;  /* 0x000000ebcbc17211 */ /* 0x040fe400008f2eff */
[C---:B------:R-:W-:Y:S02]  /*89e0*/  LEA R190, P1, R203.reuse, R192, 0x5 ;  /* 0x000000c0cbbe7211 */ /* 0x040fe400078228ff */
[-C--:B------:R-:W-:Y:S03]  /*89f0*/  HMMA.16816.F32.BF16 R12, R180, R174.reuse, R12 ;  /* 0x000000aeb40c723c */ /* 0x080fe6000004180c */
[----:B------:R-:W-:Y:S01]  /*8a00*/  REDG.E.ADD.F32.FTZ.RN.STRONG.GPU desc[UR34][R240.64], R4 ;  /* 0x00000004f00079a6 */ /* 0x000fe2000c12f322 */
[C---:B------:R-:W-:Y:S01]  /*8a10*/  LEA.HI.X.SX32 R191, R203.reuse, R193, 0x5, P1 ;  /* 0x000000c1cbbf7211 */ /* 0x040fe200008f2eff */
[C---:B-----5:R-:W-:Y:S01]  /*8a20*/  VIADD R0, R204.reuse, 0x40 ;  /* 0x00000040cc007836 */ /* 0x060fe20000000000 */
[C---:B------:R-:W-:Y:S02]  /*8a30*/  LEA R188, P1, R203.reuse, R190, 0x5 ;  /* 0x000000becbbc7211 */ /* 0x040fe400078228ff */
[----:B------:R-:W-:Y:S01]  /*8a40*/  REDG.E.ADD.F32.FTZ.RN.STRONG.GPU desc[UR34][R230.64], R5 ;  /* 0x00000005e60079a6 */ /* 0x000fe2000c12f322 */
[C---:B------:R-:W-:Y:S04]  /*8a50*/  HMMA.16816.F32.BF16 R16, R168.reuse, R174, R16 ;  /* 0x000000aea810723c */ /* 0x040fe80000041810 */
[----:B------:R1:W-:Y:S01]  /*8a60*/  REDG.E.ADD.F32.FTZ.RN.STRONG.GPU desc[UR34][R228.64], R6 ;  /* 0x00000006e40079a6 */ /* 0x0003e2000c12f322 */
[C---:B------:R-:W-:Y:S01]  /*8a70*/  LEA.HI.X.SX32 R189, R203.reuse, R191, 0x5, P1 ;  /* 0x000000bfcbbd7211 */ /* 0x040fe200008f2eff */
[C---:B------:R-:W-:Y:S01]  /*8a80*/  @P0 VIADD R0, R204.reuse, 0xffffffc0 ;  /* 0xffffffc0cc000836 */ /* 0x040fe20000000000 */
[C---:B------:R-:W-:Y:S02]  /*8a90*/  LEA R186, P1, R203.reuse, R188, 0x5 ;  /* 0x000000bccbba7211 */ /* 0x040fe400078228ff */
[----:B------:R5:W-:Y:S01]  /*8aa0*/  REDG.E.ADD.F32.FTZ.RN.STRONG.GPU desc[UR34][R226.64], R7 ;  /* 0x00000007e20079a6 */ /* 0x000be2000c12f322 */
[-C--:B------:R-:W-:Y:S04]  /*8ab0*/  HMMA.16816.F32.BF16 R20, R168, R164.reuse, R20 ;  /* 0x000000a4a814723c */ /* 0x080fe80000041814 */
        /* <DEDUP_REMOVED lines=11> */
[C---:B------:R-:W-:Y:S04]  /*8b70*/  LEA.HI.X.SX32 R195, R203.reuse, R185, 0x5, P1 ;  /* 0x000000b9cbc37211 */ /* 0x040fe800008f2eff */
[----:B------:R-:W-:Y:S01]  /*8b80*/  REDG.E.ADD.F32.FTZ.RN.STRONG.GPU desc[UR34][R234.64+0x80], R17 ;  /* 0x00008011ea0079a6 */ /* 0x000fe2000c12f322 */
[----:B------:R-:W-:Y:S04]  /*8b90*/  HMMA.16816.F32.BF16 R32, R168, R166, R32 ;  /* 0x000000a6a820723c */ /* 0x000fe80000041820 */
        /* <DEDUP_REMOVED lines=42> */
[----:B------:R-:W-:Y:S02]  /*8e40*/  LDSM.16.MT88.4 R12, [R2+0x1e000] ;  /* 0x01e00000020c783b */ /* 0x000fe40000004200 */
[C---:B------:R-:W-:Y:S02]  /*8e50*/  LEA.HI.X.SX32 R5, R203.reuse, R7, 0x5, P1 ;  /* 0x00000007cb057211 */ /* 0x040fe400008f2eff */
[C---:B------:R-:W-:Y:S01]  /*8e60*/  LEA R8, P1, R203.reuse, R4, 0x5 ;  /* 0x00000004cb087211 */ /* 0x040fe200078228ff */
[----:B------:R-:W-:Y:S03]  /*8e70*/  REDG.E.ADD.F32.FTZ.RN.STRONG.GPU desc[UR34][R6.64+0x180], R29 ;  /* 0x0001801d060079a6 */ /* 0x000fe6000c12f322 */
[----:B------:R-:W-:Y:S02]  /*8e80*/  LEA.HI.X.SX32 R9, R203, R5, 0x5, P1 ;  /* 0x00000005cb097211 */ /* 0x000fe400008f2eff */
[----:B------:R-:W-:Y:S05]  /*8e90*/  REDG.E.ADD.F32.FTZ.RN.STRONG.GPU desc[UR34][R4.64+0x180], R30 ;  /* 0x0001801e040079a6 */ /* 0x000fea000c12f322 */
[----:B------:R-:W-:Y:S05]  /*8ea0*/  REDG.E.ADD.F32.FTZ.RN.STRONG.GPU desc[UR34][R8.64+0x180], R31 ;  /* 0x0001801f080079a6 */ /* 0x000fea000c12f322 */
[----:B------:R-:W-:Y:S05]  /*8eb0*/  LDSM.16.MT88.4 R4, [R2+0x1c000] ;  /* 0x01c000000204783b */ /* 0x000fea0000004200 */
[----:B------:R-:W1:Y:S05]  /*8ec0*/  LDSM.16.MT88.4 R8, [R204] ;  /* 0x00000000cc08783b */ /* 0x000e6a0000004200 */
[----:B------:R-:W5:Y:S05]  /*8ed0*/  LDSM.16.MT88.4 R16, [R0] ;  /* 0x000000000010783b */ /* 0x000f6a0000004200 */
[----:B------:R-:W2:Y:S05]  /*8ee0*/  LDSM.16.MT88.4 R20, [R204+0x2000] ;  /* 0x00200000cc14783b */ /* 0x000eaa0000004200 */
[----:B------:R-:W2:Y:S05]  /*8ef0*/  LDSM.16.MT88.4 R24, [R0+0x2000] ;  /* 0x002000000018783b */ /* 0x000eaa0000004200 */
[----:B------:R-:W-:Y:S05]  /*8f00*/  LDSM.16.MT88.4 R32, [R2+0x1c800] ;  /* 0x01c800000220783b */ /* 0x000fea0000004200 */
[----:B------:R-:W2:Y:S05]  /*8f10*/  LDSM.16.MT88.4 R28, [R204+0x800] ;  /* 0x00080000cc1c783b */ /* 0x000eaa0000004200 */
[----:B------:R-:W2:Y:S05]  /*8f20*/  LDSM.16.MT88.4 R164, [R2+0x1e800] ;  /* 0x01e8000002a4783b */ /* 0x000eaa0000004200 */
[----:B------:R-:W2:Y:S01]  /*8f30*/  LDSM.16.MT88.4 R168, [R0+0x800] ;  /* 0x0008000000a8783b */ /* 0x000ea20000004200 */
[-C--:B-1----:R-:W-:Y:S04]  /*8f40*/  HMMA.16816.F32.BF16 R100, R4, R8.reuse, R100 ;  /* 0x000000080464723c */ /* 0x082fe80000041864 */
[----:B------:R-:W1:Y:S05]  /*8f50*/  LDSM.16.MT88.4 R172, [R204+0x2800] ;  /* 0x00280000ccac783b */ /* 0x000e6a0000004200 */
[----:B------:R-:W-:Y:S01]  /*8f60*/  LDSM.16.MT88.4 R176, [R2+0x1f800] ;  /* 0x01f8000002b0783b */ /* 0x000fe20000004200 */
[C---:B------:R-:W-:Y:S04]  /*8f70*/  HMMA.16816.F32.BF16 R104, R12.reuse, R8, R104 ;  /* 0x000000080c68723c */ /* 0x040fe80000041868 */
[----:B------:R-:W-:Y:S04]  /*8f80*/  LDSM.16.MT88.4 R180, [R204+0x3800] ;  /* 0x00380000ccb4783b */ /* 0x000fe80000004200 */
[-C--:B------:R-:W-:Y:S01]  /*8f90*/  HMMA.16816.F32.BF16 R108, R12, R10.reuse, R108 ;  /* 0x0000000a0c6c723c */ /* 0x080fe2000004186c */
[----:B---3--:R-:W-:Y:S05]  /*8fa0*/  @P3 STL [R1+0x40], R244 ;  /* 0x000040f401003387 */ /* 0x008fea0000100800 */
[----:B----4-:R-:W-:Y:S02]  /*8fb0*/  @P3 STL [R1+0x3c], R243 ;  /* 0x00003cf301003387 */ /* 0x010fe40000100800 */
[C---:B------:R-:W-:Y:S03]  /*8fc0*/  HMMA.16816.F32.BF16 R112, R4.reuse, R10, R112 ;  /* 0x0000000a0470723c */ /* 0x040fe60000041870 */
[----:B------:R-:W3:Y:S05]  /*8fd0*/  LDSM.16.MT88.4 R8, [R0+0x2800] ;  /* 0x002800000008783b */ /* 0x000eea0000004200 */
[----:B------:R-:W-:Y:S01]  /*8fe0*/  @P3 STL [R1+0x38], R242 ;  /* 0x000038f201003387 */ /* 0x000fe20000100800 */
[-C--:B-----5:R-:W-:Y:S04]  /*8ff0*/  HMMA.16816.F32.BF16 R116, R4, R16.reuse, R116 ;  /* 0x000000100474723c */ /* 0x0a0fe80000041874 */
[----:B--2---:R-:W-:Y:S04]  /*9000*/  @P3 STL [R1+0x34], R239 ;  /* 0x000034ef01003387 */ /* 0x004fe80000100800 */
        /* <DEDUP_REMOVED lines=21> */
[-C--:B------:R-:W-:Y:S08]  /*9160*/  HMMA.16816.F32.BF16 R116, R32, R168.reuse, R116 ;  /* 0x000000a82074723c */ /* 0x080ff00000041874 */
[C---:B------:R-:W-:Y:S08]  /*9170*/  HMMA.16816.F32.BF16 R120, R164.reuse, R168, R120 ;  /* 0x000000a8a478723c */ /* 0x040ff00000041878 */
[-C--:B------:R-:W-:Y:S08]  /*9180*/  HMMA.16816.F32.BF16 R124, R164, R170.reuse, R124 ;  /* 0x000000aaa47c723c */ /* 0x080ff0000004187c */
[C---:B------:R-:W-:Y:S01]  /*9190*/  HMMA.16816.F32.BF16 R128, R32.reuse, R170, R128 ;  /* 0x000000aa2080723c */ /* 0x040fe20000041880 */
[----:B------:R-:W-:Y:S07]  /*91a0*/  LDSM.16.MT88.4 R168, [R2+0x1d800] ;  /* 0x01d8000002a8783b */ /* 0x000fee0000004200 */
[-C--:B-1----:R-:W-:Y:S08]  /*91b0*/  HMMA.16816.F32.BF16 R132, R32, R172.reuse, R132 ;  /* 0x000000ac2084723c */ /* 0x082ff00000041884 */
        /* <DEDUP_REMOVED lines=48> */
[----:B------:R-:W-:Y:S01]  /*94c0*/  LOP3.LUT R0, R221, 0xc00, RZ, 0xc0, !PT ;  /* 0x00000c00dd007812 */ /* 0x000fe200078ec0ff */
[----:B------:R-:W1:Y:S01]  /*94d0*/  LDCU UR5, c[0x0][0x500] ;  /* 0x0000a000ff0577ac */ /* 0x000e620008000800 */
[C---:B------:R-:W-:Y:S01]  /*94e0*/  IMAD.SHL.U32 R4, R218.reuse, 0x2, RZ ;  /* 0x00000002da047824 */ /* 0x040fe200078e00ff */
[----:B------:R-:W-:Y:S02]  /*94f0*/  LOP3.LUT R2, R218, 0x8, RZ, 0xc0, !PT ;  /* 0x00000008da027812 */ /* 0x000fe400078ec0ff */
[----:B------:R-:W-:Y:S01]  /*9500*/  LOP3.LUT R0, R0, 0x6, R3, 0xf8, !PT ;  /* 0x0000000600007812 */ /* 0x000fe200078ef803 */
[----:B------:R-:W-:Y:S01]  /*9510*/  IMAD.SHL.U32 R3, R218, 0x10, RZ ;  /* 0x00000010da037824 */ /* 0x000fe200078e00ff */
[----:B------:R-:W-:Y:S01]  /*9520*/  ISETP.NE.AND P0, PT, R223, RZ, PT ;  /* 0x000000ffdf00720c */ /* 0x000fe20003f05270 */
[----:B------:R-:W-:Y:S01]  /*9530*/  UISETP.NE.AND UP0, UPT, UR40, -0x1, UPT ;  /* 0xffffffff2800788c */ /* 0x000fe2000bf05270 */
[----:B------:R-:W-:Y:S01]  /*9540*/  ISETP.NE.AND P1, PT, R2, RZ, PT ;  /* 0x000000ff0200720c */ /* 0x000fe20003f25270 */
[----:B------:R-:W-:Y:S01]  /*9550*/  UMOV UR45, UR18 ;  /* 0x00000012002d7c82 */ /* 0x000fe20008000000 */
[----:B------:R-:W-:-:S02]  /*9560*/  LOP3.LUT R3, R3, 0x1c0, RZ, 0xc0, !PT ;  /* 0x000001c003037812 */ /* 0x000fc400078ec0ff */
[----:B------:R-:W-:Y:S02]  /*9570*/  F2FP.BF16.F32.PACK_AB R164, R37, R36 ;  /* 0x0000002425a4723e */ /* 0x000fe400000010ff */
[----:B------:R-:W-:Y:S02]  /*9580*/  LOP3.LUT R3, R3, 0x38, R4, 0xf8, !PT ;  /* 0x0000003803037812 */ /* 0x000fe400078ef804 */
[----:B------:R-:W-:Y:S02]  /*9590*/  SEL R4, R222, 0xffffffe0, !P1 ;  /* 0xffffffe0de047807 */ /* 0x000fe40004800000 */
[----:B------:R-:W-:Y:S01]  /*95a0*/  LOP3.LUT R0, R0, R3, R202, 0xf6, !PT ;  /* 0x0000000300007212 */ /* 0x000fe200078ef6ca */
[----:B-1----:R-:W-:Y:S01]  /*95b0*/  FMUL.FTZ R100, R100, UR5 ;  /* 0x0000000564647c20 */ /* 0x002fe20008410000 */
[----:B------:R-:W-:Y:S01]  /*95c0*/  FMUL.FTZ R12, R101, UR5 ;  /* 0x00000005650c7c20 */ /* 0x000fe20008410000 */
        /* <DEDUP_REMOVED lines=208> */
.L_x_1735:
[----:B------:R-:W2:Y:S01]  /*a2d0*/  LDCU.64 UR10, c[0x0][0x5c0] ;  /* 0x0000b800ff0a77ac */ /* 0x000ea20008000a00 */
[----:B------:R-:W-:-:S04]  /*a2e0*/  UIADD3 UR5, UPT, UPT, UR36, UR40, URZ ;  /* 0x0000002824057290 */ /* 0x000fc8000fffe0ff */
[----:B--2---:R-:W-:Y:S02]  /*a2f0*/  UIMAD.WIDE.U32 UR42, UR5, UR10, URZ ;  /* 0x0000000a052a72a5 */ /* 0x004fe4000f8e00ff */
[----:B------:R-:W-:-:S04]  /*a300*/  UIMAD UR5, UR5, UR11, URZ ;  /* 0x0000000b050572a4 */ /* 0x000fc8000f8e02ff */
[----:B------:R-:W-:-:S06]  /*a310*/  UIADD3 UR5, UPT, UPT, UR43, UR5, URZ ;  /* 0x000000052b057290 */ /* 0x000fcc000fffe0ff */
[----:B-1----:R-:W-:Y:S02]  /*a320*/  MOV R4, UR5 ;  /* 0x0000000500047c02 */ /* 0x002fe40008000f00 */
.L_x_1736:
        /* <DEDUP_REMOVED lines=12> */
.L_x_1737:
[----:B------:R-:W1:Y:S01]  /*a3f0*/  LDCU.64 UR8, c[0x0][0x5c8] ;  /* 0x0000b900ff0877ac */ /* 0x000e620008000a00 */
[----:B------:R-:W-:-:S04]  /*a400*/  UIADD3 UR5, UPT, UPT, UR36, UR40, URZ ;  /* 0x0000002824057290 */ /* 0x000fc8000fffe0ff */
[----:B-1----:R-:W-:Y:S02]  /*a410*/  UIMAD.WIDE.U32 UR16, UR5, UR8, URZ ;  /* 0x00000008051072a5 */ /* 0x002fe4000f8e00ff */
[----:B------:R-:W-:-:S04]  /*a420*/  UIMAD UR5, UR5, UR9, URZ ;  /* 0x00000009050572a4 */ /* 0x000fc8000f8e02ff */
[----:B------:R-:W-:-:S06]  /*a430*/  UIADD3 UR5, UPT, UPT, UR17, UR5, URZ ;  /* 0x0000000511057290 */ /* 0x000fcc000fffe0ff */
[----:B------:R-:W-:-:S07]  /*a440*/  MOV R30, UR5 ;  /* 0x00000005001e7c02 */ /* 0x000fce0008000f00 */
.L_x_1738:
[----:B------:R-:W-:Y:S01]  /*a450*/  BAR.SYNC.DEFER_BLOCKING 0x0 ;  /* 0x0000000000007b1d */ /* 0x000fe20000010000 */
[----:B------:R-:W-:Y:S01]  /*a460*/  LOP3.LUT R0, R219, 0x1f8, RZ, 0xc0, !PT ;  /* 0x000001f8db007812 */ /* 0x000fe200078ec0ff */
[----:B------:R-:W-:Y:S02]  /*a470*/  USHF.L.U32 UR5, UR37, 0x7, URZ ;  /* 0x0000000725057899 */ /* 0x000fe400080006ff */
[----:B------:R-:W-:Y:S01]  /*a480*/  USHF.L.U32 UR13, UR37, 0x7, URZ ;  /* 0x00000007250d7899 */ /* 0x000fe200080006ff */
[----:B------:R-:W-:Y:S01]  /*a490*/  LOP3.LUT R0, R0, 0x38, R218, 0x78, !PT ;  /* 0x0000003800007812 */ /* 0x000fe200078e78da */
[----:B------:R-:W-:Y:S02]  /*a4a0*/  UIMAD.WIDE.U32 UR40, UR5, UR10, URZ ;  /* 0x0000000a052872a5 */ /* 0x000fe4000f8e00ff */
[----:B------:R-:W1:Y:S01]  /*a4b0*/  LDC.64 R8, c[0x0][0x5d8] ;  /* 0x00017600ff087b82 */ /* 0x000e620000000a00 */
[----:B------:R-:W2:Y:S01]  /*a4c0*/  S2R R31, SR_TID.X ;  /* 0x00000000001f7919 */ /* 0x000ea20000002100 */
[--C-:B------:R-:W-:Y:S01]  /*a4d0*/  LOP3.LUT R0, R0, 0x1e00, R219.reuse, 0xf8, !PT ;  /* 0x00001e0000007812 */ /* 0x100fe200078ef8db */
[----:B------:R-:W-:Y:S01]  /*a4e0*/  USHF.R.S32.HI UR14, URZ, 0x1f, UR5 ;  /* 0x0000001fff0e7899 */ /* 0x000fe20008011405 */
[----:B------:R-:W-:Y:S01]  /*a4f0*/  BSSY.RECONVERGENT B0, `(.L_x_1739) ;  /* 0x000002f000007945 */ /* 0x000fe20003800200 */
[----:B------:R-:W-:Y:S01]  /*a500*/  IMAD.U32 R2, RZ, RZ, UR40 ;  /* 0x00000028ff027e24 */ /* 0x000fe2000f8e00ff */
[----:B------:R-:W-:Y:S01]  /*a510*/  LEA R6, R0, UR4, 0x1 ;  /* 0x0000000400067c11 */ /* 0x000fe2000f8e08ff */
[----:B------:R-:W-:Y:S01]  /*a520*/  UIMAD UR12, UR14, UR10, URZ ;  /* 0x0000000a0e0c72a4 */ /* 0x000fe2000f8e02ff */
[----:B------:R-:W3:Y:S01]  /*a530*/  LDC.64 R56, c[0x0][0x5e0] ;  /* 0x00017800ff387b82 */ /* 0x000ee20000000a00 */
[----:B------:R-:W-:Y:S01]  /*a540*/  UIADD3 UR33, UPT, UPT, -UR13, UR33, URZ ;  /* 0x000000210d217290 */ /* 0x000fe2000fffe1ff */
[----:B------:R-:W-:Y:S01]  /*a550*/  LOP3.LUT R2, R2, 0x38, R219, 0xf8, !PT ;  /* 0x0000003802027812 */ /* 0x000fe200078ef8db */
[----:B------:R-:W-:Y:S01]  /*a560*/  UIMAD UR12, UR5, UR11, UR12 ;  /* 0x0000000b050c72a4 */ /* 0x000fe2000f8e020c */
[----:B------:R-:W-:-:S02]  /*a570*/  IMAD.U32 R3, RZ, RZ, UR41 ;  /* 0x00000029ff037e24 */ /* 0x000fc4000f8e00ff */
[----:B------:R-:W-:Y:S01]  /*a580*/  IADD3 R2, P0, PT, R2, UR42, RZ ;  /* 0x0000002a02027c10 */ /* 0x000fe2000ff1e0ff */
[----:B------:R4:W3:Y:S02]  /*a590*/  LDS.128 R24, [R6+0xd000] ;  /* 0x00d0000006187984 */ /* 0x0008e40000000c00 */
[----:B------:R-:W-:Y:S02]  /*a5a0*/  IMAD.U32 R0, RZ, RZ, UR12 ;  /* 0x0000000cff007e24 */ /* 0x000fe4000f8e00ff */
[----:B------:R4:W3:Y:S04]  /*a5b0*/  LDS.128 R20, [R6+0x11000] ;  /* 0x0110000006147984 */ /* 0x0008e80000000c00 */
[----:B------:R4:W3:Y:S04]  /*a5c0*/  LDS.128 R36, [R6+0x15000] ;  /* 0x0150000006247984 */ /* 0x0008e80000000c00 */
[----:B------:R4:W3:Y:S04]  /*a5d0*/  LDS.128 R44, [R6+0x16000] ;  /* 0x01600000062c7984 */ /* 0x0008e80000000c00 */
[----:B------:R4:W3:Y:S01]  /*a5e0*/  LDS.128 R52, [R6+0x17000] ;  /* 0x0170000006347984 */ /* 0x0008e20000000c00 */
[----:B--2---:R-:W-:-:S03]  /*a5f0*/  SHF.R.U32.HI R31, RZ, 0x3, R31 ;  /* 0x00000003ff1f7819 */ /* 0x004fc6000001161f */
[----:B------:R4:W2:Y:S01]  /*a600*/  LDS.128 R32, [R6+0x19000] ;  /* 0x0190000006207984 */ /* 0x0008a20000000c00 */
[C---:B------:R-:W-:Y:S01]  /*a610*/  ISETP.GE.AND P3, PT, R31.reuse, UR33, PT ;  /* 0x000000211f007c0c */ /* 0x040fe2000bf66270 */
[C---:B------:R-:W-:Y:S02]  /*a620*/  VIADD R3, R31.reuse, 0x20 ;  /* 0x000000201f037836 */ /* 0x040fe40000000000 */
[----:B------:R4:W2:Y:S01]  /*a630*/  LDS.128 R40, [R6+0x1a000] ;  /* 0x01a0000006287984 */ /* 0x0008a20000000c00 */
[----:B------:R-:W-:Y:S02]  /*a640*/  VIADD R7, R31, 0x40 ;  /* 0x000000401f077836 */ /* 0x000fe40000000000 */
[----:B------:R-:W-:Y:S01]  /*a650*/  ISETP.GE.AND P6, PT, R3, UR33, PT ;  /* 0x0000002103007c0c */ /* 0x000fe2000bfc6270 */
[----:B------:R4:W2:Y:S01]  /*a660*/  LDS.128 R48, [R6+0x1b000] ;  /* 0x01b0000006307984 */ /* 0x0008a20000000c00 */
[----:B------:R-:W-:Y:S01]  /*a670*/  IADD3.X R3, PT, PT, R4, UR41, R0, P0, !PT ;  /* 0x0000002904037c10 */ /* 0x000fe200087fe400 */
[C---:B------:R-:W-:Y:S01]  /*a680*/  VIADD R5, R31.reuse, 0x60 ;  /* 0x000000601f057836 */ /* 0x040fe20000000000 */
[----:B------:R-:W-:-:S02]  /*a690*/  IADD3 R28, P0, PT, R31, 0x20, RZ ;  /* 0x000000201f1c7810 */ /* 0x000fc40007f1e0ff */
[----:B------:R-:W-:Y:S01]  /*a6a0*/  ISETP.GE.AND P5, PT, R7, UR33, PT ;  /* 0x0000002107007c0c */ /* 0x000fe2000bfa6270 */
[----:B-1----:R-:W-:Y:S01]  /*a6b0*/  IMAD.WIDE.U32 R16, R8, UR20, R2 ;  /* 0x0000001408107c25 */ /* 0x002fe2000f8e0002 */
[----:B------:R-:W-:-:S03]  /*a6c0*/  ISETP.GE.AND P4, PT, R5, UR33, PT ;  /* 0x0000002105007c0c */ /* 0x000fc6000bf86270 */
[----:B------:R-:W-:Y:S02]  /*a6d0*/  IMAD.X R29, RZ, RZ, RZ, P0 ;  /* 0x000000ffff1d7224 */ /* 0x000fe400000e06ff */
[----:B------:R-:W-:Y:S01]  /*a6e0*/  IMAD R7, R9, UR20, R17 ;  /* 0x0000001409077c24 */ /* 0x000fe2000f8e0211 */
[----:B------:R-:W-:Y:S07]  /*a6f0*/  @P3 BRA `(.L_x_1740) ;  /* 0x0000000000383947 */ /* 0x000fee0003800000 */
[----:B------:R-:W1:Y:S01]  /*a700*/  LDCU UR15, c[0x0][0x440] ;  /* 0x00008800ff0f77ac */ /* 0x000e620008000800 */
[----:B------:R-:W5:Y:S01]  /*a710*/  LDS.128 R12, [R6+0x10000] ;  /* 0x01000000060c7984 */ /* 0x000f620000000c00 */
[----:B------:R-:W-:Y:S01]  /*a720*/  IMAD.MOV.U32 R2, RZ, RZ, R16 ;  /* 0x000000ffff027224 */ /* 0x000fe200078e0010 */
[----:B------:R-:W4:Y:S01]  /*a730*/  LDCU.64 UR12, c[0x0][0x560] ;  /* 0x0000ac00ff0c77ac */ /* 0x000f220008000a00 */
[----:B------:R-:W-:Y:S02]  /*a740*/  IMAD.MOV.U32 R3, RZ, RZ, R7 ;  /* 0x000000ffff037224 */ /* 0x000fe400078e0007 */
[----:B------:R-:W-:-:S04]  /*a750*/  IMAD.WIDE.U32 R4, R31, UR10, R2 ;  /* 0x0000000a1f047c25 */ /* 0x000fc8000f8e0002 */
[----:B------:R-:W-:Y:S01]  /*a760*/  IMAD R0, R31, UR11, R5 ;  /* 0x0000000b1f007c24 */ /* 0x000fe2000f8e0205 */
[----:B-1----:R-:W-:Y:S02]  /*a770*/  ISETP.GE.AND P1, PT, R248, UR15, PT ;  /* 0x0000000ff8007c0c */ /* 0x002fe4000bf26270 */
[----:B------:R-:W-:Y:S02]  /*a780*/  ISETP.GE.AND P0, PT, R249, UR15, PT ;  /* 0x0000000ff9007c0c */ /* 0x000fe4000bf06270 */
[----:B----4-:R-:W-:-:S04]  /*a790*/  LEA R2, P2, R4, UR12, 0x1 ;  /* 0x0000000c04027c11 */ /* 0x010fc8000f8408ff */
[----:B------:R-:W-:-:S05]  /*a7a0*/  LEA.HI.X R3, R4, UR13, R0, 0x1, P2 ;  /* 0x0000000d04037c11 */ /* 0x000fca00090f0c00 */
[----:B------:R-:W1:Y:S04]  /*a7b0*/  @!P1 LDS.128 R8, [R6+0xc000] ;  /* 0x00c0000006089984 */ /* 0x000e680000000c00 */
[----:B-----5:R4:W-:Y:S04]  /*a7c0*/  @!P0 STG.E.128 desc[UR34][R2.64+0x80], R12 ;  /* 0x0000800c02008986 */ /* 0x0209e8000c101d22 */
[----:B-1----:R4:W-:Y:S02]  /*a7d0*/  @!P1 STG.E.128 desc[UR34][R2.64], R8 ;  /* 0x0000000802009986 */ /* 0x0029e4000c101d22 */
.L_x_1740:
[----:B------:R-:W-:Y:S05]  /*a7e0*/  BSYNC.RECONVERGENT B0 ;  /* 0x0000000000007941 */ /* 0x000fea0003800200 */
.L_x_1739:
[----:B------:R-:W-:Y:S04]  /*a7f0*/  BSSY.RECONVERGENT B0, `(.L_x_1741) ;  /* 0x0000010000007945 */ /* 0x000fe80003800200 */
[----:B------:R-:W-:Y:S05]  /*a800*/  @P6 BRA `(.L_x_1742) ;  /* 0x0000000000386947 */ /* 0x000fea0003800000 */
[----:B------:R-:W1:Y:S01]  /*a810*/  LDCU UR15, c[0x0][0x440] ;  /* 0x00008800ff0f77ac */ /* 0x000e620008000800 */
[----:B----4-:R-:W-:Y:S01]  /*a820*/  MOV R3, R7 ;  /* 0x0000000700037202 */ /* 0x010fe20000000f00 */
[----:B------:R-:W-:Y:S01]  /*a830*/  IMAD R0, R29, UR10, RZ ;  /* 0x0000000a1d007c24 */ /* 0x000fe2000f8e02ff */
[----:B------:R-:W4:Y:S01]  /*a840*/  LDCU.64 UR12, c[0x0][0x560] ;  /* 0x0000ac00ff0c77ac */ /* 0x000f220008000a00 */
[----:B------:R-:W-:Y:S02]  /*a850*/  IMAD.MOV.U32 R2, RZ, RZ, R16 ;  /* 0x000000ffff027224 */ /* 0x000fe400078e0010 */
[C---:B------:R-:W-:Y:S02]  /*a860*/  IMAD R0, R28.reuse, UR11, R0 ;  /* 0x0000000b1c007c24 */ /* 0x040fe4000f8e0200 */
[----:B------:R-:W-:-:S04]  /*a870*/  IMAD.WIDE.U32 R4, R28, UR10, R2 ;  /* 0x0000000a1c047c25 */ /* 0x000fc8000f8e0002 */
[----:B------:R-:W-:Y:S01]  /*a880*/  IMAD.IADD R0, R0, 0x1, R5 ;  /* 0x0000000100007824 */ /* 0x000fe200078e0205 */
[----:B-1----:R-:W-:Y:S02]  /*a890*/  ISETP.GE.AND P1, PT, R248, UR15, PT ;  /* 0x0000000ff8007c0c */ /* 0x002fe4000bf26270 */
[----:B------:R-:W-:Y:S02]  /*a8a0*/  ISETP.GE.AND P0, PT, R249, UR15, PT ;  /* 0x0000000ff9007c0c */ /* 0x000fe4000bf06270 */
[----:B----4-:R-:W-:-:S04]  /*a8b0*/  LEA R2, P2, R4, UR12, 0x1 ;  /* 0x0000000c04027c11 */ /* 0x010fc8000f8408ff */
[----:B------:R-:W-:-:S05]  /*a8c0*/  LEA.HI.X R3, R4, UR13, R0, 0x1, P2 ;  /* 0x0000000d04037c11 */ /* 0x000fca00090f0c00 */
[----:B---3--:R1:W-:Y:S04]  /*a8d0*/  @!P1 STG.E.128 desc[UR34][R2.64], R24 ;  /* 0x0000001802009986 */ /* 0x0083e8000c101d22 */
[----:B------:R1:W-:Y:S02]  /*a8e0*/  @!P0 STG.E.128 desc[UR34][R2.64+0x80], R20 ;  /* 0x0000801402008986 */ /* 0x0003e4000c101d22 */
.L_x_1742:
[----:B------:R-:W-:Y:S05]  /*a8f0*/  BSYNC.RECONVERGENT B0 ;  /* 0x0000000000007941 */ /* 0x000fea0003800200 */
.L_x_1741:
[----:B----4-:R4:W2:Y:S01]  /*a900*/  LDS.128 R12, [R6+0xe000] ;  /* 0x00e00000060c7984 */ /* 0x0108a20000000c00 */
[----:B-1----:R-:W-:Y:S01]  /*a910*/  MOV R3, RZ ;  /* 0x000000ff00037202 */ /* 0x002fe20000000f00 */
[----:B------:R-:W-:Y:S01]  /*a920*/  IMAD.U32 R0, RZ, RZ, UR8 ;  /* 0x00000008ff007e24 */ /* 0x000fe2000f8e00ff */
[C---:B---3--:R-:W-:Y:S01]  /*a930*/  IADD3 R20, P1, PT, R31.reuse, 0x40, RZ ;  /* 0x000000401f147810 */ /* 0x048fe20007f3e0ff */
[----:B------:R4:W1:Y:S01]  /*a940*/  LDS.128 R8, [R6+0x12000] ;  /* 0x0120000006087984 */ /* 0x0008620000000c00 */
        /* <DEDUP_REMOVED lines=8> */
[----:B------:R-:W-:Y:S01]  /*a9d0*/  IMAD R0, R23, UR10, RZ ;  /* 0x0000000a17007c24 */ /* 0x000fe2000f8e02ff */
[----:B------:R-:W5:Y:S01]  /*a9e0*/  LDCU UR15, c[0x0][0x440] ;  /* 0x00008800ff0f77ac */ /* 0x000f620008000800 */
[----:B------:R-:W-:Y:S02]  /*a9f0*/  IMAD.MOV.U32 R2, RZ, RZ, R16 ;  /* 0x000000ffff027224 */ /* 0x000fe400078e0010 */
[C---:B------:R-:W-:Y:S02]  /*aa00*/  IMAD R0, R20.reuse, UR11, R0 ;  /* 0x0000000b14007c24 */ /* 0x040fe4000f8e0200 */
[----:B------:R-:W-:-:S04]  /*aa10*/  IMAD.WIDE.U32 R4, R20, UR10, R2 ;  /* 0x0000000a14047c25 */ /* 0x000fc8000f8e0002 */
[----:B------:R-:W-:Y:S01]  /*aa20*/  IMAD.IADD R0, R0, 0x1, R5 ;  /* 0x0000000100007824 */ /* 0x000fe200078e0205 */
[----:B---3--:R-:W-:-:S04]  /*aa30*/  LEA R2, P1, R4, UR12, 0x1 ;  /* 0x0000000c04027c11 */ /* 0x008fc8000f8208ff */
[----:B------:R-:W-:Y:S02]  /*aa40*/  LEA.HI.X R3, R4, UR13, R0, 0x1, P1 ;  /* 0x0000000d04037c11 */ /* 0x000fe400088f0c00 */
[----:B-----5:R-:W-:Y:S02]  /*aa50*/  ISETP.GE.AND P2, PT, R248, UR15, PT ;  /* 0x0000000ff8007c0c */ /* 0x020fe4000bf46270 */
[----:B------:R-:W-:-:S11]  /*aa60*/  ISETP.GE.AND P1, PT, R249, UR15, PT ;  /* 0x0000000ff9007c0c */ /* 0x000fd6000bf26270 */
[----:B--2---:R3:W-:Y:S04]  /*aa70*/  @!P2 STG.E.128 desc[UR34][R2.64], R12 ;  /* 0x0000000c0200a986 */ /* 0x0047e8000c101d22 */
[----:B-1----:R3:W-:Y:S02]  /*aa80*/  @!P1 STG.E.128 desc[UR34][R2.64+0x80], R8 ;  /* 0x0000800802009986 */ /* 0x0027e4000c101d22 */
.L_x_1744:
[----:B------:R-:W-:Y:S05]  /*aa90*/  BSYNC.RECONVERGENT B0 ;  /* 0x0000000000007941 */ /* 0x000fea0003800200 */
.L_x_1743:
[----:B--23--:R2:W3:Y:S01]  /*aaa0*/  LDS.128 R12, [R6+0xf000] ;  /* 0x00f00000060c7984 */ /* 0x00c4e20000000c00 */
[----:B------:R-:W-:Y:S01]  /*aab0*/  BSSY.RECONVERGENT B0, `(.L_x_1745) ;  /* 0x0000012000007945 */ /* 0x000fe20003800200 */
[----:B------:R-:W-:Y:S02]  /*aac0*/  IADD3.X R22, PT, PT, RZ, RZ, RZ, P0, !PT ;  /* 0x000000ffff167210 */ /* 0x000fe400007fe4ff */
[----:B-1----:R2:W1:Y:S01]  /*aad0*/  LDS.128 R8, [R6+0x13000] ;  /* 0x0130000006087984 */ /* 0x0024620000000c00 */
        /* <DEDUP_REMOVED lines=13> */
[----:B---3--:R3:W-:Y:S04]  /*abb0*/  @!P1 STG.E.128 desc[UR34][R2.64], R12 ;  /* 0x0000000c02009986 */ /* 0x0087e8000c101d22 */
[----:B-1----:R3:W-:Y:S02]  /*abc0*/  @!P0 STG.E.128 desc[UR34][R2.64+0x80], R8 ;  /* 0x0000800802008986 */ /* 0x0027e4000c101d22 */
.L_x_1746:
[----:B------:R-:W-:Y:S05]  /*abd0*/  BSYNC.RECONVERGENT B0 ;  /* 0x0000000000007941 */ /* 0x000fea0003800200 */
.L_x_1745:
[----:B------:R-:W-:Y:S01]  /*abe0*/  UIMAD UR14, UR14, UR8, URZ ;  /* 0x000000080e0e72a4 */ /* 0x000fe2000f8e02ff */
[----:B---3--:R-:W-:Y:S01]  /*abf0*/  IADD3 R2, P0, PT, R18, UR16, RZ ;  /* 0x0000001012027c10 */ /* 0x008fe2000ff1e0ff */
[----:B------:R-:W3:Y:S01]  /*ac00*/  LDS.128 R12, [R6+0x14000] ;  /* 0x01400000060c7984 */ /* 0x000ee20000000c00 */
[----:B------:R-:W-:Y:S01]  /*ac10*/  BSSY.RECONVERGENT B0, `(.L_x_1747) ;  /* 0x0000013000007945 */ /* 0x000fe20003800200 */
[----:B------:R-:W-:Y:S02]  /*ac20*/  UIMAD UR14, UR5, UR9, UR14 ;  /* 0x00000009050e72a4 */ /* 0x000fe4000f8e020e */
[----:B-1----:R2:W1:Y:S04]  /*ac30*/  LDS.128 R8, [R6+0x18000] ;  /* 0x0180000006087984 */ /* 0x0024680000000c00 */
[----:B------:R-:W-:-:S03]  /*ac40*/  IADD3.X R3, PT, PT, R30, UR14, R19, P0, !PT ;  /* 0x0000000e1e037c10 */ /* 0x000fc600087fe413 */
[----:B--2-4-:R-:W-:-:S04]  /*ac50*/  IMAD.WIDE.U32 R6, R56, UR20, R2 ;  /* 0x0000001438067c25 */ /* 0x014fc8000f8e0002 */
[----:B------:R-:W-:Y:S01]  /*ac60*/  IMAD R16, R57, UR20, R7 ;  /* 0x0000001439107c24 */ /* 0x000fe2000f8e0207 */
[----:B------:R-:W-:Y:S06]  /*ac70*/  @P3 BRA `(.L_x_1748) ;  /* 0x0000000000303947 */ /* 0x000fec0003800000 */
[----:B------:R-:W2:Y:S01]  /*ac80*/  LDCU UR5, c[0x0][0x440] ;  /* 0x00008800ff0577ac */ /* 0x000ea20008000800 */
[----:B------:R-:W-:Y:S02]  /*ac90*/  IMAD.MOV.U32 R2, RZ, RZ, R6 ;  /* 0x000000ffff027224 */ /* 0x000fe400078e0006 */
[----:B------:R-:W-:Y:S01]  /*aca0*/  IMAD.MOV.U32 R3, RZ, RZ, R16 ;  /* 0x000000ffff037224 */ /* 0x000fe200078e0010 */
[----:B------:R-:W4:Y:S01]  /*acb0*/  LDCU.64 UR10, c[0x0][0x568] ;  /* 0x0000ad00ff0a77ac */ /* 0x000f220008000a00 */
[----:B------:R-:W-:-:S04]  /*acc0*/  IMAD.WIDE.U32 R4, R31, UR8, R2 ;  /* 0x000000081f047c25 */ /* 0x000fc8000f8e0002 */
[----:B------:R-:W-:Y:S01]  /*acd0*/  IMAD R0, R31, UR9, R5 ;  /* 0x000000091f007c24 */ /* 0x000fe2000f8e0205 */
[----:B--2---:R-:W-:Y:S02]  /*ace0*/  ISETP.GE.AND P1, PT, R248, UR5, PT ;  /* 0x00000005f8007c0c */ /* 0x004fe4000bf26270 */
[----:B------:R-:W-:Y:S02]  /*acf0*/  ISETP.GE.AND P0, PT, R249, UR5, PT ;  /* 0x00000005f9007c0c */ /* 0x000fe4000bf06270 */
[----:B----4-:R-:W-:-:S04]  /*ad00*/  LEA R2, P2, R4, UR10, 0x1 ;  /* 0x0000000a04027c11 */ /* 0x010fc8000f8408ff */
[----:B------:R-:W-:-:S05]  /*ad10*/  LEA.HI.X R3, R4, UR11, R0, 0x1, P2 ;  /* 0x0000000b04037c11 */ /* 0x000fca00090f0c00 */
[----:B---3--:R2:W-:Y:S04]  /*ad20*/  @!P1 STG.E.128 desc[UR34][R2.64], R12 ;  /* 0x0000000c02009986 */ /* 0x0085e8000c101d22 */
[----:B-1----:R2:W-:Y:S02]  /*ad30*/  @!P0 STG.E.128 desc[UR34][R2.64+0x80], R8 ;  /* 0x0000800802008986 */ /* 0x0025e4000c101d22 */
.L_x_1748:
[----:B------:R-:W-:Y:S05]  /*ad40*/  BSYNC.RECONVERGENT B0 ;  /* 0x0000000000007941 */ /* 0x000fea0003800200 */
.L_x_1747:
[----:B------:R-:W-:Y:S04]  /*ad50*/  BSSY.RECONVERGENT B0, `(.L_x_1749) ;  /* 0x0000010000007945 */ /* 0x000fe80003800200 */
[----:B------:R-:W-:Y:S05]  /*ad60*/  @P6 BRA `(.L_x_1750) ;  /* 0x0000000000386947 */ /* 0x000fea0003800000 */
[----:B------:R-:W4:Y:S01]  /*ad70*/  LDCU UR5, c[0x0][0x440] ;  /* 0x00008800ff0577ac */ /* 0x000f220008000800 */
[----:B--2---:R-:W-:Y:S01]  /*ad80*/  MOV R3, R16 ;  /* 0x0000001000037202 */ /* 0x004fe20000000f00 */
[----:B------:R-:W-:Y:S01]  /*ad90*/  IMAD R0, R29, UR8, RZ ;  /* 0x000000081d007c24 */ /* 0x000fe2000f8e02ff */
[----:B------:R-:W2:Y:S01]  /*ada0*/  LDCU.64 UR10, c[0x0][0x568] ;  /* 0x0000ad00ff0a77ac */ /* 0x000ea20008000a00 */
[----:B------:R-:W-:Y:S02]  /*adb0*/  IMAD.MOV.U32 R2, RZ, RZ, R6 ;  /* 0x000000ffff027224 */ /* 0x000fe400078e0006 */
[C---:B------:R-:W-:Y:S02]  /*adc0*/  IMAD R0, R28.reuse, UR9, R0 ;  /* 0x000000091c007c24 */ /* 0x040fe4000f8e0200 */
[----:B------:R-:W-:-:S04]  /*add0*/  IMAD.WIDE.U32 R4, R28, UR8, R2 ;  /* 0x000000081c047c25 */ /* 0x000fc8000f8e0002 */
[----:B------:R-:W-:Y:S01]  /*ade0*/  IMAD.IADD R0, R0, 0x1, R5 ;  /* 0x0000000100007824 */ /* 0x000fe200078e0205 */
[----:B----4-:R-:W-:Y:S02]  /*adf0*/  ISETP.GE.AND P1, PT, R248, UR5, PT ;  /* 0x00000005f8007c0c */ /* 0x010fe4000bf26270 */
[----:B------:R-:W-:Y:S02]  /*ae00*/  ISETP.GE.AND P0, PT, R249, UR5, PT ;  /* 0x00000005f9007c0c */ /* 0x000fe4000bf06270 */
[----:B--2---:R-:W-:-:S04]  /*ae10*/  LEA R2, P2, R4, UR10, 0x1 ;  /* 0x0000000a04027c11 */ /* 0x004fc8000f8408ff */
[----:B------:R-:W-:-:S05]  /*ae20*/  LEA.HI.X R3, R4, UR11, R0, 0x1, P2 ;  /* 0x0000000b04037c11 */ /* 0x000fca00090f0c00 */
[----:B------:R4:W-:Y:S04]  /*ae30*/  @!P1 STG.E.128 desc[UR34][R2.64], R36 ;  /* 0x0000002402009986 */ /* 0x0009e8000c101d22 */
[----:B------:R4:W-:Y:S02]  /*ae40*/  @!P0 STG.E.128 desc[UR34][R2.64+0x80], R32 ;  /* 0x0000802002008986 */ /* 0x0009e4000c101d22 */
.L_x_1750:
[----:B------:R-:W-:Y:S05]  /*ae50*/  BSYNC.RECONVERGENT B0 ;  /* 0x0000000000007941 */ /* 0x000fea0003800200 */
.L_x_1749:
[----:B------:R-:W-:Y:S04]  /*ae60*/  BSSY.RECONVERGENT B0, `(.L_x_1751) ;  /* 0x0000010000007945 */ /* 0x000fe80003800200 */
[----:B------:R-:W-:Y:S05]  /*ae70*/  @P5 BRA `(.L_x_1752) ;  /* 0x0000000000385947 */ /* 0x000fea0003800000 */
[----:B------:R-:W5:Y:S01]  /*ae80*/  LDCU UR5, c[0x0][0x440] ;  /* 0x00008800ff0577ac */ /* 0x000f620008000800 */
[----:B--2-4-:R-:W-:Y:S01]  /*ae90*/  MOV R3, R16 ;  /* 0x0000001000037202 */ /* 0x014fe20000000f00 */
        /* <DEDUP_REMOVED lines=12> */
.L_x_1752:
[----:B------:R-:W-:Y:S05]  /*af60*/  BSYNC.RECONVERGENT B0 ;  /* 0x0000000000007941 */ /* 0x000fea0003800200 */
.L_x_1751:
        /* <DEDUP_REMOVED lines=15> */
.L_x_1703:
[----:B------:R-:W-:Y:S05]  /*b060*/  BSYNC.RECONVERGENT B1 ;  /* 0x0000000000017941 */ /* 0x000fea0003800200 */
.L_x_1673:
[----:B------:R-:W5:Y:S01]  /*b070*/  LDCU UR8, c[0x0][0x438] ;  /* 0x00008700ff0877ac */ /* 0x000f620008000800 */
[----:B------:R-:W1:Y:S01]  /*b080*/  LDCU UR9, c[0x0][0x370] ;  /* 0x00006e00ff0977ac */ /* 0x000e620008000800 */
[----:B------:R-:W-:Y:S01]  /*b090*/  UMOV UR10, UR19 ;  /* 0x00000013000a7c82 */ /* 0x000fe20008000000 */
[----:B-----5:R-:W-:-:S04]  /*b0a0*/  UIADD3 UR8, UPT, UPT, UR8, 0x7f, URZ ;  /* 0x0000007f08087890 */ /* 0x020fc8000fffe0ff */
[----:B------:R-:W-:Y:S02]  /*b0b0*/  USHF.R.S32.HI UR5, URZ, 0x1f, UR8 ;  /* 0x0000001fff057899 */ /* 0x000fe40008011408 */
[----:B-1----:R-:W-:Y:S02]  /*b0c0*/  UIADD3 UR37, UPT, UPT, UR9, UR37, URZ ;  /* 0x0000002509257290 */ /* 0x002fe4000fffe0ff */
[----:B------:R-:W-:-:S04]  /*b0d0*/  ULEA.HI UR5, UR5, UR8, URZ, 0x7 ;  /* 0x0000000805057291 */ /* 0x000fc8000f8f38ff */
[----:B------:R-:W-:-:S04]  /*b0e0*/  USHF.R.S32.HI UR5, URZ, 0x7, UR5 ;  /* 0x00000007ff057899 */ /* 0x000fc80008011405 */
[----:B------:R-:W-:-:S09]  /*b0f0*/  UISETP.GE.AND UP0, UPT, UR37, UR5, UPT ;  /* 0x000000052500728c */ /* 0x000fd2000bf06270 */
[----:B------:R-:W-:Y:S05]  /*b100*/  BRA.U !UP0, `(.L_x_1753) ;  /* 0xffffff5108807547 */ /* 0x000fea000b83ffff */
[----:B------:R-:W-:Y:S05]  /*b110*/  EXIT ;  /* 0x000000000000794d */ /* 0x000fea0003800000 */
.L_x_1754:
        /* <DEDUP_REMOVED lines=14> */
.L_x_2446:


//--------------------- .text._ZN5flash44flash_bwd_dq_dk_dv_loop_seqk_parallel_kernelI23Flash_bwd_kernel_traitsILi128ELi64ELi128ELi8ELi2ELi4ELi2ELb0ELb0EN7cutlass10bfloat16_tE19Flash_kernel_traitsILi128ELi64ELi128ELi8ES3_EELb1ELb0ELb1ELb0ELb0ELb0ELb0EEEvNS_16Flash_bwd_paramsE --------------------------
	.section	.text._ZN5flash44flash_bwd_dq_dk_dv_loop_seqk_parallel_kernelI23Flash_bwd_kernel_traitsILi128ELi64ELi128ELi8ELi2ELi4ELi2ELb0ELb0EN7cutlass10bfloat16_tE19Flash_kernel_traitsILi128ELi64ELi128ELi8ES3_EELb1ELb0ELb1ELb0ELb0ELb0ELb0EEEvNS_16Flash_bwd_paramsE,"ax",@progbits
	.align	128
        .global         _ZN5flash44flash_bwd_dq_dk_dv_loop_seqk_parallel_kernelI23Flash_bwd_kernel_traitsILi128ELi64ELi128ELi8ELi2ELi4ELi2ELb0ELb0EN7cutlass10bfloat16_tE19Flash_kernel_traitsILi128ELi64ELi128ELi8ES3_EELb1ELb0ELb1ELb0ELb0ELb0ELb0EEEvNS_16Flash_bwd_paramsE
        .type           _ZN5flash44flash_bwd_dq_dk_dv_loop_seqk_parallel_kernelI23Flash_bwd_kernel_traitsILi128ELi64ELi128ELi8ELi2ELi4ELi2ELb0ELb0EN7cutlass10bfloat16_tE19Flash_kernel_traitsILi128ELi64ELi128ELi8ES3_EELb1ELb0ELb1ELb0ELb0ELb0ELb0EEEvNS_16Flash_bwd_paramsE,@function
        .size           _ZN5flash44flash_bwd_dq_dk_dv_loop_seqk_parallel_kernelI23Flash_bwd_kernel_traitsILi128ELi64ELi128ELi8ELi2ELi4ELi2ELb0ELb0EN7cutlass10bfloat16_tE19Flash_kernel_traitsILi128ELi64ELi128ELi8ES3_EELb1ELb0ELb1ELb0ELb0ELb0ELb0EEEvNS_16Flash_bwd_paramsE,(.L_x_2447 - _ZN5flash44flash_bwd_dq_dk_dv_loop_seqk_parallel_kernelI23Flash_bwd_kernel_traitsILi128ELi64ELi128ELi8ELi2ELi4ELi2ELb0ELb0EN7cutlass10bfloat16_tE19Flash_kernel_traitsILi128ELi64ELi128ELi8ES3_EELb1ELb0ELb1ELb0ELb0ELb0ELb0EEEvNS_16Flash_bwd_paramsE)
        .other          _ZN5flash44flash_bwd_dq_dk_dv_loop_seqk_parallel_kernelI23Flash_bwd_kernel_traitsILi128ELi64ELi128ELi8ELi2ELi4ELi2ELb0ELb0EN7cutlass10bfloat16_tE19Flash_kernel_traitsILi128ELi64ELi128ELi8ES3_EELb1ELb0ELb1ELb0ELb0ELb0ELb0EEEvNS_16Flash_bwd_paramsE,@"STO_CUDA_ENTRY STV_DEFAULT"
_ZN5flash44flash_bwd_dq_dk_dv_loop_seqk_parallel_kernelI23Flash_bwd_kernel_traitsILi128ELi64ELi128ELi8ELi2ELi4ELi2ELb0ELb0EN7cutlass10bfloat16_tE19Flash_kernel_traitsILi128ELi64ELi128ELi8ES3_EELb1ELb0ELb1ELb0ELb0ELb0ELb0EEEvNS_16Flash_bwd_paramsE:
.text._ZN5flash44flash_bwd_dq_dk_dv_loop_seqk_parallel_kernelI23Flash_bwd_kernel_traitsILi128ELi64ELi128ELi8ELi2ELi4ELi2ELb0ELb0EN7cutlass10bfloat16_tE19Flash_kernel_traitsILi128ELi64ELi128ELi8ES3_EELb1ELb0ELb1ELb0ELb0ELb0ELb0EEEvNS_16Flash_bwd_paramsE:
        /* <DEDUP_REMOVED lines=49> */
.L_x_1837:
[----:B-1----:R-:W1:Y:S01]  /*0310*/  LDCU.64 UR8, c[0x0][0x478] ;  /* 0x00008f00ff0877ac */ /* 0x002e620008000a00 */
[----:B------:R-:W-:Y:S02]  /*0320*/  PLOP3.LUT P1, PT, PT, PT, UP3, 0x80, 0x8 ;  /* 0x000000000008781c */ /* 0x000fe40003f2f038 */
[----:B------:R-:W-:Y:S01]  /*0330*/  PLOP3.LUT P4, PT, PT, PT, UP5, 0x80, 0x8 ;  /* 0x000000000008781c */ /* 0x000fe20003f8f058 */
[----:B------:R-:W-:Y:S01]  /*0340*/  @UP3 ULEA UR12, UP0, UR24, UR6, 0x2 ;  /* 0x00000006180c3291 */ /* 0x000fe2000f8010ff */
[----:B------:R-:W-:Y:S01]  /*0350*/  PLOP3.LUT P2, PT, PT, PT, UP4, 0x80, 0x8 ;  /* 0x000000000008781c */ /* 0x000fe20003f4f048 */
[----:B------:R-:W-:Y:S02]  /*0360*/  UISETP.NE.AND UP2, UPT, UR27, URZ, UPT ;  /* 0x000000ff1b00728c */ /* 0x000fe4000bf45270 */
[----:B------:R-:W-:Y:S02]  /*0370*/  @UP3 ULEA.HI.X UR13, UR24, UR7, URZ, 0x2, UP0 ;  /* 0x00000007180d3291 */ /* 0x000fe400080f14ff */
[----:B------:R-:W-:-:S02]  /*0380*/  IMAD.U32 R12, RZ, RZ, UR12 ;  /* 0x0000000cff0c7e24 */ /* 0x000fc4000f8e00ff */
[----:B------:R-:W-:Y:S02]  /*0390*/  PLOP3.LUT P3, PT, PT, PT, UP2, 0x80, 0x8 ;  /* 0x000000000008781c */ /* 0x000fe40003f6f028 */
[----:B------:R-:W-:Y:S01]  /*03a0*/  IMAD.U32 R13, RZ, RZ, UR13 ;  /* 0x0000000dff0d7e24 */ /* 0x000fe2000f8e00ff */
[----:B----4-:R-:W-:Y:S02]  /*03b0*/  UIMAD.WIDE.U32 UR12, UR24, 0x4, UR28 ;  /* 0x00000004180c78a5 */ /* 0x010fe4000f8e001c */
[----:B-1----:R-:W-:Y:S01]  /*03c0*/  UISETP.NE.U32.AND UP0, UPT, UR8, URZ, UPT ;  /* 0x000000ff0800728c */ /* 0x002fe2000bf05070 */
[----:B--2---:R-:W-:Y:S01]  /*03d0*/  IMAD.U32 R6, RZ, RZ, UR42 ;  /* 0x0000002aff067e24 */ /* 0x004fe2000f8e00ff */
[----:B------:R-:W3:Y:S02]  /*03e0*/  @P1 LDG.E R3, desc[UR34][R12.64] ;  /* 0x000000220c031981 */ /* 0x000ee4000c1e1900 */
[----:B------:R-:W-:-:S06]  /*03f0*/  UISETP.NE.AND.EX UP0, UPT, UR9, URZ, UPT, UP0 ;  /* 0x000000ff0900728c */ /* 0x000fcc000bf05300 */
[----:B------:R-:W-:-:S05]  /*0400*/  PLOP3.LUT P0, PT, PT, PT, UP0, 0x80, 0x8 ;  /* 0x000000000008781c */ /* 0x000fca0003f0f008 */
[----:B------:R-:W-:Y:S01]  /*0410*/  @UP0 ULEA UR14, UP1, UR24, UR8, 0x2 ;  /* 0x00000008180e0291 */ /* 0x000fe2000f8210ff */
[----:B------:R-:W-:Y:S01]  /*0420*/  IMAD.U32 R8, RZ, RZ, UR12 ;  /* 0x0000000cff087e24 */ /* 0x000fe2000f8e00ff */
[----:B------:R-:W1:Y:S02]  /*0430*/  @!UP0 LDCU UR5, c[0x0][0x43c] ;  /* 0x00008780ff0587ac */ /* 0x000e640008000800 */
[----:B------:R-:W-:Y:S02]  /*0440*/  @UP0 ULEA.HI.X UR15, UR24, UR9, URZ, 0x2, UP1 ;  /* 0x00000009180f0291 */ /* 0x000fe400088f14ff */
[----:B------:R-:W-:Y:S01]  /*0450*/  IMAD.U32 R10, RZ, RZ, UR14 ;  /* 0x0000000eff0a7e24 */ /* 0x000fe2000f8e00ff */
[----:B------:R-:W4:Y:S01]  /*0460*/  @!UP0 LDCU.64 UR8, c[0x0][0x488] ;  /* 0x00009100ff0887ac */ /* 0x000f220008000a00 */
[----:B------:R-:W-:Y:S02]  /*0470*/  IMAD.U32 R9, RZ, RZ, UR13 ;  /* 0x0000000dff097e24 */ /* 0x000fe4000f8e00ff */
[----:B------:R-:W-:-:S02]  /*0480*/  IMAD.U32 R7, RZ, RZ, UR43 ;  /* 0x0000002bff077e24 */ /* 0x000fc4000f8e00ff */
[----:B------:R-:W-:Y:S01]  /*0490*/  IMAD.U32 R11, RZ, RZ, UR15 ;  /* 0x0000000fff0b7e24 */ /* 0x000fe2000f8e00ff */
[----:B------:R-:W5:Y:S04]  /*04a0*/  @P4 LDG.E R4, desc[UR34][R8.64] ;  /* 0x0000002208044981 */ /* 0x000f68000c1e1900 */
[----:B------:R-:W2:Y:S04]  /*04b0*/  @P0 LDG.E R0, desc[UR34][R10.64] ;  /* 0x000000220a000981 */ /* 0x000ea8000c1e1900 */
[----:B------:R-:W2:Y:S04]  /*04c0*/  @P2 LDG.E R2, desc[UR34][R8.64+0x4] ;  /* 0x0000042208022981 */ /* 0x000ea8000c1e1900 */
[----:B------:R-:W2:Y:S01]  /*04d0*/  @!P3 LDG.E R6, desc[UR34][R6.64] ;  /* 0x000000220606b981 */ /* 0x000ea2000c1e1900 */
[----:B----4-:R-:W-:-:S04]  /*04e0*/  @!UP0 UISETP.NE.U32.AND UP1, UPT, UR8, URZ, UPT ;  /* 0x000000ff0800828c */ /* 0x010fc8000bf25070 */
[----:B------:R-:W-:Y:S01]  /*04f0*/  @!UP0 UISETP.NE.AND.EX UP1, UPT, UR9, URZ, UPT, UP1 ;  /* 0x000000ff0900828c */ /* 0x000fe2000bf25310 */
[----:B------:R-:W-:Y:S01]  /*0500*/  UMOV UR37, URZ ;  /* 0x000000ff00257c82 */ /* 0x000fe20008000000 */
[----:B------:R-:W-:Y:S02]  /*0510*/  UMOV UR16, 0xffffffff ;  /* 0xffffffff00107882 */ /* 0x000fe40000000000 */
[----:B-1----:R-:W-:Y:S01]  /*0520*/  @!UP0 USEL UR8, UR5, URZ, UP1 ;  /* 0x000000ff05088287 */ /* 0x002fe20008800000 */
[----:B------:R-:W-:Y:S01]  /*0530*/  UMOV UR39, 0xffffffff ;  /* 0xffffffff00277882 */ /* 0x000fe20000000000 */
[----:B------:R-:W-:Y:S01]  /*0540*/  USHF.L.U32 UR47, UR40, 0x7, URZ ;  /* 0x00000007282f7899 */ /* 0x000fe200080006ff */
[----:B---3--:R-:W-:Y:S02]  /*0550*/  @P1 R2UR UR37, R3 ;  /* 0x00000000032512ca */ /* 0x008fe400000e0000 */
[----:B-----5:R-:W-:Y:S02]  /*0560*/  @P4 R2UR UR16, R4 ;  /* 0x00000000041042ca */ /* 0x020fe400000e0000 */
[----:B--2---:R-:W-:-:S02]  /*0570*/  @P0 R2UR UR36, R0 ;  /* 0x00000000002402ca */ /* 0x004fc400000e0000 */
[----:B------:R-:W-:Y:S02]  /*0580*/  @P2 R2UR UR5, R2 ;  /* 0x00000000020522ca */ /* 0x000fe400000e0000 */
[----:B------:R-:W-:-:S09]  /*0590*/  @!P3 R2UR UR39, R6 ;  /* 0x000000000627b2ca */ /* 0x000fd200000e0000 */
[----:B------:R-:W-:Y:S01]  /*05a0*/  @UP0 UIADD3 UR36, UPT, UPT, UR36, -UR37, URZ ;  /* 0x8000002524240290 */ /* 0x000fe2000fffe0ff */
[----:B------:R-:W-:Y:S11]  /*05b0*/  BRA.U !UP6, `(.L_x_1755) ;  /* 0x000000010e2c7547 */ /* 0x000ff6000b800000 */
[----:B------:R-:W-:Y:S01]  /*05c0*/  UISETP.NE.AND UP1, UPT, UR26, URZ, UPT ;  /* 0x000000ff1a00728c */ /* 0x000fe2000bf25270 */
[----:B------:R-:W-:Y:S02]  /*05d0*/  IMAD.U32 R4, RZ, RZ, UR42 ;  /* 0x0000002aff047e24 */ /* 0x000fe4000f8e00ff */
[----:B------:R-:W-:-:S03]  /*05e0*/  IMAD.U32 R5, RZ, RZ, UR43 ;  /* 0x0000002bff057e24 */ /* 0x000fc6000f8e00ff */
[----:B------:R-:W-:-:S13]  /*05f0*/  PLOP3.LUT P0, PT, PT, PT, UP1, 0x80, 0x8 ;  /* 0x000000000008781c */ /* 0x000fda0003f0f018 */
[----:B------:R-:W2:Y:S01]  /*0600*/  @P0 LDG.E R0, desc[UR34][R4.64+0x4] ;  /* 0x0000042204000981 */ /* 0x000ea2000c1e1900 */
[----:B------:R-:W-:Y:S01]  /*0610*/  MOV R2, UR42 ;  /* 0x0000002a00027c02 */ /* 0x000fe20008000f00 */
[----:B------:R-:W-:-:S05]  /*0620*/  IMAD.U32 R3, RZ, RZ, UR43 ;  /* 0x0000002bff037e24 */ /* 0x000fca000f8e00ff */
[----:B------:R-:W3:Y:S01]  /*0630*/  @!P0 LDG.E R2, desc[UR34][R2.64] ;  /* 0x0000002202028981 */ /* 0x000ee2000c1e1900 */
[----:B--2---:R-:W-:-:S13]  /*0640*/  @P0 R2UR UR10, R0 ;  /* 0x00000000000a02ca */ /* 0x004fda00000e0000 */
[----:B------:R-:W-:-:S07]  /*0650*/  @UP1 UIADD3 UR10, UPT, UPT, UR10, -UR39, URZ ;  /* 0x800000270a0a1290 */ /* 0x000fce000fffe0ff */
[----:B---3--:R-:W-:-:S15]  /*0660*/  @!P0 R2UR UR10, R2 ;  /* 0x00000000020a82ca */ /* 0x008fde00000e0000 */
.L_x_1755:
        /* <DEDUP_REMOVED lines=43> */
.L_x_1757:
[----:B------:R-:W1:Y:S01]  /*0920*/  LDCU.64 UR14, c[0x0][0x3b8] ;  /* 0x00007700ff0e77ac */ /* 0x000e620008000a00 */
[----:B------:R-:W-:-:S04]  /*0930*/  UIADD3 UR8, UPT, UPT, UR37, UR39, URZ ;  /* 0x0000002725087290 */ /* 0x000fc8000fffe0ff */
[----:B-1----:R-:W-:Y:S02]  /*0940*/  UIMAD.WIDE.U32 UR54, UR8, UR14, URZ ;  /* 0x0000000e083672a5 */ /* 0x002fe4000f8e00ff */
[----:B------:R-:W-:-:S04]  /*0950*/  UIMAD UR8, UR8, UR15, URZ ;  /* 0x0000000f080872a4 */ /* 0x000fc8000f8e02ff */
[----:B------:R-:W-:-:S06]  /*0960*/  UIADD3 UR8, UPT, UPT, UR55, UR8, URZ ;  /* 0x0000000837087290 */ /* 0x000fcc000fffe0ff */
[----:B------:R-:W-:Y:S02]  /*0970*/  MOV R5, UR8 ;  /* 0x0000000800057c02 */ /* 0x000fe40008000f00 */
.L_x_1758:
        /* <DEDUP_REMOVED lines=12> */
[----:B------:R-:W-:-:S06]  /*0a40*/  IMAD.HI.U32 R3, R7, R3, R6 ;  /* 0x0000000307037227 */ /* 0x000fcc00078e0006 */
[----:B------:R-:W-:-:S04]  /*0a50*/  IMAD.HI.U32 R14, R3, R2, RZ ;  /* 0x00000002030e7227 */ /* 0x000fc800078e00ff */
[----:B------:R-:W-:-:S04]  /*0a60*/  IMAD.MOV R3, RZ, RZ, -R14 ;  /* 0x000000ffff037224 */ /* 0x000fc800078e0a0e */
[----:B------:R-:W-:Y:S01]  /*0a70*/  IMAD R3, R4, R3, R2 ;  /* 0x0000000304037224 */ /* 0x000fe200078e0202 */
[----:B------:R-:W-:-:S04]  /*0a80*/  LOP3.LUT R2, R0, UR23, RZ, 0x3c, !PT ;  /* 0x0000001700027c12 */ /* 0x000fc8000f8e3cff */
[----:B------:R-:W-:Y:S02]  /*0a90*/  ISETP.GT.U32.AND P1, PT, R4, R3, PT ;  /* 0x000000030400720c */ /* 0x000fe40003f24070 */
[----:B------:R-:W-:-:S11]  /*0aa0*/  ISETP.GE.AND P0, PT, R2, RZ, PT ;  /* 0x000000ff0200720c */ /* 0x000fd60003f06270 */
[----:B------:R-:W-:Y:S01]  /*0ab0*/  @!P1 IMAD.IADD R3, R3, 0x1, -R4 ;  /* 0x0000000103039824 */ /* 0x000fe200078e0a04 */
[----:B------:R-:W-:Y:S02]  /*0ac0*/  @!P1 IADD3 R14, PT, PT, R14, 0x1, RZ ;  /* 0x000000010e0e9810 */ /* 0x000fe40007ffe0ff */
[----:B------:R-:W-:Y:S02]  /*0ad0*/  ISETP.NE.AND P1, PT, R0, RZ, PT ;  /* 0x000000ff0000720c */ /* 0x000fe40003f25270 */
[----:B------:R-:W-:-:S13]  /*0ae0*/  ISETP.GE.U32.AND P2, PT, R3, R4, PT ;  /* 0x000000040300720c */ /* 0x000fda0003f46070 */
[----:B------:R-:W-:-:S05]  /*0af0*/  @P2 VIADD R14, R14, 0x1 ;  /* 0x000000010e0e2836 */ /* 0x000fca0000000000 */
        /* <DEDUP_REMOVED lines=17> */
.L_x_1759:
[----:B------:R-:W1:Y:S01]  /*0c10*/  LDCU.64 UR12, c[0x0][0x3c0] ;  /* 0x00007800ff0c77ac */ /* 0x000e620008000a00 */
[----:B------:R-:W-:-:S04]  /*0c20*/  UIADD3 UR8, UPT, UPT, UR37, UR39, URZ ;  /* 0x0000002725087290 */ /* 0x000fc8000fffe0ff */
[----:B-1----:R-:W-:Y:S02]  /*0c30*/  UIMAD.WIDE.U32 UR10, UR8, UR12, URZ ;  /* 0x0000000c080a72a5 */ /* 0x002fe4000f8e00ff */
[----:B------:R-:W-:-:S04]  /*0c40*/  UIMAD UR8, UR8, UR13, URZ ;  /* 0x0000000d080872a4 */ /* 0x000fc8000f8e02ff */
[----:B------:R-:W-:Y:S01]  /*0c50*/  UIADD3 UR8, UPT, UPT, UR11, UR8, URZ ;  /* 0x000000080b087290 */ /* 0x000fe2000fffe0ff */
[----:B------:R-:W-:-:S05]  /*0c60*/  UMOV UR50, UR10 ;  /* 0x0000000a00327c82 */ /* 0x000fca0008000000 */
[----:B------:R-:W-:-:S07]  /*0c70*/  MOV R15, UR8 ;  /* 0x00000008000f7c02 */ /* 0x000fce0008000f00 */
.L_x_1760:
        /* <DEDUP_REMOVED lines=28> */
.L_x_1761:
[----:B------:R-:W-:Y:S02]  /*0e40*/  UIMAD.WIDE.U32 UR10, UR44, UR16, URZ ;  /* 0x000000102c0a72a5 */ /* 0x000fe4000f8e00ff */
[----:B------:R-:W-:-:S04]  /*0e50*/  UIMAD UR8, UR45, UR16, URZ ;  /* 0x000000102d0872a4 */ /* 0x000fc8000f8e02ff */
[----:B------:R-:W-:-:S12]  /*0e60*/  UIADD3 UR8, UPT, UPT, UR11, UR8, URZ ;  /* 0x000000080b087290 */ /* 0x000fd8000fffe0ff */
.L_x_1762:
        /* <DEDUP_REMOVED lines=20> */
.L_x_1763:
[----:B------:R-:W1:Y:S01]  /*0fb0*/  LDCU UR58, c[0x0][0x434] ;  /* 0x00008680ff3a77ac */ /* 0x000e620008000800 */
[----:B------:R-:W-:-:S04]  /*0fc0*/  UIMAD UR9, UR24, UR31, UR23 ;  /* 0x0000001f180972a4 */ /* 0x000fc8000f8e0217 */
[----:B-1----:R-:W-:Y:S02]  /*0fd0*/  UIMAD UR58, UR9, UR58, URZ ;  /* 0x0000003a093a72a4 */ /* 0x002fe4000f8e02ff */
.L_x_1764:
        /* <DEDUP_REMOVED lines=11> */
.L_x_1765:
[----:B------:R-:W1:Y:S01]  /*1090*/  LDCU UR57, c[0x0][0x444] ;  /* 0x00008880ff3977ac */ /* 0x000e620008000800 */
[----:B------:R-:W-:-:S04]  /*10a0*/  UIMAD UR9, UR24, UR31, UR23 ;  /* 0x0000001f180972a4 */ /* 0x000fc8000f8e0217 */
[----:B-1----:R-:W-:-:S12]  /*10b0*/  UIMAD UR57, UR9, UR57, URZ ;  /* 0x00000039093972a4 */ /* 0x002fd8000f8e02ff */
.L_x_1766:
[----:B------:R-:W1:Y:S01]  /*10c0*/  LDCU UR44, c[0x0][0x508] ;  /* 0x0000a100ff2c77ac */ /* 0x000e620008000800 */
[----:B------:R-:W2:Y:S01]  /*10d0*/  S2R R3, SR_TID.X ;  /* 0x0000000000037919 */ /* 0x000ea20000002100 */
[----:B------:R-:W3:Y:S01]  /*10e0*/  LDC.64 R6, c[0x0][0x3b0] ;  /* 0x0000ec00ff067b82 */ /* 0x000ee20000000a00 */
[----:B------:R-:W-:Y:S01]  /*10f0*/  IMAD.MOV.U32 R17, RZ, RZ, RZ ;  /* 0x000000ffff117224 */ /* 0x000fe200078e00ff */
[----:B------:R-:W-:Y:S01]  /*1100*/  USHF.R.S32.HI UR9, URZ, 0x1f, UR55 ;  /* 0x0000001fff097899 */ /* 0x000fe20008011437 */
[----:B------:R-:W-:Y:S01]  /*1110*/  ISETP.NE.AND P3, PT, RZ, UR59, PT ;  /* 0x0000003bff007c0c */ /* 0x000fe2000bf65270 */
[----:B------:R-:W-:Y:S01]  /*1120*/  UIADD3 UR55, UP1, UP0, UR64, UR10, UR55 ;  /* 0x0000000a40377290 */ /* 0x000fe2000f83e037 */
[----:B------:R-:W-:Y:S01]  /*1130*/  BSSY.RECONVERGENT B1, `(.L_x_1756) ;  /* 0x0000a5b000017945 */ /* 0x000fe20003800200 */
[----:B------:R-:W-:Y:S02]  /*1140*/  ULEA UR57, UR45, UR57, 0x6 ;  /* 0x000000392d397291 */ /* 0x000fe4000f8e30ff */
[----:B------:R-:W-:-:S02]  /*1150*/  UIADD3.X UR53, UPT, UPT, UR53, UR8, UR9, UP1, UP0 ;  /* 0x0000000835357290 */ /* 0x000fc40008fe0409 */
[----:B------:R-:W-:Y:S02]  /*1160*/  ULEA UR58, UR45, UR58, 0x6 ;  /* 0x0000003a2d3a7291 */ /* 0x000fe4000f8e30ff */
[----:B-1----:R-:W-:-:S04]  /*1170*/  UIADD3 UR44, UPT, UPT, UR36, UR44, URZ ;  /* 0x0000002c242c7290 */ /* 0x002fc8000fffe0ff */
[----:B------:R-:W-:-:S04]  /*1180*/  UIADD3 UR9, UPT, UPT, UR5, -0x80, -UR44 ;  /* 0xffffff8005097890 */ /* 0x000fc8000fffe82c */
[----:B------:R-:W-:Y:S01]  /*1190*/  USHF.R.S32.HI UR8, URZ, 0x1f, UR9 ;  /* 0x0000001fff087899 */ /* 0x000fe20008011409 */
[----:B---3--:R-:W-:-:S03]  /*11a0*/  IMAD.SHL.U32 R23, R6, 0x20, RZ ;  /* 0x0000002006177824 */ /* 0x008fc600078e00ff */
[----:B------:R-:W-:Y:S01]  /*11b0*/  ULEA.HI UR8, UR8, UR9, URZ, 0x6 ;  /* 0x0000000908087291 */ /* 0x000fe2000f8f30ff */
[----:B--2---:R-:W-:-:S03]  /*11c0*/  IMAD.SHL.U32 R13, R3, 0x8, RZ ;  /* 0x00000008030d7824 */ /* 0x004fc600078e00ff */
[----:B------:R-:W-:Y:S01]  /*11d0*/  USHF.R.S32.HI UR41, URZ, 0x6, UR8 ;  /* 0x00000006ff297899 */ /* 0x000fe20008011408 */
[--C-:B------:R-:W-:Y:S02]  /*11e0*/  SHF.R.U32.HI R22, RZ, 0x3, R3.reuse ;  /* 0x00000003ff167819 */ /* 0x100fe40000011603 */
[----:B------:R-:W-:Y:S01]  /*11f0*/  LOP3.LUT R233, R3, 0x1f, RZ, 0xc0, !PT ;  /* 0x0000001f03e97812 */ /* 0x000fe200078ec0ff */
[----:B------:R-:W-:Y:S01]  /*1200*/  UISETP.LT.AND UP0, UPT, URZ, UR41, UPT ;  /* 0x00000029ff00728c */ /* 0x000fe2000bf01270 */
[----:B------:R-:W-:Y:S02]  /*1210*/  LOP3.LUT R16, R13, 0x38, RZ, 0xc0, !PT ;  /* 0x000000380d107812 */ /* 0x000fe400078ec0ff */
[----:B------:R-:W1:Y:S01]  /*1220*/  LDCU.128 UR8, c[0x0][0x590] ;  /* 0x0000b200ff0877ac */ /* 0x000e620008000c00 */
[----:B------:R-:W-:Y:S02]  /*1230*/  SHF.R.U32.HI R2, RZ, 0x5, R3 ;  /* 0x00000005ff027819 */ /* 0x000fe40000011603 */
[----:B------:R-:W-:Y:S01]  /*1240*/  IADD3 R8, P0, PT, R16, UR62, RZ ;  /* 0x0000003e10087c10 */ /* 0x000fe2000ff1e0ff */
[----:B------:R-:W-:Y:S01]  /*1250*/  IMAD.WIDE.U32 R20, R6, UR51, R16 ;  /* 0x0000003306147c25 */ /* 0x000fe2000f8e0010 */
[----:B------:R-:W-:Y:S01]  /*1260*/  USEL UR41, URZ, UR41, !UP0 ;  /* 0x00000029ff297287 */ /* 0x000fe2000c000000 */
[----:B------:R-:W-:Y:S01]  /*1270*/  LOP3.LUT R12, R16, 0x40, RZ, 0xfc, !PT ;  /* 0x00000040100c7812 */ /* 0x000fe200078efcff */
[----:B------:R-:W2:Y:S01]  /*1280*/  LDCU.64 UR62, c[0x0][0x420] ;  /* 0x00008400ff3e77ac */ /* 0x000ea20008000a00 */
[----:B------:R-:W-:Y:S01]  /*1290*/  IMAD.X R9, RZ, RZ, UR17, P0 ;  /* 0x00000011ff097e24 */ /* 0x000fe200080e06ff */
[----:B------:R-:W-:Y:S01]  /*12a0*/  IADD3 R20, P0, PT, R20, UR56, RZ ;  /* 0x0000003814147c10 */ /* 0x000fe2000ff1e0ff */
[----:B------:R-:W-:-:S02]  /*12b0*/  UISETP.GT.AND UP0, UPT, UR52, UR41, UPT ;  /* 0x000000293400728c */ /* 0x000fc4000bf04270 */
[----:B-1----:R-:W-:Y:S01]  /*12c0*/  UIMAD UR16, UR49, UR8, URZ ;  /* 0x00000008311072a4 */ /* 0x002fe2000f8e02ff */
[----:B------:R-:W-:Y:S01]  /*12d0*/  IMAD.U32 R0, RZ, RZ, UR8 ;  /* 0x00000008ff007e24 */ /* 0x000fe2000f8e00ff */
[----:B------:R-:W-:Y:S01]  /*12e0*/  MOV R10, UR10 ;  /* 0x0000000a000a7c02 */ /* 0x000fe20008000f00 */
[----:B------:R-:W-:Y:S01]  /*12f0*/  IMAD.U32 R19, RZ, RZ, UR11 ;  /* 0x0000000bff137e24 */ /* 0x000fe2000f8e00ff */
[----:B------:R-:W-:Y:S01]  /*1300*/  UIMAD UR16, UR51, UR9, UR16 ;  /* 0x00000009331072a4 */ /* 0x000fe2000f8e0210 */
[----:B------:R-:W-:Y:S01]  /*1310*/  IMAD.WIDE.U32 R8, R0, UR51, R8 ;  /* 0x0000003300087c25 */ /* 0x000fe2000f8e0008 */
[----:B------:R-:W1:Y:S03]  /*1320*/  LDCU.64 UR10, c[0x0][0x550] ;  /* 0x0000aa00ff0a77ac */ /* 0x000e660008000a00 */
[----:B------:R-:W-:Y:S01]  /*1330*/  IMAD R0, R6, UR49, RZ ;  /* 0x0000003106007c24 */ /* 0x000fe2000f8e02ff */
[----:B------:R-:W-:Y:S01]  /*1340*/  UIMAD UR49, UR31, UR60, URZ ;  /* 0x0000003c1f3172a4 */ /* 0x000fe2000f8e02ff */
[----:B------:R-:W-:Y:S01]  /*1350*/  VIADD R9, R9, UR16 ;  /* 0x0000001009097c36 */ /* 0x000fe20008000000 */
[----:B------:R-:W3:Y:S01]  /*1360*/  LDCU.64 UR60, c[0x0][0x5e8] ;  /* 0x0000bd00ff3c77ac */ /* 0x000ee20008000a00 */
[----:B------:R-:W-:-:S02]  /*1370*/  IMAD R0, R7, UR51, R0 ;  /* 0x0000003307007c24 */ /* 0x000fc4000f8e0200 */
[----:B------:R-:W-:Y:S01]  /*1380*/  IMAD.WIDE.U32 R10, R10, UR23, R8 ;  /* 0x000000170a0a7c25 */ /* 0x000fe2000f8e0008 */
[----:B------:R-:W4:Y:S01]  /*1390*/  LDCU.64 UR16, c[0x0][0x3c8] ;  /* 0x00007900ff1077ac */ /* 0x000f220008000a00 */
[----:B------:R-:W5:Y:S01]  /*13a0*/  LDC.64 R8, c[0x0][0x5f8] ;  /* 0x00017e00ff087b82 */ /* 0x000f620000000a00 */
[----:B------:R-:W-:Y:S01]  /*13b0*/  IADD3.X R21, PT, PT, R21, UR48, R0, P0, !PT ;  /* 0x0000003015157c10 */ /* 0x000fe200087fe400 */
[----:B------:R-:W-:Y:S01]  /*13c0*/  IMAD R11, R19, UR23, R11 ;  /* 0x00000017130b7c24 */ /* 0x000fe2000f8e020b */
[----:B------:R-:W-:Y:S01]  /*13d0*/  USHF.L.U64.HI UR48, UR8, 0x5, UR9 ;  /* 0x0000000508307899 */ /* 0x000fe20008010209 */
[----:B------:R-:W-:Y:S01]  /*13e0*/  IMAD R2, R2, UR49, R233 ;  /* 0x0000003102027c24 */ /* 0x000fe2000f8e02e9 */
[----:B------:R-:W-:Y:S01]  /*13f0*/  USHF.L.U32 UR51, UR8, 0x5, URZ ;  /* 0x0000000508337899 */ /* 0x000fe200080006ff */
[----:B------:R-:W-:Y:S01]  /*1400*/  IMAD.WIDE.U32 R18, R22, UR8, R10 ;  /* 0x0000000816127c25 */ /* 0x000fe2000f8e000a */
[----:B------:R-:W-:-:S03]  /*1410*/  USHF.L.U32 UR56, UR49, 0x6, URZ ;  /* 0x0000000631387899 */ /* 0x000fc600080006ff */
[----:B------:R-:W-:Y:S01]  /*1420*/  IMAD R229, R22, UR9, R19 ;  /* 0x0000000916e57c24 */ /* 0x000fe2000f8e0213 */
[----:B------:R-:W2:Y:S01]  /*1430*/  LDCU.64 UR8, c[0x0][0x380] ;  /* 0x00007000ff0877ac */ /* 0x000ea20008000a00 */
[----:B-1----:R-:W-:-:S04]  /*1440*/  LEA R230, P2, R18, UR10, 0x1 ;  /* 0x0000000a12e67c11 */ /* 0x002fc8000f8408ff */
[----:B------:R-:W-:Y:S01]  /*1450*/  LEA.HI.X R229, R18, UR11, R229, 0x1, P2 ;  /* 0x0000000b12e57c11 */ /* 0x000fe200090f0ce5 */
[----:B----4-:R-:W-:Y:S01]  /*1460*/  IMAD.U32 R10, RZ, RZ, UR16 ;  /* 0x00000010ff0a7e24 */ /* 0x010fe2000f8e00ff */
[----:B------:R-:W-:Y:S01]  /*1470*/  MOV R19, UR17 ;  /* 0x0000001100137c02 */ /* 0x000fe20008000f00 */
[----:B------:R-:W1:Y:S01]  /*1480*/  LDCU.64 UR16, c[0x0][0x570] ;  /* 0x0000ae00ff1077ac */ /* 0x000e620008000a00 */
[----:B------:R-:W-:Y:S01]  /*1490*/  SHF.L.U64.HI R18, R6, 0x5, R7 ;  /* 0x0000000506127819 */ /* 0x000fe20000010207 */
[----:B------:R-:W-:Y:S01]  /*14a0*/  IMAD.WIDE.U32 R10, R10, UR23, R20 ;  /* 0x000000170a0a7c25 */ /* 0x000fe2000f8e0014 */
[----:B------:R-:W-:Y:S01]  /*14b0*/  IADD3 R20, PT, PT, R22, 0x40, RZ ;  /* 0x0000004016147810 */ /* 0x000fe20007ffe0ff */
[----:B---3--:R-:W-:Y:S02]  /*14c0*/  UIMAD.WIDE UR10, UR57, 0x4, UR60 ;  /* 0x00000004390a78a5 */ /* 0x008fe4000f8e023c */
[----:B-----5:R-:W-:-:S04]  /*14d0*/  IMAD.WIDE.U32 R24, R8, UR21, RZ ;  /* 0x0000001508187c25 */ /* 0x020fc8000f8e00ff */
[----:B------:R-:W-:Y:S01]  /*14e0*/  IMAD R9, R9, UR21, R25 ;  /* 0x0000001509097c24 */ /* 0x000fe2000f8e0219 */
[----:B------:R-:W-:Y:S01]  /*14f0*/  SEL R21, R24, RZ, P3 ;  /* 0x000000ff18157207 */ /* 0x000fe20001800000 */
[----:B------:R-:W-:-:S03]  /*1500*/  IMAD R11, R19, UR23, R11 ;  /* 0x00000017130b7c24 */ /* 0x000fc6000f8e020b */
[----:B------:R-:W-:Y:S01]  /*1510*/  IADD3 R0, P1, P0, R2, UR55, R21 ;  /* 0x0000003702007c10 */ /* 0x000fe2000f83e015 */
[C---:B------:R-:W-:Y:S01]  /*1520*/  IMAD.WIDE.U32 R10, R22.reuse, R6, R10 ;  /* 0x00000006160a7225 */ /* 0x040fe200078e000a */
[----:B------:R-:W-:Y:S02]  /*1530*/  SHF.R.S32.HI R2, RZ, 0x1f, R2 ;  /* 0x0000001fff027819 */ /* 0x000fe40000011402 */
[----:B------:R-:W-:Y:S01]  /*1540*/  SEL R9, R9, RZ, P3 ;  /* 0x000000ff09097207 */ /* 0x000fe20001800000 */
[C---:B------:R-:W-:Y:S02]  /*1550*/  IMAD R227, R22.reuse, R7, R11 ;  /* 0x0000000716e37224 */ /* 0x040fe400078e020b */
[----:B------:R-:W-:Y:S01]  /*1560*/  VIADD R21, R22, 0x20 ;  /* 0x0000002016157836 */ /* 0x000fe20000000000 */
[----:B------:R-:W-:Y:S01]  /*1570*/  IADD3.X R19, PT, PT, R2, UR53, R9, P1, P0 ;  /* 0x0000003502137c10 */ /* 0x000fe20008fe0409 */
[----:B------:R-:W-:Y:S01]  /*1580*/  IMAD.U32 R2, RZ, RZ, UR56 ;  /* 0x00000038ff027e24 */ /* 0x000fe2000f8e00ff */
[----:B------:R-:W-:Y:S01]  /*1590*/  IADD3 R9, P0, PT, R0, UR56, RZ ;  /* 0x0000003800097c10 */ /* 0x000fe2000ff1e0ff */
[----:B--2---:R-:W-:Y:S01]  /*15a0*/  UIMAD.WIDE UR56, UR58, 0x4, UR62 ;  /* 0x000000043a3878a5 */ /* 0x004fe2000f8e023e */
[----:B------:R-:W-:-:S02]  /*15b0*/  LEA R228, P1, R10, UR8, 0x1 ;  /* 0x000000080ae47c11 */ /* 0x000fc4000f8208ff */
[----:B------:R-:W-:Y:S01]  /*15c0*/  LEA.HI.X.SX32 R0, R2, R19, 0x1, P0 ;  /* 0x0000001302007211 */ /* 0x000fe200000f0eff */
[----:B------:R-:W-:Y:S01]  /*15d0*/  VIADD R19, R22, 0x60 ;  /* 0x0000006016137836 */ /* 0x000fe20000000000 */
[C---:B-1----:R-:W-:Y:S02]  /*15e0*/  LEA R242, P0, R9.reuse, UR16, 0x2 ;  /* 0x0000001009f27c11 */ /* 0x042fe4000f8010ff */
[----:B------:R-:W-:Y:S02]  /*15f0*/  LEA.HI.X R227, R10, UR9, R227, 0x1, P1 ;  /* 0x000000090ae37c11 */ /* 0x000fe400088f0ce3 */
[----:B------:R-:W-:Y:S02]  /*1600*/  LEA.HI.X R243, R9, UR17, R0, 0x2, P0 ;  /* 0x0000001109f37c11 */ /* 0x000fe400080f1400 */
[C---:B------:R-:W-:Y:S02]  /*1610*/  IADD3 R2, P2, PT, R22.reuse, 0x40, RZ ;  /* 0x0000004016027810 */ /* 0x040fe40007f5e0ff */
[----:B------:R-:W-:-:S02]  /*1620*/  IADD3 R9, P0, PT, R22, 0x20, RZ ;  /* 0x0000002016097810 */ /* 0x000fc40007f1e0ff */
        /* <DEDUP_REMOVED lines=17> */
.L_x_1768:
[----:B------:R-:W1:Y:S01]  /*1740*/  LDCU.64 UR10, c[0x0][0x5c0] ;  /* 0x0000b800ff0a77ac */ /* 0x000e620008000a00 */
[----:B------:R-:W-:-:S04]  /*1750*/  UIADD3 UR5, UPT, UPT, UR37, UR39, URZ ;  /* 0x0000002725057290 */ /* 0x000fc8000fffe0ff */
[----:B-1----:R-:W-:Y:S02]  /*1760*/  UIMAD.WIDE.U32 UR16, UR5, UR10, URZ ;  /* 0x0000000a051072a5 */ /* 0x002fe4000f8e00ff */
[----:B------:R-:W-:-:S04]  /*1770*/  UIMAD UR5, UR5, UR11, URZ ;  /* 0x0000000b050572a4 */ /* 0x000fc8000f8e02ff */
[----:B------:R-:W-:-:S06]  /*1780*/  UIADD3 UR5, UPT, UPT, UR17, UR5, URZ ;  /* 0x0000000511057290 */ /* 0x000fcc000fffe0ff */
[----:B------:R-:W-:Y:S02]  /*1790*/  MOV R4, UR5 ;  /* 0x0000000500047c02 */ /* 0x000fe40008000f00 */
.L_x_1769:
        /* <DEDUP_REMOVED lines=12> */
.L_x_1770:
[----:B------:R-:W1:Y:S01]  /*1860*/  LDCU.64 UR8, c[0x0][0x5c8] ;  /* 0x0000b900ff0877ac */ /* 0x000e620008000a00 */
[----:B------:R-:W-:-:S04]  /*1870*/  UIADD3 UR37, UPT, UPT, UR37, UR39, URZ ;  /* 0x0000002725257290 */ /* 0x000fc8000fffe0ff */
[----:B-1----:R-:W-:Y:S02]  /*1880*/  UIMAD.WIDE.U32 UR14, UR37, UR8, URZ ;  /* 0x00000008250e72a5 */ /* 0x002fe4000f8e00ff */
[----:B------:R-:W-:-:S04]  /*1890*/  UIMAD UR37, UR37, UR9, URZ ;  /* 0x00000009252572a4 */ /* 0x000fc8000f8e02ff */
[----:B------:R-:W-:-:S06]  /*18a0*/  UIADD3 UR37, UPT, UPT, UR15, UR37, URZ ;  /* 0x000000250f257290 */ /* 0x000fcc000fffe0ff */
[----:B------:R-:W-:Y:S02]  /*18b0*/  MOV R5, UR37 ;  /* 0x0000002500057c02 */ /* 0x000fe40008000f00 */
.L_x_1771:
        /* <DEDUP_REMOVED lines=30> */
.L_x_1773:
[----:B------:R-:W-:Y:S05]  /*1aa0*/  BSYNC.RECONVERGENT B0 ;  /* 0x0000000000007941 */ /* 0x000fea0003800200 */
.L_x_1772:
        /* <DEDUP_REMOVED lines=16> */
.L_x_1775:
[----:B------:R-:W-:Y:S05]  /*1bb0*/  BSYNC.RECONVERGENT B0 ;  /* 0x0000000000007941 */ /* 0x000fea0003800200 */
.L_x_1774:
        /* <DEDUP_REMOVED lines=16> */
.L_x_1777:
[----:B------:R-:W-:Y:S05]  /*1cc0*/  BSYNC.RECONVERGENT B0 ;  /* 0x0000000000007941 */ /* 0x000fea0003800200 */
.L_x_1776:
        /* <DEDUP_REMOVED lines=15> */
.L_x_1779:
[----:B------:R-:W-:Y:S05]  /*1dc0*/  BSYNC.RECONVERGENT B0 ;  /* 0x0000000000007941 */ /* 0x000fea0003800200 */
.L_x_1778:
        /* <DEDUP_REMOVED lines=25> */
.L_x_1781:
[----:B------:R-:W-:Y:S05]  /*1f60*/  BSYNC.RECONVERGENT B0 ;  /* 0x0000000000007941 */ /* 0x000fea0003800200 */
.L_x_1780:
        /* <DEDUP_REMOVED lines=12> */
[----:B-1--4-:R-:W-:-:S04]  /*2030*/  LEA R14, P2, R10, UR10, 0x1 ;  /* 0x0000000a0a0e7c11 */ /* 0x012fc8000f8408ff */
[----:B------:R-:W-:-:S05]  /*2040*/  LEA.HI.X R15, R10, UR11, R8, 0x1, P2 ;  /* 0x0000000b0a0f7c11 */ /* 0x000fca00090f0c08 */
[----:B------:R1:W-:Y:S04]  /*2050*/  @!P1 STG.E.128 desc[UR34][R14.64], RZ ;  /* 0x000000ff0e009986 */ /* 0x0003e8000c101d22 */
[----:B------:R1:W-:Y:S02]  /*2060*/  @!P0 STG.E.128 desc[UR34][R14.64+0x80], RZ ;  /* 0x000080ff0e008986 */ /* 0x0003e4000c101d22 */
.L_x_1783:
[----:B------:R-:W-:Y:S05]  /*2070*/  BSYNC.RECONVERGENT B0 ;  /* 0x0000000000007941 */ /* 0x000fea0003800200 */
.L_x_1782:
        /* <DEDUP_REMOVED lines=16> */
.L_x_1785:
[----:B------:R-:W-:Y:S05]  /*2180*/  BSYNC.RECONVERGENT B0 ;  /* 0x0000000000007941 */ /* 0x000fea0003800200 */
.L_x_1784:
        /* <DEDUP_REMOVED lines=16> */
.L_x_1767:
        /* <DEDUP_REMOVED lines=15> */
[----:B------:R-:W-:Y:S01]  /*2380*/  @!P1 IMAD.MOV.U32 R24, RZ, RZ, R230 ;  /* 0x000000ffff189224 */ /* 0x000fe200078e00e6 */
[----:B------:R-:W-:Y:S01]  /*2390*/  @!P1 MOV R25, R229 ;  /* 0x000000e500199202 */ /* 0x000fe20000000f00 */
[----:B------:R-:W-:-:S04]  /*23a0*/  @!P0 IMAD.MOV.U32 R231, RZ, RZ, R229 ;  /* 0x000000ffffe78224 */ /* 0x000fc800078e00e5 */
        /* <DEDUP_REMOVED lines=11> */
.L_x_1788:
[----:B------:R2:W-:Y:S04]  /*2460*/  STS.128 [R11+0x8000], RZ ;  /* 0x008000ff0b007388 */ /* 0x0005e80000000c00 */
[----:B------:R2:W-:Y:S02]  /*2470*/  STS.128 [R11+0xa000], RZ ;  /* 0x00a000ff0b007388 */ /* 0x0005e40000000c00 */
.L_x_1789:
[----:B------:R-:W-:Y:S05]  /*2480*/  BSYNC.RECONVERGENT B0 ;  /* 0x0000000000007941 */ /* 0x000fea0003800200 */
.L_x_1787:
        /* <DEDUP_REMOVED lines=23> */
.L_x_1791:
[----:B------:R-:W-:Y:S05]  /*2600*/  BSYNC.RECONVERGENT B0 ;  /* 0x0000000000007941 */ /* 0x000fea0003800200 */
.L_x_1790:
[----:B------:R-:W-:Y:S01]  /*2610*/  BSSY.RECONVERGENT B0, `(.L_x_1792) ;  /* 0x0000016000007945 */ /* 0x000fe20003800200 */
[----:B------:R-:W-:-:S03]  /*2620*/  IADD3 R239, PT, PT, R11, UR16, RZ ;  /* 0x000000100bef7c10 */ /* 0x000fc6000fffe0ff */
[----:B------:R-:W-:Y:S05]  /*2630*/  @P3 BRA `(.L_x_1793) ;  /* 0x0000000000443947 */ /* 0x000fea0003800000 */
[----:B------:R-:W5:Y:S02]  /*2640*/  LDCU UR8, c[0x0][0x440] ;  /* 0x00008800ff0877ac */ /* 0x000f640008000800 */
[----:B-----5:R-:W-:Y:S02]  /*2650*/  ISETP.GE.AND P1, PT, R16, UR8, PT ;  /* 0x0000000810007c0c */ /* 0x020fe4000bf26270 */
[----:B------:R-:W-:-:S11]  /*2660*/  ISETP.GE.AND P0, PT, R12, UR8, PT ;  /* 0x000000080c007c0c */ /* 0x000fd6000bf06270 */
[--C-:B-1----:R-:W-:Y:S01]  /*2670*/  @!P1 IMAD.MOV.U32 R24, RZ, RZ, R228.reuse ;  /* 0x000000ffff189224 */ /* 0x102fe200078e00e4 */
[----:B------:R-:W-:Y:S01]  /*2680*/  @!P1 MOV R25, R227 ;  /* 0x000000e300199202 */ /* 0x000fe20000000f00 */
[----:B------:R-:W-:-:S04]  /*2690*/  @!P0 IMAD.MOV.U32 R226, RZ, RZ, R228 ;  /* 0x000000ffffe28224 */ /* 0x000fc800078e00e4 */
        /* <DEDUP_REMOVED lines=11> */
.L_x_1793:
[----:B------:R1:W-:Y:S04]  /*2750*/  STS.128 [R239], RZ ;  /* 0x000000ffef007388 */ /* 0x0003e80000000c00 */
[----:B------:R1:W-:Y:S02]  /*2760*/  STS.128 [R239+0x2000], RZ ;  /* 0x002000ffef007388 */ /* 0x0003e40000000c00 */
.L_x_1794:
[----:B------:R-:W-:Y:S05]  /*2770*/  BSYNC.RECONVERGENT B0 ;  /* 0x0000000000007941 */ /* 0x000fea0003800200 */
.L_x_1792:
        /* <DEDUP_REMOVED lines=40> */
.L_x_1796:
[----:B------:R-:W-:Y:S05]  /*2a00*/  BSYNC.RECONVERGENT B0 ;  /* 0x0000000000007941 */ /* 0x000fea0003800200 */
.L_x_1795:
        /* <DEDUP_REMOVED lines=36> */
.L_x_1798:
[----:B------:R2:W-:Y:S04]  /*2c50*/  STS.128 [R11+0xc000], RZ ;  /* 0x00c000ff0b007388 */ /* 0x0005e80000000c00 */
[----:B------:R2:W-:Y:S02]  /*2c60*/  STS.128 [R11+0x10000], RZ ;  /* 0x010000ff0b007388 */ /* 0x0005e40000000c00 */
.L_x_1799:
[----:B------:R-:W-:Y:S05]  /*2c70*/  BSYNC.RECONVERGENT B0 ;  /* 0x0000000000007941 */ /* 0x000fea0003800200 */
.L_x_1797:
        /* <DEDUP_REMOVED lines=29> */
.L_x_1801:
[----:B------:R-:W-:Y:S05]  /*2e50*/  BSYNC.RECONVERGENT B0 ;  /* 0x0000000000007941 */ /* 0x000fea0003800200 */
.L_x_1800:
        /* <DEDUP_REMOVED lines=26> */
.L_x_1803:
[----:B------:R-:W-:Y:S05]  /*3000*/  BSYNC.RECONVERGENT B0 ;  /* 0x0000000000007941 */ /* 0x000fea0003800200 */
.L_x_1802:
        /* <DEDUP_REMOVED lines=26> */
.L_x_1805:
[----:B------:R-:W-:Y:S05]  /*31b0*/  BSYNC.RECONVERGENT B0 ;  /* 0x0000000000007941 */ /* 0x000fea0003800200 */
.L_x_1804:
        /* <DEDUP_REMOVED lines=14> */
[----:B------:R-:W-:Y:S01]  /*32a0*/  IMAD.MOV.U32 R14, RZ, RZ, R20 ;  /* 0x000000ffff0e7224 */ /* 0x000fe200078e0014 */
[----:B------:R-:W1:Y:S03]  /*32b0*/  LDCU.64 UR8, c[0x0][0x390] ;  /* 0x00007200ff0877ac */ /* 0x000e660008000a00 */
        /* <DEDUP_REMOVED lines=17> */
.L_x_1807:
[----:B------:R2:W-:Y:S04]  /*33d0*/  STS.128 [R11+0x14000], RZ ;  /* 0x014000ff0b007388 */ /* 0x0005e80000000c00 */
[----:B------:R2:W-:Y:S02]  /*33e0*/  STS.128 [R11+0x18000], RZ ;  /* 0x018000ff0b007388 */ /* 0x0005e40000000c00 */
.L_x_1808:
[----:B------:R-:W-:Y:S05]  /*33f0*/  BSYNC.RECONVERGENT B0 ;  /* 0x0000000000007941 */ /* 0x000fea0003800200 */
.L_x_1806:
[----:B------:R-:W1:Y:S01]  /*3400*/  LDC.64 R22, c[0x0][0x528] ;  /* 0x00014a00ff167b82 */ /* 0x000e620000000a00 */
[----:B------:R-:W1:Y:S01]  /*3410*/  LDCU UR14, c[0x0][0x440] ;  /* 0x00008800ff0e77ac */ /* 0x000e620008000800 */
[----:B------:R-:W1:Y:S02]  /*3420*/  LDCU UR15, c[0x0][0x504] ;  /* 0x0000a080ff0f77ac */ /* 0x000e640008000800 */
[----:B-1----:R1:W5:Y:S04]  /*3430*/  LDG.E.64 R18, desc[UR34][R22.64+0x8] ;  /* 0x0000082216127981 */ /* 0x002368000c1e1b00 */
[----:B------:R1:W5:Y:S01]  /*3440*/  LDG.E.64 R4, desc[UR34][R22.64] ;  /* 0x0000002216047981 */ /* 0x000362000c1e1b00 */
[----:B------:R-:W-:Y:S03]  /*3450*/  BSSY.RECONVERGENT B0, `(.L_x_1809) ;  /* 0x0000019000007945 */ /* 0x000fe60003800200 */
[----:B------:R1:W-:Y:S04]  /*3460*/  @P5 STS.128 [R11+0x15000], RZ ;  /* 0x015000ff0b005388 */ /* 0x0003e80000000c00 */
[----:B------:R1:W-:Y:S01]  /*3470*/  @P5 STS.128 [R11+0x19000], RZ ;  /* 0x019000ff0b005388 */ /* 0x0003e20000000c00 */
[----:B------:R-:W-:Y:S05]  /*3480*/  @P5 BRA `(.L_x_1810) ;  /* 0x0000000000545947 */ /* 0x000fea0003800000 */
[----:B------:R-:W2:Y:S01]  /*3490*/  LDCU UR17, c[0x0][0x440] ;  /* 0x00008800ff1177ac */ /* 0x000ea20008000800 */
[----:B------:R-:W-:Y:S02]  /*34a0*/  IMAD R8, R8, UR12, RZ ;  /* 0x0000000c08087c24 */ /* 0x000fe4000f8e02ff */
[----:B------:R-:W-:Y:S01]  /*34b0*/  IMAD.MOV.U32 R14, RZ, RZ, R20 ;  /* 0x000000ffff0e7224 */ /* 0x000fe200078e0014 */
[----:B------:R-:W3:Y:S01]  /*34c0*/  LDCU.64 UR8, c[0x0][0x390] ;  /* 0x00007200ff0877ac */ /* 0x000ee20008000a00 */
[C---:B------:R-:W-:Y:S02]  /*34d0*/  IMAD R8, R9.reuse, UR13, R8 ;  /* 0x0000000d09087c24 */ /* 0x040fe4000f8e0208 */
[----:B-1----:R-:W-:-:S05]  /*34e0*/  IMAD.WIDE.U32 R22, R9, UR12, R14 ;  /* 0x0000000c09167c25 */ /* 0x002fca000f8e000e */
        /* <DEDUP_REMOVED lines=15> */
.L_x_1810:
[----:B------:R-:W-:Y:S05]  /*35e0*/  BSYNC.RECONVERGENT B0 ;  /* 0x0000000000007941 */ /* 0x000fea0003800200 */
.L_x_1809:
[----:B------:R1:W-:Y:S01]  /*35f0*/  @P4 STS.128 [R11+0x16000], RZ ;  /* 0x016000ff0b004388 */ /* 0x0003e20000000c00 */
[----:B------:R-:W-:Y:S03]  /*3600*/  BSSY.RECONVERGENT B0, `(.L_x_1811) ;  /* 0x0000018000007945 */ /* 0x000fe60003800200 */
[----:B------:R1:W-:Y:S01]  /*3610*/  @P4 STS.128 [R11+0x1a000], RZ ;  /* 0x01a000ff0b004388 */ /* 0x0003e20000000c00 */
        /* <DEDUP_REMOVED lines=22> */
.L_x_1812:
[----:B------:R-:W-:Y:S05]  /*3780*/  BSYNC.RECONVERGENT B0 ;  /* 0x0000000000007941 */ /* 0x000fea0003800200 */
.L_x_1811:
[----:B------:R1:W-:Y:S01]  /*3790*/  @P3 STS.128 [R11+0x17000], RZ ;  /* 0x017000ff0b003388 */ /* 0x0003e20000000c00 */
[----:B------:R-:W-:Y:S03]  /*37a0*/  BSSY.RECONVERGENT B0, `(.L_x_1813) ;  /* 0x0000018000007945 */ /* 0x000fe60003800200 */
[----:B------:R1:W-:Y:S01]  /*37b0*/  @P3 STS.128 [R11+0x1b000], RZ ;  /* 0x01b000ff0b003388 */ /* 0x0003e20000000c00 */
        /* <DEDUP_REMOVED lines=22> */
.L_x_1814:
[----:B------:R-:W-:Y:S05]  /*3920*/  BSYNC.RECONVERGENT B0 ;  /* 0x0000000000007941 */ /* 0x000fea0003800200 */
.L_x_1813:
[----:B------:R-:W-:Y:S01]  /*3930*/  UIMAD UR12, UR24, UR31, UR23 ;  /* 0x0000001f180c72a4 */ /* 0x000fe2000f8e0217 */
[C---:B------:R-:W-:Y:S01]  /*3940*/  IMAD.SHL.U32 R0, R3.reuse, 0x40, RZ ;  /* 0x0000004003007824 */ /* 0x040fe200078e00ff */
[----:B------:R-:W-:Y:S01]  /*3950*/  SHF.R.U32.HI R2, RZ, 0x4, R3 ;  /* 0x00000004ff027819 */ /* 0x000fe20000011603 */
[----:B------:R-:W-:Y:S01]  /*3960*/  IMAD.SHL.U32 R210, R3, 0x20, RZ ;  /* 0x0000002003d27824 */ /* 0x000fe200078e00ff */
[----:B------:R-:W-:Y:S01]  /*3970*/  USHF.L.U32 UR12, UR12, 0x5, URZ ;  /* 0x000000050c0c7899 */ /* 0x000fe200080006ff */
[----:B------:R-:W0:Y:S01]  /*3980*/  LDGDEPBAR ;  /* 0x00000000000079af */ /* 0x000e220000000000 */
[----:B--2---:R-:W-:Y:S01]  /*3990*/  LOP3.LUT R6, R0, 0x1c0, RZ, 0xc0, !PT ;  /* 0x000001c000067812 */ /* 0x004fe200078ec0ff */
[----:B------:R-:W-:Y:S01]  /*39a0*/  IMAD.MOV.U32 R213, RZ, RZ, 0x40 ;  /* 0x00000040ffd57424 */ /* 0x000fe200078e00ff */
[----:B------:R-:W-:Y:S01]  /*39b0*/  LOP3.LUT R2, R2, 0x8, RZ, 0xc0, !PT ;  /* 0x0000000802027812 */ /* 0x000fe200078ec0ff */
[----:B------:R-:W-:Y:S01]  /*39c0*/  USHF.R.S32.HI UR17, URZ, 0x1f, UR12 ;  /* 0x0000001fff117899 */ /* 0x000fe2000801140c */
[----:B------:R-:W-:Y:S01]  /*39d0*/  LOP3.LUT R7, R0, 0x200, RZ, 0xc0, !PT ;  /* 0x0000020000077812 */ /* 0x000fe200078ec0ff */
[----:B------:R-:W-:Y:S01]  /*39e0*/  IMAD.MOV.U32 R211, RZ, RZ, 0x20 ;  /* 0x00000020ffd37424 */ /* 0x000fe200078e00ff */
[----:B------:R-:W-:Y:S01]  /*39f0*/  LOP3.LUT R13, R6, 0x38, R13, 0xf8, !PT ;  /* 0x00000038060d7812 */ /* 0x000fe200078ef80d */
[----:B------:R-:W-:Y:S01]  /*3a00*/  IMAD.MOV.U32 R235, RZ, RZ, R239 ;  /* 0x000000ffffeb7224 */ /* 0x000fe200078e00ef */
[----:B------:R-:W-:Y:S01]  /*3a10*/  LOP3.LUT R2, R2, 0x10, R3, 0xf8, !PT ;  /* 0x0000001002027812 */ /* 0x000fe200078ef803 */
[----:B------:R-:W-:Y:S01]  /*3a20*/  IMAD.MOV.U32 R225, RZ, RZ, 0x4 ;  /* 0x00000004ffe17424 */ /* 0x000fe200078e00ff */
[----:B-----5:R-:W-:-:S02]  /*3a30*/  IADD3 R233, P3, P0, R18, UR12, R233 ;  /* 0x0000000c12e97c10 */ /* 0x020fc4000f87e0e9 */
[----:B------:R-:W-:Y:S02]  /*3a40*/  CS2R R166, SRZ ;  /* 0x0000000000a67805 */ /* 0x000fe4000001ff00 */
[----:B------:R-:W-:Y:S02]  /*3a50*/  LOP3.LUT R6, R7, 0x400, R210, 0xf8, !PT ;  /* 0x0000040007067812 */ /* 0x000fe400078ef8d2 */
[----:B------:R-:W-:Y:S02]  /*3a60*/  CS2R R164, SRZ ;  /* 0x0000000000a47805 */ /* 0x000fe4000001ff00 */
[----:B------:R-:W-:Y:S02]  /*3a70*/  LOP3.LUT R9, R13, 0x8, R10, 0x78, !PT ;  /* 0x000000080d097812 */ /* 0x000fe400078e780a */
[----:B------:R-:W-:Y:S02]  /*3a80*/  CS2R R170, SRZ ;  /* 0x0000000000aa7805 */ /* 0x000fe4000001ff00 */
[----:B------:R-:W-:-:S02]  /*3a90*/  LOP3.LUT R7, R2, R13, RZ, 0x3c, !PT ;  /* 0x0000000d02077212 */ /* 0x000fc400078e3cff */
[----:B------:R-:W-:Y:S02]  /*3aa0*/  CS2R R168, SRZ ;  /* 0x0000000000a87805 */ /* 0x000fe4000001ff00 */
[----:B------:R-:W-:Y:S02]  /*3ab0*/  LOP3.LUT R13, R13, 0x8, R3, 0x78, !PT ;  /* 0x000000080d0d7812 */ /* 0x000fe400078e7803 */
[----:B------:R-:W-:Y:S02]  /*3ac0*/  CS2R R162, SRZ ;  /* 0x0000000000a27805 */ /* 0x000fe4000001ff00 */
[----:B------:R-:W-:Y:S01]  /*3ad0*/  IADD3.X R232, PT, PT, R19, UR17, RZ, P3, P0 ;  /* 0x0000001113e87c10 */ /* 0x000fe20009fe04ff */
[----:B------:R-:W2:Y:S01]  /*3ae0*/  LDCU UR17, c[0x0][0x590] ;  /* 0x0000b200ff1177ac */ /* 0x000ea20008000800 */
[----:B------:R-:W-:Y:S02]  /*3af0*/  R2P PR, R3, 0x6 ;  /* 0x0000000603007804 */ /* 0x000fe40000000000 */
[----:B------:R-:W-:-:S02]  /*3b00*/  CS2R R160, SRZ ;  /* 0x0000000000a07805 */ /* 0x000fc4000001ff00 */
[----:B------:R-:W-:Y:S02]  /*3b10*/  LOP3.LUT R210, R13, 0x7a00, R210, 0xf8, !PT ;  /* 0x00007a000dd27812 */ /* 0x000fe400078ef8d2 */
[----:B------:R-:W-:Y:S02]  /*3b20*/  CS2R R158, SRZ ;  /* 0x00000000009e7805 */ /* 0x000fe4000001ff00 */
[----:B------:R-:W-:Y:S02]  /*3b30*/  R2UR UR24, R5 ;  /* 0x00000000051872ca */ /* 0x000fe400000e0000 */
[----:B------:R-:W-:Y:S02]  /*3b40*/  CS2R R156, SRZ ;  /* 0x00000000009c7805 */ /* 0x000fe4000001ff00 */
[----:B------:R-:W-:Y:S02]  /*3b50*/  R2UR UR31, R4 ;  /* 0x00000000041f72ca */ /* 0x000fe400000e0000 */
[----:B------:R-:W-:-:S02]  /*3b60*/  CS2R R150, SRZ ;  /* 0x0000000000967805 */ /* 0x000fc4000001ff00 */
[----:B------:R-:W-:Y:S02]  /*3b70*/  LOP3.LUT R2, R6, R9, RZ, 0xfc, !PT ;  /* 0x0000000906027212 */ /* 0x000fe400078efcff */
[----:B------:R-:W-:Y:S02]  /*3b80*/  CS2R R148, SRZ ;  /* 0x0000000000947805 */ /* 0x000fe4000001ff00 */
[----:B------:R-:W-:Y:S02]  /*3b90*/  LOP3.LUT R0, R7, 0x200, R0, 0xf8, !PT ;  /* 0x0000020007007812 */ /* 0x000fe400078ef800 */
[----:B------:R-:W-:Y:S02]  /*3ba0*/  CS2R R154, SRZ ;  /* 0x00000000009a7805 */ /* 0x000fe4000001ff00 */
[----:B------:R-:W-:Y:S02]  /*3bb0*/  LEA R210, R210, UR25, 0x1 ;  /* 0x00000019d2d27c11 */ /* 0x000fe4000f8e08ff */
[----:B------:R-:W-:-:S02]  /*3bc0*/  CS2R R152, SRZ ;  /* 0x0000000000987805 */ /* 0x000fc4000001ff00 */
[----:B------:R-:W-:Y:S02]  /*3bd0*/  SEL R213, R213, 0xffffffc0, !P2 ;  /* 0xffffffc0d5d57807 */ /* 0x000fe40005000000 */
[----:B------:R-:W-:Y:S02]  /*3be0*/  CS2R R146, SRZ ;  /* 0x0000000000927805 */ /* 0x000fe4000001ff00 */
[----:B------:R-:W-:Y:S02]  /*3bf0*/  LEA R2, R2, UR25, 0x1 ;  /* 0x0000001902027c11 */ /* 0x000fe4000f8e08ff */
[----:B------:R-:W-:Y:S02]  /*3c00*/  CS2R R144, SRZ ;  /* 0x0000000000907805 */ /* 0x000fe4000001ff00 */
[----:B------:R-:W-:Y:S01]  /*3c10*/  LEA R0, R0, UR25, 0x1 ;  /* 0x0000001900007c11 */ /* 0x000fe2000f8e08ff */
[----:B------:R-:W-:Y:S01]  /*3c20*/  IMAD.IADD R3, R213, 0x1, R210 ;  /* 0x00000001d5037824 */ /* 0x000fe200078e02d2 */
[----:B------:R-:W-:-:S02]  /*3c30*/  SEL R211, R211, 0xffffffe0, !P1 ;  /* 0xffffffe0d3d37807 */ /* 0x000fc40004800000 */
        /* <DEDUP_REMOVED lines=51> */
[----:B------:R-:W-:Y:S01]  /*3f70*/  UIADD3 UR5, UPT, UPT, -UR44, UR5, URZ ;  /* 0x000000052c057290 */ /* 0x000fe2000fffe1ff */
[----:B------:R-:W-:Y:S01]  /*3f80*/  VIADD R0, R0, UR16 ;  /* 0x0000001000007c36 */ /* 0x000fe20008000000 */
[----:B------:R-:W1:Y:S01]  /*3f90*/  LDCU UR8, c[0x0][0x508] ;  /* 0x0000a100ff0877ac */ /* 0x000e620008000800 */
[C---:B------:R-:W-:Y:S02]  /*3fa0*/  IMAD.IADD R209, R211.reuse, 0x1, R210 ;  /* 0x00000001d3d17824 */ /* 0x040fe400078e02d2 */
[----:B------:R-:W-:Y:S01]  /*3fb0*/  IMAD.IADD R208, R211, 0x1, R3 ;  /* 0x00000001d3d07824 */ /* 0x000fe200078e0203 */
[----:B------:R-:W1:Y:S01]  /*3fc0*/  LDCU UR9, c[0x0][0x3e0] ;  /* 0x00007c00ff0977ac */ /* 0x000e620008000800 */
[----:B------:R-:W1:Y:S01]  /*3fd0*/  LDCU UR13, c[0x0][0x45c] ;  /* 0x00008b80ff0d77ac */ /* 0x000e620008000800 */
[----:B------:R-:W1:Y:S01]  /*3fe0*/  LDCU.U8 UR12, c[0x0][0x4f8] ;  /* 0x00009f00ff0c77ac */ /* 0x000e620008000000 */
[----:B--2---:R-:W-:-:S02]  /*3ff0*/  USHF.L.U32 UR17, UR17, 0x6, URZ ;  /* 0x0000000611117899 */ /* 0x004fc400080006ff */
[----:B------:R-:W-:Y:S02]  /*4000*/  USHF.L.U32 UR49, UR49, 0x3, URZ ;  /* 0x0000000331317899 */ /* 0x000fe400080006ff */
[----:B------:R-:W-:Y:S02]  /*4010*/  UIADD3 UR61, UPT, UPT, UR31, -0x61c88647, URZ ;  /* 0x9e3779b91f3d7890 */ /* 0x000fe4000fffe0ff */
[----:B------:R-:W-:Y:S02]  /*4020*/  UIADD3 UR60, UPT, UPT, UR24, -0x4498517b, URZ ;  /* 0xbb67ae85183c7890 */ /* 0x000fe4000fffe0ff */
        /* <DEDUP_REMOVED lines=9> */
[----:B-1----:R-:W-:-:S12]  /*40c0*/  UIADD3 UR44, UPT, UPT, UR24, 0x646e171e, URZ ;  /* 0x646e171e182c7890 */ /* 0x002fd8000fffe0ff */
.L_x_1819:
[----:B------:R-:W0:Y:S01]  /*40d0*/  LDGDEPBAR ;  /* 0x00000000000079af */ /* 0x000e220000000000 */
[C---:B-----5:R-:W-:Y:S01]  /*40e0*/  IMAD.IADD R214, R2.reuse, 0x1, R211 ;  /* 0x0000000102d67824 */ /* 0x060fe200078e02d3 */
[----:B------:R-:W-:Y:S01]  /*40f0*/  IADD3 R212, PT, PT, R2, R213, RZ ;  /* 0x000000d502d47210 */ /* 0x000fe20007ffe0ff */
[----:B------:R-:W-:Y:S01]  /*4100*/  IMAD.U32 R216, RZ, RZ, UR10 ;  /* 0x0000000affd87e24 */ /* 0x000fe2000f8e00ff */
[----:B------:R-:W-:Y:S01]  /*4110*/  MOV R217, UR11 ;  /* 0x0000000b00d97c02 */ /* 0x000fe20008000f00 */
[----:B------:R-:W-:Y:S02]  /*4120*/  USHF.L.U32 UR62, UR45, 0x6, URZ ;  /* 0x000000062d3e7899 */ /* 0x000fe400080006ff */
[----:B------:R-:W-:Y:S01]  /*4130*/  IMAD.IADD R211, R211, 0x1, R212 ;  /* 0x00000001d3d37824 */ /* 0x000fe200078e02d4 */
[C---:B------:R-:W-:Y:S01]  /*4140*/  LEA R222, P0, R240.reuse, R216, 0x2 ;  /* 0x000000d8f0de7211 */ /* 0x040fe200078010ff */
[----:B------:R-:W-:Y:S03]  /*4150*/  UISETP.GE.AND UP0, UPT, UR62, UR5, UPT ;  /* 0x000000053e00728c */ /* 0x000fe6000bf06270 */
[----:B------:R-:W-:Y:S01]  /*4160*/  LEA.HI.X R223, R240, R217, RZ, 0x2, P0 ;  /* 0x000000d9f0df7211 */ /* 0x000fe200000f14ff */
[----:B------:R-:W-:Y:S04]  /*4170*/  DEPBAR.LE SB0, 0x0 ;  /* 0x000080000000791a */ /* 0x000fe80000000000 */
[----:B------:R-:W-:Y:S06]  /*4180*/  BAR.SYNC.DEFER_BLOCKING 0x0 ;  /* 0x0000000000007b1d */ /* 0x000fec0000010000 */
[----:B------:R-:W-:Y:S06]  /*4190*/  LDSM.16.M88.4 R36, [R2] ;  /* 0x000000000224783b */ /* 0x000fec0000000200 */
[----:B------:R-:W1:Y:S06]  /*41a0*/  LDSM.16.M88.4 R40, [R210+0xc000] ;  /* 0x00c00000d228783b */ /* 0x000e6c0000000200 */
[----:B------:R-:W3:Y:S06]  /*41b0*/  LDSM.16.M88.4 R172, [R2+0x1000] ;  /* 0x0010000002ac783b */ /* 0x000eec0000000200 */
[----:B------:R-:W2:Y:S06]  /*41c0*/  LDSM.16.M88.4 R176, [R210+0xc800] ;  /* 0x00c80000d2b0783b */ /* 0x000eac0000000200 */
[----:B------:R-:W-:Y:S06]  /*41d0*/  LDSM.16.M88.4 R180, [R214] ;  /* 0x00000000d6b4783b */ /* 0x000fec0000000200 */
[----:B------:R-:W2:Y:S06]  /*41e0*/  LDSM.16.M88.4 R184, [R209+0xc000] ;  /* 0x00c00000d1b8783b */ /* 0x000eac0000000200 */
[----:B------:R-:W2:Y:S06]  /*41f0*/  LDSM.16.M88.4 R188, [R214+0x1000] ;  /* 0x00100000d6bc783b */ /* 0x000eac0000000200 */
[----:B------:R-:W2:Y:S01]  /*4200*/  LDSM.16.M88.4 R192, [R209+0xc800] ;  /* 0x00c80000d1c0783b */ /* 0x000ea20000000200 */
[-C--:B-1----:R-:W-:Y:S05]  /*4210*/  HMMA.16816.F32.BF16 R4, R36, R40.reuse, RZ ;  /* 0x000000282404723c */ /* 0x082fea00000418ff */
[----:B------:R-:W-:Y:S03]  /*4220*/  LDSM.16.M88.4 R196, [R208+0xc000] ;  /* 0x00c00000d0c4783b */ /* 0x000fe60000000200 */
[C---:B---34-:R-:W-:Y:S03]  /*4230*/  HMMA.16816.F32.BF16 R8, R172.reuse, R40, RZ ;  /* 0x00000028ac08723c */ /* 0x058fe600000418ff */
[----:B------:R-:W-:Y:S06]  /*4240*/  LDSM.16.M88.4 R200, [R211+0x1000] ;  /* 0x00100000d3c8783b */ /* 0x000fec0000000200 */
[----:B------:R-:W-:Y:S01]  /*4250*/  LDSM.16.M88.4 R204, [R208+0xc800] ;  /* 0x00c80000d0cc783b */ /* 0x000fe20000000200 */
[-C--:B------:R-:W-:Y:S05]  /*4260*/  HMMA.16816.F32.BF16 R12, R172, R42.reuse, RZ ;  /* 0x0000002aac0c723c */ /* 0x080fea00000418ff */
[----:B------:R1:W5:Y:S03]  /*4270*/  LDG.E R218, desc[UR34][R222.64] ;  /* 0x00000022deda7981 */ /* 0x000366000c1e1900 */
[C---:B------:R-:W-:Y:S03]  /*4280*/  HMMA.16816.F32.BF16 R16, R36.reuse, R42, RZ ;  /* 0x0000002a2410723c */ /* 0x040fe600000418ff */
[----:B------:R-:W-:Y:S06]  /*4290*/  LDSM.16.M88.4 R40, [R3+0xc000] ;  /* 0x00c000000328783b */ /* 0x000fec0000000200 */
[----:B------:R1:W5:Y:S01]  /*42a0*/  LDG.E R216, desc[UR34][R222.64+0x20] ;  /* 0x00002022ded87981 */ /* 0x000362000c1e1900 */
[-C--:B--2---:R-:W-:Y:S05]  /*42b0*/  HMMA.16816.F32.BF16 R20, R36, R176.reuse, RZ ;  /* 0x000000b02414723c */ /* 0x084fea00000418ff */
[----:B------:R1:W5:Y:S06]  /*42c0*/  LDG.E R221, desc[UR34][R222.64+0x80] ;  /* 0x00008022dedd7981 */ /* 0x00036c000c1e1900 */
[----:B------:R1:W5:Y:S01]  /*42d0*/  LDG.E R219, desc[UR34][R222.64+0xa0] ;  /* 0x0000a022dedb7981 */ /* 0x000362000c1e1900 */
[C---:B------:R-:W-:Y:S08]  /*42e0*/  HMMA.16816.F32.BF16 R24, R172.reuse, R176, RZ ;  /* 0x000000b0ac18723c */ /* 0x040ff000000418ff */
[-C--:B------:R-:W-:Y:S01]  /*42f0*/  HMMA.16816.F32.BF16 R28, R172, R178.reuse, RZ ;  /* 0x000000b2ac1c723c */ /* 0x080fe200000418ff */
[----:B------:R-:W-:Y:S07]  /*4300*/  LDSM.16.M88.4 R172, [R212+0x1000] ;  /* 0x00100000d4ac783b */ /* 0x000fee0000000200 */
[----:B------:R-:W-:Y:S01]  /*4310*/  HMMA.16816.F32.BF16 R32, R36, R178, RZ ;  /* 0x000000b22420723c */ /* 0x000fe200000418ff */
[----:B------:R-:W2:Y:S06]  /*4320*/  LDSM.16.M88.4 R36, [R212] ;  /* 0x00000000d424783b */ /* 0x000eac0000000200 */
[----:B------:R-:W3:Y:S01]  /*4330*/  LDSM.16.M88.4 R176, [R3+0xc800] ;  /* 0x00c8000003b0783b */ /* 0x000ee20000000200 */
[-C--:B------:R-:W-:Y:S08]  /*4340*/  HMMA.16816.F32.BF16 R4, R180, R184.reuse, R4 ;  /* 0x000000b8b404723c */ /* 0x080ff00000041804 */
[C---:B------:R-:W-:Y:S08]  /*4350*/  HMMA.16816.F32.BF16 R8, R188.reuse, R184, R8 ;  /* 0x000000b8bc08723c */ /* 0x040ff00000041808 */
[-C--:B------:R-:W-:Y:S08]  /*4360*/  HMMA.16816.F32.BF16 R12, R188, R186.reuse, R12 ;  /* 0x000000babc0c723c */ /* 0x080ff0000004180c */
[C---:B------:R-:W-:Y:S01]  /*4370*/  HMMA.16816.F32.BF16 R16, R180.reuse, R186, R16 ;  /* 0x000000bab410723c */ /* 0x040fe20000041810 */
[----:B------:R-:W4:Y:S07]  /*4380*/  LDSM.16.M88.4 R184, [R211] ;  /* 0x00000000d3b8783b */ /* 0x000f2e0000000200 */
[-C--:B------:R-:W-:Y:S08]  /*4390*/  HMMA.16816.F32.BF16 R20, R180, R192.reuse, R20 ;  /* 0x000000c0b414723c */ /* 0x080ff00000041814 */
[C---:B------:R-:W-:Y:S08]  /*43a0*/  HMMA.16816.F32.BF16 R24, R188.reuse, R192, R24 ;  /* 0x000000c0bc18723c */ /* 0x040ff00000041818 */
[-C--:B------:R-:W-:Y:S01]  /*43b0*/  HMMA.16816.F32.BF16 R28, R188, R194.reuse, R28 ;  /* 0x000000c2bc1c723c */ /* 0x080fe2000004181c */
[----:B------:R-:W-:Y:S07]  /*43c0*/  LDSM.16.M88.4 R188, [R2+0x3000] ;  /* 0x0030000002bc783b */ /* 0x000fee0000000200 */
[----:B------:R-:W-:Y:S01]  /*43d0*/  HMMA.16816.F32.BF16 R32, R180, R194, R32 ;  /* 0x000000c2b420723c */ /* 0x000fe20000041820 */
[----:B------:R-:W-:Y:S06]  /*43e0*/  LDSM.16.M88.4 R180, [R210+0x10000] ;  /* 0x01000000d2b4783b */ /* 0x000fec0000000200 */
[----:B------:R-:W-:Y:S01]  /*43f0*/  LDSM.16.M88.4 R192, [R214+0x3000] ;  /* 0x00300000d6c0783b */ /* 0x000fe20000000200 */
[-C--:B--2---:R-:W-:Y:S08]  /*4400*/  HMMA.16816.F32.BF16 R4, R36, R40.reuse, R4 ;  /* 0x000000282404723c */ /* 0x084ff00000041804 */
[C---:B------:R-:W-:Y:S08]  /*4410*/  HMMA.16816.F32.BF16 R8, R172.reuse, R40, R8 ;  /* 0x00000028ac08723c */ /* 0x040ff00000041808 */
[-C--:B------:R-:W-:Y:S08]  /*4420*/  HMMA.16816.F32.BF16 R12, R172, R42.reuse, R12 ;  /* 0x0000002aac0c723c */ /* 0x080ff0000004180c */
[C---:B------:R-:W-:Y:S01]  /*4430*/  HMMA.16816.F32.BF16 R16, R36.reuse, R42, R16 ;  /* 0x0000002a2410723c */ /* 0x040fe20000041810 */
[----:B------:R-:W2:Y:S07]  /*4440*/  LDSM.16.M88.4 R40, [R2+0x2000] ;  /* 0x002000000228783b */ /* 0x000eae0000000200 */
[-C--:B---3--:R-:W-:Y:S08]  /*4450*/  HMMA.16816.F32.BF16 R20, R36, R176.reuse, R20 ;  /* 0x000000b02414723c */ /* 0x088ff00000041814 */
[C---:B------:R-:W-:Y:S08]  /*4460*/  HMMA.16816.F32.BF16 R24, R172.reuse, R176, R24 ;  /* 0x000000b0ac18723c */ /* 0x040ff00000041818 */
[-C--:B------:R-:W-:Y:S01]  /*4470*/  HMMA.16816.F32.BF16 R28, R172, R178.reuse, R28 ;  /* 0x000000b2ac1c723c */ /* 0x080fe2000004181c */
[----:B------:R-:W3:Y:S07]  /*4480*/  LDSM.16.M88.4 R172, [R210+0x10800] ;  /* 0x01080000d2ac783b */ /* 0x000eee0000000200 */
[----:B------:R-:W-:Y:S01]  /*4490*/  HMMA.16816.F32.BF16 R32, R36, R178, R32 ;  /* 0x000000b22420723c */ /* 0x000fe20000041820 */
[----:B------:R-:W-:Y:S06]  /*44a0*/  LDSM.16.M88.4 R36, [R214+0x2000] ;  /* 0x00200000d624783b */ /* 0x000fec0000000200 */
[----:B------:R-:W1:Y:S01]  /*44b0*/  LDSM.16.M88.4 R176, [R209+0x10000] ;  /* 0x01000000d1b0783b */ /* 0x000e620000000200 */
[-C--:B----4-:R-:W-:Y:S08]  /*44c0*/  HMMA.16816.F32.BF16 R4, R184, R196.reuse, R4 ;  /* 0x000000c4b804723c */ /* 0x090ff00000041804 */
[C---:B------:R-:W-:Y:S08]  /*44d0*/  HMMA.16816.F32.BF16 R8, R200.reuse, R196, R8 ;  /* 0x000000c4c808723c */ /* 0x040ff00000041808 */
        /* <DEDUP_REMOVED lines=8> */
[----:B------:R-:W-:Y:S07]  /*4560*/  LDSM.16.M88.4 R184, [R3+0x10000] ;  /* 0x0100000003b8783b */ /* 0x000fee0000000200 */
        /* <DEDUP_REMOVED lines=10> */
[----:B------:R-:W3:Y:S06]  /*4610*/  LDSM.16.M88.4 R40, [R3+0x10800] ;  /* 0x010800000328783b */ /* 0x000eec0000000200 */
[----:B------:R-:W-:Y:S01]  /*4620*/  LDSM.16.M88.4 R172, [R211+0x2000] ;  /* 0x00200000d3ac783b */ /* 0x000fe20000000200 */
        /* <DEDUP_REMOVED lines=9> */
[----:B------:R-:W-:Y:S08]  /*46c0*/  HMMA.16816.F32.BF16 R32, R36, R198, R32 ;  /* 0x000000c62420723c */ /* 0x000ff00000041820 */
[-C--:B--2---:R-:W-:Y:S08]  /*46d0*/  HMMA.16816.F32.BF16 R4, R180, R184.reuse, R4 ;  /* 0x000000b8b404723c */ /* 0x084ff00000041804 */
[C---:B---3--:R-:W-:Y:S08]  /*46e0*/  HMMA.16816.F32.BF16 R8, R188.reuse, R184, R8 ;  /* 0x000000b8bc08723c */ /* 0x048ff00000041808 */
[-C--:B------:R-:W-:Y:S08]  /*46f0*/  HMMA.16816.F32.BF16 R12, R188, R186.reuse, R12 ;  /* 0x000000babc0c723c */ /* 0x080ff0000004180c */
[C---:B------:R-:W-:Y:S08]  /*4700*/  HMMA.16816.F32.BF16 R16, R180.reuse, R186, R16 ;  /* 0x000000bab410723c */ /* 0x040ff00000041810 */
[-C--:B------:R-:W-:Y:S08]  /*4710*/  HMMA.16816.F32.BF16 R20, R180, R40.reuse, R20 ;  /* 0x00000028b414723c */ /* 0x080ff00000041814 */
[C---:B------:R-:W-:Y:S08]  /*4720*/  HMMA.16816.F32.BF16 R24, R188.reuse, R40, R24 ;  /* 0x00000028bc18723c */ /* 0x040ff00000041818 */
[-C--:B------:R-:W-:Y:S08]  /*4730*/  HMMA.16816.F32.BF16 R28, R188, R42.reuse, R28 ;  /* 0x0000002abc1c723c */ /* 0x080ff0000004181c */
[----:B------:R-:W-:Y:S08]  /*4740*/  HMMA.16816.F32.BF16 R32, R180, R42, R32 ;  /* 0x0000002ab420723c */ /* 0x000ff00000041820 */
[-C--:B-1----:R-:W-:Y:S08]  /*4750*/  HMMA.16816.F32.BF16 R4, R172, R176.reuse, R4 ;  /* 0x000000b0ac04723c */ /* 0x082ff00000041804 */
[C---:B----4-:R-:W-:Y:S08]  /*4760*/  HMMA.16816.F32.BF16 R8, R192.reuse, R176, R8 ;  /* 0x000000b0c008723c */ /* 0x050ff00000041808 */
        /* <DEDUP_REMOVED lines=21> */
.L_x_1815:
        /* <DEDUP_REMOVED lines=8> */
[----:B------:R-:W-:Y:S02]  /*4940*/  IMAD.MOV.U32 R39, RZ, RZ, 0x1 ;  /* 0x00000001ff277424 */ /* 0x000fe400078e00ff */
[----:B------:R-:W-:Y:S01]  /*4950*/  IMAD.MOV.U32 R37, RZ, RZ, 0x9 ;  /* 0x00000009ff257424 */ /* 0x000fe200078e00ff */
[----:B------:R-:W-:Y:S02]  /*4960*/  VIMNMX R173, PT, PT, RZ, R41, !PT ;  /* 0x00000029ffad7248 */ /* 0x000fe40007fe0100 */
[C---:B------:R-:W-:Y:S02]  /*4970*/  VIADDMNMX R39, R38.reuse, R39, UR36, PT ;  /* 0x0000002426277e46 */ /* 0x040fe4000b800127 */
[----:B------:R-:W-:Y:S01]  /*4980*/  VIADDMNMX R37, R38, R37, UR36, PT ;  /* 0x0000002426257e46 */ /* 0x000fe2000b800125 */
[----:B-1----:R-:W-:Y:S01]  /*4990*/  IMAD.SHL.U32 R36, R3, 0x2, RZ ;  /* 0x0000000203247824 */ /* 0x002fe200078e00ff */
[----:B------:R-:W-:Y:S04]  /*49a0*/  SHF.R.U32.HI R3, RZ, 0x1, R3 ;  /* 0x00000001ff037819 */ /* 0x000fe80000011603 */
[----:B------:R-:W-:Y:S04]  /*49b0*/  LOP3.LUT R36, R36, 0x6, RZ, 0xc0, !PT ;  /* 0x0000000624247812 */ /* 0x000fe800078ec0ff */
[----:B------:R-:W-:Y:S02]  /*49c0*/  LOP3.LUT R3, R36, 0x1e0, R3, 0xf8, !PT ;  /* 0x000001e024037812 */ /* 0x000fe400078ef803 */
[----:B------:R-:W-:Y:S02]  /*49d0*/  VIADDMNMX R36, R38, R43, UR36, PT ;  /* 0x0000002426247e46 */ /* 0x000fe4000b80012b */
[----:B------:R-:W-:Y:S01]  /*49e0*/  VIADDMNMX R43, R41, 0x8, RZ, !PT ;  /* 0x00000008292b7846 */ /* 0x000fe200078001ff */
[----:B------:R-:W-:Y:S02]  /*49f0*/  IMAD R196, R196, 0x80, R3 ;  /* 0x00000080c4c47824 */ /* 0x000fe400078e0203 */
[----:B------:R-:W-:Y:S02]  /*4a00*/  IMAD.MOV.U32 R3, RZ, RZ, 0x29 ;  /* 0x00000029ff037424 */ /* 0x000fe400078e00ff */
[C---:B------:R-:W-:Y:S01]  /*4a10*/  VIADD R178, R196.reuse, 0x1 ;  /* 0x00000001c4b27836 */ /* 0x040fe20000000000 */
[C---:B------:R-:W-:Y:S01]  /*4a20*/  ISETP.GE.AND P3, PT, R196.reuse, R173, PT ;  /* 0x000000adc400720c */ /* 0x040fe20003f66270 */
[C---:B------:R-:W-:Y:S01]  /*4a30*/  VIADD R176, R196.reuse, 0x8 ;  /* 0x00000008c4b07836 */ /* 0x040fe20000000000 */
[C---:B------:R-:W-:Y:S01]  /*4a40*/  ISETP.GE.AND P1, PT, R196.reuse, R43, PT ;  /* 0x0000002bc400720c */ /* 0x040fe20003f26270 */
[----:B------:R-:W-:Y:S01]  /*4a50*/  VIADD R174, R196, 0x9 ;  /* 0x00000009c4ae7836 */ /* 0x000fe20000000000 */
[----:B------:R-:W-:Y:S01]  /*4a60*/  ISETP.GE.AND P2, PT, R178, R173, PT ;  /* 0x000000adb200720c */ /* 0x000fe20003f46270 */
[----:B------:R-:W-:Y:S01]  /*4a70*/  VIADD R172, R196, 0x10 ;  /* 0x00000010c4ac7836 */ /* 0x000fe20000000000 */
[----:B------:R-:W-:Y:S01]  /*4a80*/  ISETP.GE.AND P0, PT, R178, R43, PT ;  /* 0x0000002bb200720c */ /* 0x000fe20003f06270 */
        /* <DEDUP_REMOVED lines=23> */
[----:B------:R-:W-:Y:S02]  /*4c00*/  ISETP.GE.AND P4, PT, R176, R173, PT ;  /* 0x000000adb000720c */ /* 0x000fe40003f86270 */
[-C--:B------:R-:W-:Y:S02]  /*4c10*/  ISETP.GE.AND P3, PT, R196, R43.reuse, PT ;  /* 0x0000002bc400720c */ /* 0x080fe40003f66270 */
[----:B------:R-:W-:Y:S02]  /*4c20*/  ISETP.GE.AND P2, PT, R178, R43, PT ;  /* 0x0000002bb200720c */ /* 0x000fe40003f46270 */
        /* <DEDUP_REMOVED lines=10> */
[----:B------:R-:W-:Y:S02]  /*4cd0*/  ISETP.GE.AND P0, PT, R178, R41, PT ;  /* 0x00000029b200720c */ /* 0x000fe40003f06270 */
[----:B------:R-:W-:Y:S02]  /*4ce0*/  ISETP.GE.AND P3, PT, R174, R43, PT ;  /* 0x0000002bae00720c */ /* 0x000fe40003f66270 */
        /* <DEDUP_REMOVED lines=8> */
[----:B------:R-:W-:Y:S02]  /*4d70*/  ISETP.GE.AND P4, PT, R176, R43, PT ;  /* 0x0000002bb000720c */ /* 0x000fe40003f86270 */
[----:B------:R-:W-:Y:S02]  /*4d80*/  ISETP.GE.AND P1, PT, R174, R41, PT ;  /* 0x00000029ae00720c */ /* 0x000fe40003f26270 */
[-C--:B------:R-:W-:Y:S02]  /*4d90*/  ISETP.GE.AND P0, PT, R172, R43.reuse, PT ;  /* 0x0000002bac00720c */ /* 0x080fe40003f06270 */
[-C--:B------:R-:W-:Y:S02]  /*4da0*/  ISETP.GE.AND P6, PT, R42, R43.reuse, PT ;  /* 0x0000002b2a00720c */ /* 0x080fe40003fc6270 */
[----:B------:R-:W-:Y:S02]  /*4db0*/  ISETP.GE.AND P5, PT, R40, R43, PT ;  /* 0x0000002b2800720c */ /* 0x000fe40003fa6270 */
        /* <DEDUP_REMOVED lines=79> */
.L_x_1816:
[----:B------:R-:W1:Y:S01]  /*52b0*/  S2R R212, SR_TID.X ;  /* 0x0000000000d47919 */ /* 0x000e620000002100 */
[C---:B------:R-:W-:Y:S01]  /*52c0*/  FMUL.FTZ R37, R237.reuse, 1.4426950216293334961 ;  /* 0x3fb8aa3bed257820 */ /* 0x040fe20000410000 */
[----:B------:R-:W-:Y:S01]  /*52d0*/  FSETP.NEU.FTZ.AND P0, PT, R237, -INF , PT ;  /* 0xff800000ed00780b */ /* 0x000fe20003f1d000 */
[C---:B------:R-:W-:Y:S01]  /*52e0*/  FMUL.FTZ R36, R238.reuse, 1.4426950216293334961 ;  /* 0x3fb8aa3bee247820 */ /* 0x040fe20000410000 */
[----:B------:R-:W-:Y:S01]  /*52f0*/  FSETP.NEU.FTZ.AND P1, PT, R238, -INF , PT ;  /* 0xff800000ee00780b */ /* 0x000fe20003f3d000 */
[----:B------:R-:W-:Y:S01]  /*5300*/  IMAD.U32 R3, RZ, RZ, UR40 ;  /* 0x00000028ff037e24 */ /* 0x000fe2000f8e00ff */
[----:B------:R-:W-:Y:S01]  /*5310*/  FSEL R37, R37, RZ, P0 ;  /* 0x000000ff25257208 */ /* 0x000fe20000000000 */
[----:B------:R-:W-:Y:S01]  /*5320*/  IMAD.MOV.U32 R211, RZ, RZ, 0x20 ;  /* 0x00000020ffd37424 */ /* 0x000fe200078e00ff */
[----:B------:R-:W-:Y:S01]  /*5330*/  FSEL R36, R36, RZ, P1 ;  /* 0x000000ff24247208 */ /* 0x000fe20000800000 */
[----:B------:R-:W-:Y:S01]  /*5340*/  IMAD.MOV.U32 R213, RZ, RZ, 0x40 ;  /* 0x00000040ffd57424 */ /* 0x000fe200078e00ff */
[----:B------:R-:W-:Y:S01]  /*5350*/  FSETP.NEU.FTZ.AND P1, PT, R236, -INF , PT ;  /* 0xff800000ec00780b */ /* 0x000fe20003f3d000 */
[--C-:B------:R-:W-:Y:S01]  /*5360*/  FFMA.FTZ R252, R7, UR13, -R37.reuse ;  /* 0x0000000d07fc7c23 */ /* 0x100fe20008010825 */
[--C-:B------:R-:W-:Y:S01]  /*5370*/  FFMA.FTZ R7, R6, UR13, -R37.reuse ;  /* 0x0000000d06077c23 */ /* 0x100fe20008010825 */
[----:B------:R-:W-:Y:S01]  /*5380*/  FMUL.FTZ R6, R236, 1.4426950216293334961 ;  /* 0x3fb8aa3bec067820 */ /* 0x000fe20000410000 */
[--C-:B------:R-:W-:Y:S01]  /*5390*/  FFMA.FTZ R241, R16, UR13, -R36.reuse ;  /* 0x0000000d10f17c23 */ /* 0x100fe20008010824 */
[--C-:B------:R-:W-:Y:S01]  /*53a0*/  FFMA.FTZ R16, R5, UR13, -R36.reuse ;  /* 0x0000000d05107c23 */ /* 0x100fe20008010824 */
[--C-:B------:R-:W-:Y:S01]  /*53b0*/  FFMA.FTZ R19, R19, UR13, -R37.reuse ;  /* 0x0000000d13137c23 */ /* 0x100fe20008010825 */
[--C-:B------:R-:W-:Y:S01]  /*53c0*/  FFMA.FTZ R22, R22, UR13, -R37.reuse ;  /* 0x0000000d16167c23 */ /* 0x100fe20008010825 */
[----:B------:R-:W-:Y:S01]  /*53d0*/  FSEL R6, R6, RZ, P1 ;  /* 0x000000ff06067208 */ /* 0x000fe20000800000 */
[--C-:B------:R-:W-:Y:S01]  /*53e0*/  FFMA.FTZ R196, R34, UR13, -R37.reuse ;  /* 0x0000000d22c47c23 */ /* 0x100fe20008010825 */
[--C-:B------:R-:W-:Y:S01]  /*53f0*/  FFMA.FTZ R195, R35, UR13, -R37.reuse ;  /* 0x0000000d23c37c23 */ /* 0x100fe20008010825 */
[----:B------:R-:W-:Y:S01]  /*5400*/  FFMA.FTZ R226, R17, UR13, -R36 ;  /* 0x0000000d11e27c23 */ /* 0x000fe20008010824 */
[--C-:B------:R-:W-:Y:S01]  /*5410*/  FFMA.FTZ R206, R23, UR13, -R37.reuse ;  /* 0x0000000d17ce7c23 */ /* 0x100fe20008010825 */
[--C-:B------:R-:W-:Y:S01]  /*5420*/  FFMA.FTZ R24, R24, UR13, -R6.reuse ;  /* 0x0000000d18187c23 */ /* 0x100fe20008010806 */
[--C-:B------:R-:W-:Y:S01]  /*5430*/  FFMA.FTZ R12, R12, UR13, -R6.reuse ;  /* 0x0000000d0c0c7c23 */ /* 0x100fe20008010806 */
[--C-:B------:R-:W-:Y:S01]  /*5440*/  FFMA.FTZ R13, R13, UR13, -R6.reuse ;  /* 0x0000000d0d0d7c23 */ /* 0x100fe20008010806 */
[--C-:B------:R-:W-:Y:S01]  /*5450*/  FFMA.FTZ R25, R25, UR13, -R6.reuse ;  /* 0x0000000d19197c23 */ /* 0x100fe20008010806 */
[--C-:B------:R-:W-:Y:S01]  /*5460*/  FFMA.FTZ R9, R9, UR13, -R6.reuse ;  /* 0x0000000d09097c23 */ /* 0x100fe20008010806 */
[--C-:B------:R-:W-:Y:S01]  /*5470*/  FFMA.FTZ R29, R29, UR13, -R6.reuse ;  /* 0x0000000d1d1d7c23 */ /* 0x100fe20008010806 */
[--C-:B------:R-:W-:Y:S01]  /*5480*/  FFMA.FTZ R251, R8, UR13, -R6.reuse ;  /* 0x0000000d08fb7c23 */ /* 0x100fe20008010806 */
[----:B------:R-:W-:Y:S01]  /*5490*/  FFMA.FTZ R28, R28, UR13, -R6 ;  /* 0x0000000d1c1c7c23 */ /* 0x000fe20008010806 */
[----:B------:R-:W-:Y:S01]  /*54a0*/  IMAD.U32 R6, RZ, RZ, UR45 ;  /* 0x0000002dff067e24 */ /* 0x000fe2000f8e00ff */
[--C-:B-1----:R-:W-:Y:S01]  /*54b0*/  SHF.R.U32.HI R38, RZ, 0x6, R212.reuse ;  /* 0x00000006ff267819 */ /* 0x102fe200000116d4 */
[----:B------:R-:W-:Y:S01]  /*54c0*/  FFMA.FTZ R18, R18, UR13, -R37 ;  /* 0x0000000d12127c23 */ /* 0x000fe20008010825 */
[----:B------:R-:W-:Y:S01]  /*54d0*/  SHF.R.U32.HI R5, RZ, 0x5, R212 ;  /* 0x00000005ff057819 */ /* 0x000fe200000116d4 */
[--C-:B------:R-:W-:Y:S01]  /*54e0*/  FFMA.FTZ R223, R20, UR13, -R36.reuse ;  /* 0x0000000d14df7c23 */ /* 0x100fe20008010824 */
[----:B------:R-:W-:Y:S01]  /*54f0*/  FFMA.FTZ R21, R21, UR13, -R36 ;  /* 0x0000000d15157c23 */ /* 0x000fe20008010824 */
[----:B------:R-:W-:Y:S01]  /*5500*/  IMAD R3, R3, 0x4, R38 ;  /* 0x0000000403037824 */ /* 0x000fe200078e0226 */
[----:B------:R-:W-:Y:S01]  /*5510*/  LOP3.LUT R5, R5, 0x1, RZ, 0xc0, !PT ;  /* 0x0000000105057812 */ /* 0x000fe200078ec0ff */
[----:B------:R-:W-:Y:S04]  /*5520*/  IMAD.WIDE.U32 R38, R233, -0x2daee0ad, RZ ;  /* 0xd2511f53e9267825 */ /* 0x000fe800078e00ff */
[--C-:B------:R-:W-:Y:S01]  /*5530*/  FFMA.FTZ R17, R4, UR13, -R36.reuse ;  /* 0x0000000d04117c23 */ /* 0x100fe20008010824 */
[----:B------:R-:W-:Y:S01]  /*5540*/  FSETP.NEU.FTZ.AND P0, PT, R234, -INF , PT ;  /* 0xff800000ea00780b */ /* 0x000fe20003f1d000 */
[--C-:B------:R-:W-:Y:S01]  /*5550*/  FFMA.FTZ R198, R32, UR13, -R36.reuse ;  /* 0x0000000d20c67c23 */ /* 0x100fe20008010824 */
[----:B------:R-:W-:Y:S01]  /*5560*/  FFMA.FTZ R33, R33, UR13, -R36 ;  /* 0x0000000d21217c23 */ /* 0x000fe20008010824 */
[----:B------:R-:W-:Y:S01]  /*5570*/  FMUL.FTZ R37, R234, 1.4426950216293334961 ;  /* 0x3fb8aa3bea257820 */ /* 0x000fe20000410000 */
[----:B------:R-:W-:Y:S01]  /*5580*/  LOP3.LUT R36, R3, UR24, R39, 0x96, !PT ;  /* 0x0000001803247c12 */ /* 0x000fe2000f8e9627 */
[----:B------:R-:W-:Y:S01]  /*5590*/  IMAD R5, R6, 0x4, R5 ;  /* 0x0000000406057824 */ /* 0x000fe200078e0205 */
[--C-:B------:R-:W-:Y:S01]  /*55a0*/  SHF.R.U32.HI R8, RZ, 0x1, R212.reuse ;  /* 0x00000001ff087819 */ /* 0x100fe200000116d4 */
[----:B------:R-:W-:Y:S01]  /*55b0*/  IMAD.SHL.U32 R6, R212, 0x20, RZ ;  /* 0x00000020d4067824 */ /* 0x000fe200078e00ff */
[----:B------:R-:W-:Y:S01]  /*55c0*/  FSEL R4, R37, RZ, P0 ;  /* 0x000000ff25047208 */ /* 0x000fe20000000000 */
[C---:B------:R-:W-:Y:S01]  /*55d0*/  VIADD R3, R5.reuse, 0x2 ;  /* 0x0000000205037836 */ /* 0x040fe20000000000 */
[----:B------:R-:W-:Y:S01]  /*55e0*/  MUFU.EX2 R197, R33 ;  /* 0x0000002100c57308 */ /* 0x000fe20000000800 */
[----:B------:R-:W-:Y:S01]  /*55f0*/  IMAD.WIDE.U32 R40, R5, -0x326172a9, RZ ;  /* 0xcd9e8d5705287825 */ /* 0x000fe200078e00ff */
[----:B------:R-:W-:Y:S01]  /*5600*/  SHF.R.U32.HI R215, RZ, 0x4, R212 ;  /* 0x00000004ffd77819 */ /* 0x000fe200000116d4 */
[----:B------:R-:W-:Y:S02]  /*5610*/  UISETP.GT.AND UP0, UPT, UR45, UR41, UPT ;  /* 0x000000292d00728c */ /* 0x000fe4000bf04270 */
[--C-:B------:R-:W-:Y:S01]  /*5620*/  FFMA.FTZ R14, R14, UR13, -R4.reuse ;  /* 0x0000000d0e0e7c23 */ /* 0x100fe20008010804 */
[----:B------:R-:W-:Y:S04]  /*5630*/  IMAD.WIDE.U32 R36, R36, -0x326172a9, RZ ;  /* 0xcd9e8d5724247825 */ /* 0x000fe800078e00ff */
[--C-:B------:R-:W-:Y:S01]  /*5640*/  FFMA.FTZ R11, R11, UR13, -R4.reuse ;  /* 0x0000000d0b0b7c23 */ /* 0x100fe20008010804 */
[----:B------:R-:W1:Y:S01]  /*5650*/  MUFU.EX2 R196, R196 ;  /* 0x000000c400c47308 */ /* 0x000e620000000800 */
[--C-:B------:R-:W-:Y:S01]  /*5660*/  FFMA.FTZ R10, R10, UR13, -R4.reuse ;  /* 0x0000000d0a0a7c23 */ /* 0x100fe20008010804 */
[--C-:B------:R-:W-:Y:S01]  /*5670*/  FFMA.FTZ R27, R27, UR13, -R4.reuse ;  /* 0x0000000d1b1b7c23 */ /* 0x100fe20008010804 */
[--C-:B------:R-:W-:Y:S01]  /*5680*/  FFMA.FTZ R26, R26, UR13, -R4.reuse ;  /* 0x0000000d1a1a7c23 */ /* 0x100fe20008010804 */
[--C-:B------:R-:W-:Y:S01]  /*5690*/  FFMA.FTZ R30, R30, UR13, -R4.reuse ;  /* 0x0000000d1e1e7c23 */ /* 0x100fe20008010804 */
[--C-:B------:R-:W-:Y:S01]  /*56a0*/  FFMA.FTZ R31, R31, UR13, -R4.reuse ;  /* 0x0000000d1f1f7c23 */ /* 0x100fe20008010804 */
[----:B------:R-:W-:Y:S01]  /*56b0*/  FFMA.FTZ R15, R15, UR13, -R4 ;  /* 0x0000000d0f0f7c23 */ /* 0x000fe20008010804 */
[----:B------:R-:W-:Y:S01]  /*56c0*/  IMAD.WIDE.U32 R174, R3, -0x326172a9, RZ ;  /* 0xcd9e8d5703ae7825 */ /* 0x000fe200078e00ff */
[----:B------:R-:W-:Y:S02]  /*56d0*/  LOP3.LUT R176, R232, UR31, R41, 0x96, !PT ;  /* 0x0000001fe8b07c12 */ /* 0x000fe4000f8e9629 */
[----:B------:R-:W2:Y:S01]  /*56e0*/  MUFU.EX2 R223, R223 ;  /* 0x000000df00df7308 */ /* 0x000ea20000000800 */
[----:B------:R-:W-:Y:S01]  /*56f0*/  LOP3.LUT R4, R40, UR61, R37, 0x96, !PT ;  /* 0x0000003d28047c12 */ /* 0x000fe2000f8e9625 */
[----:B------:R-:W-:Y:S01]  /*5700*/  IMAD.SHL.U32 R40, R212, 0x10, RZ ;  /* 0x00000010d4287824 */ /* 0x000fe200078e00ff */
[----:B------:R-:W-:Y:S01]  /*5710*/  LOP3.LUT R42, R232, UR31, R175, 0x96, !PT ;  /* 0x0000001fe82a7c12 */ /* 0x000fe2000f8e96af */
[----:B------:R-:W-:Y:S01]  /*5720*/  IMAD.WIDE.U32 R176, R176, -0x2daee0ad, RZ ;  /* 0xd2511f53b0b07825 */ /* 0x000fe200078e00ff */
[----:B------:R-:W-:Y:S05]  /*5730*/  LOP3.LUT R174, R174, UR61, R37, 0x96, !PT ;  /* 0x0000003daeae7c12 */ /* 0x000fea000f8e9625 */
[----:B------:R-:W-:Y:S01]  /*5740*/  MUFU.EX2 R203, R28 ;  /* 0x0000001c00cb7308 */ /* 0x000fe20000000800 */
[----:B------:R-:W-:Y:S01]  /*5750*/  LOP3.LUT R40, R40, 0x1c0, RZ, 0xc0, !PT ;  /* 0x000001c028287812 */ /* 0x000fe200078ec0ff */
[----:B------:R-:W-:Y:S01]  /*5760*/  IMAD.WIDE.U32 R4, R4, -0x2daee0ad, RZ ;  /* 0xd2511f5304047825 */ /* 0x000fe200078e00ff */
[----:B------:R-:W-:Y:S07]  /*5770*/  LOP3.LUT R3, R38, UR60, R177, 0x96, !PT ;  /* 0x0000003c26037c12 */ /* 0x000fee000f8e96b1 */
[----:B------:R-:W-:Y:S01]  /*5780*/  MUFU.EX2 R206, R206 ;  /* 0x000000ce00ce7308 */ /* 0x000fe20000000800 */
[----:B------:R-:W-:Y:S01]  /*5790*/  LOP3.LUT R215, R215, 0x8, RZ, 0xc0, !PT ;  /* 0x00000008d7d77812 */ /* 0x000fe200078ec0ff */
[----:B------:R-:W-:Y:S01]  /*57a0*/  IMAD.SHL.U32 R37, R212, 0x2, RZ ;  /* 0x00000002d4257824 */ /* 0x000fe200078e00ff */
[----:B------:R-:W-:Y:S01]  /*57b0*/  LOP3.LUT R176, R176, UR58, R5, 0x96, !PT ;  /* 0x0000003ab0b07c12 */ /* 0x000fe2000f8e9605 */
[----:B------:R-:W-:Y:S06]  /*57c0*/  IMAD.WIDE.U32 R42, R42, -0x2daee0ad, RZ ;  /* 0xd2511f532a2a7825 */ /* 0x000fec00078e00ff */
[----:B------:R-:W-:Y:S01]  /*57d0*/  MUFU.EX2 R231, R18 ;  /* 0x0000001200e77308 */ /* 0x000fe20000000800 */
[----:B------:R-:W-:Y:S01]  /*57e0*/  LOP3.LUT R193, R40, 0x38, R37, 0xf8, !PT ;  /* 0x0000003828c17812 */ /* 0x000fe200078ef825 */
[----:B------:R-:W-:Y:S01]  /*57f0*/  IMAD.WIDE.U32 R174, R174, -0x2daee0ad, RZ ;  /* 0xd2511f53aeae7825 */ /* 0x000fe200078e00ff */
[----:B------:R-:W-:Y:S07]  /*5800*/  LOP3.LUT R37, R37, 0x7006, R6, 0xc8, !PT ;  /* 0x0000700625257812 */ /* 0x000fee00078ec806 */
[----:B------:R-:W-:Y:S01]  /*5810*/  MUFU.EX2 R241, R241 ;  /* 0x000000f100f17308 */ /* 0x000fe20000000800 */
[----:B------:R-:W-:Y:S01]  /*5820*/  LOP3.LUT R40, R38, UR60, R43, 0x96, !PT ;  /* 0x0000003c26287c12 */ /* 0x000fe2000f8e962b */
[----:B------:R-:W-:Y:S01]  /*5830*/  IMAD.WIDE.U32 R176, R176, -0x326172a9, RZ ;  /* 0xcd9e8d57b0b07825 */ /* 0x000fe200078e00ff */
[----:B------:R-:W-:Y:S07]  /*5840*/  LOP3.LUT R193, R193, 0x20, R8, 0x78, !PT ;  /* 0x00000020c1c17812 */ /* 0x000fee00078e7808 */
[----:B------:R-:W-:Y:S01]  /*5850*/  MUFU.EX2 R226, R226 ;  /* 0x000000e200e27308 */ /* 0x000fe20000000800 */
[----:B------:R-:W-:Y:S01]  /*5860*/  LOP3.LUT R38, R37, 0x400, R6, 0xf8, !PT ;  /* 0x0000040025267812 */ /* 0x000fe200078ef806 */
[----:B------:R-:W-:Y:S01]  /*5870*/  IMAD.WIDE.U32 R172, R3, -0x326172a9, RZ ;  /* 0xcd9e8d5703ac7825 */ /* 0x000fe200078e00ff */
[----:B------:R-:W-:Y:S07]  /*5880*/  LOP3.LUT R42, R42, UR58, R175, 0x96, !PT ;  /* 0x0000003a2a2a7c12 */ /* 0x000fee000f8e96af */
[----:B------:R-:W-:Y:S01]  /*5890*/  MUFU.EX2 R205, R24 ;  /* 0x0000001800cd7308 */ /* 0x000fe20000000800 */
[----:B------:R-:W-:Y:S01]  /*58a0*/  LOP3.LUT R193, R38, R193, RZ, 0xfc, !PT ;  /* 0x000000c126c17212 */ /* 0x000fe200078efcff */
[----:B------:R-:W-:Y:S01]  /*58b0*/  IMAD.SHL.U32 R3, R212, 0x40, RZ ;  /* 0x00000040d4037824 */ /* 0x000fe200078e00ff */
[----:B------:R-:W-:Y:S01]  /*58c0*/  LOP3.LUT R172, R172, UR55, R177, 0x96, !PT ;  /* 0x00000037acac7c12 */ /* 0x000fe2000f8e96b1 */
[----:B------:R-:W-:Y:S01]  /*58d0*/  IMAD.WIDE.U32 R40, R40, -0x326172a9, RZ ;  /* 0xcd9e8d5728287825 */ /* 0x000fe200078e00ff */
[----:B------:R-:W-:Y:S05]  /*58e0*/  LOP3.LUT R38, R36, UR59, R173, 0x96, !PT ;  /* 0x0000003b24267c12 */ /* 0x000fea000f8e96ad */
[----:B------:R-:W-:Y:S01]  /*58f0*/  MUFU.EX2 R207, R22 ;  /* 0x0000001600cf7308 */ /* 0x000fe20000000800 */
[C---:B------:R-:W-:Y:S01]  /*5900*/  LOP3.LUT R5, R3.reuse, 0x1c0, RZ, 0xc0, !PT ;  /* 0x000001c003057812 */ /* 0x040fe200078ec0ff */
[----:B------:R-:W-:Y:S01]  /*5910*/  IMAD.WIDE.U32 R42, R42, -0x326172a9, RZ ;  /* 0xcd9e8d572a2a7825 */ /* 0x000fe200078e00ff */
[----:B------:R-:W-:Y:S07]  /*5920*/  LOP3.LUT R36, R36, UR59, R41, 0x96, !PT ;  /* 0x0000003b24247c12 */ /* 0x000fee000f8e9629 */
[----:B------:R-:W-:Y:S01]  /*5930*/  MUFU.EX2 R224, R19 ;  /* 0x0000001300e07308 */ /* 0x000fe20000000800 */
[----:B------:R-:W-:Y:S01]  /*5940*/  LOP3.LUT R3, R3, 0x200, RZ, 0xc0, !PT ;  /* 0x0000020003037812 */ /* 0x000fe200078ec0ff */
[----:B------:R-:W-:Y:S01]  /*5950*/  IMAD.WIDE.U32 R172, R172, -0x2daee0ad, RZ ;  /* 0xd2511f53acac7825 */ /* 0x000fe200078e00ff */
[----:B------:R-:W-:Y:S07]  /*5960*/  LOP3.LUT R40, R40, UR55, R43, 0x96, !PT ;  /* 0x0000003728287c12 */ /* 0x000fee000f8e962b */
[----:B------:R-:W-:Y:S01]  /*5970*/  MUFU.EX2 R35, R17 ;  /* 0x0000001100237308 */ /* 0x000fe20000000800 */
[----:B------:R-:W-:Y:S01]  /*5980*/  LEA R193, R193, UR4, 0x1 ;  /* 0x00000004c1c17c11 */ /* 0x000fe2000f8e08ff */
[----:B------:R-:W-:Y:S08]  /*5990*/  IMAD.WIDE.U32 R38, R38, -0x2daee0ad, RZ ;  /* 0xd2511f5326267825 */ /* 0x000ff000078e00ff */
[----:B------:R-:W-:Y:S01]  /*59a0*/  MUFU.EX2 R252, R252 ;  /* 0x000000fc00fc7308 */ /* 0x000fe20000000800 */
[----:B------:R-:W-:Y:S01]  /*59b0*/  IMAD.SHL.U32 R214, R212, 0x8, RZ ;  /* 0x00000008d4d67824 */ /* 0x000fe200078e00ff */
[----:B------:R-:W-:Y:S01]  /*59c0*/  LOP3.LUT R37, R4, UR54, R39, 0x96, !PT ;  /* 0x0000003604257c12 */ /* 0x000fe2000f8e9627 */
[----:B------:R-:W-:Y:S01]  /*59d0*/  IMAD.WIDE.U32 R178, R36, -0x2daee0ad, RZ ;  /* 0xd2511f5324b27825 */ /* 0x000fe200078e00ff */
[----:B------:R-:W-:Y:S06]  /*59e0*/  LOP3.LUT R38, R38, UR52, R173, 0x96, !PT ;  /* 0x0000003426267c12 */ /* 0x000fec000f8e96ad */
[----:B------:R-:W-:Y:S01]  /*59f0*/  MUFU.EX2 R247, R12 ;  /* 0x0000000c00f77308 */ /* 0x000fe20000000800 */
[----:B------:R-:W-:Y:S01]  /*5a00*/  LOP3.LUT R5, R5, 0x38, R214, 0xf8, !PT ;  /* 0x0000003805057812 */ /* 0x000fe200078ef8d6 */
[----:B------:R-:W-:Y:S01]  /*5a10*/  IMAD.WIDE.U32 R180, R37, -0x326172a9, RZ ;  /* 0xcd9e8d5725b47825 */ /* 0x000fe200078e00ff */
[----:B------:R-:W-:Y:S07]  /*5a20*/  LOP3.LUT R4, R3, 0x400, R6, 0xf8, !PT ;  /* 0x0000040003047812 */ /* 0x000fee00078ef806 */
[----:B------:R-:W-:Y:S01]  /*5a30*/  MUFU.EX2 R246, R13 ;  /* 0x0000000d00f67308 */ /* 0x000fe20000000800 */
[C---:B------:R-:W-:Y:S01]  /*5a40*/  LOP3.LUT R3, R5.reuse, 0x8, R8, 0x78, !PT ;  /* 0x0000000805037812 */ /* 0x040fe200078e7808 */
[----:B------:R-:W-:Y:S01]  /*5a50*/  IMAD.WIDE.U32 R40, R40, -0x2daee0ad, RZ ;  /* 0xd2511f5328287825 */ /* 0x000fe200078e00ff */
[----:B------:R-:W-:Y:S07]  /*5a60*/  LOP3.LUT R174, R174, UR54, R179, 0x96, !PT ;  /* 0x00000036aeae7c12 */ /* 0x000fee000f8e96b3 */
[----:B------:R-:W-:Y:S01]  /*5a70*/  MUFU.EX2 R245, R14 ;  /* 0x0000000e00f57308 */ /* 0x000fe20000000800 */
[----:B------:R-:W-:Y:S01]  /*5a80*/  LOP3.LUT R3, R4, R3, RZ, 0xfc, !PT ;  /* 0x0000000304037212 */ /* 0x000fe200078efcff */
[----:B------:R-:W-:Y:S01]  /*5a90*/  IMAD.WIDE.U32 R38, R38, -0x326172a9, RZ ;  /* 0xcd9e8d5726267825 */ /* 0x000fe200078e00ff */
[----:B------:R-:W-:Y:S07]  /*5aa0*/  LOP3.LUT R36, R178, UR52, R41, 0x96, !PT ;  /* 0x00000034b2247c12 */ /* 0x000fee000f8e9629 */
[----:B------:R-:W-:Y:S01]  /*5ab0*/  MUFU.EX2 R244, R15 ;  /* 0x0000000f00f47308 */ /* 0x000fe20000000800 */
[----:B------:R-:W-:Y:S01]  /*5ac0*/  LOP3.LUT R176, R176, UR53, R181, 0x96, !PT ;  /* 0x00000035b0b07c12 */ /* 0x000fe2000f8e96b5 */
[----:B------:R-:W-:Y:S01]  /*5ad0*/  IMAD.WIDE.U32 R178, R174, -0x326172a9, RZ ;  /* 0xcd9e8d57aeb27825 */ /* 0x000fe200078e00ff */
[----:B------:R-:W-:Y:S07]  /*5ae0*/  LOP3.LUT R4, R180, UR50, R39, 0x96, !PT ;  /* 0x00000032b4047c12 */ /* 0x000fee000f8e9627 */
[----:B------:R-:W-:Y:S01]  /*5af0*/  MUFU.EX2 R222, R21 ;  /* 0x0000001500de7308 */ /* 0x000fe20000000800 */
[----:B------:R-:W-:Y:S01]  /*5b00*/  LOP3.LUT R5, R5, 0x8, R212, 0x78, !PT ;  /* 0x0000000805057812 */ /* 0x000fe200078e78d4 */
[----:B------:R-:W-:Y:S01]  /*5b10*/  IMAD.WIDE.U32 R36, R36, -0x326172a9, RZ ;  /* 0xcd9e8d5724247825 */ /* 0x000fe200078e00ff */
[----:B------:R-:W-:Y:S07]  /*5b20*/  LOP3.LUT R42, R42, UR53, R179, 0x96, !PT ;  /* 0x000000352a2a7c12 */ /* 0x000fee000f8e96b3 */
[----:B------:R-:W-:Y:S01]  /*5b30*/  MUFU.EX2 R23, R7 ;  /* 0x0000000700177308 */ /* 0x000fe20000000800 */
[----:B------:R-:W-:Y:S01]  /*5b40*/  LOP3.LUT R6, R5, 0x7a00, R6, 0xf8, !PT ;  /* 0x00007a0005067812 */ /* 0x000fe200078ef806 */
[----:B------:R-:W-:Y:S01]  /*5b50*/  IMAD.WIDE.U32 R174, R4, -0x2daee0ad, RZ ;  /* 0xd2511f5304ae7825 */ /* 0x000fe200078e00ff */
[----:B------:R-:W-:Y:S07]  /*5b60*/  LOP3.LUT R4, R178, UR50, R37, 0x96, !PT ;  /* 0x00000032b2047c12 */ /* 0x000fee000f8e9625 */
[----:B------:R-:W-:Y:S01]  /*5b70*/  MUFU.EX2 R248, R11 ;  /* 0x0000000b00f87308 */ /* 0x000fe20000000800 */
[----:B------:R-:W-:Y:S01]  /*5b80*/  LEA R220, R3, UR4, 0x1 ;  /* 0x0000000403dc7c11 */ /* 0x000fe2000f8e08ff */
[----:B------:R-:W-:Y:S01]  /*5b90*/  IMAD.WIDE.U32 R176, R176, -0x2daee0ad, RZ ;  /* 0xd2511f53b0b07825 */ /* 0x000fe200078e00ff */
[C---:B------:R-:W-:Y:S07]  /*5ba0*/  PRMT R43, R174.reuse, 0x7770, RZ ;  /* 0x00007770ae2b7816 */ /* 0x040fee00000000ff */
[----:B------:R-:W-:Y:S01]  /*5bb0*/  MUFU.EX2 R204, R25 ;  /* 0x0000001900cc7308 */ /* 0x000fe20000000800 */
[----:B------:R-:W-:Y:S01]  /*5bc0*/  PRMT R39, R174, 0x7772, RZ ;  /* 0x00007772ae277816 */ /* 0x000fe200000000ff */
[----:B------:R-:W-:Y:S01]  /*5bd0*/  VIADD R32, R193, 0x20020 ;  /* 0x00020020c1207836 */ /* 0x000fe20000000000 */
[----:B------:R-:W-:Y:S01]  /*5be0*/  LOP3.LUT R8, R172, UR47, R177, 0x96, !PT ;  /* 0x0000002fac087c12 */ /* 0x000fe2000f8e96b1 */
[----:B------:R-:W-:Y:S01]  /*5bf0*/  IMAD.WIDE.U32 R172, R42, -0x2daee0ad, RZ ;  /* 0xd2511f532aac7825 */ /* 0x000fe200078e00ff */
[----:B------:R-:W-:Y:S05]  /*5c00*/  ISETP.LE.U32.AND P6, PT, R43, UR12, PT ;  /* 0x0000000c2b007c0c */ /* 0x000fea000bfc3070 */
[----:B------:R-:W-:Y:S01]  /*5c10*/  MUFU.EX2 R20, R16 ;  /* 0x0000001000147308 */ /* 0x000fe20000000800 */
[----:B------:R-:W-:Y:S01]  /*5c20*/  LOP3.LUT R5, R176, UR44, R175, 0x96, !PT ;  /* 0x0000002cb0057c12 */ /* 0x000fe2000f8e96af */
[----:B------:R-:W-:Y:S01]  /*5c30*/  IMAD.WIDE.U32 R42, R4, -0x2daee0ad, RZ ;  /* 0xd2511f53042a7825 */ /* 0x000fe200078e00ff */
[C---:B------:R-:W-:Y:S07]  /*5c40*/  PRMT R37, R174.reuse, 0x7773, RZ ;  /* 0x00007773ae257816 */ /* 0x040fee00000000ff */
[----:B------:R-:W-:Y:S01]  /*5c50*/  MUFU.EX2 R251, R251 ;  /* 0x000000fb00fb7308 */ /* 0x000fe20000000800 */
[----:B------:R-:W-:Y:S01]  /*5c60*/  PRMT R41, R174, 0x7771, RZ ;  /* 0x00007771ae297816 */ /* 0x000fe200000000ff */
[----:B------:R-:W-:Y:S01]  /*5c70*/  VIADD R34, R193, 0x20000 ;  /* 0x00020000c1227836 */ /* 0x000fe20000000000 */
[----:B------:R-:W-:Y:S07]  /*5c80*/  LOP3.LUT R4, R172, UR44, R43, 0x96, !PT ;  /* 0x0000002cac047c12 */ /* 0x000fee000f8e962b */
[----:B------:R-:W-:Y:S01]  /*5c90*/  MUFU.EX2 R249, R10 ;  /* 0x0000000a00f97308 */ /* 0x000fe20000000800 */
[----:B------:R-:W-:Y:S02]  /*5ca0*/  LOP3.LUT R43, R5, 0xff, RZ, 0xc0, !PT ;  /* 0x000000ff052b7812 */ /* 0x000fe400078ec0ff */
[----:B------:R-:W-:Y:S07]  /*5cb0*/  ISETP.GT.U32.AND P0, PT, R39, UR12, PT ;  /* 0x0000000c27007c0c */ /* 0x000fee000bf04070 */
[----:B------:R-:W-:Y:S01]  /*5cc0*/  MUFU.EX2 R250, R9 ;  /* 0x0000000900fa7308 */ /* 0x000fe20000000800 */
[----:B------:R-:W-:Y:S02]  /*5cd0*/  ISETP.GT.U32.AND P4, PT, R37, UR12, PT ;  /* 0x0000000c25007c0c */ /* 0x000fe4000bf84070 */
[----:B------:R-:W-:Y:S07]  /*5ce0*/  ISETP.LE.U32.AND P2, PT, R43, UR12, PT ;  /* 0x0000000c2b007c0c */ /* 0x000fee000bf43070 */
[----:B------:R-:W3:Y:S01]  /*5cf0*/  MUFU.EX2 R198, R198 ;  /* 0x000000c600c67308 */ /* 0x000ee20000000800 */
[----:B------:R-:W-:Y:S01]  /*5d00*/  LOP3.LUT R37, R40, UR47, R173, 0x96, !PT ;  /* 0x0000002f28257c12 */ /* 0x000fe2000f8e96ad */
[----:B------:R-:W-:Y:S01]  /*5d10*/  IMAD.WIDE.U32 R172, R8, -0x326172a9, RZ ;  /* 0xcd9e8d5708ac7825 */ /* 0x000fe200078e00ff */
[----:B------:R-:W-:Y:S07]  /*5d20*/  ISETP.GT.U32.AND P5, PT, R41, UR12, PT ;  /* 0x0000000c29007c0c */ /* 0x000fee000bfa4070 */
[----:B------:R-:W4:Y:S01]  /*5d30*/  MUFU.EX2 R195, R195 ;  /* 0x000000c300c37308 */ /* 0x000f220000000800 */
[C---:B------:R-:W-:Y:S02]  /*5d40*/  PRMT R40, R42.reuse, 0x7771, RZ ;  /* 0x000077712a287816 */ /* 0x040fe400000000ff */
[----:B------:R-:W-:Y:S01]  /*5d50*/  PRMT R41, R42, 0x7770, RZ ;  /* 0x000077702a297816 */ /* 0x000fe200000000ff */
[----:B-1----:R-:W-:Y:S01]  /*5d60*/  @P0 FADD.FTZ R196, -R196, -RZ ;  /* 0x800000ffc4c40221 */ /* 0x002fe20000010100 */
[C---:B------:R-:W-:Y:S05]  /*5d70*/  PRMT R39, R42.reuse, 0x7772, RZ ;  /* 0x000077722a277816 */ /* 0x040fea00000000ff */
[----:B------:R-:W-:Y:S01]  /*5d80*/  MUFU.EX2 R200, R27 ;  /* 0x0000001b00c87308 */ /* 0x000fe20000000800 */
[----:B------:R-:W-:Y:S01]  /*5d90*/  PRMT R33, R42, 0x7773, RZ ;  /* 0x000077732a217816 */ /* 0x000fe200000000ff */
[----:B--2---:R-:W-:Y:S01]  /*5da0*/  @!P2 FADD.FTZ R223, -R223, -RZ ;  /* 0x800000ffdfdfa221 */ /* 0x004fe20000010100 */
[----:B------:R-:W-:Y:S01]  /*5db0*/  SHF.R.U32.HI R42, RZ, 0x18, R5 ;  /* 0x00000018ff2a7819 */ /* 0x000fe20000011605 */
[----:B---3--:R-:W-:Y:S01]  /*5dc0*/  @!P6 FADD.FTZ R198, -R198, -RZ ;  /* 0x800000ffc6c6e221 */ /* 0x008fe20000010100 */
[----:B------:R-:W-:Y:S01]  /*5dd0*/  PRMT R43, R172, 0x7770, RZ ;  /* 0x00007770ac2b7816 */ /* 0x000fe200000000ff */
[----:B------:R-:W-:Y:S01]  /*5de0*/  @P5 FADD.FTZ R197, -R197, -RZ ;  /* 0x800000ffc5c55221 */ /* 0x000fe20000010100 */
[----:B------:R-:W-:Y:S03]  /*5df0*/  ISETP.LE.U32.AND P3, PT, R42, UR12, PT ;  /* 0x0000000c2a007c0c */ /* 0x000fe6000bf63070 */
[----:B------:R-:W-:Y:S01]  /*5e00*/  MUFU.EX2 R201, R26 ;  /* 0x0000001a00c97308 */ /* 0x000fe20000000800 */
[----:B------:R-:W-:Y:S01]  /*5e10*/  PRMT R42, R172, 0x7771, RZ ;  /* 0x00007771ac2a7816 */ /* 0x000fe200000000ff */
[----:B----4-:R-:W-:Y:S01]  /*5e20*/  @P4 FADD.FTZ R195, -R195, -RZ ;  /* 0x800000ffc3c34221 */ /* 0x010fe20000010100 */
[----:B------:R-:W-:Y:S07]  /*5e30*/  ISETP.LE.U32.AND P1, PT, R41, UR12, PT ;  /* 0x0000000c29007c0c */ /* 0x000fee000bf23070 */
[----:B------:R-:W-:Y:S01]  /*5e40*/  MUFU.EX2 R202, R29 ;  /* 0x0000001d00ca7308 */ /* 0x000fe20000000800 */
[----:B------:R-:W-:Y:S02]  /*5e50*/  ISETP.LE.U32.AND P0, PT, R43, UR12, PT ;  /* 0x0000000c2b007c0c */ /* 0x000fe4000bf03070 */
[----:B------:R-:W-:Y:S07]  /*5e60*/  ISETP.GT.U32.AND P2, PT, R42, UR12, PT ;  /* 0x0000000c2a007c0c */ /* 0x000fee000bf44070 */
[----:B------:R-:W1:Y:S01]  /*5e70*/  MUFU.EX2 R199, R30 ;  /* 0x0000001e00c77308 */ /* 0x000e620000000800 */
[----:B------:R-:W-:Y:S02]  /*5e80*/  PRMT R41, R172, 0x7772, RZ ;  /* 0x00007772ac297816 */ /* 0x000fe400000000ff */
[----:B------:R-:W-:Y:S01]  /*5e90*/  PRMT R28, R5, 0x7632, R28 ;  /* 0x00007632051c7816 */ /* 0x000fe2000000001c */
[----:B------:R-:W-:Y:S01]  /*5ea0*/  @!P3 FADD.FTZ R206, -R206, -RZ ;  /* 0x800000ffceceb221 */ /* 0x000fe20000010100 */
[----:B------:R-:W-:Y:S05]  /*5eb0*/  LOP3.LUT R8, R38, UR46, R173, 0x96, !PT ;  /* 0x0000002e26087c12 */ /* 0x000fea000f8e96ad */
[----:B------:R-:W2:Y:S01]  /*5ec0*/  MUFU.EX2 R194, R31 ;  /* 0x0000001f00c27308 */ /* 0x000ea20000000800 */
[----:B------:R-:W-:Y:S01]  /*5ed0*/  ISETP.GT.U32.AND P3, PT, R41, UR12, PT ;  /* 0x0000000c29007c0c */ /* 0x000fe2000bf64070 */
[----:B------:R-:W-:Y:S01]  /*5ee0*/  @!P1 FADD.FTZ R203, -R203, -RZ ;  /* 0x800000ffcbcb9221 */ /* 0x000fe20000010100 */
[----:B------:R-:W-:Y:S01]  /*5ef0*/  PRMT R38, R172, 0x7773, RZ ;  /* 0x00007773ac267816 */ /* 0x000fe200000000ff */
[----:B------:R-:W-:Y:S01]  /*5f00*/  @!P0 FADD.FTZ R241, -R241, -RZ ;  /* 0x800000fff1f18221 */ /* 0x000fe20000010100 */
[----:B------:R-:W-:Y:S01]  /*5f10*/  LOP3.LUT R28, R28, 0xff, RZ, 0xc0, !PT ;  /* 0x000000ff1c1c7812 */ /* 0x000fe200078ec0ff */
[----:B------:R-:W-:Y:S01]  /*5f20*/  @P2 FADD.FTZ R226, -R226, -RZ ;  /* 0x800000ffe2e22221 */ /* 0x000fe20000010100 */
[----:B------:R-:W-:Y:S02]  /*5f30*/  LOP3.LUT R18, R4, 0xff, RZ, 0xc0, !PT ;  /* 0x000000ff04127812 */ /* 0x000fe400078ec0ff */
[----:B------:R-:W-:Y:S02]  /*5f40*/  ISETP.GT.U32.AND P1, PT, R38, UR12, PT ;  /* 0x0000000c26007c0c */ /* 0x000fe4000bf24070 */
[----:B------:R-:W-:Y:S02]  /*5f50*/  ISETP.LE.U32.AND P0, PT, R28, UR12, PT ;  /* 0x0000000c1c007c0c */ /* 0x000fe4000bf03070 */
[----:B------:R-:W-:Y:S01]  /*5f60*/  ISETP.LE.U32.AND P2, PT, R18, UR12, PT ;  /* 0x0000000c12007c0c */ /* 0x000fe2000bf43070 */
[----:B------:R-:W-:Y:S01]  /*5f70*/  @P3 FADD.FTZ R231, -R231, -RZ ;  /* 0x800000ffe7e73221 */ /* 0x000fe20000010100 */
[----:B------:R-:W-:Y:S01]  /*5f80*/  ISETP.GT.U32.AND P5, PT, R39, UR12, PT ;  /* 0x0000000c27007c0c */ /* 0x000fe2000bfa4070 */
[----:B------:R-:W-:Y:S01]  /*5f90*/  IMAD.WIDE.U32 R38, R37, -0x326172a9, RZ ;  /* 0xcd9e8d5725267825 */ /* 0x000fe200078e00ff */
[----:B------:R-:W-:Y:S02]  /*5fa0*/  SHF.R.U32.HI R18, RZ, 0x18, R8 ;  /* 0x00000018ff127819 */ /* 0x000fe40000011608 */
[----:B------:R-:W-:Y:S02]  /*5fb0*/  LOP3.LUT R28, R8, 0xff, RZ, 0xc0, !PT ;  /* 0x000000ff081c7812 */ /* 0x000fe400078ec0ff */
[----:B------:R-:W-:Y:S01]  /*5fc0*/  ISETP.LE.U32.AND P3, PT, R18, UR12, PT ;  /* 0x0000000c12007c0c */ /* 0x000fe2000bf63070 */
[----:B------:R-:W-:Y:S01]  /*5fd0*/  @P1 FADD.FTZ R224, -R224, -RZ ;  /* 0x800000ffe0e01221 */ /* 0x000fe20000010100 */
[C---:B------:R-:W-:Y:S01]  /*5fe0*/  PRMT R24, R38.reuse, 0x7770, RZ ;  /* 0x0000777026187816 */ /* 0x040fe200000000ff */
[----:B------:R-:W-:Y:S01]  /*5ff0*/  @!P0 FADD.FTZ R207, -R207, -RZ ;  /* 0x800000ffcfcf8221 */ /* 0x000fe20000010100 */
[----:B------:R-:W-:Y:S01]  /*6000*/  PRMT R22, R38, 0x7771, RZ ;  /* 0x0000777126167816 */ /* 0x000fe200000000ff */
[----:B------:R-:W-:Y:S01]  /*6010*/  @!P2 FADD.FTZ R205, -R205, -RZ ;  /* 0x800000ffcdcda221 */ /* 0x000fe20000010100 */
[----:B------:R-:W-:Y:S01]  /*6020*/  ISETP.LE.U32.AND P1, PT, R28, UR12, PT ;  /* 0x0000000c1c007c0c */ /* 0x000fe2000bf23070 */
[----:B-1----:R-:W-:Y:S01]  /*6030*/  @P5 FADD.FTZ R199, -R199, -RZ ;  /* 0x800000ffc7c75221 */ /* 0x002fe20000010100 */
[----:B------:R-:W-:Y:S02]  /*6040*/  ISETP.LE.U32.AND P0, PT, R24, UR12, PT ;  /* 0x0000000c18007c0c */ /* 0x000fe4000bf03070 */
[----:B------:R-:W-:Y:S02]  /*6050*/  ISETP.GT.U32.AND P2, PT, R22, UR12, PT ;  /* 0x0000000c16007c0c */ /* 0x000fe4000bf44070 */
[----:B------:R-:W-:Y:S01]  /*6060*/  LOP3.LUT R5, R5, 0xffff, RZ, 0xc0, !PT ;  /* 0x0000ffff05057812 */ /* 0x000fe200078ec0ff */
[----:B------:R-:W-:Y:S01]  /*6070*/  @!P3 FADD.FTZ R252, -R252, -RZ ;  /* 0x800000fffcfcb221 */ /* 0x000fe20000010100 */
[----:B------:R-:W-:Y:S02]  /*6080*/  PRMT R19, R38, 0x7772, RZ ;  /* 0x0000777226137816 */ /* 0x000fe400000000ff */
[--C-:B------:R-:W-:Y:S02]  /*6090*/  SHF.R.U32.HI R17, RZ, 0x8, R5.reuse ;  /* 0x00000008ff117819 */ /* 0x100fe40000011605 */
[----:B------:R-:W-:Y:S01]  /*60a0*/  PRMT R5, R8, 0x7632, R5 ;  /* 0x0000763208057816 */ /* 0x000fe20000000005 */
[----:B------:R-:W-:Y:S01]  /*60b0*/  @!P1 FADD.FTZ R35, -R35, -RZ ;  /* 0x800000ff23239221 */ /* 0x000fe20000010100 */
[----:B------:R-:W-:Y:S01]  /*60c0*/  ISETP.GT.U32.AND P3, PT, R19, UR12, PT ;  /* 0x0000000c13007c0c */ /* 0x000fe2000bf64070 */
[----:B------:R-:W-:Y:S01]  /*60d0*/  @!P0 FADD.FTZ R247, -R247, -RZ ;  /* 0x800000fff7f78221 */ /* 0x000fe20000010100 */
[----:B------:R-:W-:Y:S01]  /*60e0*/  PRMT R18, R38, 0x7773, RZ ;  /* 0x0000777326127816 */ /* 0x000fe200000000ff */
[----:B------:R-:W-:Y:S01]  /*60f0*/  @P2 FADD.FTZ R246, -R246, -RZ ;  /* 0x800000fff6f62221 */ /* 0x000fe20000010100 */
[----:B------:R-:W-:Y:S02]  /*6100*/  LOP3.LUT R12, R17, 0xffff, RZ, 0xc0, !PT ;  /* 0x0000ffff110c7812 */ /* 0x000fe400078ec0ff */
[----:B------:R-:W-:Y:S02]  /*6110*/  LOP3.LUT R5, R5, 0xff, RZ, 0xc0, !PT ;  /* 0x000000ff05057812 */ /* 0x000fe400078ec0ff */
[----:B------:R-:W-:Y:S02]  /*6120*/  ISETP.GT.U32.AND P1, PT, R18, UR12, PT ;  /* 0x0000000c12007c0c */ /* 0x000fe4000bf24070 */
[----:B------:R-:W-:Y:S02]  /*6130*/  LOP3.LUT R36, R36, UR46, R39, 0x96, !PT ;  /* 0x0000002e24247c12 */ /* 0x000fe4000f8e9627 */
[----:B------:R-:W-:Y:S01]  /*6140*/  ISETP.LE.U32.AND P0, PT, R12, UR12, PT ;  /* 0x0000000c0c007c0c */ /* 0x000fe2000bf03070 */
[----:B------:R-:W-:Y:S01]  /*6150*/  @P3 FADD.FTZ R245, -R245, -RZ ;  /* 0x800000fff5f53221 */ /* 0x000fe20000010100 */
[----:B------:R-:W-:Y:S02]  /*6160*/  ISETP.LE.U32.AND P2, PT, R5, UR12, PT ;  /* 0x0000000c05007c0c */ /* 0x000fe4000bf43070 */
[----:B------:R-:W-:Y:S02]  /*6170*/  LOP3.LUT R5, R4, 0xffff, RZ, 0xc0, !PT ;  /* 0x0000ffff04057812 */ /* 0x000fe400078ec0ff */
[----:B------:R-:W-:Y:S02]  /*6180*/  LOP3.LUT R12, R36, 0xff, RZ, 0xc0, !PT ;  /* 0x000000ff240c7812 */ /* 0x000fe400078ec0ff */
[----:B------:R-:W-:Y:S01]  /*6190*/  LOP3.LUT R8, R8, 0xffff, RZ, 0xc0, !PT ;  /* 0x0000ffff08087812 */ /* 0x000fe200078ec0ff */
[----:B------:R-:W-:Y:S01]  /*61a0*/  @P1 FADD.FTZ R244, -R244, -RZ ;  /* 0x800000fff4f41221 */ /* 0x000fe20000010100 */
[----:B------:R-:W-:Y:S02]  /*61b0*/  SHF.R.U32.HI R5, RZ, 0x8, R5 ;  /* 0x00000008ff057819 */ /* 0x000fe40000011605 */
[----:B------:R-:W-:Y:S01]  /*61c0*/  ISETP.LE.U32.AND P3, PT, R12, UR12, PT ;  /* 0x0000000c0c007c0c */ /* 0x000fe2000bf63070 */
[----:B------:R-:W-:Y:S01]  /*61d0*/  @!P0 FADD.FTZ R222, -R222, -RZ ;  /* 0x800000ffdede8221 */ /* 0x000fe20000010100 */
[----:B------:R-:W-:Y:S01]  /*61e0*/  SHF.R.U32.HI R8, RZ, 0x8, R8 ;  /* 0x00000008ff087819 */ /* 0x000fe20000011608 */
[----:B------:R-:W-:Y:S01]  /*61f0*/  @!P2 FADD.FTZ R23, -R23, -RZ ;  /* 0x800000ff1717a221 */ /* 0x000fe20000010100 */
[--C-:B------:R-:W-:Y:S02]  /*6200*/  SHF.R.U32.HI R12, RZ, 0x18, R36.reuse ;  /* 0x00000018ff0c7819 */ /* 0x100fe40000011624 */
[----:B------:R-:W-:Y:S02]  /*6210*/  LOP3.LUT R5, R5, 0xffff, RZ, 0xc0, !PT ;  /* 0x0000ffff05057812 */ /* 0x000fe400078ec0ff */
[----:B------:R-:W-:Y:S02]  /*6220*/  LOP3.LUT R8, R8, 0xffff, RZ, 0xc0, !PT ;  /* 0x0000ffff08087812 */ /* 0x000fe400078ec0ff */
[----:B------:R-:W-:Y:S02]  /*6230*/  ISETP.LE.U32.AND P1, PT, R12, UR12, PT ;  /* 0x0000000c0c007c0c */ /* 0x000fe4000bf23070 */
[----:B------:R-:W-:Y:S01]  /*6240*/  ISETP.LE.U32.AND P0, PT, R5, UR12, PT ;  /* 0x0000000c05007c0c */ /* 0x000fe2000bf03070 */
[----:B------:R-:W-:Y:S01]  /*6250*/  @!P3 FADD.FTZ R251, -R251, -RZ ;  /* 0x800000fffbfbb221 */ /* 0x000fe20000010100 */
[----:B------:R-:W-:Y:S02]  /*6260*/  LOP3.LUT R5, R36, 0xffff, RZ, 0xc0, !PT ;  /* 0x0000ffff24057812 */ /* 0x000fe400078ec0ff */
[----:B------:R-:W-:Y:S02]  /*6270*/  ISETP.LE.U32.AND P2, PT, R8, UR12, PT ;  /* 0x0000000c08007c0c */ /* 0x000fe4000bf43070 */
[----:B------:R-:W-:Y:S02]  /*6280*/  SHF.R.U32.HI R5, RZ, 0x8, R5 ;  /* 0x00000008ff057819 */ /* 0x000fe40000011605 */
[----:B------:R-:W-:Y:S02]  /*6290*/  PRMT R36, R36, 0x7632, R36 ;  /* 0x0000763224247816 */ /* 0x000fe40000000024 */
[----:B------:R-:W-:Y:S01]  /*62a0*/  LOP3.LUT R5, R5, 0xffff, RZ, 0xc0, !PT ;  /* 0x0000ffff05057812 */ /* 0x000fe200078ec0ff */
[----:B------:R-:W-:Y:S01]  /*62b0*/  @!P1 FADD.FTZ R248, -R248, -RZ ;  /* 0x800000fff8f89221 */ /* 0x000fe20000010100 */
[----:B------:R-:W-:Y:S01]  /*62c0*/  LOP3.LUT R36, R36, 0xff, RZ, 0xc0, !PT ;  /* 0x000000ff24247812 */ /* 0x000fe200078ec0ff */
[----:B------:R-:W-:Y:S01]  /*62d0*/  @!P0 FADD.FTZ R204, -R204, -RZ ;  /* 0x800000ffcccc8221 */ /* 0x000fe20000010100 */
[----:B------:R-:W-:Y:S01]  /*62e0*/  ISETP.LE.U32.AND P1, PT, R5, UR12, PT ;  /* 0x0000000c05007c0c */ /* 0x000fe2000bf23070 */
[----:B------:R-:W-:Y:S01]  /*62f0*/  IMAD.MOV.U32 R5, RZ, RZ, 0x10 ;  /* 0x00000010ff057424 */ /* 0x000fe200078e00ff */
[----:B------:R-:W-:Y:S01]  /*6300*/  PRMT R7, R4, 0x7632, R7 ;  /* 0x0000763204077816 */ /* 0x000fe20000000007 */
[----:B------:R-:W-:Y:S01]  /*6310*/  @!P2 FADD.FTZ R20, -R20, -RZ ;  /* 0x800000ff1414a221 */ /* 0x000fe20000010100 */
[----:B------:R-:W-:Y:S02]  /*6320*/  SHF.R.U32.HI R4, RZ, 0x18, R4 ;  /* 0x00000018ff047819 */ /* 0x000fe40000011604 */
[----:B------:R-:W-:Y:S02]  /*6330*/  LOP3.LUT P0, RZ, R212, 0x4, RZ, 0xc0, !PT ;  /* 0x00000004d4ff7812 */ /* 0x000fe4000780c0ff */
[----:B------:R-:W-:Y:S02]  /*6340*/  ISETP.LE.U32.AND P3, PT, R36, UR12, PT ;  /* 0x0000000c24007c0c */ /* 0x000fe4000bf63070 */
[----:B------:R-:W-:Y:S02]  /*6350*/  ISETP.LE.U32.AND P2, PT, R4, UR12, PT ;  /* 0x0000000c04007c0c */ /* 0x000fe4000bf43070 */
[----:B------:R-:W-:Y:S01]  /*6360*/  SEL R4, R5, 0xfffffff0, !P0 ;  /* 0xfffffff005047807 */ /* 0x000fe20004000000 */
[----:B------:R-:W-:Y:S01]  /*6370*/  @!P1 FADD.FTZ R250, -R250, -RZ ;  /* 0x800000fffafa9221 */ /* 0x000fe20000010100 */
[----:B------:R-:W-:Y:S01]  /*6380*/  F2FP.RELU.BF16.F32.PACK_AB R10, R252, R23 ;  /* 0x00000017fc0a723e */ /* 0x000fe200000018ff */
[----:B------:R-:W-:Y:S01]  /*6390*/  IMAD.MOV.U32 R5, RZ, RZ, R32 ;  /* 0x000000ffff057224 */ /* 0x000fe200078e0020 */
[----:B------:R-:W-:Y:S01]  /*63a0*/  F2FP.RELU.BF16.F32.PACK_AB R8, R20, R35 ;  /* 0x000000231408723e */ /* 0x000fe200000018ff */
[----:B------:R-:W-:Y:S01]  /*63b0*/  IMAD.IADD R192, R193, 0x1, R4 ;  /* 0x00000001c1c07824 */ /* 0x000fe200078e0204 */
[----:B------:R-:W-:Y:S01]  /*63c0*/  F2FP.RELU.BF16.F32.PACK_AB R9, R226, R241 ;  /* 0x000000f1e209723e */ /* 0x000fe200000018ff */
[----:B------:R1:W-:Y:S01]  /*63d0*/  STS [R193+0x20400], R10 ;  /* 0x0204000ac1007388 */ /* 0x0003e20000000800 */
[----:B------:R-:W-:Y:S01]  /*63e0*/  LOP3.LUT R7, R7, 0xff, RZ, 0xc0, !PT ;  /* 0x000000ff07077812 */ /* 0x000fe200078ec0ff */
[----:B------:R-:W-:Y:S01]  /*63f0*/  @!P3 FADD.FTZ R249, -R249, -RZ ;  /* 0x800000fff9f9b221 */ /* 0x000fe20000010100 */
[----:B------:R-:W-:Y:S01]  /*6400*/  LOP3.LUT P1, RZ, R212, 0x8, RZ, 0xc0, !PT ;  /* 0x00000008d4ff7812 */ /* 0x000fe2000782c0ff */
[----:B------:R3:W-:Y:S01]  /*6410*/  STS [R193+0x20000], R8 ;  /* 0x02000008c1007388 */ /* 0x0007e20000000800 */
[----:B------:R-:W-:Y:S01]  /*6420*/  ISETP.LE.U32.AND P3, PT, R7, UR12, PT ;  /* 0x0000000c07007c0c */ /* 0x000fe2000bf63070 */
[----:B------:R-:W-:Y:S01]  /*6430*/  @!P2 FADD.FTZ R200, -R200, -RZ ;  /* 0x800000ffc8c8a221 */ /* 0x000fe20000010100 */
[----:B------:R-:W-:Y:S01]  /*6440*/  F2FP.RELU.BF16.F32.PACK_AB R7, R224, R231 ;  /* 0x000000e7e007723e */ /* 0x000fe200000018ff */
[----:B------:R4:W-:Y:S01]  /*6450*/  STS [R192+0x20000], R9 ;  /* 0x02000009c0007388 */ /* 0x0009e20000000800 */
[----:B------:R-:W-:Y:S02]  /*6460*/  F2FP.RELU.BF16.F32.PACK_AB R14, R250, R251 ;  /* 0x000000fbfa0e723e */ /* 0x000fe400000018ff */
[----:B------:R-:W-:Y:S01]  /*6470*/  F2FP.RELU.BF16.F32.PACK_AB R12, R248, R249 ;  /* 0x000000f9f80c723e */ /* 0x000fe200000018ff */
[----:B------:R4:W-:Y:S01]  /*6480*/  STS [R192+0x20400], R7 ;  /* 0x02040007c0007388 */ /* 0x0009e20000000800 */
[----:B------:R-:W-:Y:S02]  /*6490*/  F2FP.RELU.BF16.F32.PACK_AB R11, R246, R247 ;  /* 0x000000f7f60b723e */ /* 0x000fe400000018ff */
[----:B------:R-:W-:Y:S01]  /*64a0*/  ISETP.GT.U32.AND P6, PT, R40, UR12, PT ;  /* 0x0000000c28007c0c */ /* 0x000fe2000bfc4070 */
[----:B------:R-:W-:Y:S01]  /*64b0*/  STS [R193+0x21000], R14 ;  /* 0x0210000ec1007388 */ /* 0x000fe20000000800 */
[----:B------:R-:W-:Y:S01]  /*64c0*/  @P1 VIADD R5, R34, 0xffffffe0 ;  /* 0xffffffe022051836 */ /* 0x000fe20000000000 */
[----:B------:R-:W-:Y:S01]  /*64d0*/  ISETP.GT.U32.AND P4, PT, R33, UR12, PT ;  /* 0x0000000c21007c0c */ /* 0x000fe2000bf84070 */
[----:B------:R-:W-:Y:S01]  /*64e0*/  @!P3 FADD.FTZ R201, -R201, -RZ ;  /* 0x800000ffc9c9b221 */ /* 0x000fe20000010100 */
[----:B------:R4:W-:Y:S01]  /*64f0*/  STS [R193+0x21400], R12 ;  /* 0x0214000cc1007388 */ /* 0x0009e20000000800 */
[----:B------:R-:W-:Y:S01]  /*6500*/  IMAD.IADD R4, R4, 0x1, R5 ;  /* 0x0000000104047824 */ /* 0x000fe200078e0205 */
[----:B------:R-:W-:Y:S01]  /*6510*/  F2FP.RELU.BF16.F32.PACK_AB R13, R195, R196 ;  /* 0x000000c4c30d723e */ /* 0x000fe200000018ff */
[----:B------:R-:W-:Y:S01]  /*6520*/  @P1 VIADD R32, R34, 0xffffffe0 ;  /* 0xffffffe022201836 */ /* 0x000fe20000000000 */
[----:B------:R-:W-:Y:S01]  /*6530*/  STS [R192+0x21000], R11 ;  /* 0x0210000bc0007388 */ /* 0x000fe20000000800 */
[----:B-1----:R-:W-:Y:S02]  /*6540*/  F2FP.RELU.BF16.F32.PACK_AB R10, R222, R223 ;  /* 0x000000dfde0a723e */ /* 0x002fe400000018ff */
[----:B------:R-:W-:Y:S01]  /*6550*/  LEA R210, R6, UR4, 0x1 ;  /* 0x0000000406d27c11 */ /* 0x000fe2000f8e08ff */
[----:B------:R-:W-:Y:S01]  /*6560*/  @P6 FADD.FTZ R202, -R202, -RZ ;  /* 0x800000ffcaca6221 */ /* 0x000fe20000010100 */
[----:B---3--:R-:W-:Y:S02]  /*6570*/  F2FP.RELU.BF16.F32.PACK_AB R8, R206, R207 ;  /* 0x000000cfce08723e */ /* 0x008fe400000018ff */
[----:B--2---:R-:W-:Y:S01]  /*6580*/  @P4 FADD.FTZ R194, -R194, -RZ ;  /* 0x800000ffc2c24221 */ /* 0x004fe20000010100 */
[----:B------:R-:W-:Y:S02]  /*6590*/  LOP3.LUT P2, RZ, R212, 0x2, RZ, 0xc0, !PT ;  /* 0x00000002d4ff7812 */ /* 0x000fe4000784c0ff */
[----:B----4-:R-:W-:Y:S02]  /*65a0*/  F2FP.RELU.BF16.F32.PACK_AB R9, R244, R245 ;  /* 0x000000f5f409723e */ /* 0x010fe400000018ff */
[----:B------:R-:W-:Y:S02]  /*65b0*/  SEL R211, R211, 0xffffffe0, !P2 ;  /* 0xffffffe0d3d37807 */ /* 0x000fe40005000000 */
[----:B------:R-:W-:Y:S01]  /*65c0*/  F2FP.RELU.BF16.F32.PACK_AB R7, R197, R198 ;  /* 0x000000c6c507723e */ /* 0x000fe200000018ff */
[----:B------:R1:W-:Y:S01]  /*65d0*/  STS [R192+0x21400], R9 ;  /* 0x02140009c0007388 */ /* 0x0003e20000000800 */
[----:B------:R-:W-:Y:S01]  /*65e0*/  SEL R213, R213, 0xffffffc0, !P0 ;  /* 0xffffffc0d5d57807 */ /* 0x000fe20004000000 */
[----:B------:R-:W-:Y:S01]  /*65f0*/  IMAD.IADD R217, R220, 0x1, R211 ;  /* 0x00000001dcd97824 */ /* 0x000fe200078e02d3 */
[----:B------:R-:W-:Y:S01]  /*6600*/  FSETP.GE.FTZ.AND P4, PT, R20, RZ, PT ;  /* 0x000000ff1400720b */ /* 0x000fe20003f96000 */
[----:B------:R-:W-:Y:S01]  /*6610*/  STS [R5], R10 ;  /* 0x0000000a05007388 */ /* 0x000fe20000000800 */
[--C-:B------:R-:W-:Y:S01]  /*6620*/  IMAD.IADD R209, R211, 0x1, R210.reuse ;  /* 0x00000001d3d17824 */ /* 0x100fe200078e02d2 */
[----:B------:R-:W-:Y:S01]  /*6630*/  F2FP.RELU.BF16.F32.PACK_AB R12, R204, R205 ;  /* 0x000000cdcc0c723e */ /* 0x000fe200000018ff */
[----:B------:R-:W-:Y:S01]  /*6640*/  IMAD.IADD R22, R220, 0x1, R213 ;  /* 0x00000001dc167824 */ /* 0x000fe200078e02d5 */
[----:B------:R2:W-:Y:S01]  /*6650*/  STS [R5+0x400], R8 ;  /* 0x0004000805007388 */ /* 0x0005e20000000800 */
[----:B------:R-:W-:Y:S01]  /*6660*/  IMAD.IADD R3, R213, 0x1, R210 ;  /* 0x00000001d5037824 */ /* 0x000fe200078e02d2 */
[----:B------:R-:W-:Y:S01]  /*6670*/  FSETP.GE.FTZ.AND P3, PT, R23, RZ, PT ;  /* 0x000000ff1700720b */ /* 0x000fe20003f76000 */
[C---:B------:R-:W-:Y:S01]  /*6680*/  IMAD.IADD R21, R211.reuse, 0x1, R22 ;  /* 0x00000001d3157824 */ /* 0x040fe200078e0216 */
[----:B------:R3:W-:Y:S01]  /*6690*/  STS [R4], R7 ;  /* 0x0000000704007388 */ /* 0x0007e20000000800 */
[----:B------:R-:W-:Y:S01]  /*66a0*/  IMAD.IADD R208, R211, 0x1, R3 ;  /* 0x00000001d3d07824 */ /* 0x000fe200078e0203 */
[----:B------:R-:W-:Y:S02]  /*66b0*/  FSETP.GE.FTZ.AND P2, PT, R252, RZ, PT ;  /* 0x000000fffc00720b */ /* 0x000fe40003f56000 */
[----:B------:R-:W-:Y:S01]  /*66c0*/  STS [R4+0x400], R13 ;  /* 0x0004000d04007388 */ /* 0x000fe20000000800 */
[----:B------:R-:W-:Y:S02]  /*66d0*/  FSETP.GE.FTZ.AND P5, PT, R35, RZ, PT ;  /* 0x000000ff2300720b */ /* 0x000fe40003fb6000 */
[----:B------:R-:W-:Y:S01]  /*66e0*/  FSETP.GE.FTZ.AND P6, PT, R197, RZ, PT ;  /* 0x000000ffc500720b */ /* 0x000fe20003fd6000 */
[----:B------:R-:W-:Y:S01]  /*66f0*/  STS [R5+0x1000], R12 ;  /* 0x0010000c05007388 */ /* 0x000fe20000000800 */
[----:B-1----:R-:W-:Y:S02]  /*6700*/  F2FP.RELU.BF16.F32.PACK_AB R9, R202, R203 ;  /* 0x000000cbca09723e */ /* 0x002fe400000018ff */
[----:B--2---:R-:W-:Y:S02]  /*6710*/  F2FP.RELU.BF16.F32.PACK_AB R8, R200, R201 ;  /* 0x000000c9c808723e */ /* 0x004fe400000018ff */
[----:B---3--:R-:W-:Y:S03]  /*6720*/  F2FP.RELU.BF16.F32.PACK_AB R7, R194, R199 ;  /* 0x000000c7c207723e */ /* 0x008fe600000018ff */
[----:B------:R-:W-:Y:S04]  /*6730*/  STS [R5+0x1400], R8 ;  /* 0x0014000805007388 */ /* 0x000fe80000000800 */
[----:B------:R-:W-:Y:S04]  /*6740*/  STS [R4+0x1000], R9 ;  /* 0x0010000904007388 */ /* 0x000fe80000000800 */
        /* <DEDUP_REMOVED lines=11> */
[-C--:B------:R-:W-:Y:S08]  /*6800*/  HMMA.16816.F32.BF16 R12, R36, R18.reuse, RZ ;  /* 0x00000012240c723c */ /* 0x080ff000000418ff */
        /* <DEDUP_REMOVED lines=29> */
[----:B------:R-:W-:Y:S01]  /*69e0*/  LDSM.16.M88.4 R176, [R220+0xa000] ;  /* 0x00a00000dcb0783b */ /* 0x000fe20000000200 */
[-C--:B-1----:R-:W-:Y:S08]  /*69f0*/  HMMA.16816.F32.BF16 R4, R180, R184.reuse, R4 ;  /* 0x000000b8b404723c */ /* 0x082ff00000041804 */
        /* <DEDUP_REMOVED lines=31> */
[----:B------:R2:W3:Y:S07]  /*6bf0*/  LDSM.16.M88.4 R188, [R22+0xb000] ;  /* 0x00b0000016bc783b */ /* 0x0004ee0000000200 */
[----:B------:R-:W-:Y:S01]  /*6c00*/  HMMA.16816.F32.BF16 R40, R180, R174, R40 ;  /* 0x000000aeb428723c */ /* 0x000fe20000041828 */
[----:B------:R-:W4:Y:S07]  /*6c10*/  LDSM.16.M88.4 R172, [R3+0x18800] ;  /* 0x0188000003ac783b */ /* 0x000f2e0000000200 */
[-C--:B-1----:R-:W-:Y:S01]  /*6c20*/  HMMA.16816.F32.BF16 R4, R176, R184.reuse, R4 ;  /* 0x000000b8b004723c */ /* 0x082fe20000041804 */
[----:B------:R-:W-:Y:S04]  /*6c30*/  LDSM.16.M88.4 R180, [R21+0xa000] ;  /* 0x00a0000015b4783b */ /* 0x000fe80000000200 */
[----:B--2---:R-:W-:Y:S03]  /*6c40*/  LOP3.LUT R22, R215, 0x10, R212, 0xf8, !PT ;  /* 0x00000010d7167812 */ /* 0x004fe600078ef8d4 */
[C---:B---3--:R-:W-:Y:S08]  /*6c50*/  HMMA.16816.F32.BF16 R8, R188.reuse, R184, R8 ;  /* 0x000000b8bc08723c */ /* 0x048ff00000041808 */
[-C--:B------:R-:W-:Y:S08]  /*6c60*/  HMMA.16816.F32.BF16 R12, R188, R186.reuse, R12 ;  /* 0x000000babc0c723c */ /* 0x080ff0000004180c */
[C---:B------:R-:W-:Y:S01]  /*6c70*/  HMMA.16816.F32.BF16 R16, R176.reuse, R186, R16 ;  /* 0x000000bab010723c */ /* 0x040fe20000041810 */
[----:B------:R-:W1:Y:S07]  /*6c80*/  LDSM.16.M88.4 R184, [R208+0x18000] ;  /* 0x01800000d0b8783b */ /* 0x000e6e0000000200 */
[-C--:B----4-:R-:W-:Y:S08]  /*6c90*/  HMMA.16816.F32.BF16 R24, R176, R172.reuse, R24 ;  /* 0x000000acb018723c */ /* 0x090ff00000041818 */
[C---:B------:R-:W-:Y:S08]  /*6ca0*/  HMMA.16816.F32.BF16 R28, R188.reuse, R172, R28 ;  /* 0x000000acbc1c723c */ /* 0x040ff0000004181c */
[-C--:B------:R-:W-:Y:S01]  /*6cb0*/  HMMA.16816.F32.BF16 R36, R188, R174.reuse, R36 ;  /* 0x000000aebc24723c */ /* 0x080fe20000041824 */
[----:B------:R2:W3:Y:S07]  /*6cc0*/  LDSM.16.M88.4 R188, [R21+0xb000] ;  /* 0x00b0000015bc783b */ /* 0x0004ee0000000200 */
[----:B------:R-:W-:Y:S01]  /*6cd0*/  HMMA.16816.F32.BF16 R40, R176, R174, R40 ;  /* 0x000000aeb028723c */ /* 0x000fe20000041828 */
[----:B------:R-:W4:Y:S03]  /*6ce0*/  LDSM.16.M88.4 R172, [R208+0x18800] ;  /* 0x01880000d0ac783b */ /* 0x000f260000000200 */
[----:B------:R-:W-:Y:S05]  /*6cf0*/  IMAD.SHL.U32 R176, R212, 0x40, RZ ;  /* 0x00000040d4b07824 */ /* 0x000fea00078e00ff */
[----:B------:R-:W-:Y:S01]  /*6d00*/  LOP3.LUT R33, R176, 0x1c0, RZ, 0xc0, !PT ;  /* 0x000001c0b0217812 */ /* 0x000fe200078ec0ff */
[-C--:B-1----:R-:W-:Y:S05]  /*6d10*/  HMMA.16816.F32.BF16 R4, R180, R184.reuse, R4 ;  /* 0x000000b8b404723c */ /* 0x082fea0000041804 */
[----:B------:R-:W-:Y:S04]  /*6d20*/  LOP3.LUT R33, R33, 0x38, R214, 0xf8, !PT ;  /* 0x0000003821217812 */ /* 0x000fe800078ef8d6 */
[----:B--2---:R-:W-:Y:S10]  /*6d30*/  LOP3.LUT R21, R22, R33, RZ, 0x3c, !PT ;  /* 0x0000002116157212 */ /* 0x004ff400078e3cff */
[----:B-----5:R-:W-:Y:S01]  /*6d40*/  FADD.FTZ R5, -R218, R5 ;  /* 0x00000005da057221 */ /* 0x020fe20000010100 */
[C---:B------:R-:W-:Y:S01]  /*6d50*/  FADD.FTZ R177, -R216.reuse, R6 ;  /* 0x00000006d8b17221 */ /* 0x040fe20000010100 */
[----:B------:R-:W-:Y:S01]  /*6d60*/  FADD.FTZ R7, -R216, R7 ;  /* 0x00000007d8077221 */ /* 0x000fe20000010100 */
[----:B------:R-:W-:Y:S01]  /*6d70*/  FADD.FTZ R33, -R218, R4 ;  /* 0x00000004da217221 */ /* 0x000fe20000010100 */
[C---:B---3--:R-:W-:Y:S04]  /*6d80*/  HMMA.16816.F32.BF16 R8, R188.reuse, R184, R8 ;  /* 0x000000b8bc08723c */ /* 0x048fe80000041808 */
[----:B------:R-:W-:Y:S02]  /*6d90*/  FSEL R5, R5, R218, P4 ;  /* 0x000000da05057208 */ /* 0x000fe40002000000 */
[-C--:B------:R-:W-:Y:S02]  /*6da0*/  FSEL R178, R177, R216.reuse, P3 ;  /* 0x000000d8b1b27208 */ /* 0x080fe40001800000 */
[----:B------:R-:W-:Y:S01]  /*6db0*/  FSETP.GE.FTZ.AND P4, PT, R250, RZ, PT ;  /* 0x000000fffa00720b */ /* 0x000fe20003f96000 */
[-C--:B------:R-:W-:Y:S03]  /*6dc0*/  HMMA.16816.F32.BF16 R12, R188, R186.reuse, R12 ;  /* 0x000000babc0c723c */ /* 0x080fe6000004180c */
[----:B------:R-:W-:Y:S01]  /*6dd0*/  FSEL R7, R7, R216, P2 ;  /* 0x000000d807077208 */ /* 0x000fe20001000000 */
[----:B------:R-:W-:Y:S01]  /*6de0*/  FMUL.FTZ R178, R23, R178 ;  /* 0x000000b217b27220 */ /* 0x000fe20000410000 */
[----:B------:R-:W-:Y:S01]  /*6df0*/  FSETP.GE.FTZ.AND P3, PT, R249, RZ, PT ;  /* 0x000000fff900720b */ /* 0x000fe20003f76000 */
[----:B------:R-:W-:Y:S01]  /*6e00*/  FMUL.FTZ R5, R20, R5 ;  /* 0x0000000514057220 */ /* 0x000fe20000410000 */
[----:B------:R-:W-:Y:S01]  /*6e10*/  FSETP.GE.FTZ.AND P2, PT, R248, RZ, PT ;  /* 0x000000fff800720b */ /* 0x000fe20003f56000 */
[C---:B------:R-:W-:Y:S04]  /*6e20*/  HMMA.16816.F32.BF16 R16, R180.reuse, R186, R16 ;  /* 0x000000bab410723c */ /* 0x040fe80000041810 */
[----:B------:R-:W-:Y:S01]  /*6e30*/  FSEL R22, R33, R218, P5 ;  /* 0x000000da21167208 */ /* 0x000fe20002800000 */
[----:B------:R-:W-:Y:S01]  /*6e40*/  FADD.FTZ R4, -R221, R9 ;  /* 0x00000009dd047221 */ /* 0x000fe20000010100 */
[----:B------:R-:W-:Y:S01]  /*6e50*/  FSETP.GE.FTZ.AND P5, PT, R251, RZ, PT ;  /* 0x000000fffb00720b */ /* 0x000fe20003fb6000 */
[C---:B------:R-:W-:Y:S01]  /*6e60*/  FADD.FTZ R10, -R219.reuse, R10 ;  /* 0x0000000adb0a7221 */ /* 0x040fe20000010100 */
[-C--:B----4-:R-:W-:Y:S03]  /*6e70*/  HMMA.16816.F32.BF16 R24, R180, R172.reuse, R24 ;  /* 0x000000acb418723c */ /* 0x090fe60000041818 */
[----:B------:R-:W-:Y:S01]  /*6e80*/  FADD.FTZ R6, -R219, R11 ;  /* 0x0000000bdb067221 */ /* 0x000fe20000010100 */
[----:B------:R-:W-:Y:S01]  /*6e90*/  FSEL R11, R4, R221, P4 ;  /* 0x000000dd040b7208 */ /* 0x000fe20002000000 */
[----:B------:R-:W-:Y:S01]  /*6ea0*/  FADD.FTZ R8, -R221, R8 ;  /* 0x00000008dd087221 */ /* 0x000fe20000010100 */
[-C--:B------:R-:W-:Y:S01]  /*6eb0*/  FSEL R4, R10, R219.reuse, P3 ;  /* 0x000000db0a047208 */ /* 0x080fe20001800000 */
[----:B------:R-:W-:Y:S01]  /*6ec0*/  FADD.FTZ R10, -R219, R15 ;  /* 0x0000000fdb0a7221 */ /* 0x000fe20000010100 */
[----:B------:R-:W-:Y:S01]  /*6ed0*/  FSEL R9, R6, R219, P2 ;  /* 0x000000db06097208 */ /* 0x000fe20001000000 */
[C---:B------:R-:W-:Y:S04]  /*6ee0*/  HMMA.16816.F32.BF16 R28, R188.reuse, R172, R28 ;  /* 0x000000acbc1c723c */ /* 0x040fe8000004181c */
[----:B------:R-:W-:Y:S01]  /*6ef0*/  FSETP.GE.FTZ.AND P2, PT, R244, RZ, PT ;  /* 0x000000fff400720b */ /* 0x000fe20003f56000 */
[C---:B------:R-:W-:Y:S01]  /*6f00*/  FADD.FTZ R12, -R221.reuse, R12 ;  /* 0x0000000cdd0c7221 */ /* 0x040fe20000010100 */
[----:B------:R-:W-:Y:S01]  /*6f10*/  FSEL R184, R8, R221, P5 ;  /* 0x000000dd08b87208 */ /* 0x000fe20002800000 */
[----:B------:R-:W-:Y:S01]  /*6f20*/  FADD.FTZ R8, -R221, R13 ;  /* 0x0000000ddd087221 */ /* 0x000fe20000010100 */
[----:B------:R-:W-:Y:S01]  /*6f30*/  FSETP.GE.FTZ.AND P5, PT, R247, RZ, PT ;  /* 0x000000fff700720b */ /* 0x000fe20003fb6000 */
[----:B------:R-:W-:Y:S01]  /*6f40*/  FADD.FTZ R14, -R219, R14 ;  /* 0x0000000edb0e7221 */ /* 0x000fe20000010100 */
[----:B------:R-:W-:Y:S01]  /*6f50*/  FSETP.GE.FTZ.AND P4, PT, R246, RZ, PT ;  /* 0x000000fff600720b */ /* 0x000fe20003f96000 */
[----:B------:R-:W-:Y:S01]  /*6f60*/  FMUL.FTZ R250, R250, R11 ;  /* 0x0000000bfafa7220 */ /* 0x000fe20000410000 */
[----:B------:R-:W-:Y:S01]  /*6f70*/  FSETP.GE.FTZ.AND P3, PT, R245, RZ, PT ;  /* 0x000000fff500720b */ /* 0x000fe20003f76000 */
[----:B------:R-:W-:Y:S01]  /*6f80*/  FADD.FTZ R19, -R216, R19 ;  /* 0x00000013d8137221 */ /* 0x000fe20000010100 */
[----:B------:R-:W-:Y:S01]  /*6f90*/  FSEL R11, R10, R219, P2 ;  /* 0x000000db0a0b7208 */ /* 0x000fe20001000000 */
[----:B------:R-:W-:Y:S01]  /*6fa0*/  FMUL.FTZ R248, R248, R9 ;  /* 0x00000009f8f87220 */ /* 0x000fe20000410000 */
[----:B------:R-:W-:Y:S01]  /*6fb0*/  FSETP.GE.FTZ.AND P2, PT, R224, RZ, PT ;  /* 0x000000ffe000720b */ /* 0x000fe20003f56000 */
[----:B------:R-:W-:Y:S01]  /*6fc0*/  FMUL.FTZ R7, R252, R7 ;  /* 0x00000007fc077220 */ /* 0x000fe20000410000 */
[-C--:B------:R-:W-:Y:S01]  /*6fd0*/  FSEL R12, R12, R221.reuse, P5 ;  /* 0x000000dd0c0c7208 */ /* 0x080fe20002800000 */
[----:B------:R-:W-:Y:S01]  /*6fe0*/  FADD.FTZ R17, -R218, R17 ;  /* 0x00000011da117221 */ /* 0x000fe20000010100 */
[----:B------:R-:W-:Y:S01]  /*6ff0*/  FSEL R9, R8, R221, P4 ;  /* 0x000000dd08097208 */ /* 0x000fe20002000000 */
[----:B------:R-:W-:Y:S01]  /*7000*/  FADD.FTZ R27, -R216, R27 ;  /* 0x0000001bd81b7221 */ /* 0x000fe20000010100 */
[----:B------:R-:W-:Y:S01]  /*7010*/  FSEL R14, R14, R219, P3 ;  /* 0x000000db0e0e7208 */ /* 0x000fe20001800000 */
[-C--:B------:R-:W-:Y:S03]  /*7020*/  HMMA.16816.F32.BF16 R36, R188, R174.reuse, R36 ;  /* 0x000000aebc24723c */ /* 0x080fe60000041824 */
[----:B------:R-:W-:Y:S01]  /*7030*/  FSEL R19, R19, R216, P2 ;  /* 0x000000d813137208 */ /* 0x000fe20001000000 */
[----:B------:R-:W-:Y:S01]  /*7040*/  FMUL.FTZ R22, R35, R22 ;  /* 0x0000001623167220 */ /* 0x000fe20000410000 */
[----:B------:R-:W-:Y:S01]  /*7050*/  FSETP.GE.FTZ.AND P4, PT, R226, RZ, PT ;  /* 0x000000ffe200720b */ /* 0x000fe20003f96000 */
[----:B------:R-:W-:Y:S01]  /*7060*/  FMUL.FTZ R249, R249, R4 ;  /* 0x00000004f9f97220 */ /* 0x000fe20000410000 */
[----:B------:R-:W-:Y:S01]  /*7070*/  FSETP.GE.FTZ.AND P2, PT, R206, RZ, PT ;  /* 0x000000ffce00720b */ /* 0x000fe20003f56000 */
[----:B------:R-:W-:Y:S01]  /*7080*/  FMUL.FTZ R12, R247, R12 ;  /* 0x0000000cf70c7220 */ /* 0x000fe20000410000 */
[----:B------:R-:W-:Y:S01]  /*7090*/  F2FP.BF16.F32.PACK_AB R4, R7, R178 ;  /* 0x000000b20704723e */ /* 0x000fe200000010ff */
[----:B------:R-:W-:Y:S01]  /*70a0*/  FMUL.FTZ R9, R246, R9 ;  /* 0x00000009f6097220 */ /* 0x000fe20000410000 */
[----:B------:R-:W-:Y:S01]  /*70b0*/  FSEL R17, R17, R218, P4 ;  /* 0x000000da11117208 */ /* 0x000fe20002000000 */
[----:B------:R-:W-:Y:S01]  /*70c0*/  FMUL.FTZ R14, R245, R14 ;  /* 0x0000000ef50e7220 */ /* 0x000fe20000410000 */
[----:B------:R-:W-:Y:S01]  /*70d0*/  FSEL R27, R27, R216, P2 ;  /* 0x000000d81b1b7208 */ /* 0x000fe20001000000 */
[----:B------:R-:W-:Y:S01]  /*70e0*/  FMUL.FTZ R11, R244, R11 ;  /* 0x0000000bf40b7220 */ /* 0x000fe20000410000 */
[----:B------:R-:W-:Y:S01]  /*70f0*/  FSETP.GE.FTZ.AND P3, PT, R231, RZ, PT ;  /* 0x000000ffe700720b */ /* 0x000fe20003f76000 */
[----:B------:R-:W-:Y:S01]  /*7100*/  FADD.FTZ R7, -R216, R18 ;  /* 0x00000012d8077221 */ /* 0x000fe20000010100 */
[----:B------:R-:W-:Y:S01]  /*7110*/  FSETP.GE.FTZ.AND P4, PT, R222, RZ, PT ;  /* 0x000000ffde00720b */ /* 0x000fe20003f96000 */
[C---:B------:R-:W-:Y:S01]  /*7120*/  FADD.FTZ R25, -R218.reuse, R25 ;  /* 0x00000019da197221 */ /* 0x040fe20000010100 */
[----:B------:R-:W-:Y:S01]  /*7130*/  FSETP.GE.FTZ.AND P2, PT, R205, RZ, PT ;  /* 0x000000ffcd00720b */ /* 0x000fe20003f56000 */
[----:B------:R-:W-:Y:S01]  /*7140*/  FADD.FTZ R28, -R221, R28 ;  /* 0x0000001cdd1c7221 */ /* 0x000fe20000010100 */
[----:B------:R-:W-:Y:S01]  /*7150*/  F2FP.BF16.F32.PACK_AB R6, R5, R22 ;  /* 0x000000160506723e */ /* 0x000fe200000010ff */
[----:B------:R-:W-:Y:S01]  /*7160*/  FADD.FTZ R5, -R218, R16 ;  /* 0x00000010da057221 */ /* 0x000fe20000010100 */
[----:B------:R-:W-:Y:S01]  /*7170*/  F2FP.BF16.F32.PACK_AB R9, R9, R12 ;  /* 0x0000000c0909723e */ /* 0x000fe200000010ff */
[----:B------:R-:W-:Y:S01]  /*7180*/  FADD.FTZ R15, -R216, R26 ;  /* 0x0000001ad80f7221 */ /* 0x000fe20000010100 */
[----:B------:R-:W-:Y:S01]  /*7190*/  F2FP.BF16.F32.PACK_AB R11, R11, R14 ;  /* 0x0000000e0b0b723e */ /* 0x000fe200000010ff */
[----:B------:R-:W-:Y:S01]  /*71a0*/  FADD.FTZ R12, -R221, R29 ;  /* 0x0000001ddd0c7221 */ /* 0x000fe20000010100 */
[----:B------:R-:W-:Y:S01]  /*71b0*/  FSETP.GE.FTZ.AND P5, PT, R241, RZ, PT ;  /* 0x000000fff100720b */ /* 0x000fe20003fb6000 */
[----:B------:R-:W-:Y:S01]  /*71c0*/  FADD.FTZ R14, -R219, R31 ;  /* 0x0000001fdb0e7221 */ /* 0x000fe20000010100 */
[----:B------:R-:W-:Y:S01]  /*71d0*/  FSEL R10, R7, R216, P3 ;  /* 0x000000d8070a7208 */ /* 0x000fe20001800000 */
[----:B------:R-:W-:Y:S04]  /*71e0*/  HMMA.16816.F32.BF16 R40, R180, R174, R40 ;  /* 0x000000aeb428723c */ /* 0x000fe80000041828 */
        /* <DEDUP_REMOVED lines=12> */
[----:B------:R-:W-:Y:S01]  /*72b0*/  FSEL R18, R15, R216, P3 ;  /* 0x000000d80f127208 */ /* 0x000fe20001800000 */
[----:B------:R-:W-:Y:S01]  /*72c0*/  FMUL.FTZ R17, R226, R17 ;  /* 0x00000011e2117220 */ /* 0x000fe20000410000 */
        /* <DEDUP_REMOVED lines=8> */
[----:B------:R-:W-:Y:S01]  /*7350*/  FSETP.GE.FTZ.AND P2, PT, R194, RZ, PT ;  /* 0x000000ffc200720b */ /* 0x000fe20003f56000 */
[----:B------:R-:W-:Y:S01]  /*7360*/  FMUL.FTZ R19, R224, R19 ;  /* 0x00000013e0137220 */ /* 0x000fe20000410000 */
[----:B------:R-:W-:Y:S01]  /*7370*/  FSETP.GE.FTZ.AND P5, PT, R223, RZ, PT ;  /* 0x000000ffdf00720b */ /* 0x000fe20003fb6000 */
[----:B------:R-:W-:Y:S01]  /*7380*/  FMUL.FTZ R25, R222, R25 ;  /* 0x00000019de197220 */ /* 0x000fe20000410000 */
[----:B------:R-:W-:Y:S01]  /*7390*/  FSEL R30, R30, R219, P3 ;  /* 0x000000db1e1e7208 */ /* 0x000fe20001800000 */
        /* <DEDUP_REMOVED lines=8> */
[----:B------:R-:W-:Y:S01]  /*7420*/  @P2 FADD.FTZ R219, -R219, R39 ;  /* 0x00000027dbdb2221 */ /* 0x000fe20000010100 */
[----:B------:R-:W-:Y:S01]  /*7430*/  FSETP.GE.FTZ.AND P3, PT, R195, RZ, PT ;  /* 0x000000ffc300720b */ /* 0x000fe20003f76000 */
[----:B------:R-:W-:Y:S01]  /*7440*/  FMUL.FTZ R16, R223, R16 ;  /* 0x00000010df107220 */ /* 0x000fe20000410000 */
[----:B------:R-:W-:Y:S01]  /*7450*/  FSEL R36, R36, R221, P5 ;  /* 0x000000dd24247208 */ /* 0x000fe20002800000 */
[----:B------:R-:W-:Y:S01]  /*7460*/  @P4 FADD.FTZ R221, -R221, R37 ;  /* 0x00000025dddd4221 */ /* 0x000fe20000010100 */
[----:B------:R-:W-:Y:S01]  /*7470*/  F2FP.BF16.F32.PACK_AB R13, R5, R28 ;  /* 0x0000001c050d723e */ /* 0x000fe200000010ff */
[----:B------:R-:W-:Y:S01]  /*7480*/  FADD.FTZ R5, -R218, R40 ;  /* 0x00000028da057221 */ /* 0x000fe20000010100 */
        /* <DEDUP_REMOVED lines=8> */
[----:B------:R-:W-:Y:S01]  /*7510*/  LOP3.LUT R244, R214, 0x38, RZ, 0xc0, !PT ;  /* 0x00000038d6f47812 */ /* 0x000fe200078ec0ff */
        /* <DEDUP_REMOVED lines=8> */
[----:B------:R-:W-:Y:S02]  /*75a0*/  F2FP.BF16.F32.PACK_AB R25, R25, R16 ;  /* 0x000000101919723e */ /* 0x000fe400000010ff */
[----:B------:R-:W-:Y:S02]  /*75b0*/  F2FP.BF16.F32.PACK_AB R27, R27, R18 ;  /* 0x000000121b1b723e */ /* 0x000fe400000010ff */
[----:B------:R-:W-:Y:S02]  /*75c0*/  F2FP.BF16.F32.PACK_AB R29, R7, R30 ;  /* 0x0000001e071d723e */ /* 0x000fe400000010ff */
[----:B------:R-:W-:Y:S01]  /*75d0*/  LOP3.LUT R241, R244, 0x40, RZ, 0xfc, !PT ;  /* 0x00000040f4f17812 */ /* 0x000fe200078efcff */
        /* <DEDUP_REMOVED lines=14> */
[----:B------:R-:W-:Y:S04]  /*76c0*/  ISETP.GE.AND P2, PT, R241, UR14, PT ;  /* 0x0000000ef1007c0c */ /* 0x000fe8000bf46270 */
[----:B------:R-:W-:Y:S04]  /*76d0*/  SHF.R.S64 R23, R23, 0x1f, R10 ;  /* 0x0000001f17177819 */ /* 0x000fe8000000100a */
[----:B------:R-:W-:Y:S02]  /*76e0*/  IADD3 R228, P5, PT, R23, R228, RZ ;  /* 0x000000e417e47210 */ /* 0x000fe40007fbe0ff */
[C---:B------:R-:W-:Y:S02]  /*76f0*/  LEA.HI.X R23, R7.reuse, RZ, RZ, 0x6, P4 ;  /* 0x000000ff07177211 */ /* 0x040fe400020f34ff */
[----:B------:R-:W-:Y:S01]  /*7700*/  LEA.HI.X.SX32 R227, R10, R227, 0x1, P5 ;  /* 0x000000e30ae37211 */ /* 0x000fe200028f0eff */
[----:B------:R-:W-:Y:S01]  /*7710*/  @!P3 IMAD.MOV.U32 R226, RZ, RZ, R228 ;  /* 0x000000ffffe2b224 */ /* 0x000fe200078e00e4 */
[----:B------:R-:W-:Y:S01]  /*7720*/  @!P3 IADD3 R30, P5, PT, R228, R22, RZ ;  /* 0x00000016e41eb210 */ /* 0x000fe20007fbe0ff */
[----:B--2---:R-:W-:Y:S01]  /*7730*/  IMAD.SHL.U32 R10, R8, 0x40, RZ ;  /* 0x00000040080a7824 */ /* 0x004fe200078e00ff */
[----:B------:R-:W-:Y:S02]  /*7740*/  @!P2 LEA R22, P4, R7, R228, 0x6 ;  /* 0x000000e40716a211 */ /* 0x000fe400078830ff */
[----:B------:R-:W-:Y:S01]  /*7750*/  @!PT LDS RZ, [RZ] ;  /* 0x00000000fffff984 */ /* 0x000fe20000000800 */
[----:B------:R-:W-:Y:S01]  /*7760*/  @!PT LDS RZ, [RZ] ;  /* 0x00000000fffff984 */ /* 0x000fe20000000800 */
[----:B------:R-:W-:Y:S01]  /*7770*/  @!PT LDS RZ, [RZ] ;  /* 0x00000000fffff984 */ /* 0x000fe20000000800 */
[----:B------:R1:W-:Y:S02]  /*7780*/  @!P3 LDGSTS.E.BYPASS.LTC128B.128 [R235], desc[UR34][R226.64] ;  /* 0x00000000e2ebbfae */ /* 0x0003e4000b981a22 */
[----:B------:R-:W-:Y:S02]  /*7790*/  @!P3 IADD3.X R31, PT, PT, R227, R23, R10, P5, !PT ;  /* 0x00000017e31fb210 */ /* 0x000fe40002ffe40a */
[----:B------:R2:W-:Y:S01]  /*77a0*/  @P3 STS.64 [R239], RZ ;  /* 0x000000ffef003388 */ /* 0x0005e20000000a00 */
[----:B------:R-:W-:Y:S03]  /*77b0*/  @!P2 LEA.HI.X R23, R7, R227, R8, 0x6, P4 ;  /* 0x000000e30717a211 */ /* 0x000fe600020f3408 */
        /* <DEDUP_REMOVED lines=21> */
.L_x_1817:
[----:B------:R1:W-:Y:S01]  /*7910*/  STS [R193+0x1c000], R6 ;  /* 0x01c00006c1007388 */ /* 0x0003e20000000800 */
[----:B------:R-:W-:Y:S02]  /*7920*/  IMAD.MOV.U32 R7, RZ, RZ, 0x10 ;  /* 0x00000010ff077424 */ /* 0x000fe400078e00ff */
[----:B------:R-:W-:Y:S01]  /*7930*/  FMUL.FTZ R218, R197, R218 ;  /* 0x000000dac5da7220 */ /* 0x000fe20000410000 */
[----:B------:R-:W-:Y:S01]  /*7940*/  FMUL.FTZ R216, R195, R216 ;  /* 0x000000d8c3d87220 */ /* 0x000fe20000410000 */
[----:B------:R3:W-:Y:S01]  /*7950*/  STS [R193+0x1c400], R4 ;  /* 0x01c40004c1007388 */ /* 0x0007e20000000800 */
[----:B------:R-:W-:Y:S01]  /*7960*/  F2FP.BF16.F32.PACK_AB R38, R219, R38 ;  /* 0x00000026db26723e */ /* 0x000fe200000010ff */
[----:B------:R-:W4:Y:S01]  /*7970*/  LDC R245, c[0x0][0x44c] ;  /* 0x00011300fff57b82 */ /* 0x000f220000000800 */
[----:B------:R-:W-:Y:S02]  /*7980*/  SEL R7, R7, 0xfffffff0, !P0 ;  /* 0xfffffff007077807 */ /* 0x000fe40004000000 */
[----:B------:R-:W-:Y:S01]  /*7990*/  STS [R192+0x1c000], R17 ;  /* 0x01c00011c0007388 */ /* 0x000fe20000000800 */
[----:B------:R-:W-:Y:S01]  /*79a0*/  F2FP.BF16.F32.PACK_AB R8, R216, R15 ;  /* 0x0000000fd808723e */ /* 0x000fe200000010ff */
[----:B------:R-:W-:Y:S01]  /*79b0*/  IMAD.SHL.U32 R216, R212, 0x20, RZ ;  /* 0x00000020d4d87824 */ /* 0x000fe200078e00ff */
[----:B------:R-:W-:Y:S02]  /*79c0*/  F2FP.BF16.F32.PACK_AB R202, R202, R203 ;  /* 0x000000cbcaca723e */ /* 0x000fe400000010ff */
[----:B------:R-:W-:Y:S01]  /*79d0*/  STS [R192+0x1c400], R19 ;  /* 0x01c40013c0007388 */ /* 0x000fe20000000800 */
[----:B--2---:R-:W-:Y:S01]  /*79e0*/  IMAD.IADD R31, R7, 0x1, R32 ;  /* 0x00000001071f7824 */ /* 0x004fe200078e0220 */
[----:B------:R-:W-:Y:S03]  /*79f0*/  SHF.R.U32.HI R222, RZ, 0x1, R212 ;  /* 0x00000001ffde7819 */ /* 0x000fe600000116d4 */
[----:B------:R-:W-:Y:S01]  /*7a00*/  STS [R193+0x1d000], R250 ;  /* 0x01d000fac1007388 */ /* 0x000fe20000000800 */
[----:B------:R-:W-:Y:S04]  /*7a10*/  LOP3.LUT R21, R21, 0x200, R176, 0xf8, !PT ;  /* 0x0000020015157812 */ /* 0x000fe800078ef8b0 */
[----:B------:R-:W-:Y:S01]  /*7a20*/  STS [R193+0x1d400], R248 ;  /* 0x01d400f8c1007388 */ /* 0x000fe20000000800 */
[----:B------:R-:W-:Y:S04]  /*7a30*/  LEA R178, R21, UR4, 0x1 ;  /* 0x0000000415b27c11 */ /* 0x000fe8000f8e08ff */
[----:B------:R-:W-:Y:S01]  /*7a40*/  STS [R192+0x1d000], R9 ;  /* 0x01d00009c0007388 */ /* 0x000fe20000000800 */
[----:B-1----:R-:W-:Y:S01]  /*7a50*/  F2FP.BF16.F32.PACK_AB R6, R218, R5 ;  /* 0x00000005da06723e */ /* 0x002fe200000010ff */
[----:B------:R-:W-:Y:S01]  /*7a60*/  VIADD R16, R178, 0x8000 ;  /* 0x00008000b2107836 */ /* 0x000fe20000000000 */
[----:B------:R-:W-:Y:S02]  /*7a70*/  LOP3.LUT R5, R222, 0x30, RZ, 0xc0, !PT ;  /* 0x00000030de057812 */ /* 0x000fe400078ec0ff */
[----:B------:R-:W-:Y:S01]  /*7a80*/  STS [R192+0x1d400], R11 ;  /* 0x01d4000bc0007388 */ /* 0x000fe20000000800 */
[----:B------:R-:W-:Y:S01]  /*7a90*/  VIADD R177, R178, 0x8040 ;  /* 0x00008040b2b17836 */ /* 0x000fe20000000000 */
[----:B------:R-:W-:Y:S03]  /*7aa0*/  LOP3.LUT R5, R5, 0x8, R212, 0xf8, !PT ;  /* 0x0000000805057812 */ /* 0x000fe600078ef8d4 */
[----:B------:R-:W-:Y:S01]  /*7ab0*/  STS [R32+-0x4000], R25 ;  /* 0xffc0001920007388 */ /* 0x000fe20000000800 */
[----:B------:R-:W-:Y:S01]  /*7ac0*/  @P0 VIADD R177, R16, 0xffffffc0 ;  /* 0xffffffc010b10836 */ /* 0x000fe20000000000 */
[----:B------:R-:W-:Y:S03]  /*7ad0*/  LOP3.LUT R5, R5, 0x1c0, R176, 0xf8, !PT ;  /* 0x000001c005057812 */ /* 0x000fe600078ef8b0 */
[----:B------:R-:W-:Y:S01]  /*7ae0*/  STS [R32+-0x3c00], R27 ;  /* 0xffc4001b20007388 */ /* 0x000fe20000000800 */
[----:B----4-:R-:W-:Y:S01]  /*7af0*/  IMAD R245, R245, UR9, RZ ;  /* 0x00000009f5f57c24 */ /* 0x010fe2000f8e02ff */
[----:B------:R-:W-:Y:S03]  /*7b00*/  LOP3.LUT R5, R5, 0x38, R214, 0x78, !PT ;  /* 0x0000003805057812 */ /* 0x000fe600078e78d6 */
[----:B------:R-:W-:Y:S01]  /*7b10*/  STS [R31+-0x4000], R6 ;  /* 0xffc000061f007388 */ /* 0x000fe20000000800 */
[----:B---3--:R-:W-:Y:S04]  /*7b20*/  LOP3.LUT R4, R5, 0x200, R216, 0xf8, !PT ;  /* 0x0000020005047812 */ /* 0x008fe800078ef8d8 */
[----:B------:R-:W-:Y:S01]  /*7b30*/  STS [R31+-0x3c00], R8 ;  /* 0xffc400081f007388 */ /* 0x000fe20000000800 */
[----:B------:R-:W-:Y:S04]  /*7b40*/  LEA R218, R4, UR4, 0x1 ;  /* 0x0000000404da7c11 */ /* 0x000fe8000f8e08ff */
        /* <DEDUP_REMOVED lines=112> */
[----:B------:R-:W-:Y:S01]  /*8250*/  @!P3 IMAD.MOV.U32 R12, RZ, RZ, R230 ;  /* 0x000000ffff0cb224 */ /* 0x000fe200078e00e6 */
[----:B------:R-:W-:Y:S01]  /*8260*/  LEA R10, P2, R7, R230, 0x1 ;  /* 0x000000e6070a7211 */ /* 0x000fe200078408ff */
[----:B------:R-:W-:Y:S02]  /*8270*/  IMAD.U32 R4, RZ, RZ, UR48 ;  /* 0x00000030ff047e24 */ /* 0x000fe4000f8e00ff */
[--C-:B------:R-:W-:Y:S02]  /*8280*/  @!P4 IMAD.MOV.U32 R231, RZ, RZ, R229.reuse ;  /* 0x000000ffffe7c224 */ /* 0x100fe400078e00e5 */
[----:B------:R-:W-:Y:S01]  /*8290*/  @!P3 IMAD.MOV.U32 R13, RZ, RZ, R229 ;  /* 0x000000ffff0db224 */ /* 0x000fe200078e00e5 */
[----:B------:R-:W-:Y:S02]  /*82a0*/  LEA.HI.X R11, R5, R229, R4, 0x1, P2 ;  /* 0x000000e5050b7211 */ /* 0x000fe400010f0c04 */
        /* <DEDUP_REMOVED lines=21> */
.L_x_1818:
        /* <DEDUP_REMOVED lines=18> */
[----:B------:R-:W-:Y:S03]  /*8520*/  @UP0 UIADD3 UR10, UP1, UPT, UR10, -0x100, URZ ;  /* 0xffffff000a0a0890 */ /* 0x000fe6000ff3e0ff */
        /* <DEDUP_REMOVED lines=16> */
[----:B------:R-:W-:Y:S05]  /*8630*/  STL.64 [R1+0x8], R44 ;  /* 0x0000082c01007387 */ /* 0x000fea0000100a00 */
[----:B------:R-:W-:Y:S01]  /*8640*/  STL.64 [R1], R2 ;  /* 0x0000000201007387 */ /* 0x000fe20000100a00 */
        /* <DEDUP_REMOVED lines=22> */
[----:B------:R-:W-:Y:S07]  /*87b0*/  IMAD.U32 R189, RZ, RZ, UR49 ;  /* 0x00000031ffbd7e24 */ /* 0x000fee000f8e00ff */
[-C--:B------:R-:W-:Y:S08]  /*87c0*/  HMMA.16816.F32.BF16 R12, R192, R190.reuse, R12 ;  /* 0x000000bec00c723c */ /* 0x080ff0000004180c */
[C---:B------:R-:W-:Y:S01]  /*87d0*/  HMMA.16816.F32.BF16 R16, R184.reuse, R190, R16 ;  /* 0x000000beb810723c */ /* 0x040fe20000041810 */
[----:B------:R-:W-:Y:S05]  /*87e0*/  IMAD.U32 R191, RZ, RZ, UR49 ;  /* 0x00000031ffbf7e24 */ /* 0x000fea000f8e00ff */
[----:B------:R-:W-:Y:S02]  /*87f0*/  LEA R188, P2, R191, R242, 0x2 ;  /* 0x000000f2bfbc7211 */ /* 0x000fe400078410ff */
[-C--:B-1----:R-:W-:Y:S03]  /*8800*/  HMMA.16816.F32.BF16 R20, R184, R36.reuse, R20 ;  /* 0x00000024b814723c */ /* 0x082fe60000041814 */
[----:B------:R-:W-:Y:S02]  /*8810*/  LEA.HI.X.SX32 R189, R189, R243, 0x2, P2 ;  /* 0x000000f3bdbd7211 */ /* 0x000fe400010f16ff */
        /* <DEDUP_REMOVED lines=55> */
[----:B------:R-:W2:Y:S03]  /*8b90*/  LDSM.16.M88.4 R184, [R226+0x17000] ;  /* 0x01700000e2b8783b */ /* 0x000ea60000000200 */
[C---:B------:R-:W-:Y:S04]  /*8ba0*/  IMAD.WIDE R2, R245.reuse, -0xc0, R44 ;  /* 0xffffff40f5027825 */ /* 0x040fe800078e022c */
[-C--:B-1----:R-:W-:Y:S08]  /*8bb0*/  HMMA.16816.F32.BF16 R20, R40, R36.reuse, R20 ;  /* 0x000000242814723c */ /* 0x082ff00000041814 */
[C---:B------:R-:W-:Y:S08]  /*8bc0*/  HMMA.16816.F32.BF16 R24, R176.reuse, R36, R24 ;  /* 0x00000024b018723c */ /* 0x040ff00000041818 */
[-C--:B------:R-:W-:Y:S01]  /*8bd0*/  HMMA.16816.F32.BF16 R28, R176, R38.reuse, R28 ;  /* 0x00000026b01c723c */ /* 0x080fe2000004181c */
[----:B------:R-:W1:Y:S07]  /*8be0*/  LDSM.16.MT88.4 R176, [R223+0x13000] ;  /* 0x01300000dfb0783b */ /* 0x000e6e0000004200 */
[----:B------:R-:W-:Y:S01]  /*8bf0*/  HMMA.16816.F32.BF16 R32, R40, R38, R32 ;  /* 0x000000262820723c */ /* 0x000fe20000041820 */
[----:B------:R-:W-:Y:S05]  /*8c00*/  LDSM.16.M88.4 R36, [R224+0x16000] ;  /* 0x01600000e024783b */ /* 0x000fea0000000200 */
[----:B------:R-:W3:Y:S02]  /*8c10*/  LDSM.16.MT88.4 R40, [R223+0xf800] ;  /* 0x00f80000df28783b */ /* 0x000ee40000004200 */
[-C--:B----4-:R-:W-:Y:S08]  /*8c20*/  HMMA.16816.F32.BF16 R4, R172, R180.reuse, R4 ;  /* 0x000000b4ac04723c */ /* 0x090ff00000041804 */
[C---:B--2---:R-:W-:Y:S08]  /*8c30*/  HMMA.16816.F32.BF16 R8, R184.reuse, R180, R8 ;  /* 0x000000b4b808723c */ /* 0x044ff00000041808 */
[-C--:B------:R-:W-:Y:S08]  /*8c40*/  HMMA.16816.F32.BF16 R12, R184, R182.reuse, R12 ;  /* 0x000000b6b80c723c */ /* 0x080ff0000004180c */
[C---:B------:R-:W-:Y:S01]  /*8c50*/  HMMA.16816.F32.BF16 R16, R172.reuse, R182, R16 ;  /* 0x000000b6ac10723c */ /* 0x040fe20000041810 */
[----:B------:R-:W2:Y:S07]  /*8c60*/  LDSM.16.M88.4 R180, [R224+0x17000] ;  /* 0x01700000e0b4783b */ /* 0x000eae0000000200 */
[-C--:B-1----:R-:W-:Y:S08]  /*8c70*/  HMMA.16816.F32.BF16 R20, R172, R176.reuse, R20 ;  /* 0x000000b0ac14723c */ /* 0x082ff00000041814 */
        /* <DEDUP_REMOVED lines=10> */
[C---:B------:R-:W-:Y:S03]  /*8d20*/  LEA.HI.X.SX32 R179, R245.reuse, R185, 0x5, P2 ;  /* 0x000000b9f5b37211 */ /* 0x040fe600010f2eff */
[C---:B--2---:R-:W-:Y:S04]  /*8d30*/  HMMA.16816.F32.BF16 R8, R180.reuse, R40, R8 ;  /* 0x00000028b408723c */ /* 0x044fe80000041808 */
[C---:B------:R-:W-:Y:S04]  /*8d40*/  LEA R40, P2, R245.reuse, R178, 0x5 ;  /* 0x000000b2f5287211 */ /* 0x040fe800078428ff */
[-C--:B------:R-:W-:Y:S03]  /*8d50*/  HMMA.16816.F32.BF16 R12, R180, R42.reuse, R12 ;  /* 0x0000002ab40c723c */ /* 0x080fe6000004180c */
[C---:B------:R-:W-:Y:S02]  /*8d60*/  LEA.HI.X.SX32 R41, R245.reuse, R179, 0x5, P2 ;  /* 0x000000b3f5297211 */ /* 0x040fe400010f2eff */
[C---:B------:R-:W-:Y:S03]  /*8d70*/  LEA R186, P2, R245.reuse, R40, 0x5 ;  /* 0x00000028f5ba7211 */ /* 0x040fe600078428ff */
[C---:B------:R-:W-:Y:S04]  /*8d80*/  HMMA.16816.F32.BF16 R16, R36.reuse, R42, R16 ;  /* 0x0000002a2410723c */ /* 0x040fe80000041810 */
[C---:B------:R-:W-:Y:S02]  /*8d90*/  LEA.HI.X.SX32 R187, R245.reuse, R41, 0x5, P2 ;  /* 0x00000029f5bb7211 */ /* 0x040fe400010f2eff */
[----:B------:R-:W-:Y:S02]  /*8da0*/  @P4 LOP3.LUT R43, R222, 0x10, RZ, 0xc0, !PT ;  /* 0x00000010de2b4812 */ /* 0x000fe400078ec0ff */
[C---:B------:R-:W-:Y:S01]  /*8db0*/  LEA R222, P2, R245.reuse, R186, 0x5 ;  /* 0x000000baf5de7211 */ /* 0x040fe200078428ff */
[-C--:B-1----:R-:W-:Y:S03]  /*8dc0*/  HMMA.16816.F32.BF16 R20, R36, R172.reuse, R20 ;  /* 0x000000ac2414723c */ /* 0x082fe60000041814 */
[----:B------:R-:W-:Y:S02]  /*8dd0*/  LEA.HI.X.SX32 R223, R245, R187, 0x5, P2 ;  /* 0x000000bbf5df7211 */ /* 0x000fe400010f2eff */
[----:B------:R-:W-:Y:S03]  /*8de0*/  @P4 SHF.R.U32.HI R42, RZ, 0x2, R212 ;  /* 0x00000002ff2a4819 */ /* 0x000fe600000116d4 */
[C---:B------:R-:W-:Y:S04]  /*8df0*/  HMMA.16816.F32.BF16 R24, R180.reuse, R172, R24 ;  /* 0x000000acb418723c */ /* 0x040fe80000041818 */
[----:B------:R-:W-:Y:S01]  /*8e00*/  @P4 LOP3.LUT R240, R43, 0x7, R42, 0xf8, !PT ;  /* 0x000000072bf04812 */ /* 0x000fe200078ef82a */
[C---:B------:R-:W-:Y:S03]  /*8e10*/  IMAD.WIDE R172, R245.reuse, -0xc0, R222 ;  /* 0xffffff40f5ac7825 */ /* 0x040fe600078e02de */
        /* <DEDUP_REMOVED lines=13> */
[C---:B------:R-:W-:Y:S02]  /*8ef0*/  LEA.HI.X.SX32 R181, R245.reuse, R43, 0x5, P2 ;  /* 0x0000002bf5b57211 */ /* 0x040fe400010f2eff */
[C---:B------:R-:W-:Y:S02]  /*8f00*/  LEA R36, P2, R245.reuse, R180, 0x5 ;  /* 0x000000b4f5247211 */ /* 0x040fe400078428ff */
[----:B------:R1:W5:Y:S02]  /*8f10*/  @P4 LDG.E R234, desc[UR34][R182.64+-0x60] ;  /* 0xffffa022b6ea4981 */ /* 0x000364000c1e1900 */
        /* <DEDUP_REMOVED lines=9> */
[----:B------:R-:W-:Y:S05]  /*8fb0*/  REDG.E.ADD.F32.FTZ.RN.STRONG.GPU desc[UR34][R194.64], R8 ;  /* 0x00000008c20079a6 */ /* 0x000fea000c12f322 */
[----:B------:R-:W-:Y:S01]  /*8fc0*/  REDG.E.ADD.F32.FTZ.RN.STRONG.GPU desc[UR34][R196.64], R9 ;  /* 0x00000009c40079a6 */ /* 0x000fe2000c12f322 */
[C---:B-1----:R-:W-:Y:S04]  /*8fd0*/  LEA R182, P2, R245.reuse, R174, 0x5 ;  /* 0x000000aef5b67211 */ /* 0x042fe800078428ff */
[----:B------:R-:W-:Y:S01]  /*8fe0*/  REDG.E.ADD.F32.FTZ.RN.STRONG.GPU desc[UR34][R198.64], R10 ;  /* 0x0000000ac60079a6 */ /* 0x000fe2000c12f322 */
[----:B------:R-:W-:Y:S04]  /*8ff0*/  LEA.HI.X.SX32 R183, R245, R175, 0x5, P2 ;  /* 0x000000aff5b77211 */ /* 0x000fe800010f2eff */
        /* <DEDUP_REMOVED lines=12> */
[----:B------:R2:W-:Y:S05]  /*90c0*/  REDG.E.ADD.F32.FTZ.RN.STRONG.GPU desc[UR34][R184.64+0x100], R23 ;  /* 0x00010017b80079a6 */ /* 0x0005ea000c12f322 */
[----:B------:R-:W-:Y:S05]  /*90d0*/  LDSM.16.MT88.4 R4, [R218+0x1c000] ;  /* 0x01c00000da04783b */ /* 0x000fea0000004200 */
[----:B------:R-:W3:Y:S05]  /*90e0*/  LDSM.16.MT88.4 R8, [R0] ;  /* 0x000000000008783b */ /* 0x000eea0000004200 */
[----:B------:R-:W4:Y:S05]  /*90f0*/  LDSM.16.MT88.4 R12, [R218+0x1e000] ;  /* 0x01e00000da0c783b */ /* 0x000f2a0000004200 */
[----:B------:R-:W-:Y:S05]  /*9100*/  LDSM.16.MT88.4 R20, [R0+0x2000] ;  /* 0x002000000014783b */ /* 0x000fea0000004200 */
[----:B-1----:R1:W5:Y:S01]  /*9110*/  LDL.LU.64 R44, [R1+0x8] ;  /* 0x00000800012c7983 */ /* 0x0023620000300a00 */
[C---:B--2---:R-:W-:Y:S04]  /*9120*/  VIADD R184, R0.reuse, 0x40 ;  /* 0x0000004000b87836 */ /* 0x044fe80000000000 */
[----:B------:R-:W-:Y:S01]  /*9130*/  REDG.E.ADD.F32.FTZ.RN.STRONG.GPU desc[UR34][R178.64+0x100], R24 ;  /* 0x00010018b20079a6 */ /* 0x000fe2000c12f322 */
[C---:B------:R-:W-:Y:S04]  /*9140*/  @P0 VIADD R184, R0.reuse, 0xffffffc0 ;  /* 0xffffffc000b80836 */ /* 0x040fe80000000000 */
[----:B------:R-:W-:Y:S05]  /*9150*/  LDSM.16.MT88.4 R176, [R218+0x1f800] ;  /* 0x01f80000dab0783b */ /* 0x000fea0000004200 */
[----:B------:R-:W2:Y:S05]  /*9160*/  LDSM.16.MT88.4 R16, [R184] ;  /* 0x00000000b810783b */ /* 0x000eaa0000004200 */
[----:B------:R1:W5:Y:S05]  /*9170*/  LDL.LU.64 R2, [R1] ;  /* 0x0000000001027983 */ /* 0x00036a0000300a00 */
[----:B------:R-:W-:Y:S01]  /*9180*/  REDG.E.ADD.F32.FTZ.RN.STRONG.GPU desc[UR34][R40.64+0x100], R25 ;  /* 0x00010019280079a6 */ /* 0x000fe2000c12f322 */
[-C--:B---3--:R-:W-:Y:S04]  /*9190*/  HMMA.16816.F32.BF16 R108, R4, R8.reuse, R108 ;  /* 0x00000008046c723c */ /* 0x088fe8000004186c */
[----:B------:R-:W-:Y:S05]  /*91a0*/  REDG.E.ADD.F32.FTZ.RN.STRONG.GPU desc[UR34][R186.64+0x100], R26 ;  /* 0x0001001aba0079a6 */ /* 0x000fea000c12f322 */
[----:B------:R-:W-:Y:S01]  /*91b0*/  REDG.E.ADD.F32.FTZ.RN.STRONG.GPU desc[UR34][R222.64+0x100], R27 ;  /* 0x0001001bde0079a6 */ /* 0x000fe2000c12f322 */
[C---:B----4-:R-:W-:Y:S04]  /*91c0*/  HMMA.16816.F32.BF16 R112, R12.reuse, R8, R112 ;  /* 0x000000080c70723c */ /* 0x050fe80000041870 */
[----:B------:R-:W3:Y:S05]  /*91d0*/  LDSM.16.MT88.4 R24, [R184+0x2000] ;  /* 0x00200000b818783b */ /* 0x000eea0000004200 */
[----:B------:R-:W-:Y:S01]  /*91e0*/  REDG.E.ADD.F32.FTZ.RN.STRONG.GPU desc[UR34][R242.64+0x180], R32 ;  /* 0x00018020f20079a6 */ /* 0x000fe2000c12f322 */
[-C--:B------:R-:W-:Y:S04]  /*91f0*/  HMMA.16816.F32.BF16 R116, R12, R10.reuse, R116 ;  /* 0x0000000a0c74723c */ /* 0x080fe80000041874 */
[----:B------:R-:W-:Y:S05]  /*9200*/  REDG.E.ADD.F32.FTZ.RN.STRONG.GPU desc[UR34][R172.64+0x180], R33 ;  /* 0x00018021ac0079a6 */ /* 0x000fea000c12f322 */
[----:B------:R-:W-:Y:S01]  /*9210*/  REDG.E.ADD.F32.FTZ.RN.STRONG.GPU desc[UR34][R42.64+0x180], R34 ;  /* 0x000180222a0079a6 */ /* 0x000fe2000c12f322 */
[C---:B------:R-:W-:Y:S04]  /*9220*/  HMMA.16816.F32.BF16 R120, R4.reuse, R10, R120 ;  /* 0x0000000a0478723c */ /* 0x040fe80000041878 */
[----:B------:R-:W-:Y:S05]  /*9230*/  LDSM.16.MT88.4 R40, [R184+0x800] ;  /* 0x00080000b828783b */ /* 0x000fea0000004200 */
[----:B------:R-:W-:Y:S01]  /*9240*/  LDSM.16.MT88.4 R8, [R184+0x2800] ;  /* 0x00280000b808783b */ /* 0x000fe20000004200 */
[-C--:B--2---:R-:W-:Y:S04]  /*9250*/  HMMA.16816.F32.BF16 R124, R4, R16.reuse, R124 ;  /* 0x00000010047c723c */ /* 0x084fe8000004187c */
[----:B------:R-:W-:Y:S04]  /*9260*/  REDG.E.ADD.F32.FTZ.RN.STRONG.GPU desc[UR34][R180.64+0x180], R35 ;  /* 0x00018023b40079a6 */ /* 0x000fe8000c12f322 */
[C---:B------:R-:W-:Y:S01]  /*9270*/  HMMA.16816.F32.BF16 R128, R12.reuse, R16, R128 ;  /* 0x000000100c80723c */ /* 0x040fe20000041880 */
[----:B------:R-:W-:Y:S05]  /*9280*/  LDSM.16.MT88.4 R32, [R218+0x1c800] ;  /* 0x01c80000da20783b */ /* 0x000fea0000004200 */
[----:B------:R-:W-:Y:S02]  /*9290*/  REDG.E.ADD.F32.FTZ.RN.STRONG.GPU desc[UR34][R36.64+0x180], R28 ;  /* 0x0001801c240079a6 */ /* 0x000fe4000c12f322 */
[-C--:B------:R-:W-:Y:S03]  /*92a0*/  HMMA.16816.F32.BF16 R132, R12, R18.reuse, R132 ;  /* 0x000000120c84723c */ /* 0x080fe60000041884 */
[----:B------:R-:W-:Y:S05]  /*92b0*/  REDG.E.ADD.F32.FTZ.RN.STRONG.GPU desc[UR34][R38.64+0x180], R29 ;  /* 0x0001801d260079a6 */ /* 0x000fea000c12f322 */
[----:B------:R-:W-:Y:S01]  /*92c0*/  LDSM.16.MT88.4 R36, [R218+0x1e800] ;  /* 0x01e80000da24783b */ /* 0x000fe20000004200 */
[C---:B------:R-:W-:Y:S04]  /*92d0*/  HMMA.16816.F32.BF16 R136, R4.reuse, R18, R136 ;  /* 0x000000120488723c */ /* 0x040fe80000041888 */
[----:B------:R-:W-:Y:S04]  /*92e0*/  LDSM.16.MT88.4 R16, [R218+0x1f000] ;  /* 0x01f00000da10783b */ /* 0x000fe80000004200 */
[-C--:B------:R-:W-:Y:S01]  /*92f0*/  HMMA.16816.F32.BF16 R140, R4, R20.reuse, R140 ;  /* 0x00000014048c723c */ /* 0x080fe2000004188c */
[----:B------:R-:W-:Y:S05]  /*9300*/  REDG.E.ADD.F32.FTZ.RN.STRONG.GPU desc[UR34][R174.64+0x180], R30 ;  /* 0x0001801eae0079a6 */ /* 0x000fea000c12f322 */
[----:B------:R-:W-:Y:S02]  /*9310*/  LDSM.16.MT88.4 R172, [R0+0x2800] ;  /* 0x0028000000ac783b */ /* 0x000fe40000004200 */
[C---:B------:R-:W-:Y:S03]  /*9320*/  HMMA.16816.F32.BF16 R144, R12.reuse, R20, R144 ;  /* 0x000000140c90723c */ /* 0x040fe60000041890 */
[----:B------:R-:W-:Y:S05]  /*9330*/  REDG.E.ADD.F32.FTZ.RN.STRONG.GPU desc[UR34][R182.64+0x180], R31 ;  /* 0x0001801fb60079a6 */ /* 0x000fea000c12f322 */
[----:B------:R-:W2:Y:S01]  /*9340*/  LDSM.16.MT88.4 R28, [R0+0x800] ;  /* 0x00080000001c783b */ /* 0x000ea20000004200 */
[-C--:B------:R-:W-:Y:S04]  /*9350*/  HMMA.16816.F32.BF16 R148, R12, R22.reuse, R148 ;  /* 0x000000160c94723c */ /* 0x080fe80000041894 */
[----:B------:R-:W-:Y:S04]  /*9360*/  LDSM.16.MT88.4 R180, [R0+0x3800] ;  /* 0x0038000000b4783b */ /* 0x000fe80000004200 */
[C---:B------:R-:W-:Y:S01]  /*9370*/  HMMA.16816.F32.BF16 R152, R4.reuse, R22, R152 ;  /* 0x000000160498723c */ /* 0x040fe20000041898 */
[----:B------:R-:W-:Y:S07]  /*9380*/  LDSM.16.MT88.4 R20, [R184+0x1000] ;  /* 0x00100000b814783b */ /* 0x000fee0000004200 */
[-C--:B---3--:R-:W-:Y:S08]  /*9390*/  HMMA.16816.F32.BF16 R156, R4, R24.reuse, R156 ;  /* 0x00000018049c723c */ /* 0x088ff0000004189c */
[C---:B------:R-:W-:Y:S08]  /*93a0*/  HMMA.16816.F32.BF16 R160, R12.reuse, R24, R160 ;  /* 0x000000180ca0723c */ /* 0x040ff000000418a0 */
[-C--:B------:R-:W-:Y:S01]  /*93b0*/  HMMA.16816.F32.BF16 R164, R12, R26.reuse, R164 ;  /* 0x0000001a0ca4723c */ /* 0x080fe200000418a4 */
[----:B------:R-:W-:Y:S07]  /*93c0*/  LDSM.16.MT88.4 R12, [R0+0x1000] ;  /* 0x00100000000c783b */ /* 0x000fee0000004200 */
[----:B------:R-:W-:Y:S01]  /*93d0*/  HMMA.16816.F32.BF16 R168, R4, R26, R168 ;  /* 0x0000001a04a8723c */ /* 0x000fe200000418a8 */
[----:B------:R-:W3:Y:S05]  /*93e0*/  LDSM.16.MT88.4 R4, [R218+0x1d000] ;  /* 0x01d00000da04783b */ /* 0x000eea0000004200 */
[----:B------:R-:W4:Y:S02]  /*93f0*/  LDSM.16.MT88.4 R24, [R0+0x3000] ;  /* 0x003000000018783b */ /* 0x000f240000004200 */
[-C--:B--2---:R-:W-:Y:S08]  /*9400*/  HMMA.16816.F32.BF16 R108, R32, R28.reuse, R108 ;  /* 0x0000001c206c723c */ /* 0x084ff0000004186c */
[C---:B------:R-:W-:Y:S08]  /*9410*/  HMMA.16816.F32.BF16 R112, R36.reuse, R28, R112 ;  /* 0x0000001c2470723c */ /* 0x040ff00000041870 */
        /* <DEDUP_REMOVED lines=13> */
[-C--:B------:R-:W-:Y:S08]  /*94f0*/  HMMA.16816.F32.BF16 R156, R32, R8.reuse, R156 ;  /* 0x00000008209c723c */ /* 0x080ff0000004189c */
[C---:B------:R-:W-:Y:S08]  /*9500*/  HMMA.16816.F32.BF16 R160, R36.reuse, R8, R160 ;  /* 0x0000000824a0723c */ /* 0x040ff000000418a0 */
[-C--:B------:R-:W-:Y:S01]  /*9510*/  HMMA.16816.F32.BF16 R164, R36, R10.reuse, R164 ;  /* 0x0000000a24a4723c */ /* 0x080fe200000418a4 */
[----:B------:R-:W1:Y:S07]  /*9520*/  LDSM.16.MT88.4 R36, [R184+0x1800] ;  /* 0x00180000b824783b */ /* 0x000e6e0000004200 */
[----:B------:R-:W-:Y:S01]  /*9530*/  HMMA.16816.F32.BF16 R168, R32, R10, R168 ;  /* 0x0000000a20a8723c */ /* 0x000fe200000418a8 */
[----:B------:R-:W1:Y:S07]  /*9540*/  LDSM.16.MT88.4 R8, [R184+0x3800] ;  /* 0x00380000b808783b */ /* 0x000e6e0000004200 */
        /* <DEDUP_REMOVED lines=12> */
[-C--:B--2---:R-:W-:Y:S08]  /*9610*/  HMMA.16816.F32.BF16 R156, R4, R28.reuse, R156 ;  /* 0x0000001c049c723c */ /* 0x084ff0000004189c */
        /* <DEDUP_REMOVED lines=25> */
[----:B------:R-:W-:Y:S02]  /*97b0*/  SHF.L.U32 R0, R212, 0x4, RZ ;  /* 0x00000004d4007819 */ /* 0x000fe400000006ff */
[----:B------:R-:W-:Y:S01]  /*97c0*/  LOP3.LUT R216, R216, 0xc00, RZ, 0xc0, !PT ;  /* 0x00000c00d8d87812 */ /* 0x000fe200078ec0ff */
[----:B------:R-:W2:Y:S01]  /*97d0*/  LDCU UR8, c[0x0][0x4fc] ;  /* 0x00009f80ff0877ac */ /* 0x000ea20008000800 */
[----:B------:R-:W-:Y:S02]  /*97e0*/  LOP3.LUT R0, R0, 0x1c0, RZ, 0xc0, !PT ;  /* 0x000001c000007812 */ /* 0x000fe400078ec0ff */
[--C-:B------:R-:W-:Y:S01]  /*97f0*/  LOP3.LUT R216, R216, 0x6, R219.reuse, 0xf8, !PT ;  /* 0x00000006d8d87812 */ /* 0x100fe200078ef8db */
[----:B------:R-:W-:Y:S01]  /*9800*/  UISETP.NE.AND UP0, UPT, UR39, -0x1, UPT ;  /* 0xffffffff2700788c */ /* 0x000fe2000bf05270 */
[----:B------:R-:W-:Y:S01]  /*9810*/  LOP3.LUT R0, R0, 0x38, R219, 0xf8, !PT ;  /* 0x0000003800007812 */ /* 0x000fe200078ef8db */
[----:B------:R-:W-:Y:S01]  /*9820*/  UMOV UR24, UR18 ;  /* 0x0000001200187c82 */ /* 0x000fe20008000000 */
[----:B------:R-:W-:Y:S01]  /*9830*/  LOP3.LUT P0, RZ, R212, 0x10, RZ, 0xc0, !PT ;  /* 0x00000010d4ff7812 */ /* 0x000fe2000780c0ff */
[----:B------:R-:W-:Y:S01]  /*9840*/  UISETP.NE.AND UP1, UPT, UR39, -0x1, UPT ;  /* 0xffffffff2700788c */ /* 0x000fe2000bf25270 */
[----:B------:R-:W-:-:S02]  /*9850*/  LOP3.LUT R0, R216, R0, R215, 0xf6, !PT ;  /* 0x00000000d8007212 */ /* 0x000fc400078ef6d7 */
[----:B-----5:R-:W-:Y:S02]  /*9860*/  MOV R2, 0x20 ;  /* 0x0000002000027802 */ /* 0x020fe40000000f00 */
        /* <DEDUP_REMOVED lines=31> */
[----:B------:R-:W-:Y:S01]  /*9a60*/  IADD3 R7, PT, PT, R3, 0xc040, RZ ;  /* 0x0000c04003077810 */ /* 0x000fe20007ffe0ff */
        /* <DEDUP_REMOVED lines=73> */
[----:B--2---:R-:W-:Y:S01]  /*9f00*/  FMUL.FTZ R44, R44, UR8 ;  /* 0x000000082c2c7c20 */ /* 0x004fe20008410000 */
        /* <DEDUP_REMOVED lines=127> */
[----:B------:R-:W2:Y:S01]  /*a700*/  @UP0 LDCU.64 UR10, c[0x0][0x5c0] ;  /* 0x0000b800ff0a07ac */ /* 0x000ea20008000a00 */
        /* <DEDUP_REMOVED lines=15> */
[----:B------:R-:W-:Y:S01]  /*a800*/  F2FP.BF16.F32.PACK_AB R102, R103, R102 ;  /* 0x000000666766723e */ /* 0x000fe200000010ff */
[----:B--2---:R-:W-:-:S02]  /*a810*/  @UP0 UIMAD.WIDE.U32 UR8, UR15, UR10, URZ ;  /* 0x0000000a0f0802a5 */ /* 0x004fc4000f8e00ff */
[----:B------:R1:W-:Y:S01]  /*a820*/  STS [R3+0x18000], R76 ;  /* 0x0180004c03007388 */ /* 0x0003e20000000800 */
[----:B------:R-:W-:-:S03]  /*a830*/  @UP0 UIMAD UR15, UR15, UR11, URZ ;  /* 0x0000000b0f0f02a4 */ /* 0x000fc6000f8e02ff */
[----:B------:R1:W-:Y:S01]  /*a840*/  STS [R3+0x18400], R78 ;  /* 0x0184004e03007388 */ /* 0x0003e20000000800 */
[----:B------:R-:W-:Y:S01]  /*a850*/  @UP0 UIADD3 UR15, UPT, UPT, UR9, UR15, URZ ;  /* 0x0000000f090f0290 */ /* 0x000fe2000fffe0ff */
[----:B------:R-:W-:Y:S02]  /*a860*/  @UP0 UMOV UR38, UR8 ;  /* 0x0000000800260c82 */ /* 0x000fe40008000000 */
        /* <DEDUP_REMOVED lines=25> */
.L_x_1820:
        /* <DEDUP_REMOVED lines=10> */
[----:B------:R-:W-:Y:S01]  /*aaa0*/  MOV R0, UR13 ;  /* 0x0000000d00007c02 */ /* 0x000fe20008000f00 */
[----:B------:R-:W-:Y:S06]  /*aab0*/  BRA `(.L_x_1822) ;  /* 0x0000000000187947 */ /* 0x000fec0003800000 */
.L_x_1821:
[----:B------:R-:W2:Y:S01]  /*aac0*/  LDCU.64 UR8, c[0x0][0x5c8] ;  /* 0x0000b900ff0877ac */ /* 0x000ea20008000a00 */
[----:B------:R-:W-:-:S04]  /*aad0*/  UIADD3 UR5, UPT, UPT, UR37, UR39, URZ ;  /* 0x0000002725057290 */ /* 0x000fc8000fffe0ff */
[----:B--2---:R-:W-:Y:S02]  /*aae0*/  UIMAD.WIDE.U32 UR16, UR5, UR8, URZ ;  /* 0x00000008051072a5 */ /* 0x004fe4000f8e00ff */
[----:B------:R-:W-:-:S04]  /*aaf0*/  UIMAD UR5, UR5, UR9, URZ ;  /* 0x00000009050572a4 */ /* 0x000fc8000f8e02ff */
[----:B------:R-:W-:-:S06]  /*ab00*/  UIADD3 UR5, UPT, UPT, UR17, UR5, URZ ;  /* 0x0000000511057290 */ /* 0x000fcc000fffe0ff */
[----:B------:R-:W-:-:S07]  /*ab10*/  MOV R0, UR5 ;  /* 0x0000000500007c02 */ /* 0x000fce0008000f00 */
.L_x_1822:
[----:B------:R-:W-:Y:S01]  /*ab20*/  BAR.SYNC.DEFER_BLOCKING 0x0 ;  /* 0x0000000000007b1d */ /* 0x000fe20000010000 */
[----:B-1----:R-:W-:Y:S01]  /*ab30*/  LOP3.LUT R3, R214, 0x1f8, RZ, 0xc0, !PT ;  /* 0x000001f8d6037812 */ /* 0x002fe200078ec0ff */
[----:B------:R-:W-:Y:S01]  /*ab40*/  USHF.L.U32 UR5, UR40, 0x7, URZ ;  /* 0x0000000728057899 */ /* 0x000fe200080006ff */
[----:B------:R-:W-:Y:S01]  /*ab50*/  VIADD R40, R221, 0x20 ;  /* 0x00000020dd287836 */ /* 0x000fe20000000000 */
        /* <DEDUP_REMOVED lines=53> */
.L_x_1824:
[----:B------:R-:W-:Y:S05]  /*aeb0*/  BSYNC.RECONVERGENT B0 ;  /* 0x0000000000007941 */ /* 0x000fea0003800200 */
.L_x_1823:
        /* <DEDUP_REMOVED lines=16> */
.L_x_1826:
[----:B------:R-:W-:Y:S05]  /*afc0*/  BSYNC.RECONVERGENT B0 ;  /* 0x0000000000007941 */ /* 0x000fea0003800200 */
.L_x_1825:
[----:B----4-:R4:W1:Y:S01]  /*afd0*/  LDS.128 R36, [R6+0xe000] ;  /* 0x00e0000006247984 */ /* 0x0108620000000c00 */
[C---:B------:R-:W-:Y:S01]  /*afe0*/  IADD3 R42, P1, PT, R221.reuse, 0x40, RZ ;  /* 0x00000040dd2a7810 */ /* 0x040fe20007f3e0ff */
[----:B------:R-:W-:Y:S01]  /*aff0*/  IMAD.U32 R46, RZ, RZ, UR8 ;  /* 0x00000008ff2e7e24 */ /* 0x000fe2000f8e00ff */
[----:B------:R-:W-:Y:S01]  /*b000*/  MOV R245, RZ ;  /* 0x000000ff00f57202 */ /* 0x000fe20000000f00 */
[----:B--2---:R4:W2:Y:S01]  /*b010*/  LDS.128 R32, [R6+0x12000] ;  /* 0x0120000006207984 */ /* 0x0048a20000000c00 */
[----:B------:R-:W-:Y:S01]  /*b020*/  BSSY.RECONVERGENT B0, `(.L_x_1827) ;  /* 0x0000013000007945 */ /* 0x000fe20003800200 */
[----:B------:R-:W-:Y:S01]  /*b030*/  IADD3 R40, P0, PT, R221, 0x60, RZ ;  /* 0x00000060dd287810 */ /* 0x000fe20007f1e0ff */
[----:B------:R-:W-:Y:S02]  /*b040*/  IMAD.X R41, RZ, RZ, RZ, P1 ;  /* 0x000000ffff297224 */ /* 0x000fe400008e06ff */
[----:B------:R-:W-:Y:S01]  /*b050*/  IMAD.WIDE.U32 R46, R46, UR5, R244 ;  /* 0x000000052e2e7c25 */ /* 0x000fe2000f8e00f4 */
[----:B------:R-:W-:Y:S09]  /*b060*/  @P5 BRA `(.L_x_1828) ;  /* 0x0000000000385947 */ /* 0x000ff20003800000 */
        /* <DEDUP_REMOVED lines=12> */
[----:B-1----:R1:W-:Y:S04]  /*b130*/  @!P2 STG.E.128 desc[UR34][R48.64], R36 ;  /* 0x000000243000a986 */ /* 0x0023e8000c101d22 */
[----:B--2---:R1:W-:Y:S02]  /*b140*/  @!P1 STG.E.128 desc[UR34][R48.64+0x80], R32 ;  /* 0x0000802030009986 */ /* 0x0043e4000c101d22 */
.L_x_1828:
[----:B------:R-:W-:Y:S05]  /*b150*/  BSYNC.RECONVERGENT B0 ;  /* 0x0000000000007941 */ /* 0x000fea0003800200 */
.L_x_1827:
[----:B-1----:R1:W1:Y:S01]  /*b160*/  LDS.128 R36, [R6+0xf000] ;  /* 0x00f0000006247984 */ /* 0x0022620000000c00 */
[----:B------:R-:W-:Y:S01]  /*b170*/  BSSY.RECONVERGENT B0, `(.L_x_1829) ;  /* 0x0000012000007945 */ /* 0x000fe20003800200 */
[----:B------:R-:W-:Y:S02]  /*b180*/  IADD3.X R43, PT, PT, RZ, RZ, RZ, P0, !PT ;  /* 0x000000ffff2b7210 */ /* 0x000fe400007fe4ff */
[----:B--2---:R2:W1:Y:S01]  /*b190*/  LDS.128 R32, [R6+0x13000] ;  /* 0x0130000006207984 */ /* 0x0044620000000c00 */
[----:B------:R-:W-:Y:S05]  /*b1a0*/  @P4 BRA `(.L_x_1830) ;  /* 0x0000000000384947 */ /* 0x000fea0003800000 */
[----:B------:R-:W5:Y:S01]  /*b1b0*/  LDCU UR15, c[0x0][0x440] ;  /* 0x00008800ff0f77ac */ /* 0x000f620008000800 */
[----:B------:R-:W-:Y:S01]  /*b1c0*/  MOV R49, R3 ;  /* 0x0000000300317202 */ /* 0x000fe20000000f00 */
[----:B------:R-:W-:Y:S01]  /*b1d0*/  IMAD R45, R43, UR10, RZ ;  /* 0x0000000a2b2d7c24 */ /* 0x000fe2000f8e02ff */
[----:B------:R-:W3:Y:S01]  /*b1e0*/  LDCU.64 UR12, c[0x0][0x560] ;  /* 0x0000ac00ff0c77ac */ /* 0x000ee20008000a00 */
[----:B------:R-:W-:Y:S02]  /*b1f0*/  IMAD.MOV.U32 R48, RZ, RZ, R50 ;  /* 0x000000ffff307224 */ /* 0x000fe400078e0032 */
[C---:B------:R-:W-:Y:S02]  /*b200*/  IMAD R45, R40.reuse, UR11, R45 ;  /* 0x0000000b282d7c24 */ /* 0x040fe4000f8e022d */
[----:B------:R-:W-:-:S04]  /*b210*/  IMAD.WIDE.U32 R48, R40, UR10, R48 ;  /* 0x0000000a28307c25 */ /* 0x000fc8000f8e0030 */
[----:B------:R-:W-:Y:S01]  /*b220*/  IMAD.IADD R45, R45, 0x1, R49 ;  /* 0x000000012d2d7824 */ /* 0x000fe200078e0231 */
[----:B-----5:R-:W-:Y:S02]  /*b230*/  ISETP.GE.AND P1, PT, R244, UR15, PT ;  /* 0x0000000ff4007c0c */ /* 0x020fe4000bf26270 */
[----:B------:R-:W-:Y:S02]  /*b240*/  ISETP.GE.AND P0, PT, R241, UR15, PT ;  /* 0x0000000ff1007c0c */ /* 0x000fe4000bf06270 */
[----:B---3--:R-:W-:-:S04]  /*b250*/  LEA R44, P2, R48, UR12, 0x1 ;  /* 0x0000000c302c7c11 */ /* 0x008fc8000f8408ff */
[----:B------:R-:W-:-:S05]  /*b260*/  LEA.HI.X R45, R48, UR13, R45, 0x1, P2 ;  /* 0x0000000d302d7c11 */ /* 0x000fca00090f0c2d */
[----:B-1----:R1:W-:Y:S04]  /*b270*/  @!P1 STG.E.128 desc[UR34][R44.64], R36 ;  /* 0x000000242c009986 */ /* 0x0023e8000c101d22 */
[----:B------:R1:W-:Y:S02]  /*b280*/  @!P0 STG.E.128 desc[UR34][R44.64+0x80], R32 ;  /* 0x000080202c008986 */ /* 0x0003e4000c101d22 */
.L_x_1830:
[----:B------:R-:W-:Y:S05]  /*b290*/  BSYNC.RECONVERGENT B0 ;  /* 0x0000000000007941 */ /* 0x000fea0003800200 */
.L_x_1829:
        /* <DEDUP_REMOVED lines=10> */
[----:B------:R-:W5:Y:S01]  /*b340*/  LDCU UR5, c[0x0][0x440] ;  /* 0x00008800ff0577ac */ /* 0x000f620008000800 */
[----:B------:R-:W-:Y:S01]  /*b350*/  IMAD.MOV.U32 R4, RZ, RZ, R44 ;  /* 0x000000ffff047224 */ /* 0x000fe200078e002c */
[----:B------:R-:W2:Y:S03]  /*b360*/  LDCU.64 UR10, c[0x0][0x568] ;  /* 0x0000ad00ff0a77ac */ /* 0x000ea60008000a00 */
[----:B------:R-:W-:-:S04]  /*b370*/  IMAD.WIDE.U32 R46, R221, UR8, R4 ;  /* 0x00000008dd2e7c25 */ /* 0x000fc8000f8e0004 */
[----:B------:R-:W-:Y:S01]  /*b380*/  IMAD R221, R221, UR9, R47 ;  /* 0x00000009dddd7c24 */ /* 0x000fe2000f8e022f */
[----:B-----5:R-:W-:Y:S02]  /*b390*/  ISETP.GE.AND P1, PT, R244, UR5, PT ;  /* 0x00000005f4007c0c */ /* 0x020fe4000bf26270 */
[----:B------:R-:W-:Y:S02]  /*b3a0*/  ISETP.GE.AND P0, PT, R241, UR5, PT ;  /* 0x00000005f1007c0c */ /* 0x000fe4000bf06270 */
[----:B--2---:R-:W-:-:S04]  /*b3b0*/  LEA R48, P2, R46, UR10, 0x1 ;  /* 0x0000000a2e307c11 */ /* 0x004fc8000f8408ff */
[----:B------:R-:W-:-:S05]  /*b3c0*/  LEA.HI.X R49, R46, UR11, R221, 0x1, P2 ;  /* 0x0000000b2e317c11 */ /* 0x000fca00090f0cdd */
[----:B-1----:R1:W-:Y:S04]  /*b3d0*/  @!P1 STG.E.128 desc[UR34][R48.64], R32 ;  /* 0x0000002030009986 */ /* 0x0023e8000c101d22 */
[----:B------:R1:W-:Y:S02]  /*b3e0*/  @!P0 STG.E.128 desc[UR34][R48.64+0x80], R36 ;  /* 0x0000802430008986 */ /* 0x0003e4000c101d22 */
.L_x_1832:
[----:B------:R-:W-:Y:S05]  /*b3f0*/  BSYNC.RECONVERGENT B0 ;  /* 0x0000000000007941 */ /* 0x000fea0003800200 */
.L_x_1831:
[----:B------:R-:W-:Y:S04]  /*b400*/  BSSY.RECONVERGENT B0, `(.L_x_1833) ;  /* 0x000000f000007945 */ /* 0x000fe80003800200 */
        /* <DEDUP_REMOVED lines=9> */
[----:B------:R-:W-:Y:S02]  /*b4a0*/  ISETP.GE.AND P0, PT, R241, UR5, PT ;  /* 0x00000005f1007c0c */ /* 0x000fe4000bf06270 */
[----:B-1234-:R-:W-:-:S04]  /*b4b0*/  LEA R6, P2, R2, UR10, 0x1 ;  /* 0x0000000a02067c11 */ /* 0x01efc8000f8408ff */
[----:B------:R-:W-:-:S05]  /*b4c0*/  LEA.HI.X R7, R2, UR11, R0, 0x1, P2 ;  /* 0x0000000b02077c11 */ /* 0x000fca00090f0c00 */
[----:B------:R1:W-:Y:S04]  /*b4d0*/  @!P1 STG.E.128 desc[UR34][R6.64], R28 ;  /* 0x0000001c06009986 */ /* 0x0003e8000c101d22 */
[----:B------:R1:W-:Y:S02]  /*b4e0*/  @!P0 STG.E.128 desc[UR34][R6.64+0x80], R16 ;  /* 0x0000801006008986 */ /* 0x0003e4000c101d22 */
.L_x_1834:
[----:B------:R-:W-:Y:S05]  /*b4f0*/  BSYNC.RECONVERGENT B0 ;  /* 0x0000000000007941 */ /* 0x000fea0003800200 */
.L_x_1833:
        /* <DEDUP_REMOVED lines=15> */
.L_x_1836:
[----:B------:R-:W-:Y:S05]  /*b5f0*/  BSYNC.RECONVERGENT B0 ;  /* 0x0000000000007941 */ /* 0x000fea0003800200 */
.L_x_1835:
[----:B------:R-:W-:Y:S05]  /*b600*/  @P4 BRA `(.L_x_1786) ;  /* 0x0000000000344947 */ /* 0x000fea0003800000 */
[----:B------:R-:W5:Y:S01]  /*b610*/  LDCU UR5, c[0x0][0x440] ;  /* 0x00008800ff0577ac */ /* 0x000f620008000800 */
[----:B------:R-:W-:Y:S02]  /*b620*/  IMAD R43, R43, UR8, RZ ;  /* 0x000000082b2b7c24 */ /* 0x000fe4000f8e02ff */
[----:B------:R-:W-:Y:S01]  /*b630*/  IMAD.MOV.U32 R4, RZ, RZ, R44 ;  /* 0x000000ffff047224 */ /* 0x000fe200078e002c */
[----:B------:R-:W2:Y:S01]  /*b640*/  LDCU.64 UR10, c[0x0][0x568] ;  /* 0x0000ad00ff0a77ac */ /* 0x000ea20008000a00 */
[C---:B------:R-:W-:Y:S02]  /*b650*/  IMAD R43, R40.reuse, UR9, R43 ;  /* 0x00000009282b7c24 */ /* 0x040fe4000f8e022b */
[----:B------:R-:W-:-:S05]  /*b660*/  IMAD.WIDE.U32 R2, R40, UR8, R4 ;  /* 0x0000000828027c25 */ /* 0x000fca000f8e0004 */
[----:B------:R-:W-:Y:S02]  /*b670*/  IADD3 R43, PT, PT, R43, R3, RZ ;  /* 0x000000032b2b7210 */ /* 0x000fe40007ffe0ff */
[----:B-----5:R-:W-:Y:S02]  /*b680*/  ISETP.GE.AND P1, PT, R244, UR5, PT ;  /* 0x00000005f4007c0c */ /* 0x020fe4000bf26270 */
[----:B------:R-:W-:Y:S02]  /*b690*/  ISETP.GE.AND P0, PT, R241, UR5, PT ;  /* 0x00000005f1007c0c */ /* 0x000fe4000bf06270 */
[----:B--2---:R-:W-:-:S04]  /*b6a0*/  LEA R4, P2, R2, UR10, 0x1 ;  /* 0x0000000a02047c11 */ /* 0x004fc8000f8408ff */
[----:B------:R-:W-:-:S05]  /*b6b0*/  LEA.HI.X R5, R2, UR11, R43, 0x1, P2 ;  /* 0x0000000b02057c11 */ /* 0x000fca00090f0c2b */
[----:B------:R2:W-:Y:S04]  /*b6c0*/  @!P1 STG.E.128 desc[UR34][R4.64], R20 ;  /* 0x0000001404009986 */ /* 0x0005e8000c101d22 */
[----:B------:R2:W-:Y:S02]  /*b6d0*/  @!P0 STG.E.128 desc[UR34][R4.64+0x80], R8 ;  /* 0x0000800804008986 */ /* 0x0005e4000c101d22 */
.L_x_1786:
[----:B------:R-:W-:Y:S05]  /*b6e0*/  BSYNC.RECONVERGENT B1 ;  /* 0x0000000000017941 */ /* 0x000fea0003800200 */
.L_x_1756:
        /* <DEDUP_REMOVED lines=11> */
.L_x_1838:
        /* <DEDUP_REMOVED lines=14> */
.L_x_2447:


//--------------------- .text._ZN5flash44flash_bwd_dq_dk_dv_loop_seqk_parallel_kernelI23Flash_bwd_kernel_traitsILi128ELi64ELi128ELi8ELi2ELi4ELi2ELb0ELb0EN7cutlass10bfloat16_tE19Flash_kernel_traitsILi128ELi64ELi128ELi8ES3_EELb0ELb0ELb1ELb0ELb0ELb0ELb1EEEvNS_16Flash_bwd_paramsE --------------------------
	.section	.text._ZN5flash44flash_bwd_dq_dk_dv_loop_seqk_parallel_kernelI23Flash_bwd_kernel_traitsILi128ELi64ELi128ELi8ELi2ELi4ELi2ELb0ELb0EN7cutlass10bfloat16_tE19Flash_kernel_traitsILi128ELi64ELi128ELi8ES3_EELb0ELb0ELb1ELb0ELb0ELb0ELb1EEEvNS_16Flash_bwd_paramsE,"ax",@progbits
	.align	128
        .global         _ZN5flash44flash_bwd_dq_dk_dv_loop_seqk_parallel_kernelI23Flash_bwd_kernel_traitsILi128ELi64ELi128ELi8ELi2ELi4ELi2ELb0ELb0EN7cutlass10bfloat16_tE19Flash_kernel_traitsILi128ELi64ELi128ELi8ES3_EELb0ELb0ELb1ELb0ELb0ELb0ELb1EEEvNS_16Flash_bwd_paramsE
        .type           _ZN5flash44flash_bwd_dq_dk_dv_loop_seqk_parallel_kernelI23Flash_bwd_kernel_traitsILi128ELi64ELi128ELi8ELi2ELi4ELi2ELb0ELb0EN7cutlass10bfloat16_tE19Flash_kernel_traitsILi128ELi64ELi128ELi8ES3_EELb0ELb0ELb1ELb0ELb0ELb0ELb1EEEvNS_16Flash_bwd_paramsE,@function
        .size           _ZN5flash44flash_bwd_dq_dk_dv_loop_seqk_parallel_kernelI23Flash_bwd_kernel_traitsILi128ELi64ELi128ELi8ELi2ELi4ELi2ELb0ELb0EN7cutlass10bfloat16_tE19Flash_kernel_traitsILi128ELi64ELi128ELi8ES3_EELb0ELb0ELb1ELb0ELb0ELb0ELb1EEEvNS_16Flash_bwd_paramsE,(.L_x_2448 - _ZN5flash44flash_bwd_dq_dk_dv_loop_seqk_parallel_kernelI23Flash_bwd_kernel_traitsILi128ELi64ELi128ELi8ELi2ELi4ELi2ELb0ELb0EN7cutlass10bfloat16_tE19Flash_kernel_traitsILi128ELi64ELi128ELi8ES3_EELb0ELb0ELb1ELb0ELb0ELb0ELb1EEEvNS_16Flash_bwd_paramsE)
        .other          _ZN5flash44flash_bwd_dq_dk_dv_loop_seqk_parallel_kernelI23Flash_bwd_kernel_traitsILi128ELi64ELi128ELi8ELi2ELi4ELi2ELb0ELb0EN7cutlass10bfloat16_tE19Flash_kernel_traitsILi128ELi64ELi128ELi8ES3_EELb0ELb0ELb1ELb0ELb0ELb0ELb1EEEvNS_16Flash_bwd_paramsE,@"STO_CUDA_ENTRY STV_DEFAULT"
_ZN5flash44flash_bwd_dq_dk_dv_loop_seqk_parallel_kernelI23Flash_bwd_kernel_traitsILi128ELi64ELi128ELi8ELi2ELi4ELi2ELb0ELb0EN7cutlass10bfloat16_tE19Flash_kernel_traitsILi128ELi64ELi128ELi8ES3_EELb0ELb0ELb1ELb0ELb0ELb0ELb1EEEvNS_16Flash_bwd_paramsE:
.text._ZN5flash44flash_bwd_dq_dk_dv_loop_seqk_parallel_kernelI23Flash_bwd_kernel_traitsILi128ELi64ELi128ELi8ELi2ELi4ELi2ELb0ELb0EN7cutlass10bfloat16_tE19Flash_kernel_traitsILi128ELi64ELi128ELi8ES3_EELb0ELb0ELb1ELb0ELb0ELb0ELb1EEEvNS_16Flash_bwd_paramsE:
        /* <DEDUP_REMOVED lines=49> */
.L_x_1921:
        /* <DEDUP_REMOVED lines=52> */
.L_x_1839:
        /* <DEDUP_REMOVED lines=44> */
.L_x_1841:
[----:B------:R-:W1:Y:S01]  /*0910*/  LDCU.64 UR14, c[0x0][0x3b8] ;  /* 0x00007700ff0e77ac */ /* 0x000e620008000a00 */
[----:B------:R-:W-:-:S04]  /*0920*/  UIADD3 UR8, UPT, UPT, UR35, UR37, URZ ;  /* 0x0000002523087290 */ /* 0x000fc8000fffe0ff */
[----:B-1----:R-:W-:Y:S02]  /*0930*/  UIMAD.WIDE.U32 UR10, UR8, UR14, URZ ;  /* 0x0000000e080a72a5 */ /* 0x002fe4000f8e00ff */
[----:B------:R-:W-:-:S04]  /*0940*/  UIMAD UR8, UR8, UR15, URZ ;  /* 0x0000000f080872a4 */ /* 0x000fc8000f8e02ff */
[----:B------:R-:W-:Y:S01]  /*0950*/  UIADD3 UR8, UPT, UPT, UR11, UR8, URZ ;  /* 0x000000080b087290 */ /* 0x000fe2000fffe0ff */
[----:B------:R-:W-:-:S05]  /*0960*/  UMOV UR52, UR10 ;  /* 0x0000000a00347c82 */ /* 0x000fca0008000000 */
[----:B------:R-:W-:Y:S02]  /*0970*/  MOV R21, UR8 ;  /* 0x0000000800157c02 */ /* 0x000fe40008000f00 */
.L_x_1842:
        /* <DEDUP_REMOVED lines=44> */
.L_x_1843:
[----:B------:R-:W1:Y:S01]  /*0c40*/  LDCU.64 UR12, c[0x0][0x3c0] ;  /* 0x00007800ff0c77ac */ /* 0x000e620008000a00 */
[----:B------:R-:W-:-:S04]  /*0c50*/  UIADD3 UR8, UPT, UPT, UR35, UR37, URZ ;  /* 0x0000002523087290 */ /* 0x000fc8000fffe0ff */
[----:B-1----:R-:W-:Y:S02]  /*0c60*/  UIMAD.WIDE.U32 UR10, UR8, UR12, URZ ;  /* 0x0000000c080a72a5 */ /* 0x002fe4000f8e00ff */
[----:B------:R-:W-:-:S04]  /*0c70*/  UIMAD UR8, UR8, UR13, URZ ;  /* 0x0000000d080872a4 */ /* 0x000fc8000f8e02ff */
[----:B------:R-:W-:Y:S01]  /*0c80*/  UIADD3 UR8, UPT, UPT, UR11, UR8, URZ ;  /* 0x000000080b087290 */ /* 0x000fe2000fffe0ff */
[----:B------:R-:W-:-:S05]  /*0c90*/  UMOV UR48, UR10 ;  /* 0x0000000a00307c82 */ /* 0x000fca0008000000 */
[----:B------:R-:W-:-:S07]  /*0ca0*/  MOV R25, UR8 ;  /* 0x0000000800197c02 */ /* 0x000fce0008000f00 */
.L_x_1844:
        /* <DEDUP_REMOVED lines=27> */
.L_x_1845:
[----:B------:R-:W-:Y:S02]  /*0e60*/  UIMAD.WIDE.U32 UR56, UR42, UR17, URZ ;  /* 0x000000112a3872a5 */ /* 0x000fe4000f8e00ff */
[----:B------:R-:W-:-:S04]  /*0e70*/  UIMAD UR8, UR43, UR17, URZ ;  /* 0x000000112b0872a4 */ /* 0x000fc8000f8e02ff */
[----:B------:R-:W-:Y:S02]  /*0e80*/  UIADD3 UR8, UPT, UPT, UR57, UR8, URZ ;  /* 0x0000000839087290 */ /* 0x000fe4000fffe0ff */
.L_x_1846:
        /* <DEDUP_REMOVED lines=20> */
.L_x_1847:
[----:B------:R-:W1:Y:S01]  /*0fd0*/  LDCU UR58, c[0x0][0x434] ;  /* 0x00008680ff3a77ac */ /* 0x000e620008000800 */
[----:B------:R-:W-:-:S04]  /*0fe0*/  UIMAD UR10, UR49, UR16, UR23 ;  /* 0x00000010310a72a4 */ /* 0x000fc8000f8e0217 */
[----:B-1----:R-:W-:Y:S02]  /*0ff0*/  UIMAD UR58, UR10, UR58, URZ ;  /* 0x0000003a0a3a72a4 */ /* 0x002fe4000f8e02ff */
.L_x_1848:
        /* <DEDUP_REMOVED lines=11> */
.L_x_1849:
[----:B------:R-:W1:Y:S01]  /*10b0*/  LDCU UR57, c[0x0][0x444] ;  /* 0x00008880ff3977ac */ /* 0x000e620008000800 */
[----:B------:R-:W-:-:S04]  /*10c0*/  UIMAD UR10, UR49, UR16, UR23 ;  /* 0x00000010310a72a4 */ /* 0x000fc8000f8e0217 */
[----:B-1----:R-:W-:-:S12]  /*10d0*/  UIMAD UR57, UR10, UR57, URZ ;  /* 0x000000390a3972a4 */ /* 0x002fd8000f8e02ff */
.L_x_1850:
        /* <DEDUP_REMOVED lines=8> */
[----:B------:R-:W-:Y:S02]  /*1160*/  UIMAD UR59, UR16, UR59, URZ ;  /* 0x0000003b103b72a4 */ /* 0x000fe4000f8e02ff */
[----:B------:R-:W-:Y:S01]  /*1170*/  UIADD3.X UR55, UPT, UPT, UR55, UR8, UR10, UP1, UP0 ;  /* 0x0000000837377290 */ /* 0x000fe20008fe040a */
[----:B------:R-:W4:Y:S01]  /*1180*/  LDC.64 R14, c[0x0][0x5f8] ;  /* 0x00017e00ff0e7b82 */ /* 0x000f220000000a00 */
[----:B------:R-:W5:Y:S01]  /*1190*/  LDCU.64 UR60, c[0x0][0x420] ;  /* 0x00008400ff3c77ac */ /* 0x000f620008000a00 */
        /* <DEDUP_REMOVED lines=8> */
[--C-:B------:R-:W-:Y:S02]  /*1220*/  SHF.R.U32.HI R26, RZ, 0x3, R220.reuse ;  /* 0x00000003ff1a7819 */ /* 0x100fe400000116dc */
[----:B------:R-:W-:Y:S01]  /*1230*/  SHF.R.U32.HI R11, RZ, 0x5, R220 ;  /* 0x00000005ff0b7819 */ /* 0x000fe200000116dc */
[----:B------:R-:W-:Y:S01]  /*1240*/  UISETP.LT.AND UP0, UPT, URZ, UR39, UPT ;  /* 0x00000027ff00728c */ /* 0x000fe2000bf01270 */
[----:B------:R-:W-:Y:S02]  /*1250*/  LOP3.LUT R8, R27, 0x38, RZ, 0xc0, !PT ;  /* 0x000000381b087812 */ /* 0x000fe400078ec0ff */
[----:B------:R-:W1:Y:S01]  /*1260*/  LDCU.128 UR8, c[0x0][0x590] ;  /* 0x0000b200ff0877ac */ /* 0x000e620008000c00 */
[----:B------:R-:W-:Y:S02]  /*1270*/  LOP3.LUT R10, R220, 0x1f, RZ, 0xc0, !PT ;  /* 0x0000001fdc0a7812 */ /* 0x000fe400078ec0ff */
[----:B------:R-:W-:Y:S01]  /*1280*/  IADD3 R2, P0, PT, R8, UR62, RZ ;  /* 0x0000003e08027c10 */ /* 0x000fe2000ff1e0ff */
[----:B------:R-:W-:-:S02]  /*1290*/  USEL UR39, URZ, UR39, !UP0 ;  /* 0x00000027ff277287 */ /* 0x000fc4000c000000 */
[----:B------:R-:W-:Y:S01]  /*12a0*/  IMAD R10, R11, UR59, R10 ;  /* 0x0000003b0b0a7c24 */ /* 0x000fe2000f8e020a */
[----:B------:R-:W-:Y:S01]  /*12b0*/  USHF.L.U32 UR59, UR59, 0x6, URZ ;  /* 0x000000063b3b7899 */ /* 0x000fe200080006ff */
[----:B------:R-:W-:Y:S01]  /*12c0*/  IMAD.X R3, RZ, RZ, UR46, P0 ;  /* 0x0000002eff037e24 */ /* 0x000fe200080e06ff */
[----:B------:R-:W2:Y:S01]  /*12d0*/  LDCU.64 UR62, c[0x0][0x5e8] ;  /* 0x0000bd00ff3e77ac */ /* 0x000ea20008000a00 */
[----:B------:R-:W-:Y:S02]  /*12e0*/  UISETP.GT.AND UP0, UPT, UR50, UR39, UPT ;  /* 0x000000273200728c */ /* 0x000fe4000bf04270 */
[----:B-1----:R-:W-:Y:S01]  /*12f0*/  UIMAD UR17, UR53, UR8, URZ ;  /* 0x00000008351172a4 */ /* 0x002fe2000f8e02ff */
[----:B------:R-:W-:Y:S01]  /*1300*/  IMAD.U32 R0, RZ, RZ, UR8 ;  /* 0x00000008ff007e24 */ /* 0x000fe2000f8e00ff */
[----:B------:R-:W-:Y:S01]  /*1310*/  MOV R4, UR10 ;  /* 0x0000000a00047c02 */ /* 0x000fe20008000f00 */
[----:B------:R-:W-:Y:S02]  /*1320*/  USHF.L.U64.HI UR46, UR8, 0x5, UR9 ;  /* 0x00000005082e7899 */ /* 0x000fe40008010209 */
[----:B------:R-:W-:Y:S01]  /*1330*/  UIMAD UR17, UR47, UR9, UR17 ;  /* 0x000000092f1172a4 */ /* 0x000fe2000f8e0211 */
[----:B------:R-:W-:-:S04]  /*1340*/  IMAD.WIDE.U32 R2, R0, UR47, R2 ;  /* 0x0000002f00027c25 */ /* 0x000fc8000f8e0002 */
[----:B------:R-:W-:Y:S01]  /*1350*/  IMAD.U32 R0, RZ, RZ, UR11 ;  /* 0x0000000bff007e24 */ /* 0x000fe2000f8e00ff */
[----:B------:R-:W1:Y:S01]  /*1360*/  LDCU.64 UR10, c[0x0][0x550] ;  /* 0x0000aa00ff0a77ac */ /* 0x000e620008000a00 */
[----:B------:R-:W-:-:S04]  /*1370*/  VIADD R3, R3, UR17 ;  /* 0x0000001103037c36 */ /* 0x000fc80008000000 */
[----:B------:R-:W5:Y:S01]  /*1380*/  LDCU.64 UR16, c[0x0][0x3c8] ;  /* 0x00007900ff1077ac */ /* 0x000f620008000a00 */
[----:B------:R-:W-:-:S04]  /*1390*/  IMAD.WIDE.U32 R2, R4, UR23, R2 ;  /* 0x0000001704027c25 */ /* 0x000fc8000f8e0002 */
[----:B------:R-:W-:Y:S02]  /*13a0*/  IMAD R3, R0, UR23, R3 ;  /* 0x0000001700037c24 */ /* 0x000fe4000f8e0203 */
[C---:B---3--:R-:W-:Y:S02]  /*13b0*/  IMAD R0, R12.reuse, UR53, RZ ;  /* 0x000000350c007c24 */ /* 0x048fe4000f8e02ff */
        /* <DEDUP_REMOVED lines=8> */
[----:B------:R-:W3:Y:S01]  /*1440*/  LDCU.64 UR8, c[0x0][0x380] ;  /* 0x00007000ff0877ac */ /* 0x000ee20008000a00 */
[----:B----4-:R-:W-:Y:S01]  /*1450*/  IMAD.WIDE.U32 R4, R14, UR21, RZ ;  /* 0x000000150e047c25 */ /* 0x010fe2000f8e00ff */
[----:B-1----:R-:W-:-:S03]  /*1460*/  LEA R248, P2, R6, UR10, 0x1 ;  /* 0x0000000a06f87c11 */ /* 0x002fc6000f8408ff */
[----:B------:R-:W-:Y:S01]  /*1470*/  IMAD.WIDE.U32 R2, R0, UR23, R2 ;  /* 0x0000001700027c25 */ /* 0x000fe2000f8e0002 */
[----:B------:R-:W-:Y:S01]  /*1480*/  MOV R0, UR17 ;  /* 0x0000001100007c02 */ /* 0x000fe20008000f00 */
[----:B------:R-:W1:Y:S01]  /*1490*/  LDCU.64 UR16, c[0x0][0x570] ;  /* 0x0000ae00ff1077ac */ /* 0x000e620008000a00 */
        /* <DEDUP_REMOVED lines=11> */
[C---:B------:R-:W-:Y:S01]  /*1550*/  IMAD R3, R26.reuse, R13, R3 ;  /* 0x0000000d1a037224 */ /* 0x040fe200078e0203 */
[----:B------:R-:W-:Y:S01]  /*1560*/  IADD3 R0, P0, PT, R11, UR59, RZ ;  /* 0x0000003b0b007c10 */ /* 0x000fe2000ff1e0ff */
[----:B------:R-:W-:Y:S01]  /*1570*/  VIADD R10, R26, 0x20 ;  /* 0x000000201a0a7836 */ /* 0x000fe20000000000 */
[----:B---3--:R-:W-:Y:S01]  /*1580*/  LEA R245, P1, R2, UR8, 0x1 ;  /* 0x0000000802f57c11 */ /* 0x008fe2000f8208ff */
[----:B------:R-:W-:Y:S01]  /*1590*/  VIADD R14, R26, 0x40 ;  /* 0x000000401a0e7836 */ /* 0x000fe20000000000 */
[----:B------:R-:W-:Y:S01]  /*15a0*/  LEA.HI.X.SX32 R4, R4, R5, 0x1, P0 ;  /* 0x0000000504047211 */ /* 0x000fe200000f0eff */
[----:B------:R-:W-:Y:S01]  /*15b0*/  UIMAD.WIDE UR54, UR58, 0x4, UR60 ;  /* 0x000000043a3678a5 */ /* 0x000fe2000f8e023c */
[----:B-1----:R-:W-:-:S02]  /*15c0*/  LEA R242, P0, R0, UR16, 0x2 ;  /* 0x0000001000f27c11 */ /* 0x002fc4000f8010ff */
[----:B------:R-:W-:Y:S02]  /*15d0*/  LEA.HI.X R241, R2, UR9, R3, 0x1, P1 ;  /* 0x0000000902f17c11 */ /* 0x000fe400088f0c03 */
[----:B------:R-:W-:Y:S02]  /*15e0*/  LEA.HI.X R243, R0, UR17, R4, 0x2, P0 ;  /* 0x0000001100f37c11 */ /* 0x000fe400080f1404 */
[C---:B------:R-:W-:Y:S02]  /*15f0*/  IADD3 R18, P2, PT, R26.reuse, 0x40, RZ ;  /* 0x000000401a127810 */ /* 0x040fe40007f5e0ff */
[C---:B------:R-:W-:Y:S02]  /*1600*/  IADD3 R17, P0, PT, R26.reuse, 0x20, RZ ;  /* 0x000000201a117810 */ /* 0x040fe40007f1e0ff */
[----:B------:R-:W-:Y:S01]  /*1610*/  IADD3 R19, P1, PT, R26, 0x60, RZ ;  /* 0x000000601a137810 */ /* 0x000fe20007f3e0ff */
[----:B------:R-:W-:Y:S01]  /*1620*/  IMAD.X R22, RZ, RZ, RZ, P2 ;  /* 0x000000ffff167224 */ /* 0x000fe200010e06ff */
[C---:B------:R-:W-:Y:S01]  /*1630*/  SHF.L.U64.HI R6, R12.reuse, 0x5, R13 ;  /* 0x000000050c067819 */ /* 0x040fe2000001020d */
[----:B------:R-:W-:Y:S01]  /*1640*/  IMAD.SHL.U32 R12, R12, 0x20, RZ ;  /* 0x000000200c0c7824 */ /* 0x000fe200078e00ff */
[----:B------:R-:W-:Y:S01]  /*1650*/  IADD3 R15, PT, PT, R26, 0x60, RZ ;  /* 0x000000601a0f7810 */ /* 0x000fe20007ffe0ff */
        /* <DEDUP_REMOVED lines=16> */
.L_x_1852:
[----:B------:R-:W1:Y:S01]  /*1760*/  LDCU.64 UR10, c[0x0][0x5c0] ;  /* 0x0000b800ff0a77ac */ /* 0x000e620008000a00 */
[----:B------:R-:W-:-:S04]  /*1770*/  UIADD3 UR5, UPT, UPT, UR35, UR37, URZ ;  /* 0x0000002523057290 */ /* 0x000fc8000fffe0ff */
[----:B-1----:R-:W-:Y:S02]  /*1780*/  UIMAD.WIDE.U32 UR16, UR5, UR10, URZ ;  /* 0x0000000a051072a5 */ /* 0x002fe4000f8e00ff */
[----:B------:R-:W-:-:S04]  /*1790*/  UIMAD UR5, UR5, UR11, URZ ;  /* 0x0000000b050572a4 */ /* 0x000fc8000f8e02ff */
[----:B------:R-:W-:-:S06]  /*17a0*/  UIADD3 UR5, UPT, UPT, UR17, UR5, URZ ;  /* 0x0000000511057290 */ /* 0x000fcc000fffe0ff */
[----:B------:R-:W-:Y:S02]  /*17b0*/  MOV R0, UR5 ;  /* 0x0000000500007c02 */ /* 0x000fe40008000f00 */
.L_x_1853:
        /* <DEDUP_REMOVED lines=12> */
.L_x_1854:
[----:B------:R-:W1:Y:S01]  /*1880*/  LDCU.64 UR8, c[0x0][0x5c8] ;  /* 0x0000b900ff0877ac */ /* 0x000e620008000a00 */
[----:B------:R-:W-:-:S04]  /*1890*/  UIADD3 UR35, UPT, UPT, UR35, UR37, URZ ;  /* 0x0000002523237290 */ /* 0x000fc8000fffe0ff */
[----:B-1----:R-:W-:Y:S02]  /*18a0*/  UIMAD.WIDE.U32 UR14, UR35, UR8, URZ ;  /* 0x00000008230e72a5 */ /* 0x002fe4000f8e00ff */
[----:B------:R-:W-:-:S04]  /*18b0*/  UIMAD UR35, UR35, UR9, URZ ;  /* 0x00000009232372a4 */ /* 0x000fc8000f8e02ff */
[----:B------:R-:W-:-:S06]  /*18c0*/  UIADD3 UR35, UPT, UPT, UR15, UR35, URZ ;  /* 0x000000230f237290 */ /* 0x000fcc000fffe0ff */
[----:B------:R-:W-:Y:S02]  /*18d0*/  MOV R11, UR35 ;  /* 0x00000023000b7c02 */ /* 0x000fe40008000f00 */
.L_x_1855:
        /* <DEDUP_REMOVED lines=30> */
.L_x_1857:
[----:B------:R-:W-:Y:S05]  /*1ac0*/  BSYNC.RECONVERGENT B0 ;  /* 0x0000000000007941 */ /* 0x000fea0003800200 */
.L_x_1856:
        /* <DEDUP_REMOVED lines=16> */
.L_x_1859:
[----:B------:R-:W-:Y:S05]  /*1bd0*/  BSYNC.RECONVERGENT B0 ;  /* 0x0000000000007941 */ /* 0x000fea0003800200 */
.L_x_1858:
        /* <DEDUP_REMOVED lines=16> */
.L_x_1861:
[----:B------:R-:W-:Y:S05]  /*1ce0*/  BSYNC.RECONVERGENT B0 ;  /* 0x0000000000007941 */ /* 0x000fea0003800200 */
.L_x_1860:
        /* <DEDUP_REMOVED lines=16> */
.L_x_1863:
[----:B------:R-:W-:Y:S05]  /*1df0*/  BSYNC.RECONVERGENT B0 ;  /* 0x0000000000007941 */ /* 0x000fea0003800200 */
.L_x_1862:
        /* <DEDUP_REMOVED lines=25> */
.L_x_1865:
[----:B------:R-:W-:Y:S05]  /*1f90*/  BSYNC.RECONVERGENT B0 ;  /* 0x0000000000007941 */ /* 0x000fea0003800200 */
.L_x_1864:
        /* <DEDUP_REMOVED lines=16> */
.L_x_1867:
[----:B------:R-:W-:Y:S05]  /*20a0*/  BSYNC.RECONVERGENT B0 ;  /* 0x0000000000007941 */ /* 0x000fea0003800200 */
.L_x_1866:
        /* <DEDUP_REMOVED lines=16> */
.L_x_1869:
[----:B------:R-:W-:Y:S05]  /*21b0*/  BSYNC.RECONVERGENT B0 ;  /* 0x0000000000007941 */ /* 0x000fea0003800200 */
.L_x_1868:
        /* <DEDUP_REMOVED lines=17> */
.L_x_1851:
        /* <DEDUP_REMOVED lines=30> */
.L_x_1872:
[----:B------:R2:W-:Y:S04]  /*24b0*/  STS.128 [R0+0x8000], RZ ;  /* 0x008000ff00007388 */ /* 0x0005e80000000c00 */
[----:B------:R2:W-:Y:S02]  /*24c0*/  STS.128 [R0+0xa000], RZ ;  /* 0x00a000ff00007388 */ /* 0x0005e40000000c00 */
.L_x_1873:
[----:B------:R-:W-:Y:S05]  /*24d0*/  BSYNC.RECONVERGENT B0 ;  /* 0x0000000000007941 */ /* 0x000fea0003800200 */
.L_x_1871:
        /* <DEDUP_REMOVED lines=23> */
.L_x_1875:
[----:B------:R-:W-:Y:S05]  /*2650*/  BSYNC.RECONVERGENT B0 ;  /* 0x0000000000007941 */ /* 0x000fea0003800200 */
.L_x_1874:
        /* <DEDUP_REMOVED lines=21> */
.L_x_1877:
[----:B------:R1:W-:Y:S04]  /*27b0*/  STS.128 [R240], RZ ;  /* 0x000000fff0007388 */ /* 0x0003e80000000c00 */
[----:B------:R1:W-:Y:S02]  /*27c0*/  STS.128 [R240+0x2000], RZ ;  /* 0x002000fff0007388 */ /* 0x0003e40000000c00 */
.L_x_1878:
[----:B------:R-:W-:Y:S05]  /*27d0*/  BSYNC.RECONVERGENT B0 ;  /* 0x0000000000007941 */ /* 0x000fea0003800200 */
.L_x_1876:
[--C-:B------:R-:W-:Y:S01]  /*27e0*/  SHF.R.U32.HI R213, RZ, 0x1, R220.reuse ;  /* 0x00000001ffd57819 */ /* 0x100fe200000116dc */
[----:B-1----:R-:W-:Y:S01]  /*27f0*/  IMAD.MOV.U32 R5, RZ, RZ, 0x7f800000 ;  /* 0x7f800000ff057424 */ /* 0x002fe200078e00ff */
[----:B------:R-:W-:Y:S01]  /*2800*/  SHF.R.U32.HI R246, RZ, 0x2, R220 ;  /* 0x00000002fff67819 */ /* 0x000fe200000116dc */
[----:B------:R-:W-:Y:S01]  /*2810*/  IMAD.MOV.U32 R7, RZ, RZ, 0x7f800000 ;  /* 0x7f800000ff077424 */ /* 0x000fe200078e00ff */
[----:B----4-:R-:W-:Y:S01]  /*2820*/  LOP3.LUT R2, R213, 0x10, RZ, 0xc0, !PT ;  /* 0x00000010d5027812 */ /* 0x010fe200078ec0ff */
[----:B------:R-:W-:Y:S02]  /*2830*/  IMAD.MOV.U32 R11, RZ, RZ, 0x7f800000 ;  /* 0x7f800000ff0b7424 */ /* 0x000fe400078e00ff */
[----:B------:R-:W-:Y:S01]  /*2840*/  IMAD.MOV.U32 R28, RZ, RZ, 0x7f800000 ;  /* 0x7f800000ff1c7424 */ /* 0x000fe200078e00ff */
[----:B------:R-:W-:-:S04]  /*2850*/  LOP3.LUT R246, R2, 0x7, R246, 0xf8, !PT ;  /* 0x0000000702f67812 */ /* 0x000fc800078ef8f6 */
[C---:B------:R-:W-:Y:S01]  /*2860*/  LOP3.LUT R3, R246.reuse, 0x20, RZ, 0xfc, !PT ;  /* 0x00000020f6037812 */ /* 0x040fe200078efcff */
[C---:B------:R-:W-:Y:S01]  /*2870*/  VIADD R2, R246.reuse, 0x28 ;  /* 0x00000028f6027836 */ /* 0x040fe20000000000 */
[C---:B------:R-:W-:Y:S01]  /*2880*/  ISETP.GE.AND P3, PT, R246.reuse, UR9, PT ;  /* 0x00000009f6007c0c */ /* 0x040fe2000bf66270 */
[----:B------:R-:W-:Y:S01]  /*2890*/  VIADD R4, R246, 0x8 ;  /* 0x00000008f6047836 */ /* 0x000fe20000000000 */
[----:B------:R-:W-:Y:S02]  /*28a0*/  ISETP.GE.AND P1, PT, R3, UR9, PT ;  /* 0x0000000903007c0c */ /* 0x000fe4000bf26270 */
[----:B------:R-:W-:Y:S01]  /*28b0*/  ISETP.GE.AND P0, PT, R2, UR9, PT ;  /* 0x0000000902007c0c */ /* 0x000fe2000bf06270 */
[----:B------:R-:W-:Y:S01]  /*28c0*/  IMAD.MOV.U32 R2, RZ, RZ, 0x4 ;  /* 0x00000004ff027424 */ /* 0x000fe200078e00ff */
[----:B------:R-:W-:-:S03]  /*28d0*/  ISETP.GE.AND P2, PT, R4, UR9, PT ;  /* 0x0000000904007c0c */ /* 0x000fc6000bf46270 */
[----:B------:R-:W-:-:S05]  /*28e0*/  IMAD.WIDE.U32 R2, R246, R2, UR54 ;  /* 0x00000036f6027e25 */ /* 0x000fca000f8e0002 */
[----:B------:R-:W4:Y:S04]  /*28f0*/  @!P3 LDG.E R28, desc[UR32][R2.64] ;  /* 0x00000020021cb981 */ /* 0x000f28000c1e1900 */
[----:B------:R-:W5:Y:S04]  /*2900*/  @!P0 LDG.E R5, desc[UR32][R2.64+0xa0] ;  /* 0x0000a02002058981 */ /* 0x000f68000c1e1900 */
[----:B------:R-:W2:Y:S04]  /*2910*/  @!P1 LDG.E R7, desc[UR32][R2.64+0x80] ;  /* 0x0000802002079981 */ /* 0x000ea8000c1e1900 */
[----:B------:R-:W3:Y:S04]  /*2920*/  @!P2 LDG.E R11, desc[UR32][R2.64+0x20] ;  /* 0x00002020020ba981 */ /* 0x000ee8000c1e1900 */
[----:B------:R1:W-:Y:S04]  /*2930*/  @P4 STS.128 [R240+0x1000], RZ ;  /* 0x001000fff0004388 */ /* 0x0003e80000000c00 */
[----:B------:R1:W-:Y:S01]  /*2940*/  @P4 STS.128 [R240+0x3000], RZ ;  /* 0x003000fff0004388 */ /* 0x0003e20000000c00 */
[----:B------:R-:W-:Y:S03]  /*2950*/  BSSY.RECONVERGENT B0, `(.L_x_1879) ;  /* 0x0000015000007945 */ /* 0x000fe60003800200 */
[----:B-----5:R1:W-:Y:S04]  /*2960*/  STL [R1+0xc], R5 ;  /* 0x00000c0501007387 */ /* 0x0203e80000100800 */
[----:B--2---:R1:W-:Y:S04]  /*2970*/  STL [R1+0x10], R7 ;  /* 0x0000100701007387 */ /* 0x0043e80000100800 */
[----:B---3--:R1:W-:Y:S04]  /*2980*/  STL [R1+0x14], R11 ;  /* 0x0000140b01007387 */ /* 0x0083e80000100800 */
        /* <DEDUP_REMOVED lines=17> */
.L_x_1880:
[----:B------:R-:W-:Y:S05]  /*2aa0*/  BSYNC.RECONVERGENT B0 ;  /* 0x0000000000007941 */ /* 0x000fea0003800200 */
.L_x_1879:
[----:B------:R-:W3:Y:S01]  /*2ab0*/  LDCU.64 UR8, c[0x0][0x3d0] ;  /* 0x00007a00ff0877ac */ /* 0x000ee20008000a00 */
        /* <DEDUP_REMOVED lines=9> */
[----:B---3--:R-:W-:-:S04]  /*2b50*/  IMAD R4, R24, UR8, RZ ;  /* 0x0000000818047c24 */ /* 0x008fc8000f8e02ff */
[C---:B------:R-:W-:Y:S02]  /*2b60*/  IMAD R4, R16.reuse, UR9, R4 ;  /* 0x0000000910047c24 */ /* 0x040fe4000f8e0204 */
[----:B-1----:R-:W-:-:S05]  /*2b70*/  IMAD.WIDE.U32 R6, R16, UR8, R2 ;  /* 0x0000000810067c25 */ /* 0x002fca000f8e0002 */
        /* <DEDUP_REMOVED lines=23> */
.L_x_1882:
[----:B------:R2:W-:Y:S04]  /*2cf0*/  STS.128 [R0+0xc000], RZ ;  /* 0x00c000ff00007388 */ /* 0x0005e80000000c00 */
[----:B------:R2:W-:Y:S02]  /*2d00*/  STS.128 [R0+0x10000], RZ ;  /* 0x010000ff00007388 */ /* 0x0005e40000000c00 */
.L_x_1883:
[----:B------:R-:W-:Y:S05]  /*2d10*/  BSYNC.RECONVERGENT B0 ;  /* 0x0000000000007941 */ /* 0x000fea0003800200 */
.L_x_1881:
        /* <DEDUP_REMOVED lines=9> */
[----:B------:R-:W-:Y:S01]  /*2db0*/  IMAD.MOV.U32 R2, RZ, RZ, R6 ;  /* 0x000000ffff027224 */ /* 0x000fe200078e0006 */
[----:B------:R-:W1:Y:S01]  /*2dc0*/  LDCU.64 UR8, c[0x0][0x388] ;  /* 0x00007100ff0877ac */ /* 0x000e620008000a00 */
[----:B------:R-:W-:Y:S02]  /*2dd0*/  IMAD R10, R20, UR14, RZ ;  /* 0x0000000e140a7c24 */ /* 0x000fe4000f8e02ff */
[----:B------:R-:W-:-:S04]  /*2de0*/  IMAD.WIDE.U32 R4, R17, UR14, R2 ;  /* 0x0000000e11047c25 */ /* 0x000fc8000f8e0002 */
[----:B------:R-:W-:-:S04]  /*2df0*/  IMAD R2, R17, UR15, R10 ;  /* 0x0000000f11027c24 */ /* 0x000fc8000f8e020a */
        /* <DEDUP_REMOVED lines=15> */
.L_x_1885:
[----:B------:R-:W-:Y:S05]  /*2ef0*/  BSYNC.RECONVERGENT B0 ;  /* 0x0000000000007941 */ /* 0x000fea0003800200 */
.L_x_1884:
[----:B------:R1:W-:Y:S01]  /*2f00*/  @P4 STS.128 [R0+0xe000], RZ ;  /* 0x00e000ff00004388 */ /* 0x0003e20000000c00 */
[----:B------:R-:W-:Y:S03]  /*2f10*/  BSSY.RECONVERGENT B0, `(.L_x_1886) ;  /* 0x0000019000007945 */ /* 0x000fe60003800200 */
[----:B------:R1:W-:Y:S01]  /*2f20*/  @P4 STS.128 [R0+0x12000], RZ ;  /* 0x012000ff00004388 */ /* 0x0003e20000000c00 */
[----:B------:R-:W-:Y:S05]  /*2f30*/  @P4 BRA `(.L_x_1887) ;  /* 0x0000000000584947 */ /* 0x000fea0003800000 */
[----:B------:R-:W5:Y:S01]  /*2f40*/  LDCU UR49, c[0x0][0x440] ;  /* 0x00008800ff3177ac */ /* 0x000f620008000800 */
[----:B-1--4-:R-:W-:Y:S01]  /*2f50*/  MOV R3, R11 ;  /* 0x0000000b00037202 */ /* 0x012fe20000000f00 */
[----:B------:R-:W-:Y:S01]  /*2f60*/  IMAD.MOV.U32 R2, RZ, RZ, R6 ;  /* 0x000000ffff027224 */ /* 0x000fe200078e0006 */
[----:B------:R-:W1:Y:S01]  /*2f70*/  LDCU.64 UR8, c[0x0][0x388] ;  /* 0x00007100ff0877ac */ /* 0x000e620008000a00 */
[----:B------:R-:W-:Y:S02]  /*2f80*/  IMAD R10, R22, UR14, RZ ;  /* 0x0000000e160a7c24 */ /* 0x000fe4000f8e02ff */
[----:B------:R-:W-:-:S04]  /*2f90*/  IMAD.WIDE.U32 R4, R18, UR14, R2 ;  /* 0x0000000e12047c25 */ /* 0x000fc8000f8e0002 */
[----:B------:R-:W-:-:S04]  /*2fa0*/  IMAD R2, R18, UR15, R10 ;  /* 0x0000000f12027c24 */ /* 0x000fc8000f8e020a */
        /* <DEDUP_REMOVED lines=15> */
.L_x_1887:
[----:B------:R-:W-:Y:S05]  /*30a0*/  BSYNC.RECONVERGENT B0 ;  /* 0x0000000000007941 */ /* 0x000fea0003800200 */
.L_x_1886:
[----:B------:R1:W-:Y:S01]  /*30b0*/  @P3 STS.128 [R0+0xf000], RZ ;  /* 0x00f000ff00003388 */ /* 0x0003e20000000c00 */
[----:B------:R-:W-:Y:S03]  /*30c0*/  BSSY.RECONVERGENT B0, `(.L_x_1888) ;  /* 0x0000019000007945 */ /* 0x000fe60003800200 */
[----:B------:R1:W-:Y:S01]  /*30d0*/  @P3 STS.128 [R0+0x13000], RZ ;  /* 0x013000ff00003388 */ /* 0x0003e20000000c00 */
[----:B------:R-:W-:Y:S05]  /*30e0*/  @P3 BRA `(.L_x_1889) ;  /* 0x0000000000583947 */ /* 0x000fea0003800000 */
[----:B------:R-:W5:Y:S01]  /*30f0*/  LDCU UR17, c[0x0][0x440] ;  /* 0x00008800ff1177ac */ /* 0x000f620008000800 */
[----:B------:R-:W-:Y:S01]  /*3100*/  MOV R5, R11 ;  /* 0x0000000b00057202 */ /* 0x000fe20000000f00 */
[----:B-1--4-:R-:W-:Y:S01]  /*3110*/  IMAD R2, R23, UR14, RZ ;  /* 0x0000000e17027c24 */ /* 0x012fe2000f8e02ff */
        /* <DEDUP_REMOVED lines=19> */
.L_x_1889:
[----:B------:R-:W-:Y:S05]  /*3250*/  BSYNC.RECONVERGENT B0 ;  /* 0x0000000000007941 */ /* 0x000fea0003800200 */
.L_x_1888:
        /* <DEDUP_REMOVED lines=34> */
.L_x_1891:
[----:B------:R1:W-:Y:S04]  /*3480*/  STS.128 [R0+0x14000], RZ ;  /* 0x014000ff00007388 */ /* 0x0003e80000000c00 */
[----:B------:R1:W-:Y:S02]  /*3490*/  STS.128 [R0+0x18000], RZ ;  /* 0x018000ff00007388 */ /* 0x0003e40000000c00 */
.L_x_1892:
[----:B------:R-:W-:Y:S05]  /*34a0*/  BSYNC.RECONVERGENT B0 ;  /* 0x0000000000007941 */ /* 0x000fea0003800200 */
.L_x_1890:
[----:B------:R1:W-:Y:S01]  /*34b0*/  @P5 STS.128 [R0+0x15000], RZ ;  /* 0x015000ff00005388 */ /* 0x0003e20000000c00 */
[C---:B------:R-:W-:Y:S01]  /*34c0*/  IMAD.SHL.U32 R21, R220.reuse, 0x40, RZ ;  /* 0x00000040dc157824 */ /* 0x040fe200078e00ff */
[----:B----4-:R-:W-:Y:S01]  /*34d0*/  SHF.R.U32.HI R3, RZ, 0x4, R220 ;  /* 0x00000004ff037819 */ /* 0x010fe200000116dc */
[----:B------:R-:W-:Y:S01]  /*34e0*/  IMAD.SHL.U32 R24, R220, 0x20, RZ ;  /* 0x00000020dc187824 */ /* 0x000fe200078e00ff */
[----:B------:R1:W-:Y:S01]  /*34f0*/  @P5 STS.128 [R0+0x19000], RZ ;  /* 0x019000ff00005388 */ /* 0x0003e20000000c00 */
[----:B------:R-:W4:Y:S01]  /*3500*/  LDCU UR14, c[0x0][0x440] ;  /* 0x00008800ff0e77ac */ /* 0x000f220008000800 */
[----:B------:R-:W-:Y:S01]  /*3510*/  LOP3.LUT R2, R21, 0x1c0, RZ, 0xc0, !PT ;  /* 0x000001c015027812 */ /* 0x000fe200078ec0ff */
[----:B------:R-:W-:Y:S01]  /*3520*/  BSSY.RECONVERGENT B0, `(.L_x_1893) ;  /* 0x0000025000007945 */ /* 0x000fe20003800200 */
[----:B------:R-:W-:Y:S01]  /*3530*/  LOP3.LUT R3, R3, 0x8, RZ, 0xc0, !PT ;  /* 0x0000000803037812 */ /* 0x000fe200078ec0ff */
[----:B------:R-:W1:Y:S01]  /*3540*/  LDCU UR44, c[0x0][0x504] ;  /* 0x0000a080ff2c77ac */ /* 0x000e620008000800 */
[----:B------:R-:W-:-:S02]  /*3550*/  LOP3.LUT R2, R2, 0x38, R27, 0xf8, !PT ;  /* 0x0000003802027812 */ /* 0x000fc400078ef81b */
[----:B------:R-:W-:Y:S01]  /*3560*/  LOP3.LUT R16, R21, 0x200, RZ, 0xc0, !PT ;  /* 0x0000020015107812 */ /* 0x000fe200078ec0ff */
[----:B------:R-:W1:Y:S01]  /*3570*/  LDCU UR17, c[0x0][0x508] ;  /* 0x0000a100ff1177ac */ /* 0x000e620008000800 */
[----:B------:R-:W-:Y:S02]  /*3580*/  LOP3.LUT R3, R3, 0x10, R220, 0xf8, !PT ;  /* 0x0000001003037812 */ /* 0x000fe400078ef8dc */
[----:B------:R-:W-:Y:S01]  /*3590*/  LOP3.LUT R16, R16, 0x400, R24, 0xf8, !PT ;  /* 0x0000040010107812 */ /* 0x000fe200078ef818 */
[----:B------:R-:W1:Y:S01]  /*35a0*/  LDCU UR15, c[0x0][0x3e0] ;  /* 0x00007c00ff0f77ac */ /* 0x000e620008000800 */
[----:B------:R-:W-:Y:S02]  /*35b0*/  LOP3.LUT R14, R3, R2, RZ, 0x3c, !PT ;  /* 0x00000002030e7212 */ /* 0x000fe400078e3cff */
[C---:B------:R-:W-:Y:S01]  /*35c0*/  LOP3.LUT R15, R2.reuse, 0x8, R213, 0x78, !PT ;  /* 0x00000008020f7812 */ /* 0x040fe200078e78d5 */
[----:B------:R-:W1:Y:S01]  /*35d0*/  LDCU UR48, c[0x0][0x50c] ;  /* 0x0000a180ff3077ac */ /* 0x000e620008000800 */
[----:B------:R-:W-:Y:S01]  /*35e0*/  LOP3.LUT R12, R2, 0x8, R220, 0x78, !PT ;  /* 0x00000008020c7812 */ /* 0x000fe200078e78dc */
[----:B------:R-:W1:Y:S01]  /*35f0*/  LDCU UR45, c[0x0][0x45c] ;  /* 0x00008b80ff2d77ac */ /* 0x000e620008000800 */
[----:B----4-:R-:W-:Y:S05]  /*3600*/  @P5 BRA `(.L_x_1894) ;  /* 0x0000000000585947 */ /* 0x010fea0003800000 */
        /* <DEDUP_REMOVED lines=22> */
.L_x_1894:
[----:B-1----:R-:W-:Y:S05]  /*3770*/  BSYNC.RECONVERGENT B0 ;  /* 0x0000000000007941 */ /* 0x002fea0003800200 */
.L_x_1893:
[----:B------:R1:W-:Y:S01]  /*3780*/  @P4 STS.128 [R0+0x16000], RZ ;  /* 0x016000ff00004388 */ /* 0x0003e20000000c00 */
[----:B------:R-:W-:Y:S01]  /*3790*/  BSSY.RECONVERGENT B0, `(.L_x_1895) ;  /* 0x000001c000007945 */ /* 0x000fe20003800200 */
[----:B------:R-:W-:Y:S02]  /*37a0*/  LOP3.LUT R14, R14, 0x200, R21, 0xf8, !PT ;  /* 0x000002000e0e7812 */ /* 0x000fe400078ef815 */
[----:B------:R1:W-:Y:S01]  /*37b0*/  @P4 STS.128 [R0+0x1a000], RZ ;  /* 0x01a000ff00004388 */ /* 0x0003e20000000c00 */
[----:B------:R-:W-:Y:S02]  /*37c0*/  LOP3.LUT R15, R16, R15, RZ, 0xfc, !PT ;  /* 0x0000000f100f7212 */ /* 0x000fe400078efcff */
[----:B------:R-:W-:Y:S01]  /*37d0*/  LOP3.LUT R12, R12, 0x7a00, R24, 0xf8, !PT ;  /* 0x00007a000c0c7812 */ /* 0x000fe200078ef818 */
[----:B------:R-:W-:Y:S05]  /*37e0*/  @P4 BRA `(.L_x_1896) ;  /* 0x0000000000584947 */ /* 0x000fea0003800000 */
[----:B------:R-:W5:Y:S01]  /*37f0*/  LDCU UR49, c[0x0][0x440] ;  /* 0x00008800ff3177ac */ /* 0x000f620008000800 */
[----:B------:R-:W-:Y:S01]  /*3800*/  IMAD R4, R22, UR12, RZ ;  /* 0x0000000c16047c24 */ /* 0x000fe2000f8e02ff */
[----:B----4-:R-:W-:Y:S01]  /*3810*/  MOV R3, R11 ;  /* 0x0000000b00037202 */ /* 0x010fe20000000f00 */
[----:B------:R-:W-:Y:S01]  /*3820*/  IMAD.MOV.U32 R2, RZ, RZ, R6 ;  /* 0x000000ffff027224 */ /* 0x000fe200078e0006 */
[----:B------:R-:W4:Y:S01]  /*3830*/  LDCU.64 UR8, c[0x0][0x390] ;  /* 0x00007200ff0877ac */ /* 0x000f220008000a00 */
        /* <DEDUP_REMOVED lines=17> */
.L_x_1896:
[----:B------:R-:W-:Y:S05]  /*3950*/  BSYNC.RECONVERGENT B0 ;  /* 0x0000000000007941 */ /* 0x000fea0003800200 */
.L_x_1895:
[----:B------:R1:W-:Y:S01]  /*3960*/  @P3 STS.128 [R0+0x17000], RZ ;  /* 0x017000ff00003388 */ /* 0x0003e20000000c00 */
[----:B------:R-:W-:Y:S03]  /*3970*/  BSSY.RECONVERGENT B0, `(.L_x_1897) ;  /* 0x0000019000007945 */ /* 0x000fe60003800200 */
[----:B------:R1:W-:Y:S01]  /*3980*/  @P3 STS.128 [R0+0x1b000], RZ ;  /* 0x01b000ff00003388 */ /* 0x0003e20000000c00 */
[----:B------:R-:W-:Y:S05]  /*3990*/  @P3 BRA `(.L_x_1898) ;  /* 0x0000000000583947 */ /* 0x000fea0003800000 */
[----:B------:R-:W5:Y:S01]  /*39a0*/  LDCU UR49, c[0x0][0x440] ;  /* 0x00008800ff3177ac */ /* 0x000f620008000800 */
[----:B------:R-:W-:Y:S01]  /*39b0*/  MOV R5, R11 ;  /* 0x0000000b00057202 */ /* 0x000fe20000000f00 */
[----:B----4-:R-:W-:Y:S01]  /*39c0*/  IMAD R2, R23, UR12, RZ ;  /* 0x0000000c17027c24 */ /* 0x010fe2000f8e02ff */
        /* <DEDUP_REMOVED lines=19> */
.L_x_1898:
[----:B------:R-:W-:Y:S05]  /*3b00*/  BSYNC.RECONVERGENT B0 ;  /* 0x0000000000007941 */ /* 0x000fea0003800200 */
.L_x_1897:
[----:B------:R-:W0:Y:S01]  /*3b10*/  LDGDEPBAR ;  /* 0x00000000000079af */ /* 0x000e220000000000 */
[----:B------:R-:W5:Y:S01]  /*3b20*/  LDCU UR8, c[0x0][0x590] ;  /* 0x0000b200ff0877ac */ /* 0x000f620008000800 */
[----:B------:R-:W-:Y:S01]  /*3b30*/  IMAD.MOV.U32 R218, RZ, RZ, 0x40 ;  /* 0x00000040ffda7424 */ /* 0x000fe200078e00ff */
[----:B------:R-:W-:Y:S01]  /*3b40*/  R2P PR, R220, 0x6 ;  /* 0x00000006dc007804 */ /* 0x000fe20000000000 */
[----:B------:R-:W-:Y:S01]  /*3b50*/  IMAD.MOV.U32 R217, RZ, RZ, 0x20 ;  /* 0x00000020ffd97424 */ /* 0x000fe200078e00ff */
[----:B------:R-:W-:Y:S01]  /*3b60*/  LEA R211, R12, UR24, 0x1 ;  /* 0x000000180cd37c11 */ /* 0x000fe2000f8e08ff */
[----:B------:R-:W-:Y:S01]  /*3b70*/  IMAD.MOV.U32 R244, RZ, RZ, R240 ;  /* 0x000000fffff47224 */ /* 0x000fe200078e00f0 */
[----:B------:R-:W-:Y:S01]  /*3b80*/  LEA R212, R15, UR24, 0x1 ;  /* 0x000000180fd47c11 */ /* 0x000fe2000f8e08ff */
[----:B------:R-:W-:Y:S01]  /*3b90*/  IMAD.MOV.U32 R226, RZ, RZ, 0x20 ;  /* 0x00000020ffe27424 */ /* 0x000fe200078e00ff */
[----:B------:R-:W-:Y:S02]  /*3ba0*/  SEL R218, R218, 0xffffffc0, !P2 ;  /* 0xffffffc0dada7807 */ /* 0x000fe40005000000 */
[----:B------:R-:W-:-:S02]  /*3bb0*/  CS2R R158, SRZ ;  /* 0x00000000009e7805 */ /* 0x000fc4000001ff00 */
[----:B------:R-:W-:Y:S02]  /*3bc0*/  LEA R210, R14, UR24, 0x1 ;  /* 0x000000180ed27c11 */ /* 0x000fe4000f8e08ff */
[----:B------:R-:W-:Y:S02]  /*3bd0*/  CS2R R156, SRZ ;  /* 0x00000000009c7805 */ /* 0x000fe4000001ff00 */
[----:B------:R-:W-:Y:S01]  /*3be0*/  SEL R217, R217, 0xffffffe0, !P1 ;  /* 0xffffffe0d9d97807 */ /* 0x000fe20004800000 */
[----:B------:R-:W-:Y:S01]  /*3bf0*/  IMAD.IADD R214, R218, 0x1, R211 ;  /* 0x00000001dad67824 */ /* 0x000fe200078e02d3 */
[----:B------:R-:W-:Y:S02]  /*3c00*/  SHF.R.U32.HI R225, RZ, 0x3, R220 ;  /* 0x00000003ffe17819 */ /* 0x000fe400000116dc */
        /* <DEDUP_REMOVED lines=62> */
[----:B------:R-:W-:Y:S01]  /*3ff0*/  VIADD R212, R212, UR16 ;  /* 0x00000010d4d47c36 */ /* 0x000fe20008000000 */
[----:B-----5:R-:W-:Y:S01]  /*4000*/  USHF.L.U32 UR8, UR8, 0x6, URZ ;  /* 0x0000000608087899 */ /* 0x020fe200080006ff */
[----:B------:R-:W-:Y:S01]  /*4010*/  VIADD R210, R210, UR16 ;  /* 0x00000010d2d27c36 */ /* 0x000fe20008000000 */
[----:B------:R-:W-:Y:S01]  /*4020*/  UIADD3 UR5, UPT, UPT, -UR42, UR5, URZ ;  /* 0x000000052a057290 */ /* 0x000fe2000fffe1ff */
[----:B------:R-:W-:-:S02]  /*4030*/  IMAD.IADD R216, R217, 0x1, R211 ;  /* 0x00000001d9d87824 */ /* 0x000fc400078e02d3 */
[----:B------:R-:W-:-:S09]  /*4040*/  IMAD.IADD R215, R217, 0x1, R214 ;  /* 0x00000001d9d77824 */ /* 0x000fd200078e02d6 */
.L_x_1903:
[----:B------:R-:W0:Y:S01]  /*4050*/  LDGDEPBAR ;  /* 0x00000000000079af */ /* 0x000e220000000000 */
[C---:B----4-:R-:W-:Y:S01]  /*4060*/  IADD3 R2, PT, PT, R212.reuse, R217, RZ ;  /* 0x000000d9d4027210 */ /* 0x050fe20007ffe0ff */
[----:B------:R-:W-:Y:S01]  /*4070*/  USHF.L.U32 UR13, UR43, 0x6, URZ ;  /* 0x000000062b0d7899 */ /* 0x000fe200080006ff */
[----:B------:R-:W-:Y:S01]  /*4080*/  IADD3 R3, PT, PT, R212, R218, RZ ;  /* 0x000000dad4037210 */ /* 0x000fe20007ffe0ff */
[----:B------:R-:W-:Y:S02]  /*4090*/  USHF.L.U32 UR12, UR38, 0x7, URZ ;  /* 0x00000007260c7899 */ /* 0x000fe400080006ff */
[----:B------:R-:W-:Y:S01]  /*40a0*/  UISETP.GE.AND UP0, UPT, UR13, UR5, UPT ;  /* 0x000000050d00728c */ /* 0x000fe2000bf06270 */
[----:B-123--:R-:W-:Y:S01]  /*40b0*/  IADD3 R0, PT, PT, R217, R3, RZ ;  /* 0x00000003d9007210 */ /* 0x00efe20007ffe0ff */
        /* <DEDUP_REMOVED lines=20> */
[-C--:B------:R-:W-:Y:S08]  /*4200*/  HMMA.16816.F32.BF16 R28, R28, R166.reuse, RZ ;  /* 0x000000a61c1c723c */ /* 0x080ff000000418ff */
[----:B------:R-:W-:Y:S01]  /*4210*/  HMMA.16816.F32.BF16 R32, R32, R166, RZ ;  /* 0x000000a62020723c */ /* 0x000fe200000418ff */
[----:B------:R-:W3:Y:S07]  /*4220*/  LDSM.16.M88.4 R164, [R214+0xc800] ;  /* 0x00c80000d6a4783b */ /* 0x000eee0000000200 */
[-C--:B----4-:R-:W-:Y:S08]  /*4230*/  HMMA.16816.F32.BF16 R4, R168, R172.reuse, R4 ;  /* 0x000000aca804723c */ /* 0x090ff00000041804 */
[C---:B-1----:R-:W-:Y:S08]  /*4240*/  HMMA.16816.F32.BF16 R8, R176.reuse, R172, R8 ;  /* 0x000000acb008723c */ /* 0x042ff00000041808 */
[-C--:B------:R-:W-:Y:S08]  /*4250*/  HMMA.16816.F32.BF16 R12, R176, R174.reuse, R12 ;  /* 0x000000aeb00c723c */ /* 0x080ff0000004180c */
[C---:B------:R-:W-:Y:S01]  /*4260*/  HMMA.16816.F32.BF16 R16, R168.reuse, R174, R16 ;  /* 0x000000aea810723c */ /* 0x040fe20000041810 */
[----:B------:R-:W-:Y:S07]  /*4270*/  LDSM.16.M88.4 R172, [R215+0xc000] ;  /* 0x00c00000d7ac783b */ /* 0x000fee0000000200 */
[-C--:B--2---:R-:W-:Y:S08]  /*4280*/  HMMA.16816.F32.BF16 R20, R168, R180.reuse, R20 ;  /* 0x000000b4a814723c */ /* 0x084ff00000041814 */
[C---:B------:R-:W-:Y:S08]  /*4290*/  HMMA.16816.F32.BF16 R24, R176.reuse, R180, R24 ;  /* 0x000000b4b018723c */ /* 0x040ff00000041818 */
[-C--:B------:R-:W-:Y:S01]  /*42a0*/  HMMA.16816.F32.BF16 R28, R176, R182.reuse, R28 ;  /* 0x000000b6b01c723c */ /* 0x080fe2000004181c */
[----:B------:R-:W-:Y:S07]  /*42b0*/  LDSM.16.M88.4 R176, [R0+0x1000] ;  /* 0x0010000000b0783b */ /* 0x000fee0000000200 */
[----:B------:R-:W-:Y:S01]  /*42c0*/  HMMA.16816.F32.BF16 R32, R168, R182, R32 ;  /* 0x000000b6a820723c */ /* 0x000fe20000041820 */
[----:B------:R-:W1:Y:S07]  /*42d0*/  LDSM.16.M88.4 R168, [R0] ;  /* 0x0000000000a8783b */ /* 0x000e6e0000000200 */
[-C--:B------:R-:W-:Y:S01]  /*42e0*/  HMMA.16816.F32.BF16 R4, R184, R188.reuse, R4 ;  /* 0x000000bcb804723c */ /* 0x080fe20000041804 */
[----:B------:R-:W2:Y:S07]  /*42f0*/  LDSM.16.M88.4 R180, [R215+0xc800] ;  /* 0x00c80000d7b4783b */ /* 0x000eae0000000200 */
[C---:B---3--:R-:W-:Y:S08]  /*4300*/  HMMA.16816.F32.BF16 R8, R192.reuse, R188, R8 ;  /* 0x000000bcc008723c */ /* 0x048ff00000041808 */
[-C--:B------:R-:W-:Y:S08]  /*4310*/  HMMA.16816.F32.BF16 R12, R192, R190.reuse, R12 ;  /* 0x000000bec00c723c */ /* 0x080ff0000004180c */
[C---:B------:R-:W-:Y:S01]  /*4320*/  HMMA.16816.F32.BF16 R16, R184.reuse, R190, R16 ;  /* 0x000000beb810723c */ /* 0x040fe20000041810 */
[----:B------:R-:W-:Y:S07]  /*4330*/  LDSM.16.M88.4 R188, [R212+0x2000] ;  /* 0x00200000d4bc783b */ /* 0x000fee0000000200 */
[-C--:B------:R-:W-:Y:S08]  /*4340*/  HMMA.16816.F32.BF16 R20, R184, R164.reuse, R20 ;  /* 0x000000a4b814723c */ /* 0x080ff00000041814 */
[C---:B------:R-:W-:Y:S01]  /*4350*/  HMMA.16816.F32.BF16 R24, R192.reuse, R164, R24 ;  /* 0x000000a4c018723c */ /* 0x040fe20000041818 */
[----:B------:R-:W-:Y:S02]  /*4360*/  MOV R164, UR10 ;  /* 0x0000000a00a47c02 */ /* 0x000fe40008000f00 */
[----:B------:R-:W-:Y:S02]  /*4370*/  MOV R165, UR11 ;  /* 0x0000000b00a57c02 */ /* 0x000fe40008000f00 */
[C---:B------:R-:W-:Y:S03]  /*4380*/  LEA R196, P0, R246.reuse, R164, 0x2 ;  /* 0x000000a4f6c47211 */ /* 0x040fe600078010ff */
[-C--:B------:R-:W-:Y:S01]  /*4390*/  HMMA.16816.F32.BF16 R28, R192, R166.reuse, R28 ;  /* 0x000000a6c01c723c */ /* 0x080fe2000004181c */
[----:B------:R-:W3:Y:S02]  /*43a0*/  LDSM.16.M88.4 R192, [R211+0x10000] ;  /* 0x01000000d3c0783b */ /* 0x000ee40000000200 */
[----:B------:R-:W-:Y:S05]  /*43b0*/  LEA.HI.X R197, R246, R165, RZ, 0x2, P0 ;  /* 0x000000a5f6c57211 */ /* 0x000fea00000f14ff */
[----:B------:R-:W-:Y:S01]  /*43c0*/  HMMA.16816.F32.BF16 R32, R184, R166, R32 ;  /* 0x000000a6b820723c */ /* 0x000fe20000041820 */
[----:B------:R-:W4:Y:S07]  /*43d0*/  LDSM.16.M88.4 R164, [R212+0x3000] ;  /* 0x00300000d4a4783b */ /* 0x000f2e0000000200 */
[-C--:B-1----:R-:W-:Y:S01]  /*43e0*/  HMMA.16816.F32.BF16 R4, R168, R172.reuse, R4 ;  /* 0x000000aca804723c */ /* 0x082fe20000041804 */
[----:B------:R-:W1:Y:S07]  /*43f0*/  LDSM.16.M88.4 R184, [R211+0x10800] ;  /* 0x01080000d3b8783b */ /* 0x000e6e0000000200 */
[C---:B------:R-:W-:Y:S01]  /*4400*/  HMMA.16816.F32.BF16 R8, R176.reuse, R172, R8 ;  /* 0x000000acb008723c */ /* 0x040fe20000041808 */
[----:B------:R-:W5:Y:S04]  /*4410*/  LDG.E R206, desc[UR32][R196.64] ;  /* 0x00000020c4ce7981 */ /* 0x000f68000c1e1900 */
[----:B------:R-:W5:Y:S03]  /*4420*/  LDG.E R207, desc[UR32][R196.64+0x20] ;  /* 0x00002020c4cf7981 */ /* 0x000f66000c1e1900 */
[-C--:B------:R-:W-:Y:S01]  /*4430*/  HMMA.16816.F32.BF16 R12, R176, R174.reuse, R12 ;  /* 0x000000aeb00c723c */ /* 0x080fe2000004180c */
[----:B------:R-:W5:Y:S04]  /*4440*/  LDG.E R205, desc[UR32][R196.64+0x80] ;  /* 0x00008020c4cd7981 */ /* 0x000f68000c1e1900 */
[----:B------:R3:W5:Y:S03]  /*4450*/  LDG.E R204, desc[UR32][R196.64+0xa0] ;  /* 0x0000a020c4cc7981 */ /* 0x000766000c1e1900 */
[C---:B------:R-:W-:Y:S01]  /*4460*/  HMMA.16816.F32.BF16 R16, R168.reuse, R174, R16 ;  /* 0x000000aea810723c */ /* 0x040fe20000041810 */
[----:B------:R-:W-:Y:S07]  /*4470*/  LDSM.16.M88.4 R172, [R2+0x2000] ;  /* 0x0020000002ac783b */ /* 0x000fee0000000200 */
[-C--:B--2---:R-:W-:Y:S08]  /*4480*/  HMMA.16816.F32.BF16 R20, R168, R180.reuse, R20 ;  /* 0x000000b4a814723c */ /* 0x084ff00000041814 */
[C---:B------:R-:W-:Y:S01]  /*4490*/  HMMA.16816.F32.BF16 R24, R176.reuse, R180, R24 ;  /* 0x000000b4b018723c */ /* 0x040fe20000041818 */
[----:B---3--:R-:W2:Y:S07]  /*44a0*/  LDSM.16.M88.4 R196, [R216+0x10000] ;  /* 0x01000000d8c4783b */ /* 0x008eae0000000200 */
[-C--:B------:R-:W-:Y:S01]  /*44b0*/  HMMA.16816.F32.BF16 R28, R176, R182.reuse, R28 ;  /* 0x000000b6b01c723c */ /* 0x080fe2000004181c */
[----:B------:R-:W-:Y:S07]  /*44c0*/  LDSM.16.M88.4 R176, [R216+0x10800] ;  /* 0x01080000d8b0783b */ /* 0x000fee0000000200 */
[----:B------:R-:W-:Y:S01]  /*44d0*/  HMMA.16816.F32.BF16 R32, R168, R182, R32 ;  /* 0x000000b6a820723c */ /* 0x000fe20000041820 */
[----:B------:R-:W3:Y:S07]  /*44e0*/  LDSM.16.M88.4 R168, [R2+0x3000] ;  /* 0x0030000002a8783b */ /* 0x000eee0000000200 */
[-C--:B------:R-:W-:Y:S01]  /*44f0*/  HMMA.16816.F32.BF16 R4, R188, R192.reuse, R4 ;  /* 0x000000c0bc04723c */ /* 0x080fe20000041804 */
[----:B------:R-:W3:Y:S07]  /*4500*/  LDSM.16.M88.4 R180, [R3+0x2000] ;  /* 0x0020000003b4783b */ /* 0x000eee0000000200 */
        /* <DEDUP_REMOVED lines=9> */
[----:B------:R-:W4:Y:S07]  /*45a0*/  LDSM.16.M88.4 R184, [R214+0x10800] ;  /* 0x01080000d6b8783b */ /* 0x000f2e0000000200 */
[-C--:B--2---:R-:W-:Y:S01]  /*45b0*/  HMMA.16816.F32.BF16 R4, R172, R196.reuse, R4 ;  /* 0x000000c4ac04723c */ /* 0x084fe20000041804 */
[----:B------:R-:W2:Y:S07]  /*45c0*/  LDSM.16.M88.4 R188, [R0+0x2000] ;  /* 0x0020000000bc783b */ /* 0x000eae0000000200 */
[C---:B---3--:R-:W-:Y:S08]  /*45d0*/  HMMA.16816.F32.BF16 R8, R168.reuse, R196, R8 ;  /* 0x000000c4a808723c */ /* 0x048ff00000041808 */
[-C--:B------:R-:W-:Y:S08]  /*45e0*/  HMMA.16816.F32.BF16 R12, R168, R198.reuse, R12 ;  /* 0x000000c6a80c723c */ /* 0x080ff0000004180c */
[C---:B------:R-:W-:Y:S08]  /*45f0*/  HMMA.16816.F32.BF16 R16, R172.reuse, R198, R16 ;  /* 0x000000c6ac10723c */ /* 0x040ff00000041810 */
[-C--:B------:R-:W-:Y:S08]  /*4600*/  HMMA.16816.F32.BF16 R20, R172, R176.reuse, R20 ;  /* 0x000000b0ac14723c */ /* 0x080ff00000041814 */
[C---:B------:R-:W-:Y:S08]  /*4610*/  HMMA.16816.F32.BF16 R24, R168.reuse, R176, R24 ;  /* 0x000000b0a818723c */ /* 0x040ff00000041818 */
[-C--:B------:R-:W-:Y:S01]  /*4620*/  HMMA.16816.F32.BF16 R28, R168, R178.reuse, R28 ;  /* 0x000000b2a81c723c */ /* 0x080fe2000004181c */
[----:B------:R-:W3:Y:S07]  /*4630*/  LDSM.16.M88.4 R168, [R0+0x3000] ;  /* 0x0030000000a8783b */ /* 0x000eee0000000200 */
[----:B------:R-:W-:Y:S08]  /*4640*/  HMMA.16816.F32.BF16 R32, R172, R178, R32 ;  /* 0x000000b2ac20723c */ /* 0x000ff00000041820 */
[-C--:B------:R-:W-:Y:S08]  /*4650*/  HMMA.16816.F32.BF16 R4, R180, R200.reuse, R4 ;  /* 0x000000c8b404723c */ /* 0x080ff00000041804 */
[C---:B-1----:R-:W-:Y:S08]  /*4660*/  HMMA.16816.F32.BF16 R8, R164.reuse, R200, R8 ;  /* 0x000000c8a408723c */ /* 0x042ff00000041808 */
[-C--:B------:R-:W-:Y:S08]  /*4670*/  HMMA.16816.F32.BF16 R12, R164, R202.reuse, R12 ;  /* 0x000000caa40c723c */ /* 0x080ff0000004180c */
[C---:B------:R-:W-:Y:S08]  /*4680*/  HMMA.16816.F32.BF16 R16, R180.reuse, R202, R16 ;  /* 0x000000cab410723c */ /* 0x040ff00000041810 */
[-C--:B----4-:R-:W-:Y:S08]  /*4690*/  HMMA.16816.F32.BF16 R20, R180, R184.reuse, R20 ;  /* 0x000000b8b414723c */ /* 0x090ff00000041814 */
[C---:B------:R-:W-:Y:S08]  /*46a0*/  HMMA.16816.F32.BF16 R24, R164.reuse, R184, R24 ;  /* 0x000000b8a418723c */ /* 0x040ff00000041818 */
[-C--:B------:R-:W-:Y:S08]  /*46b0*/  HMMA.16816.F32.BF16 R28, R164, R186.reuse, R28 ;  /* 0x000000baa41c723c */ /* 0x080ff0000004181c */
[----:B------:R-:W-:Y:S08]  /*46c0*/  HMMA.16816.F32.BF16 R32, R180, R186, R32 ;  /* 0x000000bab420723c */ /* 0x000ff00000041820 */
[-C--:B--2---:R-:W-:Y:S08]  /*46d0*/  HMMA.16816.F32.BF16 R4, R188, R192.reuse, R4 ;  /* 0x000000c0bc04723c */ /* 0x084ff00000041804 */
[C---:B---3--:R-:W-:Y:S08]  /*46e0*/  HMMA.16816.F32.BF16 R8, R168.reuse, R192, R8 ;  /* 0x000000c0a808723c */ /* 0x048ff00000041808 */
        /* <DEDUP_REMOVED lines=10> */
[----:B------:R-:W2:Y:S01]  /*4790*/  MUFU.TANH R192, R5 ;  /* 0x0000000500c07308 */ /* 0x000ea20000002400 */
[----:B------:R-:W-:Y:S01]  /*47a0*/  FMUL.FTZ R11, R11, UR48 ;  /* 0x000000300b0b7c20 */ /* 0x000fe20008410000 */
[----:B------:R-:W-:Y:S01]  /*47b0*/  FMUL.FTZ R12, R12, UR48 ;  /* 0x000000300c0c7c20 */ /* 0x000fe20008410000 */
[----:B------:R-:W-:Y:S01]  /*47c0*/  FMUL.FTZ R13, R13, UR48 ;  /* 0x000000300d0d7c20 */ /* 0x000fe20008410000 */
[----:B------:R-:W-:Y:S01]  /*47d0*/  FMUL.FTZ R14, R14, UR48 ;  /* 0x000000300e0e7c20 */ /* 0x000fe20008410000 */
[----:B------:R-:W-:Y:S05]  /*47e0*/  FMUL.FTZ R15, R15, UR48 ;  /* 0x000000300f0f7c20 */ /* 0x000fea0008410000 */
[----:B------:R-:W3:Y:S01]  /*47f0*/  MUFU.TANH R187, R6 ;  /* 0x0000000600bb7308 */ /* 0x000ee20000002400 */
[----:B------:R-:W-:Y:S01]  /*4800*/  FMUL.FTZ R16, R16, UR48 ;  /* 0x0000003010107c20 */ /* 0x000fe20008410000 */
[----:B------:R-:W-:Y:S01]  /*4810*/  FMUL.FTZ R17, R17, UR48 ;  /* 0x0000003011117c20 */ /* 0x000fe20008410000 */
[----:B------:R-:W-:Y:S01]  /*4820*/  FMUL.FTZ R18, R18, UR48 ;  /* 0x0000003012127c20 */ /* 0x000fe20008410000 */
[----:B------:R-:W-:Y:S06]  /*4830*/  FMUL.FTZ R19, R19, UR48 ;  /* 0x0000003013137c20 */ /* 0x000fec0008410000 */
[----:B------:R4:W1:Y:S10]  /*4840*/  MUFU.TANH R186, R7 ;  /* 0x0000000700ba7308 */ /* 0x0008740000002400 */
[----:B------:R1:W1:Y:S10]  /*4850*/  MUFU.TANH R199, R8 ;  /* 0x0000000800c77308 */ /* 0x0002740000002400 */
[----:B------:R1:W1:Y:S01]  /*4860*/  MUFU.TANH R198, R9 ;  /* 0x0000000900c67308 */ /* 0x0002620000002400 */
[----:B----4-:R-:W4:Y:S09]  /*4870*/  LDSM.16.M88.4 R4, [R215+0x10800] ;  /* 0x01080000d704783b */ /* 0x010f320000000200 */
[----:B------:R1:W1:Y:S10]  /*4880*/  MUFU.TANH R196, R10 ;  /* 0x0000000a00c47308 */ /* 0x0002740000002400 */
[----:B------:R1:W1:Y:S10]  /*4890*/  MUFU.TANH R193, R11 ;  /* 0x0000000b00c17308 */ /* 0x0002740000002400 */
[----:B------:R1:W1:Y:S10]  /*48a0*/  MUFU.TANH R202, R12 ;  /* 0x0000000c00ca7308 */ /* 0x0002740000002400 */
[----:B------:R1:W1:Y:S10]  /*48b0*/  MUFU.TANH R201, R13 ;  /* 0x0000000d00c97308 */ /* 0x0002740000002400 */
[----:B------:R1:W1:Y:S01]  /*48c0*/  MUFU.TANH R195, R14 ;  /* 0x0000000e00c37308 */ /* 0x0002620000002400 */
[-C--:B----4-:R-:W-:Y:S09]  /*48d0*/  HMMA.16816.F32.BF16 R20, R188, R4.reuse, R20 ;  /* 0x00000004bc14723c */ /* 0x090ff20000041814 */
[----:B------:R4:W1:Y:S01]  /*48e0*/  MUFU.TANH R194, R15 ;  /* 0x0000000f00c27308 */ /* 0x0008620000002400 */
[C---:B------:R-:W-:Y:S09]  /*48f0*/  HMMA.16816.F32.BF16 R24, R168.reuse, R4, R24 ;  /* 0x00000004a818723c */ /* 0x040ff20000041818 */
[----:B------:R4:W1:Y:S01]  /*4900*/  MUFU.TANH R227, R16 ;  /* 0x0000001000e37308 */ /* 0x0008620000002400 */
[-C--:B------:R-:W-:Y:S03]  /*4910*/  HMMA.16816.F32.BF16 R28, R168, R6.reuse, R28 ;  /* 0x00000006a81c723c */ /* 0x080fe6000004181c */
[----:B------:R-:W-:Y:S01]  /*4920*/  FMUL.FTZ R20, R20, UR48 ;  /* 0x0000003014147c20 */ /* 0x000fe20008410000 */
[----:B------:R-:W-:Y:S01]  /*4930*/  FMUL.FTZ R21, R21, UR48 ;  /* 0x0000003015157c20 */ /* 0x000fe20008410000 */
[----:B------:R-:W-:Y:S04]  /*4940*/  FMUL.FTZ R22, R22, UR48 ;  /* 0x0000003016167c20 */ /* 0x000fe80008410000 */
[----:B------:R4:W1:Y:S01]  /*4950*/  MUFU.TANH R209, R17 ;  /* 0x0000001100d17308 */ /* 0x0008620000002400 */
[----:B------:R-:W-:Y:S01]  /*4960*/  FMUL.FTZ R23, R23, UR48 ;  /* 0x0000003017177c20 */ /* 0x000fe20008410000 */
[----:B------:R-:W-:Y:S04]  /*4970*/  HMMA.16816.F32.BF16 R32, R188, R6, R32 ;  /* 0x00000006bc20723c */ /* 0x000fe80000041820 */
[----:B------:R-:W-:Y:S01]  /*4980*/  FMUL.FTZ R24, R24, UR48 ;  /* 0x0000003018187c20 */ /* 0x000fe20008410000 */
[----:B------:R-:W-:Y:S03]  /*4990*/  FMUL.FTZ R25, R25, UR48 ;  /* 0x0000003019197c20 */ /* 0x000fe60008410000 */
[----:B------:R4:W1:Y:S01]  /*49a0*/  MUFU.TANH R208, R18 ;  /* 0x0000001200d07308 */ /* 0x0008620000002400 */
[----:B------:R-:W-:Y:S01]  /*49b0*/  FMUL.FTZ R26, R26, UR48 ;  /* 0x000000301a1a7c20 */ /* 0x000fe20008410000 */
[----:B------:R-:W-:Y:S01]  /*49c0*/  FMUL.FTZ R27, R27, UR48 ;  /* 0x000000301b1b7c20 */ /* 0x000fe20008410000 */
[----:B------:R-:W-:Y:S01]  /*49d0*/  FMUL.FTZ R28, R28, UR48 ;  /* 0x000000301c1c7c20 */ /* 0x000fe20008410000 */
[----:B------:R-:W-:Y:S01]  /*49e0*/  FMUL.FTZ R29, R29, UR48 ;  /* 0x000000301d1d7c20 */ /* 0x000fe20008410000 */
[----:B------:R-:W-:Y:S05]  /*49f0*/  FMUL.FTZ R30, R30, UR48 ;  /* 0x000000301e1e7c20 */ /* 0x000fea0008410000 */
[----:B------:R4:W1:Y:S01]  /*4a00*/  MUFU.TANH R203, R19 ;  /* 0x0000001300cb7308 */ /* 0x0008620000002400 */
[----:B------:R-:W-:Y:S01]  /*4a10*/  FMUL.FTZ R31, R31, UR48 ;  /* 0x000000301f1f7c20 */ /* 0x000fe20008410000 */
[----:B------:R-:W-:Y:S01]  /*4a20*/  FMUL.FTZ R32, R32, UR48 ;  /* 0x0000003020207c20 */ /* 0x000fe20008410000 */
[----:B------:R-:W-:Y:S01]  /*4a30*/  FMUL.FTZ R33, R33, UR48 ;  /* 0x0000003021217c20 */ /* 0x000fe20008410000 */
[----:B------:R-:W-:Y:S06]  /*4a40*/  FMUL.FTZ R34, R34, UR48 ;  /* 0x0000003022227c20 */ /* 0x000fec0008410000 */
[----:B------:R4:W1:Y:S01]  /*4a50*/  MUFU.TANH R231, R20 ;  /* 0x0000001400e77308 */ /* 0x0008620000002400 */
[----:B------:R-:W-:Y:S09]  /*4a60*/  FMUL.FTZ R35, R35, UR48 ;  /* 0x0000003023237c20 */ /* 0x000ff20008410000 */
[----:B------:R4:W1:Y:S10]  /*4a70*/  MUFU.TANH R230, R21 ;  /* 0x0000001500e67308 */ /* 0x0008740000002400 */
        /* <DEDUP_REMOVED lines=13> */
[----:B------:R4:W1:Y:S01]  /*4b50*/  MUFU.TANH R236, R35 ;  /* 0x0000002300ec7308 */ /* 0x0008620000002400 */
[----:B--23--:R-:W-:Y:S05]  /*4b60*/  BRA.U !UP0, `(.L_x_1899) ;  /* 0x0000000108b07547 */ /* 0x00cfea000b800000 */
[----:B-1--4-:R-:W-:Y:S01]  /*4b70*/  MOV R31, R188 ;  /* 0x000000bc001f7202 */ /* 0x012fe20000000f00 */
[----:B------:R-:W-:Y:S01]  /*4b80*/  UIADD3 UR9, UPT, UPT, UR12, 0x80, URZ ;  /* 0x000000800c097890 */ /* 0x000fe2000fffe0ff */
[----:B------:R-:W-:Y:S01]  /*4b90*/  MOV R10, R190 ;  /* 0x000000be000a7202 */ /* 0x000fe20000000f00 */
[----:B------:R-:W-:Y:S01]  /*4ba0*/  IMAD.MOV.U32 R11, RZ, RZ, R189 ;  /* 0x000000ffff0b7224 */ /* 0x000fe200078e00bd */
[----:B------:R-:W-:Y:S01]  /*4bb0*/  MOV R26, R236 ;  /* 0x000000ec001a7202 */ /* 0x000fe20000000f00 */
[----:B------:R-:W-:Y:S01]  /*4bc0*/  IMAD.MOV.U32 R12, RZ, RZ, R191 ;  /* 0x000000ffff0c7224 */ /* 0x000fe200078e00bf */
[----:B------:R-:W-:Y:S01]  /*4bd0*/  MOV R30, R238 ;  /* 0x000000ee001e7202 */ /* 0x000fe20000000f00 */
[----:B------:R-:W-:Y:S01]  /*4be0*/  IMAD.U32 R0, RZ, RZ, UR9 ;  /* 0x00000009ff007e24 */ /* 0x000fe2000f8e00ff */
[----:B------:R-:W-:Y:S01]  /*4bf0*/  MOV R9, R232 ;  /* 0x000000e800097202 */ /* 0x000fe20000000f00 */
[----:B------:R-:W-:Y:S01]  /*4c00*/  IMAD.MOV.U32 R25, RZ, RZ, R237 ;  /* 0x000000ffff197224 */ /* 0x000fe200078e00ed */
[----:B------:R-:W-:Y:S01]  /*4c10*/  MOV R13, R234 ;  /* 0x000000ea000d7202 */ /* 0x000fe20000000f00 */
[----:B------:R-:W-:Y:S01]  /*4c20*/  IMAD.MOV.U32 R29, RZ, RZ, R239 ;  /* 0x000000ffff1d7224 */ /* 0x000fe200078e00ef */
[----:B------:R-:W-:Y:S01]  /*4c30*/  ISETP.LT.AND P0, PT, R0, UR34, PT ;  /* 0x0000002200007c0c */ /* 0x000fe2000bf01270 */
        /* <DEDUP_REMOVED lines=11> */
[----:B------:R-:W-:Y:S01]  /*4cf0*/  UIADD3 UR9, UPT, UPT, UR12, UR36, URZ ;  /* 0x000000240c097290 */ /* 0x000fe2000fffe0ff */
[----:B------:R-:W-:Y:S01]  /*4d00*/  MOV R21, R209 ;  /* 0x000000d100157202 */ /* 0x000fe20000000f00 */
[----:B------:R-:W-:Y:S01]  /*4d10*/  IMAD.MOV.U32 R16, RZ, RZ, R208 ;  /* 0x000000ffff107224 */ /* 0x000fe200078e00d0 */
[----:B------:R-:W-:Y:S01]  /*4d20*/  UIADD3 UR16, UPT, UPT, UR13, 0x40, URZ ;  /* 0x000000400d107890 */ /* 0x000fe2000fffe0ff */
[----:B------:R-:W-:Y:S01]  /*4d30*/  MOV R5, R193 ;  /* 0x000000c100057202 */ /* 0x000fe20000000f00 */
[----:B------:R-:W-:Y:S01]  /*4d40*/  IMAD.MOV.U32 R20, RZ, RZ, R227 ;  /* 0x000000ffff147224 */ /* 0x000fe200078e00e3 */
[----:B------:R-:W-:Y:S01]  /*4d50*/  UIADD3 UR9, UPT, UPT, UR9, 0x80, URZ ;  /* 0x0000008009097890 */ /* 0x000fe2000fffe0ff */
[----:B------:R-:W-:Y:S01]  /*4d60*/  MOV R19, R198 ;  /* 0x000000c600137202 */ /* 0x000fe20000000f00 */
[----:B------:R-:W-:Y:S01]  /*4d70*/  IMAD.MOV.U32 R35, RZ, RZ, R196 ;  /* 0x000000ffff237224 */ /* 0x000fe200078e00c4 */
[----:B------:R-:W-:Y:S01]  /*4d80*/  MOV R4, R186 ;  /* 0x000000ba00047202 */ /* 0x000fe20000000f00 */
[----:B------:R-:W-:Y:S01]  /*4d90*/  UIADD3 UR9, UPT, UPT, UR9, UR44, -UR34 ;  /* 0x0000002c09097290 */ /* 0x000fe2000fffe822 */
[----:B------:R-:W-:Y:S01]  /*4da0*/  IMAD.MOV.U32 R34, RZ, RZ, R199 ;  /* 0x000000ffff227224 */ /* 0x000fe200078e00c7 */
[----:B------:R-:W-:Y:S01]  /*4db0*/  MOV R18, R192 ;  /* 0x000000c000127202 */ /* 0x000fe20000000f00 */
[----:B------:R-:W-:Y:S01]  /*4dc0*/  IMAD.MOV.U32 R33, RZ, RZ, R187 ;  /* 0x000000ffff217224 */ /* 0x000fe200078e00bb */
[----:B------:R-:W-:Y:S01]  /*4dd0*/  UIADD3 UR9, UPT, UPT, UR9, -0x80, URZ ;  /* 0xffffff8009097890 */ /* 0x000fe2000fffe0ff */
[----:B------:R-:W-:Y:S03]  /*4de0*/  IMAD.MOV.U32 R32, RZ, RZ, R197 ;  /* 0x000000ffff207224 */ /* 0x000fe600078e00c5 */
[----:B------:R-:W-:Y:S06]  /*4df0*/  UISETP.GE.AND UP0, UPT, UR16, UR9, UPT ;  /* 0x000000091000728c */ /* 0x000fec000bf06270 */
[----:B------:R-:W-:Y:S11]  /*4e00*/  PLOP3.LUT P1, PT, PT, PT, UP0, 0x80, 0x8 ;  /* 0x000000000008781c */ /* 0x000ff60003f2f008 */
[----:B------:R-:W-:Y:S02]  /*4e10*/  @!UPT UIADD3 URZ, UPT, UPT, URZ, URZ, URZ ;  /* 0x000000fffffff290 */ /* 0x000fe4000fffe0ff */
[----:B------:R-:W-:Y:S05]  /*4e20*/  @!P1 BRA P0, `(.L_x_1900) ;  /* 0x0000000800709947 */ /* 0x000fea0000000000 */
.L_x_1899:
[----:B------:R-:W-:Y:S01]  /*4e30*/  LOP3.LUT R2, R246, UR13, RZ, 0xfc, !PT ;  /* 0x0000000df6027c12 */ /* 0x000fe2000f8efcff */
[----:B-1----:R-:W-:Y:S01]  /*4e40*/  IMAD.SHL.U32 R9, R220, 0x2, RZ ;  /* 0x00000002dc097824 */ /* 0x002fe200078e00ff */
[----:B------:R-:W-:Y:S01]  /*4e50*/  UIADD3 UR9, UPT, UPT, UR34, UR17, -UR36 ;  /* 0x0000001122097290 */ /* 0x000fe2000fffe824 */
[----:B------:R-:W-:Y:S01]  /*4e60*/  IMAD.MOV.U32 R7, RZ, RZ, 0x1 ;  /* 0x00000001ff077424 */ /* 0x000fe200078e00ff */
[----:B------:R-:W-:Y:S01]  /*4e70*/  UIADD3 UR13, UPT, UPT, UR34, -UR44, -UR36 ;  /* 0x8000002c220d7290 */ /* 0x000fe2000fffe824 */
[----:B------:R-:W-:Y:S01]  /*4e80*/  IMAD.MOV.U32 R5, RZ, RZ, 0x9 ;  /* 0x00000009ff057424 */ /* 0x000fe200078e00ff */
[----:B------:R-:W-:Y:S01]  /*4e90*/  LOP3.LUT R9, R9, 0x6, RZ, 0xc0, !PT ;  /* 0x0000000609097812 */ /* 0x000fe200078ec0ff */
[----:B------:R-:W-:Y:S02]  /*4ea0*/  IMAD.MOV.U32 R3, RZ, RZ, 0x21 ;  /* 0x00000021ff037424 */ /* 0x000fe400078e00ff */
[C---:B------:R-:W-:Y:S01]  /*4eb0*/  VIADD R0, R2.reuse, UR9 ;  /* 0x0000000902007c36 */ /* 0x040fe20008000000 */
[----:B------:R-:W-:Y:S01]  /*4ec0*/  LOP3.LUT R9, R9, 0x1e0, R213, 0xf8, !PT ;  /* 0x000001e009097812 */ /* 0x000fe200078ef8d5 */
[----:B------:R-:W-:Y:S02]  /*4ed0*/  IMAD.MOV.U32 R4, RZ, RZ, 0x29 ;  /* 0x00000029ff047424 */ /* 0x000fe400078e00ff */
[----:B------:R-:W-:Y:S01]  /*4ee0*/  VIADD R2, R2, UR13 ;  /* 0x0000000d02027c36 */ /* 0x000fe20008000000 */
[C---:B------:R-:W-:Y:S01]  /*4ef0*/  VIADDMNMX R7, R0.reuse, R7, UR34, PT ;  /* 0x0000002200077e46 */ /* 0x040fe2000b800107 */
[----:B------:R-:W-:Y:S01]  /*4f00*/  VIADD R9, R9, UR12 ;  /* 0x0000000c09097c36 */ /* 0x000fe20008000000 */
[C---:B------:R-:W-:Y:S02]  /*4f10*/  VIADDMNMX R5, R0.reuse, R5, UR34, PT ;  /* 0x0000002200057e46 */ /* 0x040fe4000b800105 */
[C---:B------:R-:W-:Y:S01]  /*4f20*/  VIADDMNMX R3, R0.reuse, R3, UR34, PT ;  /* 0x0000002200037e46 */ /* 0x040fe2000b800103 */
[C---:B----4-:R-:W-:Y:S01]  /*4f30*/  VIADD R15, R9.reuse, 0x1 ;  /* 0x00000001090f7836 */ /* 0x050fe20000000000 */
[----:B------:R-:W-:Y:S01]  /*4f40*/  VIADDMNMX R0, R0, R4, UR34, PT ;  /* 0x0000002200007e46 */ /* 0x000fe2000b800104 */
[C---:B------:R-:W-:Y:S01]  /*4f50*/  VIADD R14, R9.reuse, 0x8 ;  /* 0x00000008090e7836 */ /* 0x040fe20000000000 */
[----:B------:R-:W-:Y:S01]  /*4f60*/  VIMNMX R8, PT, PT, RZ, R2, !PT ;  /* 0x00000002ff087248 */ /* 0x000fe20007fe0100 */
[C---:B------:R-:W-:Y:S01]  /*4f70*/  VIADD R13, R9.reuse, 0x9 ;  /* 0x00000009090d7836 */ /* 0x040fe20000000000 */
[C---:B------:R-:W-:Y:S01]  /*4f80*/  VIADDMNMX R6, R2.reuse, 0x8, RZ, !PT ;  /* 0x0000000802067846 */ /* 0x040fe200078001ff */
[C---:B------:R-:W-:Y:S01]  /*4f90*/  VIADD R12, R9.reuse, 0x10 ;  /* 0x00000010090c7836 */ /* 0x040fe20000000000 */
[C---:B------:R-:W-:Y:S01]  /*4fa0*/  VIADDMNMX R4, R2.reuse, 0x20, RZ, !PT ;  /* 0x0000002002047846 */ /* 0x040fe200078001ff */
[C---:B------:R-:W-:Y:S01]  /*4fb0*/  VIADD R11, R9.reuse, 0x11 ;  /* 0x00000011090b7836 */ /* 0x040fe20000000000 */
[----:B------:R-:W-:Y:S01]  /*4fc0*/  VIADDMNMX R2, R2, 0x28, RZ, !PT ;  /* 0x0000002802027846 */ /* 0x000fe200078001ff */
[C---:B------:R-:W-:Y:S01]  /*4fd0*/  VIADD R10, R9.reuse, 0x18 ;  /* 0x00000018090a7836 */ /* 0x040fe20000000000 */
[C---:B------:R-:W-:Y:S02]  /*4fe0*/  ISETP.GE.AND P0, PT, R9.reuse, R8, PT ;  /* 0x000000080900720c */ /* 0x040fe40003f06270 */
[C---:B------:R-:W-:Y:S02]  /*4ff0*/  ISETP.GE.AND P6, PT, R9.reuse, R6, PT ;  /* 0x000000060900720c */ /* 0x040fe40003fc6270 */
[C---:B------:R-:W-:Y:S02]  /*5000*/  ISETP.GE.AND P5, PT, R9.reuse, R4, PT ;  /* 0x000000040900720c */ /* 0x040fe40003fa6270 */
        /* <DEDUP_REMOVED lines=20> */
[----:B------:R-:W-:Y:S02]  /*5150*/  ISETP.GE.AND P0, PT, R9, R8, PT ;  /* 0x000000080900720c */ /* 0x000fe40003f06270 */
[----:B------:R-:W-:Y:S02]  /*5160*/  FSEL R18, R192, -INF , P6 ;  /* 0xff800000c0127808 */ /* 0x000fe40003000000 */
[-C--:B------:R-:W-:Y:S02]  /*5170*/  ISETP.GE.AND P6, PT, R15, R6.reuse, PT ;  /* 0x000000060f00720c */ /* 0x080fe40003fc6270 */
[----:B------:R-:W-:Y:S02]  /*5180*/  FSEL R20, R227, -INF , P5 ;  /* 0xff800000e3147808 */ /* 0x000fe40002800000 */
        /* <DEDUP_REMOVED lines=44> */
[-C--:B------:R-:W-:Y:S02]  /*5450*/  ISETP.GE.AND P4, PT, R13, R7.reuse, PT ;  /* 0x000000070d00720c */ /* 0x080fe40003f86270 */
[----:B------:R-:W-:Y:S02]  /*5460*/  FSEL R169, R233, -INF , P3 ;  /* 0xff800000e9a97808 */ /* 0x000fe40001800000 */
[----:B------:R-:W-:Y:S02]  /*5470*/  FSEL R18, R18, -INF , !P6 ;  /* 0xff80000012127808 */ /* 0x000fe40007000000 */
[----:B------:R-:W-:Y:S02]  /*5480*/  ISETP.GE.AND P3, PT, R12, R7, PT ;  /* 0x000000070c00720c */ /* 0x000fe40003f66270 */
[----:B------:R-:W-:Y:S02]  /*5490*/  ISETP.GE.AND P6, PT, R15, R5, PT ;  /* 0x000000050f00720c */ /* 0x000fe40003fc6270 */
[----:B------:R-:W-:Y:S02]  /*54a0*/  FSEL R171, R189, -INF , P1 ;  /* 0xff800000bdab7808 */ /* 0x000fe40000800000 */
[----:B------:R-:W-:Y:S02]  /*54b0*/  FSEL R20, R20, -INF , !P5 ;  /* 0xff80000014147808 */ /* 0x000fe40006800000 */
[----:B------:R-:W-:Y:S02]  /*54c0*/  ISETP.GE.AND P1, PT, R10, R7, PT ;  /* 0x000000070a00720c */ /* 0x000fe40003f26270 */
[----:B------:R-:W-:Y:S02]  /*54d0*/  ISETP.GE.AND P5, PT, R14, R5, PT ;  /* 0x000000050e00720c */ /* 0x000fe40003fa6270 */
[----:B------:R-:W-:Y:S02]  /*54e0*/  FSEL R170, R232, -INF , P2 ;  /* 0xff800000e8aa7808 */ /* 0x000fe40001000000 */
[----:B------:R-:W-:Y:S02]  /*54f0*/  FSEL R172, R188, -INF , P0 ;  /* 0xff800000bcac7808 */ /* 0x000fe40000000000 */
[----:B------:R-:W-:Y:S02]  /*5500*/  FSEL R21, R21, -INF , !P4 ;  /* 0xff80000015157808 */ /* 0x000fe40006000000 */
[-C--:B------:R-:W-:Y:S02]  /*5510*/  ISETP.GE.AND P2, PT, R11, R7.reuse, PT ;  /* 0x000000070b00720c */ /* 0x080fe40003f46270 */
[----:B------:R-:W-:Y:S02]  /*5520*/  ISETP.GE.AND P0, PT, R9, R7, PT ;  /* 0x000000070900720c */ /* 0x000fe40003f06270 */
[-C--:B------:R-:W-:Y:S02]  /*5530*/  ISETP.GE.AND P4, PT, R13, R5.reuse, PT ;  /* 0x000000050d00720c */ /* 0x080fe40003f86270 */
[----:B------:R-:W-:Y:S02]  /*5540*/  FSEL R27, R27, -INF , !P3 ;  /* 0xff8000001b1b7808 */ /* 0x000fe40005800000 */
[----:B------:R-:W-:Y:S02]  /*5550*/  FSEL R4, R6, -INF , !P6 ;  /* 0xff80000006047808 */ /* 0x000fe40007000000 */
[----:B------:R-:W-:Y:S02]  /*5560*/  ISETP.GE.AND P3, PT, R12, R5, PT ;  /* 0x000000050c00720c */ /* 0x000fe40003f66270 */
[----:B------:R-:W-:Y:S02]  /*5570*/  ISETP.GE.AND P6, PT, R15, R3, PT ;  /* 0x000000030f00720c */ /* 0x000fe40003fc6270 */
[----:B------:R-:W-:Y:S02]  /*5580*/  FSEL R29, R29, -INF , !P1 ;  /* 0xff8000001d1d7808 */ /* 0x000fe40004800000 */
[----:B------:R-:W-:Y:S02]  /*5590*/  FSEL R16, R16, -INF , !P5 ;  /* 0xff80000010107808 */ /* 0x000fe40006800000 */
[----:B------:R-:W-:Y:S02]  /*55a0*/  ISETP.GE.AND P1, PT, R10, R5, PT ;  /* 0x000000050a00720c */ /* 0x000fe40003f26270 */
[----:B------:R-:W-:Y:S02]  /*55b0*/  ISETP.GE.AND P5, PT, R14, R3, PT ;  /* 0x000000030e00720c */ /* 0x000fe40003fa6270 */
[----:B------:R-:W-:Y:S02]  /*55c0*/  FSEL R28, R28, -INF , !P2 ;  /* 0xff8000001c1c7808 */ /* 0x000fe40005000000 */
[----:B------:R-:W-:Y:S02]  /*55d0*/  FSEL R30, R30, -INF , !P0 ;  /* 0xff8000001e1e7808 */ /* 0x000fe40004000000 */
[----:B------:R-:W-:Y:S02]  /*55e0*/  FSEL R22, R22, -INF , !P4 ;  /* 0xff80000016167808 */ /* 0x000fe40006000000 */
[-C--:B------:R-:W-:Y:S02]  /*55f0*/  ISETP.GE.AND P2, PT, R11, R5.reuse, PT ;  /* 0x000000050b00720c */ /* 0x080fe40003f46270 */
[----:B------:R-:W-:Y:S02]  /*5600*/  ISETP.GE.AND P0, PT, R9, R5, PT ;  /* 0x000000050900720c */ /* 0x000fe40003f06270 */
[-C--:B------:R-:W-:Y:S02]  /*5610*/  ISETP.GE.AND P4, PT, R13, R3.reuse, PT ;  /* 0x000000030d00720c */ /* 0x080fe40003f86270 */
[----:B------:R-:W-:Y:S02]  /*5620*/  FSEL R23, R23, -INF , !P3 ;  /* 0xff80000017177808 */ /* 0x000fe40005800000 */
[----:B------:R-:W-:Y:S02]  /*5630*/  FSEL R19, R19, -INF , !P6 ;  /* 0xff80000013137808 */ /* 0x000fe40007000000 */
[-C--:B------:R-:W-:Y:S02]  /*5640*/  ISETP.GE.AND P3, PT, R12, R3.reuse, PT ;  /* 0x000000030c00720c */ /* 0x080fe40003f66270 */
[-C--:B------:R-:W-:Y:S02]  /*5650*/  ISETP.GE.AND P6, PT, R15, R0.reuse, PT ;  /* 0x000000000f00720c */ /* 0x080fe40003fc6270 */
[----:B------:R-:W-:Y:S02]  /*5660*/  FSEL R25, R25, -INF , !P1 ;  /* 0xff80000019197808 */ /* 0x000fe40004800000 */
[----:B------:R-:W-:Y:S02]  /*5670*/  FSEL R15, R8, -INF , !P5 ;  /* 0xff800000080f7808 */ /* 0x000fe40006800000 */
[-C--:B------:R-:W-:Y:S02]  /*5680*/  ISETP.GE.AND P1, PT, R10, R3.reuse, PT ;  /* 0x000000030a00720c */ /* 0x080fe40003f26270 */
[-C--:B------:R-:W-:Y:S02]  /*5690*/  ISETP.GE.AND P5, PT, R14, R0.reuse, PT ;  /* 0x000000000e00720c */ /* 0x080fe40003fa6270 */
[----:B------:R-:W-:Y:S02]  /*56a0*/  FSEL R24, R24, -INF , !P2 ;  /* 0xff80000018187808 */ /* 0x000fe40005000000 */
[----:B------:R-:W-:Y:S02]  /*56b0*/  FSEL R26, R26, -INF , !P0 ;  /* 0xff8000001a1a7808 */ /* 0x000fe40004000000 */
[----:B------:R-:W-:Y:S02]  /*56c0*/  FSEL R14, R17, -INF , !P4 ;  /* 0xff800000110e7808 */ /* 0x000fe40006000000 */
[-C--:B------:R-:W-:Y:S02]  /*56d0*/  ISETP.GE.AND P2, PT, R11, R3.reuse, PT ;  /* 0x000000030b00720c */ /* 0x080fe40003f46270 */
[----:B------:R-:W-:Y:S02]  /*56e0*/  ISETP.GE.AND P0, PT, R9, R3, PT ;  /* 0x000000030900720c */ /* 0x000fe40003f06270 */
[----:B------:R-:W-:Y:S02]  /*56f0*/  FSEL R17, R31, -INF , !P3 ;  /* 0xff8000001f117808 */ /* 0x000fe40005800000 */
[-C--:B------:R-:W-:Y:S02]  /*5700*/  ISETP.GE.AND P3, PT, R12, R0.reuse, PT ;  /* 0x000000000c00720c */ /* 0x080fe40003f66270 */
[----:B------:R-:W-:Y:S02]  /*5710*/  FSEL R12, R165, -INF , !P1 ;  /* 0xff800000a50c7808 */ /* 0x000fe40004800000 */
[-C--:B------:R-:W-:Y:S02]  /*5720*/  ISETP.GE.AND P4, PT, R13, R0.reuse, PT ;  /* 0x000000000d00720c */ /* 0x080fe40003f86270 */
[-C--:B------:R-:W-:Y:S02]  /*5730*/  ISETP.GE.AND P1, PT, R10, R0.reuse, PT ;  /* 0x000000000a00720c */ /* 0x080fe40003f26270 */
[----:B------:R-:W-:Y:S02]  /*5740*/  FSEL R13, R164, -INF , !P2 ;  /* 0xff800000a40d7808 */ /* 0x000fe40005000000 */
[----:B------:R-:W-:Y:S02]  /*5750*/  FSEL R10, R166, -INF , !P0 ;  /* 0xff800000a60a7808 */ /* 0x000fe40004000000 */
        /* <DEDUP_REMOVED lines=9> */
.L_x_1900:
[----:B------:R-:W2:Y:S01]  /*57f0*/  LDL R3, [R1+0x18] ;  /* 0x0000180001037983 */ /* 0x000ea20000100800 */
[----:B------:R-:W-:Y:S03]  /*5800*/  UISETP.GT.AND UP0, UPT, UR43, UR39, UPT ;  /* 0x000000272b00728c */ /* 0x000fe6000bf04270 */
[----:B------:R-:W3:Y:S04]  /*5810*/  LDL R0, [R1+0x14] ;  /* 0x0000140001007983 */ /* 0x000ee80000100800 */
[----:B------:R-:W4:Y:S04]  /*5820*/  LDL R165, [R1+0x10] ;  /* 0x0000100001a57983 */ /* 0x000f280000100800 */
[----:B------:R-:W4:Y:S04]  /*5830*/  LDL R164, [R1+0xc] ;  /* 0x00000c0001a47983 */ /* 0x000f280000100800 */
[----:B------:R1:W-:Y:S04]  /*5840*/  STL [R1+0x6c], R56 ;  /* 0x00006c3801007387 */ /* 0x0003e80000100800 */
[----:B------:R1:W-:Y:S04]  /*5850*/  STL [R1+0x68], R55 ;  /* 0x0000683701007387 */ /* 0x0003e80000100800 */
[----:B------:R-:W-:Y:S04]  /*5860*/  STL [R1+0x64], R54 ;  /* 0x0000643601007387 */ /* 0x000fe80000100800 */
[----:B------:R-:W-:Y:S04]  /*5870*/  STL [R1+0x60], R53 ;  /* 0x0000603501007387 */ /* 0x000fe80000100800 */
[----:B------:R-:W-:Y:S04]  /*5880*/  STL [R1+0x5c], R52 ;  /* 0x00005c3401007387 */ /* 0x000fe80000100800 */
[----:B------:R-:W-:Y:S04]  /*5890*/  STL [R1+0x58], R51 ;  /* 0x0000583301007387 */ /* 0x000fe80000100800 */
[----:B------:R-:W-:Y:S04]  /*58a0*/  STL [R1+0x54], R50 ;  /* 0x0000543201007387 */ /* 0x000fe80000100800 */
[----:B------:R-:W-:Y:S04]  /*58b0*/  STL [R1+0x50], R49 ;  /* 0x0000503101007387 */ /* 0x000fe80000100800 */
[----:B------:R1:W-:Y:S04]  /*58c0*/  STL [R1+0x4c], R48 ;  /* 0x00004c3001007387 */ /* 0x0003e80000100800 */
[----:B------:R1:W-:Y:S04]  /*58d0*/  STL [R1+0x48], R47 ;  /* 0x0000482f01007387 */ /* 0x0003e80000100800 */
[----:B------:R1:W-:Y:S04]  /*58e0*/  STL [R1+0x44], R46 ;  /* 0x0000442e01007387 */ /* 0x0003e80000100800 */
[----:B------:R1:W-:Y:S01]  /*58f0*/  STL [R1+0x40], R45 ;  /* 0x0000402d01007387 */ /* 0x0003e20000100800 */
[----:B------:R-:W1:Y:S03]  /*5900*/  S2R R220, SR_TID.X ;  /* 0x0000000000dc7919 */ /* 0x000e660000002100 */
[----:B------:R-:W-:Y:S04]  /*5910*/  STL [R1+0x3c], R44 ;  /* 0x00003c2c01007387 */ /* 0x000fe80000100800 */
[----:B------:R-:W-:Y:S04]  /*5920*/  STL [R1+0x38], R43 ;  /* 0x0000382b01007387 */ /* 0x000fe80000100800 */
[----:B------:R-:W-:Y:S04]  /*5930*/  STL [R1+0x34], R42 ;  /* 0x0000342a01007387 */ /* 0x000fe80000100800 */
[----:B------:R-:W-:Y:S04]  /*5940*/  STL [R1+0x30], R41 ;  /* 0x0000302901007387 */ /* 0x000fe80000100800 */
[----:B------:R-:W-:Y:S04]  /*5950*/  STL [R1+0x2c], R40 ;  /* 0x00002c2801007387 */ /* 0x000fe80000100800 */
[----:B------:R4:W-:Y:S04]  /*5960*/  STL [R1+0x28], R39 ;  /* 0x0000282701007387 */ /* 0x0009e80000100800 */
[----:B------:R-:W-:Y:S04]  /*5970*/  STL [R1+0x24], R38 ;  /* 0x0000242601007387 */ /* 0x000fe80000100800 */
[----:B------:R4:W-:Y:S04]  /*5980*/  STL [R1+0x20], R37 ;  /* 0x0000202501007387 */ /* 0x0009e80000100800 */
[----:B------:R4:W-:Y:S01]  /*5990*/  STL [R1+0x1c], R36 ;  /* 0x00001c2401007387 */ /* 0x0009e20000100800 */
[C---:B-1----:R-:W-:Y:S02]  /*59a0*/  SHF.L.U32 R219, R220.reuse, 0x5, RZ ;  /* 0x00000005dcdb7819 */ /* 0x042fe400000006ff */
[C---:B------:R-:W-:Y:S02]  /*59b0*/  SHF.L.U32 R222, R220.reuse, 0x1, RZ ;  /* 0x00000001dcde7819 */ /* 0x040fe400000006ff */
[----:B------:R-:W-:Y:S02]  /*59c0*/  SHF.R.U32.HI R213, RZ, 0x1, R220 ;  /* 0x00000001ffd57819 */ /* 0x000fe400000116dc */
[C---:B------:R-:W-:Y:S02]  /*59d0*/  SHF.L.U32 R183, R220.reuse, 0x6, RZ ;  /* 0x00000006dcb77819 */ /* 0x040fe400000006ff */
[C---:B------:R-:W-:Y:S02]  /*59e0*/  SHF.L.U32 R221, R220.reuse, 0x3, RZ ;  /* 0x00000003dcdd7819 */ /* 0x040fe400000006ff */
[----:B------:R-:W-:Y:S02]  /*59f0*/  LOP3.LUT R180, R183, 0x1c0, RZ, 0xc0, !PT ;  /* 0x000001c0b7b47812 */ /* 0x000fe400078ec0ff */
[----:B------:R-:W-:Y:S02]  /*5a00*/  LOP3.LUT R223, R220, 0x8, RZ, 0xc0, !PT ;  /* 0x00000008dcdf7812 */ /* 0x000fe400078ec0ff */
[----:B------:R-:W-:Y:S02]  /*5a10*/  LOP3.LUT R180, R180, 0x38, R221, 0xf8, !PT ;  /* 0x00000038b4b47812 */ /* 0x000fe400078ef8dd */
[----:B------:R-:W-:Y:S04]  /*5a20*/  LOP3.LUT R211, R219, 0x7a00, RZ, 0xc0, !PT ;  /* 0x00007a00dbd37812 */ /* 0x000fe800078ec0ff */
[----:B------:R-:W-:Y:S04]  /*5a30*/  LOP3.LUT R211, R211, R180, R223, 0xf6, !PT ;  /* 0x000000b4d3d37212 */ /* 0x000fe800078ef6df */
[----:B------:R-:W-:Y:S01]  /*5a40*/  LEA R211, R211, UR4, 0x1 ;  /* 0x00000004d3d37c11 */ /* 0x000fe2000f8e08ff */
[C---:B--2---:R-:W-:Y:S01]  /*5a50*/  FMUL.FTZ R2, R3.reuse, 1.4426950216293334961 ;  /* 0x3fb8aa3b03027820 */ /* 0x044fe20000410000 */
[----:B------:R-:W-:Y:S02]  /*5a60*/  FSETP.NEU.FTZ.AND P1, PT, R3, -INF , PT ;  /* 0xff8000000300780b */ /* 0x000fe40003f3d000 */
[C---:B---3--:R-:W-:Y:S01]  /*5a70*/  FSETP.NEU.FTZ.AND P0, PT, R0.reuse, -INF , PT ;  /* 0xff8000000000780b */ /* 0x048fe20003f1d000 */
[----:B------:R-:W-:Y:S01]  /*5a80*/  FMUL.FTZ R0, R0, 1.4426950216293334961 ;  /* 0x3fb8aa3b00007820 */ /* 0x000fe20000410000 */
[----:B------:R-:W-:Y:S02]  /*5a90*/  FSEL R2, R2, RZ, P1 ;  /* 0x000000ff02027208 */ /* 0x000fe40000800000 */
[----:B----4-:R-:W-:Y:S02]  /*5aa0*/  FSETP.NEU.FTZ.AND P1, PT, R165, -INF , PT ;  /* 0xff800000a500780b */ /* 0x010fe40003f3d000 */
[----:B------:R-:W-:Y:S01]  /*5ab0*/  FSEL R0, R0, RZ, P0 ;  /* 0x000000ff00007208 */ /* 0x000fe20000000000 */
[--C-:B------:R-:W-:Y:S01]  /*5ac0*/  FFMA.FTZ R3, R18, UR45, -R2.reuse ;  /* 0x0000002d12037c23 */ /* 0x100fe20008010802 */
[----:B------:R-:W-:Y:S01]  /*5ad0*/  FSETP.NEU.FTZ.AND P0, PT, R164, -INF , PT ;  /* 0xff800000a400780b */ /* 0x000fe20003f1d000 */
[----:B------:R-:W-:Y:S02]  /*5ae0*/  FFMA.FTZ R32, R32, UR45, -R2 ;  /* 0x0000002d20207c23 */ /* 0x000fe40008010802 */
[----:B------:R1:W-:Y:S01]  /*5af0*/  MUFU.EX2 R250, R3 ;  /* 0x0000000300fa7308 */ /* 0x0003e20000000800 */
[--C-:B------:R-:W-:Y:S09]  /*5b00*/  FFMA.FTZ R18, R33, UR45, -R0.reuse ;  /* 0x0000002d21127c23 */ /* 0x100ff20008010800 */
[----:B------:R-:W2:Y:S10]  /*5b10*/  MUFU.EX2 R252, R32 ;  /* 0x0000002000fc7308 */ /* 0x000eb40000000800 */
[----:B------:R3:W-:Y:S01]  /*5b20*/  MUFU.EX2 R56, R18 ;  /* 0x0000001200387308 */ /* 0x0007e20000000800 */
[----:B-1----:R-:W-:Y:S01]  /*5b30*/  FFMA.FTZ R3, R4, UR45, -R0 ;  /* 0x0000002d04037c23 */ /* 0x002fe20008010800 */
[--C-:B------:R-:W-:Y:S01]  /*5b40*/  FFMA.FTZ R4, R20, UR45, -R2.reuse ;  /* 0x0000002d14047c23 */ /* 0x100fe20008010802 */
[----:B------:R-:W-:Y:S07]  /*5b50*/  FMUL.FTZ R20, R164, 1.4426950216293334961 ;  /* 0x3fb8aa3ba4147820 */ /* 0x000fee0000410000 */
[----:B------:R1:W-:Y:S10]  /*5b60*/  MUFU.EX2 R55, R3 ;  /* 0x0000000300377308 */ /* 0x0003f40000000800 */
[----:B------:R4:W-:Y:S01]  /*5b70*/  MUFU.EX2 R48, R4 ;  /* 0x0000000400307308 */ /* 0x0009e20000000800 */
[----:B---3--:R-:W-:Y:S01]  /*5b80*/  FMUL.FTZ R18, R165, 1.4426950216293334961 ;  /* 0x3fb8aa3ba5127820 */ /* 0x008fe20000410000 */
[--C-:B-1----:R-:W-:Y:S01]  /*5b90*/  FFMA.FTZ R3, R21, UR45, -R2.reuse ;  /* 0x0000002d15037c23 */ /* 0x102fe20008010802 */
[----:B------:R-:W-:Y:S07]  /*5ba0*/  FFMA.FTZ R21, R30, UR45, -R2 ;  /* 0x0000002d1e157c23 */ /* 0x000fee0008010802 */
[----:B------:R1:W-:Y:S01]  /*5bb0*/  MUFU.EX2 R47, R3 ;  /* 0x00000003002f7308 */ /* 0x0003e20000000800 */
[--C-:B----4-:R-:W-:Y:S09]  /*5bc0*/  FFMA.FTZ R4, R16, UR45, -R0.reuse ;  /* 0x0000002d10047c23 */ /* 0x110ff20008010800 */
[----:B------:R3:W-:Y:S01]  /*5bd0*/  MUFU.EX2 R46, R4 ;  /* 0x00000004002e7308 */ /* 0x0007e20000000800 */
[----:B-1----:R-:W-:Y:S01]  /*5be0*/  FSEL R3, R18, RZ, P1 ;  /* 0x000000ff12037208 */ /* 0x002fe20000800000 */
[----:B------:R-:W-:Y:S01]  /*5bf0*/  FFMA.FTZ R18, R22, UR45, -R0 ;  /* 0x0000002d16127c23 */ /* 0x000fe20008010800 */
[----:B------:R-:W-:Y:S02]  /*5c00*/  LOP3.LUT P1, RZ, R220, 0x8, RZ, 0xc0, !PT ;  /* 0x00000008dcff7812 */ /* 0x000fe4000782c0ff */
[----:B---3--:R-:W-:Y:S01]  /*5c10*/  FSEL R4, R20, RZ, P0 ;  /* 0x000000ff14047208 */ /* 0x008fe20000000000 */
[--C-:B------:R-:W-:Y:S04]  /*5c20*/  FFMA.FTZ R16, R34, UR45, -R3.reuse ;  /* 0x0000002d22107c23 */ /* 0x100fe80008010803 */
[----:B------:R1:W-:Y:S01]  /*5c30*/  MUFU.EX2 R45, R18 ;  /* 0x00000012002d7308 */ /* 0x0003e20000000800 */
[----:B------:R-:W-:Y:S01]  /*5c40*/  FFMA.FTZ R20, R29, UR45, -R2 ;  /* 0x0000002d1d147c23 */ /* 0x000fe20008010802 */
[--C-:B------:R-:W-:Y:S01]  /*5c50*/  FFMA.FTZ R15, R15, UR45, -R3.reuse ;  /* 0x0000002d0f0f7c23 */ /* 0x100fe20008010803 */
[----:B------:R-:W-:Y:S07]  /*5c60*/  FFMA.FTZ R5, R5, UR45, -R4 ;  /* 0x0000002d05057c23 */ /* 0x000fee0008010804 */
[----:B------:R3:W-:Y:S01]  /*5c70*/  MUFU.EX2 R54, R16 ;  /* 0x0000001000367308 */ /* 0x0007e20000000800 */
[----:B------:R-:W-:Y:S01]  /*5c80*/  LOP3.LUT P0, R181, R220, 0x4, RZ, 0xc0, !PT ;  /* 0x00000004dcb57812 */ /* 0x000fe2000780c0ff */
[--C-:B------:R-:W-:Y:S01]  /*5c90*/  FFMA.FTZ R13, R13, UR45, -R3.reuse ;  /* 0x0000002d0d0d7c23 */ /* 0x100fe20008010803 */
[--C-:B------:R-:W-:Y:S07]  /*5ca0*/  FFMA.FTZ R12, R12, UR45, -R3.reuse ;  /* 0x0000002d0c0c7c23 */ /* 0x100fee0008010803 */
[----:B------:R4:W-:Y:S10]  /*5cb0*/  MUFU.EX2 R249, R5 ;  /* 0x0000000500f97308 */ /* 0x0009f40000000800 */
[----:B------:R2:W-:Y:S01]  /*5cc0*/  MUFU.EX2 R52, R15 ;  /* 0x0000000f00347308 */ /* 0x0005e20000000800 */
[--C-:B-1----:R-:W-:Y:S01]  /*5cd0*/  FFMA.FTZ R18, R19, UR45, -R3.reuse ;  /* 0x0000002d13127c23 */ /* 0x102fe20008010803 */
[----:B------:R-:W-:Y:S08]  /*5ce0*/  FFMA.FTZ R19, R26, UR45, -R0 ;  /* 0x0000002d1a137c23 */ /* 0x000ff00008010800 */
[----:B------:R-:W-:Y:S01]  /*5cf0*/  MUFU.EX2 R39, R13 ;  /* 0x0000000d00277308 */ /* 0x000fe20000000800 */
[----:B---3--:R-:W-:Y:S09]  /*5d00*/  FFMA.FTZ R16, R35, UR45, -R4 ;  /* 0x0000002d23107c23 */ /* 0x008ff20008010804 */
[----:B------:R1:W3:Y:S01]  /*5d10*/  MUFU.EX2 R53, R18 ;  /* 0x0000001200357308 */ /* 0x0002e20000000800 */
[--C-:B----4-:R-:W-:Y:S01]  /*5d20*/  FFMA.FTZ R5, R14, UR45, -R3.reuse ;  /* 0x0000002d0e057c23 */ /* 0x110fe20008010803 */
[----:B------:R-:W-:Y:S08]  /*5d30*/  FFMA.FTZ R14, R24, UR45, -R0 ;  /* 0x0000002d180e7c23 */ /* 0x000ff00008010800 */
[----:B------:R4:W3:Y:S01]  /*5d40*/  MUFU.EX2 R251, R16 ;  /* 0x0000001000fb7308 */ /* 0x0008e20000000800 */
[--C-:B--2---:R-:W-:Y:S01]  /*5d50*/  FFMA.FTZ R15, R17, UR45, -R3.reuse ;  /* 0x0000002d110f7c23 */ /* 0x104fe20008010803 */
[----:B------:R-:W-:Y:S08]  /*5d60*/  FFMA.FTZ R3, R10, UR45, -R3 ;  /* 0x0000002d0a037c23 */ /* 0x000ff00008010803 */
[----:B------:R2:W-:Y:S10]  /*5d70*/  MUFU.EX2 R51, R5 ;  /* 0x0000000500337308 */ /* 0x0005f40000000800 */
[----:B------:R-:W-:Y:S01]  /*5d80*/  MUFU.EX2 R41, R14 ;  /* 0x0000000e00297308 */ /* 0x000fe20000000800 */
[--C-:B-1----:R-:W-:Y:S09]  /*5d90*/  FFMA.FTZ R18, R28, UR45, -R2.reuse ;  /* 0x0000002d1c127c23 */ /* 0x102ff20008010802 */
[----:B------:R-:W-:Y:S01]  /*5da0*/  MUFU.EX2 R3, R3 ;  /* 0x0000000300037308 */ /* 0x000fe20000000800 */
[----:B----4-:R-:W-:Y:S01]  /*5db0*/  FFMA.FTZ R16, R27, UR45, -R2 ;  /* 0x0000002d1b107c23 */ /* 0x010fe20008010802 */
[----:B------:R-:W-:Y:S01]  /*5dc0*/  FFMA.FTZ R2, R6, UR45, -R4 ;  /* 0x0000002d06027c23 */ /* 0x000fe20008010804 */
[--C-:B------:R-:W-:Y:S07]  /*5dd0*/  FFMA.FTZ R6, R23, UR45, -R0.reuse ;  /* 0x0000002d17067c23 */ /* 0x100fee0008010800 */
[----:B------:R-:W-:Y:S01]  /*5de0*/  MUFU.EX2 R43, R18 ;  /* 0x00000012002b7308 */ /* 0x000fe20000000800 */
[----:B--2---:R-:W-:Y:S01]  /*5df0*/  FFMA.FTZ R5, R25, UR45, -R0 ;  /* 0x0000002d19057c23 */ /* 0x004fe20008010800 */
[----:B------:R-:W-:Y:S01]  /*5e00*/  FFMA.FTZ R0, R7, UR45, -R4 ;  /* 0x0000002d07007c23 */ /* 0x000fe20008010804 */
[----:B------:R-:W-:Y:S07]  /*5e10*/  SHF.L.U32 R7, R220, 0x4, RZ ;  /* 0x00000004dc077819 */ /* 0x000fee00000006ff */
[----:B------:R1:W-:Y:S01]  /*5e20*/  MUFU.EX2 R50, R2 ;  /* 0x0000000200327308 */ /* 0x0003e20000000800 */
[----:B------:R-:W-:Y:S09]  /*5e30*/  LOP3.LUT R7, R7, 0x1c0, RZ, 0xc0, !PT ;  /* 0x000001c007077812 */ /* 0x000ff200078ec0ff */
[----:B------:R2:W-:Y:S01]  /*5e40*/  MUFU.EX2 R49, R0 ;  /* 0x0000000000317308 */ /* 0x0005e20000000800 */
[----:B------:R-:W-:Y:S09]  /*5e50*/  LOP3.LUT R32, R7, 0x38, R222, 0xf8, !PT ;  /* 0x0000003807207812 */ /* 0x000ff200078ef8de */
[----:B------:R4:W-:Y:S01]  /*5e60*/  MUFU.EX2 R226, R5 ;  /* 0x0000000500e27308 */ /* 0x0009e20000000800 */
[--C-:B------:R-:W-:Y:S01]  /*5e70*/  FFMA.FTZ R7, R9, UR45, -R4.reuse ;  /* 0x0000002d09077c23 */ /* 0x100fe20008010804 */
[----:B------:R-:W-:Y:S08]  /*5e80*/  FFMA.FTZ R9, R11, UR45, -R4 ;  /* 0x0000002d0b097c23 */ /* 0x000ff00008010804 */
[----:B------:R3:W-:Y:S01]  /*5e90*/  MUFU.EX2 R42, R6 ;  /* 0x00000006002a7308 */ /* 0x0007e20000000800 */
[--C-:B-1----:R-:W-:Y:S09]  /*5ea0*/  LOP3.LUT R2, R222, 0x7006, R219.reuse, 0xc8, !PT ;  /* 0x00007006de027812 */ /* 0x102ff200078ec8db */
[----:B------:R1:W-:Y:S01]  /*5eb0*/  MUFU.EX2 R37, R7 ;  /* 0x0000000700257308 */ /* 0x0003e20000000800 */
[--C-:B------:R-:W-:Y:S02]  /*5ec0*/  LOP3.LUT R2, R2, 0x400, R219.reuse, 0xf8, !PT ;  /* 0x0000040002027812 */ /* 0x100fe400078ef8db */
[----:B--2---:R-:W-:Y:S07]  /*5ed0*/  LOP3.LUT R0, R213, 0x20, RZ, 0xc0, !PT ;  /* 0x00000020d5007812 */ /* 0x004fee00078ec0ff */
[----:B------:R-:W-:Y:S01]  /*5ee0*/  MUFU.EX2 R44, R16 ;  /* 0x00000010002c7308 */ /* 0x000fe20000000800 */
[----:B----4-:R-:W-:Y:S02]  /*5ef0*/  F2FP.BF16.F32.PACK_AB R5, R250, R252 ;  /* 0x000000fcfa05723e */ /* 0x010fe400000010ff */
[----:B------:R-:W-:Y:S07]  /*5f00*/  LOP3.LUT R184, R2, R32, R0, 0xf6, !PT ;  /* 0x0000002002b87212 */ /* 0x000fee00078ef600 */
[----:B------:R-:W-:Y:S01]  /*5f10*/  MUFU.EX2 R225, R19 ;  /* 0x0000001300e17308 */ /* 0x000fe20000000800 */
[----:B------:R-:W-:Y:S01]  /*5f20*/  LOP3.LUT R2, R183, 0x200, RZ, 0xc0, !PT ;  /* 0x00000200b7027812 */ /* 0x000fe200078ec0ff */
[--C-:B---3--:R-:W-:Y:S01]  /*5f30*/  FFMA.FTZ R6, R8, UR45, -R4.reuse ;  /* 0x0000002d08067c23 */ /* 0x108fe20008010804 */
[----:B------:R-:W-:Y:S07]  /*5f40*/  LEA R184, R184, UR4, 0x1 ;  /* 0x00000004b8b87c11 */ /* 0x000fee000f8e08ff */
[----:B------:R-:W2:Y:S01]  /*5f50*/  MUFU.EX2 R0, R20 ;  /* 0x0000001400007308 */ /* 0x000ea20000000800 */
[----:B------:R-:W-:Y:S01]  /*5f60*/  LOP3.LUT R2, R2, 0x400, R219, 0xf8, !PT ;  /* 0x0000040002027812 */ /* 0x000fe200078ef8db */
[----:B------:R-:W-:Y:S01]  /*5f70*/  FFMA.FTZ R4, R31, UR45, -R4 ;  /* 0x0000002d1f047c23 */ /* 0x000fe20008010804 */
[----:B------:R-:W-:Y:S01]  /*5f80*/  MOV R8, 0x10 ;  /* 0x0000001000087802 */ /* 0x000fe20000000f00 */
[----:B------:R3:W-:Y:S06]  /*5f90*/  STS [R184+0x20000], R5 ;  /* 0x02000005b8007388 */ /* 0x0007ec0000000800 */
[----:B------:R4:W-:Y:S01]  /*5fa0*/  MUFU.EX2 R38, R6 ;  /* 0x0000000600267308 */ /* 0x0009e20000000800 */
[----:B------:R-:W-:Y:S02]  /*5fb0*/  IADD3 R185, PT, PT, R184, 0x20020, RZ ;  /* 0x00020020b8b97810 */ /* 0x000fe40007ffe0ff */
[----:B------:R-:W-:Y:S07]  /*5fc0*/  SEL R10, R8, 0xfffffff0, !P0 ;  /* 0xfffffff0080a7807 */ /* 0x000fee0004000000 */
[----:B------:R-:W-:Y:S01]  /*5fd0*/  MUFU.EX2 R222, R21 ;  /* 0x0000001500de7308 */ /* 0x000fe20000000800 */
[----:B------:R-:W-:Y:S02]  /*5fe0*/  F2FP.BF16.F32.PACK_AB R8, R53, R54 ;  /* 0x000000363508723e */ /* 0x000fe400000010ff */
[----:B-1----:R-:W-:Y:S07]  /*5ff0*/  F2FP.BF16.F32.PACK_AB R7, R249, R251 ;  /* 0x000000fbf907723e */ /* 0x002fee00000010ff */
[----:B------:R-:W-:Y:S01]  /*6000*/  MUFU.EX2 R221, R4 ;  /* 0x0000000400dd7308 */ /* 0x000fe20000000800 */
[----:B--2---:R1:W-:Y:S09]  /*6010*/  STL [R1+0x8], R0 ;  /* 0x0000080001007387 */ /* 0x0043f20000100800 */
[----:B------:R-:W-:Y:S01]  /*6020*/  MUFU.EX2 R40, R15 ;  /* 0x0000000f00287308 */ /* 0x000fe20000000800 */
[----:B------:R-:W2:Y:S01]  /*6030*/  LDL.LU R183, [R1+0x8] ;  /* 0x0000080001b77983 */ /* 0x000ea20000300800 */
[----:B----4-:R-:W-:Y:S08]  /*6040*/  F2FP.BF16.F32.PACK_AB R6, R47, R48 ;  /* 0x000000302f06723e */ /* 0x010ff000000010ff */
[----:B------:R-:W-:Y:S01]  /*6050*/  MUFU.EX2 R36, R12 ;  /* 0x0000000c00247308 */ /* 0x000fe20000000800 */
[----:B------:R4:W-:Y:S01]  /*6060*/  STL [R1+0x4], R3 ;  /* 0x0000040301007387 */ /* 0x0009e20000100800 */
[----:B---3--:R-:W-:Y:S04]  /*6070*/  IADD3 R5, PT, PT, R184, 0x20000, RZ ;  /* 0x00020000b8057810 */ /* 0x008fe80007ffe0ff */
[----:B------:R-:W-:Y:S02]  /*6080*/  @P1 IADD3 R185, PT, PT, R5, -0x20, RZ ;  /* 0xffffffe005b91810 */ /* 0x000fe40007ffe0ff */
[----:B------:R-:W-:Y:S02]  /*6090*/  F2FP.BF16.F32.PACK_AB R5, R45, R46 ;  /* 0x0000002e2d05723e */ /* 0x000fe400000010ff */
[----:B------:R-:W-:Y:S02]  /*60a0*/  LOP3.LUT P1, R182, R220, 0x2, RZ, 0xc0, !PT ;  /* 0x00000002dcb67812 */ /* 0x000fe4000782c0ff */
[----:B-1----:R-:W-:Y:S04]  /*60b0*/  LOP3.LUT R0, R213, 0x8, RZ, 0xc0, !PT ;  /* 0x00000008d5007812 */ /* 0x002fe800078ec0ff */
[----:B------:R-:W-:Y:S02]  /*60c0*/  LOP3.LUT R0, R2, R180, R0, 0xf6, !PT ;  /* 0x000000b402007212 */ /* 0x000fe400078ef600 */
[----:B------:R-:W-:Y:S02]  /*60d0*/  F2FP.BF16.F32.PACK_AB R2, R55, R56 ;  /* 0x000000383702723e */ /* 0x000fe400000010ff */
[----:B----4-:R-:W-:Y:S02]  /*60e0*/  F2FP.BF16.F32.PACK_AB R3, R41, R42 ;  /* 0x0000002a2903723e */ /* 0x010fe400000010ff */
[----:B------:R-:W-:Y:S01]  /*60f0*/  LEA R200, R0, UR4, 0x1 ;  /* 0x0000000400c87c11 */ /* 0x000fe2000f8e08ff */
[----:B------:R1:W-:Y:S01]  /*6100*/  STS [R184+0x20400], R2 ;  /* 0x02040002b8007388 */ /* 0x0003e20000000800 */
[----:B------:R-:W-:Y:S04]  /*6110*/  MOV R0, 0x20 ;  /* 0x0000002000007802 */ /* 0x000fe80000000f00 */
[----:B------:R-:W-:Y:S02]  /*6120*/  SEL R0, R0, 0xffffffe0, !P1 ;  /* 0xffffffe000007807 */ /* 0x000fe40004800000 */
[----:B------:R-:W-:Y:S02]  /*6130*/  ISETP.NE.AND P1, PT, R181, RZ, PT ;  /* 0x000000ffb500720c */ /* 0x000fe40003f25270 */
[-C--:B------:R-:W-:Y:S02]  /*6140*/  IADD3 R176, PT, PT, R200, R0.reuse, RZ ;  /* 0x00000000c8b07210 */ /* 0x080fe40007ffe0ff */
[----:B------:R-:W-:Y:S02]  /*6150*/  IADD3 R178, PT, PT, R211, R0, RZ ;  /* 0x00000000d3b27210 */ /* 0x000fe40007ffe0ff */
[----:B------:R-:W-:Y:S02]  /*6160*/  MOV R181, 0x10 ;  /* 0x0000001000b57802 */ /* 0x000fe40000000f00 */
[----:B-1----:R-:W-:Y:S05]  /*6170*/  IADD3 R2, PT, PT, R184, R10, RZ ;  /* 0x0000000ab8027210 */ /* 0x002fea0007ffe0ff */
[----:B------:R1:W-:Y:S04]  /*6180*/  STS [R2+0x20000], R6 ;  /* 0x0200000602007388 */ /* 0x0003e80000000800 */
[----:B------:R3:W-:Y:S04]  /*6190*/  STS [R2+0x20400], R5 ;  /* 0x0204000502007388 */ /* 0x0007e80000000800 */
[----:B------:R4:W-:Y:S04]  /*61a0*/  STS [R184+0x21000], R8 ;  /* 0x02100008b8007388 */ /* 0x0009e80000000800 */
[----:B------:R4:W-:Y:S01]  /*61b0*/  STS [R184+0x21400], R7 ;  /* 0x02140007b8007388 */ /* 0x0009e20000000800 */
[----:B-1----:R-:W-:Y:S02]  /*61c0*/  F2FP.BF16.F32.PACK_AB R6, R49, R50 ;  /* 0x000000323106723e */ /* 0x002fe400000010ff */
[----:B---3--:R-:W-:Y:S03]  /*61d0*/  F2FP.BF16.F32.PACK_AB R5, R43, R44 ;  /* 0x0000002c2b05723e */ /* 0x008fe600000010ff */
[----:B------:R-:W-:Y:S01]  /*61e0*/  STS [R2+0x21400], R6 ;  /* 0x0214000602007388 */ /* 0x000fe20000000800 */
[----:B----4-:R-:W1:Y:S01]  /*61f0*/  MUFU.EX2 R8, R9 ;  /* 0x0000000900087308 */ /* 0x010e620000000800 */
[----:B------:R-:W-:Y:S05]  /*6200*/  F2FP.BF16.F32.PACK_AB R7, R51, R52 ;  /* 0x000000343307723e */ /* 0x000fea00000010ff */
[----:B------:R3:W-:Y:S04]  /*6210*/  STS [R2+0x21000], R7 ;  /* 0x0210000702007388 */ /* 0x0007e80000000800 */
[----:B------:R4:W-:Y:S04]  /*6220*/  STS [R185+0x400], R3 ;  /* 0x00040003b9007388 */ /* 0x0009e80000000800 */
[----:B-1----:R-:W-:Y:S04]  /*6230*/  STL [R1], R8 ;  /* 0x0000000801007387 */ /* 0x002fe80000100800 */
[----:B------:R-:W2:Y:S04]  /*6240*/  LDL.LU R219, [R1] ;  /* 0x0000000001db7983 */ /* 0x000ea80000300800 */
[----:B------:R-:W2:Y:S04]  /*6250*/  LDL.LU R223, [R1+0x4] ;  /* 0x0000040001df7983 */ /* 0x000ea80000300800 */
[----:B------:R1:W-:Y:S01]  /*6260*/  STS [R185], R5 ;  /* 0x00000005b9007388 */ /* 0x0003e20000000800 */
[----:B---3--:R-:W-:Y:S02]  /*6270*/  IADD3 R2, PT, PT, R10, R185, RZ ;  /* 0x000000b90a027210 */ /* 0x008fe40007ffe0ff */
[----:B----4-:R-:W-:Y:S05]  /*6280*/  F2FP.BF16.F32.PACK_AB R3, R225, R226 ;  /* 0x000000e2e103723e */ /* 0x010fea00000010ff */
[----:B------:R-:W-:Y:S01]  /*6290*/  STS [R2+0x400], R3 ;  /* 0x0004000302007388 */ /* 0x000fe20000000800 */
[----:B-1----:R-:W-:Y:S02]  /*62a0*/  F2FP.BF16.F32.PACK_AB R5, R39, R40 ;  /* 0x000000282705723e */ /* 0x002fe400000010ff */
[----:B--2---:R-:W-:Y:S05]  /*62b0*/  F2FP.BF16.F32.PACK_AB R4, R222, R183 ;  /* 0x000000b7de04723e */ /* 0x004fea00000010ff */
[----:B------:R-:W-:Y:S04]  /*62c0*/  STS [R2], R4 ;  /* 0x0000000402007388 */ /* 0x000fe80000000800 */
[----:B------:R1:W-:Y:S02]  /*62d0*/  STS [R185+0x1000], R5 ;  /* 0x00100005b9007388 */ /* 0x0003e40000000800 */
[----:B-1----:R-:W-:Y:S05]  /*62e0*/  F2FP.BF16.F32.PACK_AB R5, R37, R38 ;  /* 0x000000262505723e */ /* 0x002fea00000010ff */
[----:B------:R-:W-:Y:S01]  /*62f0*/  STS [R185+0x1400], R5 ;  /* 0x00140005b9007388 */ /* 0x000fe20000000800 */
[----:B------:R-:W-:Y:S02]  /*6300*/  F2FP.BF16.F32.PACK_AB R3, R221, R219 ;  /* 0x000000dbdd03723e */ /* 0x000fe400000010ff */
[----:B------:R-:W-:Y:S03]  /*6310*/  F2FP.BF16.F32.PACK_AB R4, R223, R36 ;  /* 0x00000024df04723e */ /* 0x000fe600000010ff */
[----:B------:R-:W-:Y:S04]  /*6320*/  STS [R2+0x1400], R3 ;  /* 0x0014000302007388 */ /* 0x000fe80000000800 */
[----:B------:R1:W-:Y:S04]  /*6330*/  STS [R2+0x1000], R4 ;  /* 0x0010000402007388 */ /* 0x0003e80000000800 */
[----:B------:R-:W-:Y:S04]  /*6340*/  LDSM.16.M88.4 R32, [R200+0x8000] ;  /* 0x00800000c820783b */ /* 0x000fe80000000200 */
[----:B------:R-:W2:Y:S04]  /*6350*/  LDSM.16.M88.4 R16, [R211+0x14000] ;  /* 0x01400000d310783b */ /* 0x000ea80000000200 */
[----:B------:R-:W3:Y:S04]  /*6360*/  LDSM.16.M88.4 R28, [R200+0x9000] ;  /* 0x00900000c81c783b */ /* 0x000ee80000000200 */
[----:B------:R-:W4:Y:S04]  /*6370*/  LDSM.16.M88.4 R164, [R211+0x14800] ;  /* 0x01480000d3a4783b */ /* 0x000f280000000200 */
[----:B------:R-:W-:Y:S04]  /*6380*/  LDSM.16.M88.4 R168, [R176+0x8000] ;  /* 0x00800000b0a8783b */ /* 0x000fe80000000200 */
[----:B------:R-:W4:Y:S01]  /*6390*/  LDSM.16.M88.4 R172, [R178+0x14000] ;  /* 0x01400000b2ac783b */ /* 0x000f220000000200 */
[----:B-1----:R-:W-:Y:S04]  /*63a0*/  MOV R2, 0x40 ;  /* 0x0000004000027802 */ /* 0x002fe80000000f00 */
[----:B------:R-:W-:Y:S04]  /*63b0*/  SEL R2, R2, 0xffffffc0, !P0 ;  /* 0xffffffc002027807 */ /* 0x000fe80004000000 */
[-C--:B------:R-:W-:Y:S02]  /*63c0*/  IADD3 R177, PT, PT, R200, R2.reuse, RZ ;  /* 0x00000002c8b17210 */ /* 0x080fe40007ffe0ff */
[----:B------:R-:W-:Y:S02]  /*63d0*/  IADD3 R179, PT, PT, R211, R2, RZ ;  /* 0x00000002d3b37210 */ /* 0x000fe40007ffe0ff */
[C---:B------:R-:W-:Y:S02]  /*63e0*/  IADD3 R2, PT, PT, R0.reuse, R177, RZ ;  /* 0x000000b100027210 */ /* 0x040fe40007ffe0ff */
[----:B------:R-:W-:Y:S02]  /*63f0*/  IADD3 R3, PT, PT, R0, R179, RZ ;  /* 0x000000b300037210 */ /* 0x000fe40007ffe0ff */
[--C-:B------:R-:W-:Y:S04]  /*6400*/  SHF.R.U32.HI R0, RZ, 0x4, R220.reuse ;  /* 0x00000004ff007819 */ /* 0x100fe800000116dc */
[----:B------:R-:W-:Y:S01]  /*6410*/  LOP3.LUT R224, R0, 0x8, RZ, 0xc0, !PT ;  /* 0x0000000800e07812 */ /* 0x000fe200078ec0ff */
[-C--:B--2---:R-:W-:Y:S03]  /*6420*/  HMMA.16816.F32.BF16 R4, R32, R16.reuse, RZ ;  /* 0x000000102004723c */ /* 0x084fe600000418ff */
[----:B------:R-:W-:Y:S04]  /*6430*/  LOP3.LUT R0, R224, 0x10, R220, 0xf8, !PT ;  /* 0x00000010e0007812 */ /* 0x000fe800078ef8dc */
[----:B------:R-:W-:Y:S01]  /*6440*/  LOP3.LUT R0, R0, R180, RZ, 0x3c, !PT ;  /* 0x000000b400007212 */ /* 0x000fe200078e3cff */
[C---:B---3--:R-:W-:Y:S08]  /*6450*/  HMMA.16816.F32.BF16 R8, R28.reuse, R16, RZ ;  /* 0x000000101c08723c */ /* 0x048ff000000418ff */
[-C--:B------:R-:W-:Y:S08]  /*6460*/  HMMA.16816.F32.BF16 R12, R28, R18.reuse, RZ ;  /* 0x000000121c0c723c */ /* 0x080ff000000418ff */
[C---:B------:R-:W-:Y:S08]  /*6470*/  HMMA.16816.F32.BF16 R16, R32.reuse, R18, RZ ;  /* 0x000000122010723c */ /* 0x040ff000000418ff */
[-C--:B----4-:R-:W-:Y:S08]  /*6480*/  HMMA.16816.F32.BF16 R20, R32, R164.reuse, RZ ;  /* 0x000000a42014723c */ /* 0x090ff000000418ff */
[C---:B------:R-:W-:Y:S08]  /*6490*/  HMMA.16816.F32.BF16 R24, R28.reuse, R164, RZ ;  /* 0x000000a41c18723c */ /* 0x040ff000000418ff */
[-C--:B------:R-:W-:Y:S08]  /*64a0*/  HMMA.16816.F32.BF16 R28, R28, R166.reuse, RZ ;  /* 0x000000a61c1c723c */ /* 0x080ff000000418ff */
[----:B------:R-:W-:Y:S01]  /*64b0*/  HMMA.16816.F32.BF16 R32, R32, R166, RZ ;  /* 0x000000a62020723c */ /* 0x000fe200000418ff */
[----:B------:R-:W1:Y:S07]  /*64c0*/  LDSM.16.M88.4 R164, [R176+0x9000] ;  /* 0x00900000b0a4783b */ /* 0x000e6e0000000200 */
[-C--:B------:R-:W-:Y:S08]  /*64d0*/  HMMA.16816.F32.BF16 R4, R168, R172.reuse, R4 ;  /* 0x000000aca804723c */ /* 0x080ff00000041804 */
        /* <DEDUP_REMOVED lines=9> */
[----:B------:R-:W1:Y:S04]  /*6570*/  LDSM.16.M88.4 R168, [R179+0x14000] ;  /* 0x01400000b3a8783b */ /* 0x000e680000000200 */
[----:B------:R-:W2:Y:S03]  /*6580*/  LDSM.16.M88.4 R172, [R177+0x9000] ;  /* 0x00900000b1ac783b */ /* 0x000ea60000000200 */
        /* <DEDUP_REMOVED lines=10> */
[----:B------:R-:W-:Y:S04]  /*6630*/  LDSM.16.M88.4 R164, [R2+0x8000] ;  /* 0x0080000002a4783b */ /* 0x000fe80000000200 */
[----:B------:R-:W1:Y:S03]  /*6640*/  LDSM.16.M88.4 R168, [R3+0x14000] ;  /* 0x0140000003a8783b */ /* 0x000e660000000200 */
        /* <DEDUP_REMOVED lines=47> */
[----:B------:R2:W3:Y:S02]  /*6940*/  LDSM.16.M88.4 R172, [R2+0xb000] ;  /* 0x00b0000002ac783b */ /* 0x0004e40000000200 */
[----:B--2---:R-:W-:Y:S04]  /*6950*/  FFMA.FTZ R2, -R186, R186, 1 ;  /* 0x3f800000ba027423 */ /* 0x004fe800000101ba */
[----:B------:R-:W-:Y:S01]  /*6960*/  FMUL.FTZ R2, R2, UR48 ;  /* 0x0000003002027c20 */ /* 0x000fe20008410000 */
[-C--:B-1----:R-:W-:Y:S08]  /*6970*/  HMMA.16816.F32.BF16 R4, R168, R164.reuse, R4 ;  /* 0x000000a4a804723c */ /* 0x082ff00000041804 */
[C---:B---3--:R-:W-:Y:S08]  /*6980*/  HMMA.16816.F32.BF16 R8, R172.reuse, R164, R8 ;  /* 0x000000a4ac08723c */ /* 0x048ff00000041808 */
[-C--:B------:R-:W-:Y:S03]  /*6990*/  HMMA.16816.F32.BF16 R12, R172, R166.reuse, R12 ;  /* 0x000000a6ac0c723c */ /* 0x080fe6000004180c */
[C---:B-----5:R-:W-:Y:S01]  /*69a0*/  FADD.FTZ R4, -R206.reuse, R4 ;  /* 0x00000004ce047221 */ /* 0x060fe20000010100 */
[----:B------:R-:W-:Y:S01]  /*69b0*/  FADD.FTZ R5, -R206, R5 ;  /* 0x00000005ce057221 */ /* 0x000fe20000010100 */
[C---:B------:R-:W-:Y:S01]  /*69c0*/  FADD.FTZ R6, -R207.reuse, R6 ;  /* 0x00000006cf067221 */ /* 0x040fe20000010100 */
[----:B------:R-:W-:Y:S01]  /*69d0*/  FADD.FTZ R7, -R207, R7 ;  /* 0x00000007cf077221 */ /* 0x000fe20000010100 */
[----:B------:R-:W-:Y:S01]  /*69e0*/  FMUL.FTZ R178, R252, R4 ;  /* 0x00000004fcb27220 */ /* 0x000fe20000410000 */
[----:B------:R-:W-:Y:S01]  /*69f0*/  FMUL.FTZ R165, R250, R5 ;  /* 0x00000005faa57220 */ /* 0x000fe20000410000 */
[----:B------:R-:W-:Y:S01]  /*6a00*/  FMUL.FTZ R176, R56, R6 ;  /* 0x0000000638b07220 */ /* 0x000fe20000410000 */
[----:B------:R-:W-:Y:S01]  /*6a10*/  FMUL.FTZ R164, R55, R7 ;  /* 0x0000000737a47220 */ /* 0x000fe20000410000 */
[----:B------:R1:W5:Y:S01]  /*6a20*/  LDL.LU R56, [R1+0x6c] ;  /* 0x00006c0001387983 */ /* 0x0003620000300800 */
[C---:B------:R-:W-:Y:S01]  /*6a30*/  FADD.FTZ R8, -R205.reuse, R8 ;  /* 0x00000008cd087221 */ /* 0x040fe20000010100 */
[C---:B------:R-:W-:Y:S02]  /*6a40*/  HMMA.16816.F32.BF16 R16, R168.reuse, R166, R16 ;  /* 0x000000a6a810723c */ /* 0x040fe40000041810 */
[----:B------:R2:W3:Y:S02]  /*6a50*/  LDSM.16.M88.4 R4, [R3+0x18800] ;  /* 0x018800000304783b */ /* 0x0004e40000000200 */
[----:B------:R-:W-:Y:S01]  /*6a60*/  FMUL.FTZ R166, R54, R8 ;  /* 0x0000000836a67220 */ /* 0x000fe20000410000 */
[C---:B------:R-:W-:Y:S01]  /*6a70*/  FADD.FTZ R9, -R205.reuse, R9 ;  /* 0x00000009cd097221 */ /* 0x040fe20000010100 */
[----:B------:R1:W5:Y:S01]  /*6a80*/  LDL.LU R55, [R1+0x68] ;  /* 0x0000680001377983 */ /* 0x0003620000300800 */
[C---:B------:R-:W-:Y:S01]  /*6a90*/  FADD.FTZ R12, -R205.reuse, R12 ;  /* 0x0000000ccd0c7221 */ /* 0x040fe20000010100 */
[----:B------:R-:W-:Y:S01]  /*6aa0*/  FADD.FTZ R13, -R205, R13 ;  /* 0x0000000dcd0d7221 */ /* 0x000fe20000010100 */
[----:B------:R-:W-:Y:S01]  /*6ab0*/  FMUL.FTZ R177, R53, R9 ;  /* 0x0000000935b17220 */ /* 0x000fe20000410000 */
[----:B------:R1:W5:Y:S01]  /*6ac0*/  LDL.LU R54, [R1+0x64] ;  /* 0x0000640001367983 */ /* 0x0003620000300800 */
[----:B------:R-:W-:Y:S01]  /*6ad0*/  FMUL.FTZ R180, R52, R12 ;  /* 0x0000000c34b47220 */ /* 0x000fe20000410000 */
[----:B------:R-:W-:Y:S01]  /*6ae0*/  FMUL.FTZ R179, R51, R13 ;  /* 0x0000000d33b37220 */ /* 0x000fe20000410000 */
[C---:B------:R-:W-:Y:S01]  /*6af0*/  FADD.FTZ R14, -R204.reuse, R14 ;  /* 0x0000000ecc0e7221 */ /* 0x040fe20000010100 */
[----:B------:R1:W5:Y:S01]  /*6b00*/  LDL.LU R53, [R1+0x60] ;  /* 0x0000600001357983 */ /* 0x0003620000300800 */
[C---:B------:R-:W-:Y:S01]  /*6b10*/  FADD.FTZ R15, -R204.reuse, R15 ;  /* 0x0000000fcc0f7221 */ /* 0x040fe20000010100 */
[----:B------:R-:W-:Y:S01]  /*6b20*/  FADD.FTZ R10, -R204, R10 ;  /* 0x0000000acc0a7221 */ /* 0x000fe20000010100 */
[----:B------:R-:W-:Y:S01]  /*6b30*/  FMUL.FTZ R164, R164, R2 ;  /* 0x00000002a4a47220 */ /* 0x000fe20000410000 */
[----:B------:R1:W5:Y:S01]  /*6b40*/  LDL.LU R52, [R1+0x5c] ;  /* 0x00005c0001347983 */ /* 0x0003620000300800 */
[C---:B------:R-:W-:Y:S01]  /*6b50*/  FADD.FTZ R16, -R206.reuse, R16 ;  /* 0x00000010ce107221 */ /* 0x040fe20000010100 */
[----:B------:R-:W-:Y:S01]  /*6b60*/  FMUL.FTZ R167, R251, R10 ;  /* 0x0000000afba77220 */ /* 0x000fe20000410000 */
[----:B------:R-:W-:Y:S01]  /*6b70*/  FADD.FTZ R17, -R206, R17 ;  /* 0x00000011ce117221 */ /* 0x000fe20000010100 */
[----:B------:R1:W5:Y:S01]  /*6b80*/  LDL.LU R51, [R1+0x58] ;  /* 0x0000580001337983 */ /* 0x0003620000300800 */
[C---:B------:R-:W-:Y:S01]  /*6b90*/  FADD.FTZ R18, -R207.reuse, R18 ;  /* 0x00000012cf127221 */ /* 0x040fe20000010100 */
[----:B------:R-:W-:Y:S01]  /*6ba0*/  FADD.FTZ R19, -R207, R19 ;  /* 0x00000013cf137221 */ /* 0x000fe20000010100 */
[----:B------:R-:W-:Y:S01]  /*6bb0*/  FFMA.FTZ R9, -R197, R197, 1 ;  /* 0x3f800000c5097423 */ /* 0x000fe200000101c5 */
[----:B--2---:R-:W-:Y:S01]  /*6bc0*/  FFMA.FTZ R3, -R187, R187, 1 ;  /* 0x3f800000bb037423 */ /* 0x004fe200000101bb */
[----:B------:R-:W-:Y:S01]  /*6bd0*/  FFMA.FTZ R2, -R199, R199, 1 ;  /* 0x3f800000c7027423 */ /* 0x000fe200000101c7 */
[----:B------:R-:W-:Y:S01]  /*6be0*/  FFMA.FTZ R8, -R192, R192, 1 ;  /* 0x3f800000c0087423 */ /* 0x000fe200000101c0 */
[----:B------:R-:W-:Y:S01]  /*6bf0*/  FMUL.FTZ R9, R9, UR48 ;  /* 0x0000003009097c20 */ /* 0x000fe20008410000 */
[----:B------:R-:W-:Y:S01]  /*6c00*/  FMUL.FTZ R3, R3, UR48 ;  /* 0x0000003003037c20 */ /* 0x000fe20008410000 */
[----:B------:R-:W-:Y:S01]  /*6c10*/  FADD.FTZ R11, -R204, R11 ;  /* 0x0000000bcc0b7221 */ /* 0x000fe20000010100 */
[----:B------:R-:W-:Y:S01]  /*6c20*/  FMUL.FTZ R8, R8, UR48 ;  /* 0x0000003008087c20 */ /* 0x000fe20008410000 */
[----:B------:R-:W-:Y:S01]  /*6c30*/  FMUL.FTZ R9, R178, R9 ;  /* 0x00000009b2097220 */ /* 0x000fe20000410000 */
[----:B------:R-:W-:Y:S01]  /*6c40*/  FMUL.FTZ R178, R50, R14 ;  /* 0x0000000e32b27220 */ /* 0x000fe20000410000 */
[----:B------:R-:W-:Y:S01]  /*6c50*/  FMUL.FTZ R10, R176, R3 ;  /* 0x00000003b00a7220 */ /* 0x000fe20000410000 */
[----:B------:R1:W5:Y:S01]  /*6c60*/  LDL.LU R50, [R1+0x54] ;  /* 0x0000540001327983 */ /* 0x0003620000300800 */
[----:B------:R-:W-:Y:S01]  /*6c70*/  FMUL.FTZ R176, R49, R15 ;  /* 0x0000000f31b07220 */ /* 0x000fe20000410000 */
[----:B------:R-:W-:Y:S01]  /*6c80*/  FMUL.FTZ R15, R45, R19 ;  /* 0x000000132d0f7220 */ /* 0x000fe20000410000 */
[----:B------:R-:W-:Y:S01]  /*6c90*/  FMUL.FTZ R14, R2, UR48 ;  /* 0x00000030020e7c20 */ /* 0x000fe20008410000 */
[----:B------:R1:W5:Y:S01]  /*6ca0*/  LDL.LU R49, [R1+0x50] ;  /* 0x0000500001317983 */ /* 0x0003620000300800 */
[----:B------:R-:W-:Y:S01]  /*6cb0*/  F2FP.BF16.F32.PACK_AB R164, R164, R10 ;  /* 0x0000000aa4a4723e */ /* 0x000fe200000010ff */
[-C--:B---3--:R-:W-:Y:S03]  /*6cc0*/  HMMA.16816.F32.BF16 R20, R168, R4.reuse, R20 ;  /* 0x00000004a814723c */ /* 0x088fe60000041814 */
[----:B------:R-:W-:Y:S01]  /*6cd0*/  FMUL.FTZ R10, R48, R16 ;  /* 0x00000010300a7220 */ /* 0x000fe20000410000 */
[----:B------:R-:W-:Y:S01]  /*6ce0*/  FMUL.FTZ R14, R166, R14 ;  /* 0x0000000ea60e7220 */ /* 0x000fe20000410000 */
[----:B------:R1:W5:Y:S01]  /*6cf0*/  LDL.LU R48, [R1+0x4c] ;  /* 0x00004c0001307983 */ /* 0x0003620000300800 */
[----:B------:R-:W-:Y:S01]  /*6d00*/  FMUL.FTZ R166, R46, R18 ;  /* 0x000000122ea67220 */ /* 0x000fe20000410000 */
[----:B------:R-:W-:Y:S01]  /*6d10*/  FFMA.FTZ R3, -R196, R196, 1 ;  /* 0x3f800000c4037423 */ /* 0x000fe200000101c4 */
[C---:B------:R-:W-:Y:S04]  /*6d20*/  HMMA.16816.F32.BF16 R24, R172.reuse, R4, R24 ;  /* 0x00000004ac18723c */ /* 0x040fe80000041818 */
[----:B------:R-:W-:Y:S01]  /*6d30*/  FMUL.FTZ R3, R3, UR48 ;  /* 0x0000003003037c20 */ /* 0x000fe20008410000 */
[----:B------:R-:W-:Y:S01]  /*6d40*/  FMUL.FTZ R165, R165, R8 ;  /* 0x00000008a5a57220 */ /* 0x000fe20000410000 */
[----:B------:R-:W-:Y:S01]  /*6d50*/  FFMA.FTZ R8, -R198, R198, 1 ;  /* 0x3f800000c6087423 */ /* 0x000fe200000101c6 */
[----:B------:R-:W-:Y:S01]  /*6d60*/  FFMA.FTZ R2, -R193, R193, 1 ;  /* 0x3f800000c1027423 */ /* 0x000fe200000101c1 */
[----:B------:R-:W-:Y:S01]  /*6d70*/  FMUL.FTZ R13, R167, R3 ;  /* 0x00000003a70d7220 */ /* 0x000fe20000410000 */
[----:B------:R-:W-:Y:S01]  /*6d80*/  FMUL.FTZ R167, R47, R17 ;  /* 0x000000112fa77220 */ /* 0x000fe20000410000 */
[-C--:B------:R-:W-:Y:S01]  /*6d90*/  HMMA.16816.F32.BF16 R28, R172, R6.reuse, R28 ;  /* 0x00000006ac1c723c */ /* 0x080fe2000004181c */
[----:B------:R1:W5:Y:S02]  /*6da0*/  LDL.LU R47, [R1+0x48] ;  /* 0x00004800012f7983 */ /* 0x0003640000300800 */
[C---:B------:R-:W-:Y:S01]  /*6db0*/  FADD.FTZ R20, -R206.reuse, R20 ;  /* 0x00000014ce147221 */ /* 0x040fe20000010100 */
[----:B------:R-:W-:Y:S01]  /*6dc0*/  FADD.FTZ R21, -R206, R21 ;  /* 0x00000015ce157221 */ /* 0x000fe20000010100 */
[----:B------:R1:W5:Y:S01]  /*6dd0*/  LDL.LU R46, [R1+0x44] ;  /* 0x00004400012e7983 */ /* 0x0003620000300800 */
[----:B------:R-:W-:Y:S01]  /*6de0*/  FADD.FTZ R22, -R207, R22 ;  /* 0x00000016cf167221 */ /* 0x000fe20000010100 */
[----:B------:R-:W-:Y:S01]  /*6df0*/  FMUL.FTZ R20, R44, R20 ;  /* 0x000000142c147220 */ /* 0x000fe20000410000 */
[----:B------:R-:W-:Y:S01]  /*6e00*/  FMUL.FTZ R21, R43, R21 ;  /* 0x000000152b157220 */ /* 0x000fe20000410000 */
[----:B------:R1:W5:Y:S01]  /*6e10*/  LDL.LU R45, [R1+0x40] ;  /* 0x00004000012d7983 */ /* 0x0003620000300800 */
[----:B------:R-:W-:Y:S01]  /*6e20*/  FMUL.FTZ R22, R42, R22 ;  /* 0x000000162a167220 */ /* 0x000fe20000410000 */
[----:B------:R-:W-:Y:S01]  /*6e30*/  FADD.FTZ R23, -R207, R23 ;  /* 0x00000017cf177221 */ /* 0x000fe20000010100 */
[C---:B------:R-:W-:Y:S01]  /*6e40*/  FADD.FTZ R24, -R205.reuse, R24 ;  /* 0x00000018cd187221 */ /* 0x040fe20000010100 */
[----:B------:R1:W5:Y:S01]  /*6e50*/  LDL.LU R44, [R1+0x3c] ;  /* 0x00003c00012c7983 */ /* 0x0003620000300800 */
[----:B------:R-:W-:Y:S03]  /*6e60*/  HMMA.16816.F32.BF16 R32, R168, R6, R32 ;  /* 0x00000006a820723c */ /* 0x000fe60000041820 */
[----:B------:R1:W5:Y:S01]  /*6e70*/  LDL.LU R43, [R1+0x38] ;  /* 0x00003800012b7983 */ /* 0x0003620000300800 */
[----:B------:R-:W-:Y:S01]  /*6e80*/  FMUL.FTZ R6, R40, R24 ;  /* 0x0000001828067220 */ /* 0x000fe20000410000 */
[----:B------:R-:W-:Y:S01]  /*6e90*/  FADD.FTZ R25, -R205, R25 ;  /* 0x00000019cd197221 */ /* 0x000fe20000010100 */
[C---:B------:R-:W-:Y:S01]  /*6ea0*/  FADD.FTZ R26, -R204.reuse, R26 ;  /* 0x0000001acc1a7221 */ /* 0x040fe20000010100 */
[----:B------:R1:W5:Y:S01]  /*6eb0*/  LDL.LU R42, [R1+0x34] ;  /* 0x00003400012a7983 */ /* 0x0003620000300800 */
[----:B------:R-:W-:Y:S01]  /*6ec0*/  FADD.FTZ R27, -R204, R27 ;  /* 0x0000001bcc1b7221 */ /* 0x000fe20000010100 */
[----:B------:R-:W-:Y:S01]  /*6ed0*/  FMUL.FTZ R25, R39, R25 ;  /* 0x0000001927197220 */ /* 0x000fe20000410000 */
[----:B------:R-:W-:Y:S01]  /*6ee0*/  FMUL.FTZ R7, R38, R26 ;  /* 0x0000001a26077220 */ /* 0x000fe20000410000 */
[----:B------:R-:W-:Y:S01]  /*6ef0*/  FADD.FTZ R28, -R205, R28 ;  /* 0x0000001ccd1c7221 */ /* 0x000fe20000010100 */
[----:B------:R-:W-:Y:S01]  /*6f00*/  FMUL.FTZ R27, R37, R27 ;  /* 0x0000001b251b7220 */ /* 0x000fe20000410000 */
[----:B------:R-:W-:Y:S01]  /*6f10*/  FMUL.FTZ R8, R8, UR48 ;  /* 0x0000003008087c20 */ /* 0x000fe20008410000 */
[----:B------:R-:W-:Y:S01]  /*6f20*/  FMUL.FTZ R11, R249, R11 ;  /* 0x0000000bf90b7220 */ /* 0x000fe20000410000 */
[----:B------:R-:W-:Y:S01]  /*6f30*/  FMUL.FTZ R28, R36, R28 ;  /* 0x0000001c241c7220 */ /* 0x000fe20000410000 */
[----:B------:R-:W-:Y:S01]  /*6f40*/  FMUL.FTZ R2, R2, UR48 ;  /* 0x0000003002027c20 */ /* 0x000fe20008410000 */
[----:B------:R-:W-:Y:S01]  /*6f50*/  FMUL.FTZ R12, R177, R8 ;  /* 0x00000008b10c7220 */ /* 0x000fe20000410000 */
[----:B------:R-:W-:Y:S01]  /*6f60*/  FFMA.FTZ R5, -R202, R202, 1 ;  /* 0x3f800000ca057423 */ /* 0x000fe200000101ca */
[----:B------:R-:W-:Y:S01]  /*6f70*/  FFMA.FTZ R4, -R201, R201, 1 ;  /* 0x3f800000c9047423 */ /* 0x000fe200000101c9 */
[----:B------:R-:W-:Y:S01]  /*6f80*/  FMUL.FTZ R11, R11, R2 ;  /* 0x000000020b0b7220 */ /* 0x000fe20000410000 */
[----:B------:R-:W-:Y:S01]  /*6f90*/  FFMA.FTZ R2, -R194, R194, 1 ;  /* 0x3f800000c2027423 */ /* 0x000fe200000101c2 */
[----:B------:R-:W-:Y:S01]  /*6fa0*/  F2FP.BF16.F32.PACK_AB R19, R12, R14 ;  /* 0x0000000e0c13723e */ /* 0x000fe200000010ff */
[----:B------:R-:W-:Y:S01]  /*6fb0*/  FMUL.FTZ R14, R41, R23 ;  /* 0x00000017290e7220 */ /* 0x000fe20000410000 */
[----:B------:R-:W-:Y:S01]  /*6fc0*/  FFMA.FTZ R3, -R195, R195, 1 ;  /* 0x3f800000c3037423 */ /* 0x000fe200000101c3 */
[----:B------:R1:W5:Y:S01]  /*6fd0*/  LDL.LU R41, [R1+0x30] ;  /* 0x0000300001297983 */ /* 0x0003620000300800 */
[----:B------:R-:W-:Y:S01]  /*6fe0*/  FMUL.FTZ R2, R2, UR48 ;  /* 0x0000003002027c20 */ /* 0x000fe20008410000 */
[----:B------:R-:W-:Y:S01]  /*6ff0*/  FMUL.FTZ R5, R5, UR48 ;  /* 0x0000003005057c20 */ /* 0x000fe20008410000 */
[----:B------:R-:W-:Y:S01]  /*7000*/  FMUL.FTZ R4, R4, UR48 ;  /* 0x0000003004047c20 */ /* 0x000fe20008410000 */
[----:B------:R1:W5:Y:S01]  /*7010*/  LDL.LU R40, [R1+0x2c] ;  /* 0x00002c0001287983 */ /* 0x0003620000300800 */
[----:B------:R-:W-:Y:S01]  /*7020*/  FMUL.FTZ R3, R3, UR48 ;  /* 0x0000003003037c20 */ /* 0x000fe20008410000 */
[----:B------:R-:W-:Y:S01]  /*7030*/  F2FP.BF16.F32.PACK_AB R165, R165, R9 ;  /* 0x00000009a5a5723e */ /* 0x000fe200000010ff */
[----:B------:R-:W-:Y:S01]  /*7040*/  FMUL.FTZ R17, R176, R2 ;  /* 0x00000002b0117220 */ /* 0x000fe20000410000 */
[----:B------:R1:W5:Y:S01]  /*7050*/  LDL.LU R39, [R1+0x28] ;  /* 0x0000280001277983 */ /* 0x0003620000300800 */
[----:B------:R-:W-:Y:S01]  /*7060*/  FMUL.FTZ R8, R180, R5 ;  /* 0x00000005b4087220 */ /* 0x000fe20000410000 */
[----:B------:R-:W-:Y:S01]  /*7070*/  FMUL.FTZ R16, R179, R4 ;  /* 0x00000004b3107220 */ /* 0x000fe20000410000 */
[----:B------:R-:W-:Y:S01]  /*7080*/  FMUL.FTZ R9, R178, R3 ;  /* 0x00000003b2097220 */ /* 0x000fe20000410000 */
[----:B------:R1:W5:Y:S01]  /*7090*/  LDL.LU R38, [R1+0x24] ;  /* 0x0000240001267983 */ /* 0x0003620000300800 */
[----:B------:R-:W-:Y:S01]  /*70a0*/  FFMA.FTZ R2, -R203, R203, 1 ;  /* 0x3f800000cb027423 */ /* 0x000fe200000101cb */
[----:B------:R-:W-:Y:S01]  /*70b0*/  FFMA.FTZ R5, -R227, R227, 1 ;  /* 0x3f800000e3057423 */ /* 0x000fe200000101e3 */
[----:B------:R-:W-:Y:S01]  /*70c0*/  FFMA.FTZ R4, -R209, R209, 1 ;  /* 0x3f800000d1047423 */ /* 0x000fe200000101d1 */
[----:B------:R1:W5:Y:S01]  /*70d0*/  LDL.LU R37, [R1+0x20] ;  /* 0x0000200001257983 */ /* 0x0003620000300800 */
[----:B------:R-:W-:Y:S01]  /*70e0*/  FFMA.FTZ R3, -R208, R208, 1 ;  /* 0x3f800000d0037423 */ /* 0x000fe200000101d0 */
[----:B------:R-:W-:Y:S01]  /*70f0*/  FMUL.FTZ R2, R2, UR48 ;  /* 0x0000003002027c20 */ /* 0x000fe20008410000 */
[----:B------:R-:W-:Y:S01]  /*7100*/  FMUL.FTZ R5, R5, UR48 ;  /* 0x0000003005057c20 */ /* 0x000fe20008410000 */
[----:B------:R1:W5:Y:S01]  /*7110*/  LDL.LU R36, [R1+0x1c] ;  /* 0x00001c0001247983 */ /* 0x0003620000300800 */
[----:B------:R-:W-:Y:S01]  /*7120*/  FMUL.FTZ R4, R4, UR48 ;  /* 0x0000003004047c20 */ /* 0x000fe20008410000 */
[----:B------:R-:W-:Y:S01]  /*7130*/  FMUL.FTZ R3, R3, UR48 ;  /* 0x0000003003037c20 */ /* 0x000fe20008410000 */
[----:B------:R-:W-:Y:S01]  /*7140*/  F2FP.BF16.F32.PACK_AB R18, R11, R13 ;  /* 0x0000000d0b12723e */ /* 0x000fe200000010ff */
[----:B------:R-:W-:Y:S01]  /*7150*/  FMUL.FTZ R12, R15, R2 ;  /* 0x000000020f0c7220 */ /* 0x000fe20000410000 */
[----:B------:R-:W-:Y:S01]  /*7160*/  FMUL.FTZ R10, R10, R5 ;  /* 0x000000050a0a7220 */ /* 0x000fe20000410000 */
[----:B------:R-:W-:Y:S01]  /*7170*/  FMUL.FTZ R13, R167, R4 ;  /* 0x00000004a70d7220 */ /* 0x000fe20000410000 */
[----:B------:R-:W-:Y:S01]  /*7180*/  FMUL.FTZ R11, R166, R3 ;  /* 0x00000003a60b7220 */ /* 0x000fe20000410000 */
[----:B------:R-:W-:Y:S01]  /*7190*/  FFMA.FTZ R2, -R228, R228, 1 ;  /* 0x3f800000e4027423 */ /* 0x000fe200000101e4 */
[----:B------:R-:W-:Y:S01]  /*71a0*/  FFMA.FTZ R5, -R231, R231, 1 ;  /* 0x3f800000e7057423 */ /* 0x000fe200000101e7 */
[----:B------:R-:W-:Y:S01]  /*71b0*/  FFMA.FTZ R4, -R230, R230, 1 ;  /* 0x3f800000e6047423 */ /* 0x000fe200000101e6 */
[----:B------:R-:W-:Y:S01]  /*71c0*/  FFMA.FTZ R3, -R229, R229, 1 ;  /* 0x3f800000e5037423 */ /* 0x000fe200000101e5 */
[----:B------:R-:W-:Y:S01]  /*71d0*/  FMUL.FTZ R2, R2, UR48 ;  /* 0x0000003002027c20 */ /* 0x000fe20008410000 */
[----:B------:R-:W-:Y:S01]  /*71e0*/  FMUL.FTZ R5, R5, UR48 ;  /* 0x0000003005057c20 */ /* 0x000fe20008410000 */
[----:B------:R-:W-:Y:S01]  /*71f0*/  FMUL.FTZ R4, R4, UR48 ;  /* 0x0000003004047c20 */ /* 0x000fe20008410000 */
[----:B------:R-:W-:Y:S01]  /*7200*/  FMUL.FTZ R3, R3, UR48 ;  /* 0x0000003003037c20 */ /* 0x000fe20008410000 */
[----:B------:R-:W-:Y:S01]  /*7210*/  F2FP.BF16.F32.PACK_AB R16, R16, R8 ;  /* 0x000000081010723e */ /* 0x000fe200000010ff */
[----:B------:R-:W-:Y:S01]  /*7220*/  FMUL.FTZ R14, R14, R2 ;  /* 0x000000020e0e7220 */ /* 0x000fe20000410000 */
[----:B------:R-:W-:Y:S01]  /*7230*/  F2FP.BF16.F32.PACK_AB R17, R17, R9 ;  /* 0x000000091111723e */ /* 0x000fe200000010ff */
        /* <DEDUP_REMOVED lines=14> */
[----:B------:R-:W-:Y:S01]  /*7320*/  FADD.FTZ R31, -R204, R31 ;  /* 0x0000001fcc1f7221 */ /* 0x000fe20000010100 */
[----:B------:R-:W-:Y:S01]  /*7330*/  FMUL.FTZ R6, R6, R5 ;  /* 0x0000000506067220 */ /* 0x000fe20000410000 */
[----:B------:R-:W-:Y:S01]  /*7340*/  FMUL.FTZ R11, R25, R4 ;  /* 0x00000004190b7220 */ /* 0x000fe20000410000 */
[----:B------:R-:W-:Y:S01]  /*7350*/  FMUL.FTZ R7, R7, R3 ;  /* 0x0000000307077220 */ /* 0x000fe20000410000 */
[----:B------:R-:W-:Y:S01]  /*7360*/  FFMA.FTZ R2, -R188, R188, 1 ;  /* 0x3f800000bc027423 */ /* 0x000fe200000101bc */
[----:B------:R-:W-:Y:S01]  /*7370*/  FADD.FTZ R29, -R205, R29 ;  /* 0x0000001dcd1d7221 */ /* 0x000fe20000010100 */
[----:B------:R-:W-:Y:S01]  /*7380*/  FADD.FTZ R30, -R204, R30 ;  /* 0x0000001ecc1e7221 */ /* 0x000fe20000010100 */
[----:B------:R-:W-:Y:S01]  /*7390*/  FFMA.FTZ R5, -R191, R191, 1 ;  /* 0x3f800000bf057423 */ /* 0x000fe200000101bf */
[----:B------:R-:W-:Y:S01]  /*73a0*/  F2FP.BF16.F32.PACK_AB R9, R9, R8 ;  /* 0x000000080909723e */ /* 0x000fe200000010ff */
[----:B------:R-:W-:Y:S01]  /*73b0*/  FFMA.FTZ R4, -R190, R190, 1 ;  /* 0x3f800000be047423 */ /* 0x000fe200000101be */
[----:B------:R-:W-:Y:S01]  /*73c0*/  FFMA.FTZ R3, -R189, R189, 1 ;  /* 0x3f800000bd037423 */ /* 0x000fe200000101bd */
[----:B------:R-:W-:Y:S01]  /*73d0*/  F2FP.BF16.F32.PACK_AB R8, R14, R15 ;  /* 0x0000000f0e08723e */ /* 0x000fe200000010ff */
[----:B------:R-:W-:Y:S01]  /*73e0*/  FMUL.FTZ R20, R221, R31 ;  /* 0x0000001fdd147220 */ /* 0x000fe20000410000 */
[----:B------:R-:W-:Y:S01]  /*73f0*/  FMUL.FTZ R2, R2, UR48 ;  /* 0x0000003002027c20 */ /* 0x000fe20008410000 */
[----:B------:R-:W-:Y:S01]  /*7400*/  SHF.L.U32 R221, R220, 0x3, RZ ;  /* 0x00000003dcdd7819 */ /* 0x000fe200000006ff */
[----:B------:R-:W-:Y:S01]  /*7410*/  FMUL.FTZ R29, R223, R29 ;  /* 0x0000001ddf1d7220 */ /* 0x000fe20000410000 */
[----:B------:R-:W-:Y:S01]  /*7420*/  FMUL.FTZ R21, R219, R30 ;  /* 0x0000001edb157220 */ /* 0x000fe20000410000 */
[----:B------:R-:W-:Y:S01]  /*7430*/  SEL R22, R181, 0xfffffff0, !P1 ;  /* 0xfffffff0b5167807 */ /* 0x000fe20004800000 */
[----:B------:R-:W-:Y:S01]  /*7440*/  FMUL.FTZ R5, R5, UR48 ;  /* 0x0000003005057c20 */ /* 0x000fe20008410000 */
[----:B------:R-:W-:Y:S01]  /*7450*/  FMUL.FTZ R4, R4, UR48 ;  /* 0x0000003004047c20 */ /* 0x000fe20008410000 */
[----:B------:R-:W-:Y:S01]  /*7460*/  LOP3.LUT R223, R220, 0x8, RZ, 0xc0, !PT ;  /* 0x00000008dcdf7812 */ /* 0x000fe200078ec0ff */
[----:B------:R-:W-:Y:S01]  /*7470*/  FMUL.FTZ R3, R3, UR48 ;  /* 0x0000003003037c20 */ /* 0x000fe20008410000 */
[----:B------:R-:W-:Y:S01]  /*7480*/  FMUL.FTZ R20, R20, R2 ;  /* 0x0000000214147220 */ /* 0x000fe20000410000 */
[----:B------:R-:W-:Y:S01]  /*7490*/  SHF.L.U32 R219, R220, 0x5, RZ ;  /* 0x00000005dcdb7819 */ /* 0x000fe200000006ff */
[----:B------:R-:W-:Y:S01]  /*74a0*/  FADD.FTZ R35, -R207, R35 ;  /* 0x00000023cf237221 */ /* 0x000fe20000010100 */
[----:B------:R-:W-:Y:S01]  /*74b0*/  FMUL.FTZ R15, R28, R5 ;  /* 0x000000051c0f7220 */ /* 0x000fe20000410000 */
[----:B------:R-:W-:Y:S01]  /*74c0*/  F2FP.BF16.F32.PACK_AB R11, R11, R6 ;  /* 0x000000060b0b723e */ /* 0x000fe200000010ff */
[----:B------:R-:W-:Y:S01]  /*74d0*/  FMUL.FTZ R14, R29, R4 ;  /* 0x000000041d0e7220 */ /* 0x000fe20000410000 */
[----:B------:R-:W-:Y:S01]  /*74e0*/  FMUL.FTZ R21, R21, R3 ;  /* 0x0000000315157220 */ /* 0x000fe20000410000 */
[----:B------:R-:W-:Y:S01]  /*74f0*/  F2FP.BF16.F32.PACK_AB R10, R10, R7 ;  /* 0x000000070a0a723e */ /* 0x000fe200000010ff */
[----:B------:R-:W-:Y:S01]  /*7500*/  FFMA.FTZ R2, -R236, R236, 1 ;  /* 0x3f800000ec027423 */ /* 0x000fe200000101ec */
[----:B------:R-:W-:Y:S01]  /*7510*/  FADD.FTZ R32, -R206, R32 ;  /* 0x00000020ce207221 */ /* 0x000fe20000010100 */
[----:B------:R-:W-:Y:S01]  /*7520*/  F2FP.BF16.F32.PACK_AB R14, R14, R15 ;  /* 0x0000000f0e0e723e */ /* 0x000fe200000010ff */
[----:B------:R-:W-:Y:S01]  /*7530*/  FADD.FTZ R33, -R206, R33 ;  /* 0x00000021ce217221 */ /* 0x000fe20000010100 */
[----:B------:R-:W-:Y:S01]  /*7540*/  FADD.FTZ R34, -R207, R34 ;  /* 0x00000022cf227221 */ /* 0x000fe20000010100 */
[----:B------:R-:W-:Y:S01]  /*7550*/  F2FP.BF16.F32.PACK_AB R15, R20, R21 ;  /* 0x00000015140f723e */ /* 0x000fe200000010ff */
[----:B------:R-:W-:Y:S01]  /*7560*/  FFMA.FTZ R5, -R239, R239, 1 ;  /* 0x3f800000ef057423 */ /* 0x000fe200000101ef */
[----:B------:R-:W-:Y:S01]  /*7570*/  FFMA.FTZ R4, -R238, R238, 1 ;  /* 0x3f800000ee047423 */ /* 0x000fe200000101ee */
[----:B------:R-:W-:Y:S01]  /*7580*/  LOP3.LUT R239, R221, 0x38, RZ, 0xc0, !PT ;  /* 0x00000038ddef7812 */ /* 0x000fe200078ec0ff */
[----:B------:R-:W-:Y:S01]  /*7590*/  FFMA.FTZ R3, -R237, R237, 1 ;  /* 0x3f800000ed037423 */ /* 0x000fe200000101ed */
[----:B------:R-:W-:Y:S01]  /*75a0*/  FMUL.FTZ R25, R225, R35 ;  /* 0x00000023e1197220 */ /* 0x000fe20000410000 */
[----:B------:R-:W-:Y:S01]  /*75b0*/  SHF.R.U32.HI R225, RZ, 0x3, R220 ;  /* 0x00000003ffe17819 */ /* 0x000fe200000116dc */
[----:B------:R-:W-:Y:S01]  /*75c0*/  FMUL.FTZ R2, R2, UR48 ;  /* 0x0000003002027c20 */ /* 0x000fe20008410000 */
[----:B------:R-:W-:Y:S01]  /*75d0*/  FMUL.FTZ R24, R183, R32 ;  /* 0x00000020b7187220 */ /* 0x000fe20000410000 */
[----:B------:R-:W-:Y:S01]  /*75e0*/  SHF.L.U32 R183, R220, 0x6, RZ ;  /* 0x00000006dcb77819 */ /* 0x000fe200000006ff */
[----:B------:R-:W-:Y:S01]  /*75f0*/  FMUL.FTZ R23, R222, R33 ;  /* 0x00000021de177220 */ /* 0x000fe20000410000 */
[----:B------:R-:W-:Y:S01]  /*7600*/  FMUL.FTZ R26, R226, R34 ;  /* 0x00000022e21a7220 */ /* 0x000fe20000410000 */
[----:B------:R-:W-:Y:S01]  /*7610*/  SHF.L.U32 R222, R220, 0x1, RZ ;  /* 0x00000001dcde7819 */ /* 0x000fe200000006ff */
[----:B------:R-:W-:Y:S01]  /*7620*/  FMUL.FTZ R5, R5, UR48 ;  /* 0x0000003005057c20 */ /* 0x000fe20008410000 */
[----:B------:R-:W-:Y:S01]  /*7630*/  FMUL.FTZ R4, R4, UR48 ;  /* 0x0000003004047c20 */ /* 0x000fe20008410000 */
[----:B------:R-:W-:Y:S01]  /*7640*/  MOV R226, 0x20 ;  /* 0x0000002000e27802 */ /* 0x000fe20000000f00 */
[----:B------:R-:W-:Y:S01]  /*7650*/  FMUL.FTZ R3, R3, UR48 ;  /* 0x0000003003037c20 */ /* 0x000fe20008410000 */
[----:B------:R-:W-:Y:S01]  /*7660*/  FMUL.FTZ R25, R25, R2 ;  /* 0x0000000219197220 */ /* 0x000fe20000410000 */
[----:B------:R-:W-:Y:S01]  /*7670*/  IADD3 R2, PT, PT, R184, R22, RZ ;  /* 0x00000016b8027210 */ /* 0x000fe20007ffe0ff */
[----:B------:R-:W-:Y:S01]  /*7680*/  FMUL.FTZ R24, R24, R5 ;  /* 0x0000000518187220 */ /* 0x000fe20000410000 */
[----:B------:R-:W-:Y:S01]  /*7690*/  FMUL.FTZ R23, R23, R4 ;  /* 0x0000000417177220 */ /* 0x000fe20000410000 */
[----:B------:R-:W-:Y:S01]  /*76a0*/  LOP3.LUT R238, R239, 0x40, RZ, 0xfc, !PT ;  /* 0x00000040efee7812 */ /* 0x000fe200078efcff */
[----:B------:R-:W-:Y:S01]  /*76b0*/  FMUL.FTZ R26, R26, R3 ;  /* 0x000000031a1a7220 */ /* 0x000fe20000410000 */
        /* <DEDUP_REMOVED lines=52> */
.L_x_1901:
[----:B------:R-:W-:Y:S01]  /*7a00*/  STS [R184+0x1c000], R165 ;  /* 0x01c000a5b8007388 */ /* 0x000fe20000000800 */
[----:B--2---:R-:W-:Y:S01]  /*7a10*/  F2FP.BF16.F32.PACK_AB R5, R23, R24 ;  /* 0x000000181705723e */ /* 0x004fe200000010ff */
[----:B------:R-:W-:Y:S01]  /*7a20*/  IMAD.IADD R4, R185, 0x1, R22 ;  /* 0x00000001b9047824 */ /* 0x000fe200078e0216 */
[----:B------:R-:W-:Y:S02]  /*7a30*/  F2FP.BF16.F32.PACK_AB R6, R25, R26 ;  /* 0x0000001a1906723e */ /* 0x000fe400000010ff */
[----:B------:R-:W-:Y:S01]  /*7a40*/  STS [R184+0x1c400], R164 ;  /* 0x01c400a4b8007388 */ /* 0x000fe20000000800 */
[----:B------:R-:W-:Y:S01]  /*7a50*/  LOP3.LUT R3, R223, 0x30, R213, 0xf8, !PT ;  /* 0x00000030df037812 */ /* 0x000fe200078ef8d5 */
[----:B------:R-:W-:Y:S01]  /*7a60*/  IMAD.MOV.U32 R209, RZ, RZ, 0x40 ;  /* 0x00000040ffd17424 */ /* 0x000fe200078e00ff */
[--C-:B------:R-:W-:Y:S02]  /*7a70*/  LOP3.LUT R0, R0, 0x200, R183.reuse, 0xf8, !PT ;  /* 0x0000020000007812 */ /* 0x100fe400078ef8b7 */
[----:B------:R-:W-:Y:S01]  /*7a80*/  STS [R2+0x1c000], R13 ;  /* 0x01c0000d02007388 */ /* 0x000fe20000000800 */
[----:B------:R-:W-:Y:S01]  /*7a90*/  LOP3.LUT R3, R3, 0x1c0, R183, 0xf8, !PT ;  /* 0x000001c003037812 */ /* 0x000fe200078ef8b7 */
[----:B------:R-:W1:Y:S01]  /*7aa0*/  LDC R227, c[0x0][0x44c] ;  /* 0x00011300ffe37b82 */ /* 0x000e620000000800 */
[----:B------:R-:W-:Y:S02]  /*7ab0*/  LEA R0, R0, UR4, 0x1 ;  /* 0x0000000400007c11 */ /* 0x000fe4000f8e08ff */
[----:B------:R-:W-:Y:S01]  /*7ac0*/  STS [R2+0x1c400], R12 ;  /* 0x01c4000c02007388 */ /* 0x000fe20000000800 */
[----:B------:R-:W-:Y:S02]  /*7ad0*/  LOP3.LUT R3, R3, 0x38, R221, 0x78, !PT ;  /* 0x0000003803037812 */ /* 0x000fe400078e78dd */
[----:B------:R-:W-:Y:S02]  /*7ae0*/  SEL R209, R209, 0xffffffc0, !P1 ;  /* 0xffffffc0d1d17807 */ /* 0x000fe40004800000 */
[----:B------:R-:W-:Y:S01]  /*7af0*/  STS [R184+0x1d000], R19 ;  /* 0x01d00013b8007388 */ /* 0x000fe20000000800 */
[----:B------:R-:W-:Y:S02]  /*7b00*/  LOP3.LUT R3, R3, 0x200, R219, 0xf8, !PT ;  /* 0x0000020003037812 */ /* 0x000fe400078ef8db */
[----:B------:R-:W-:Y:S02]  /*7b10*/  LOP3.LUT R249, R220, 0x10, RZ, 0xc0, !PT ;  /* 0x00000010dcf97812 */ /* 0x000fe400078ec0ff */
[----:B------:R-:W-:Y:S01]  /*7b20*/  STS [R184+0x1d400], R18 ;  /* 0x01d40012b8007388 */ /* 0x000fe20000000800 */
[----:B------:R-:W-:Y:S04]  /*7b30*/  LEA R3, R3, UR4, 0x1 ;  /* 0x0000000403037c11 */ /* 0x000fe8000f8e08ff */
[----:B------:R-:W-:Y:S05]  /*7b40*/  STS [R2+0x1d000], R16 ;  /* 0x01d0001002007388 */ /* 0x000fea0000000800 */
[----:B------:R2:W-:Y:S05]  /*7b50*/  STS [R2+0x1d400], R17 ;  /* 0x01d4001102007388 */ /* 0x0005ea0000000800 */
[----:B------:R-:W-:Y:S01]  /*7b60*/  STS [R185+-0x4000], R9 ;  /* 0xffc00009b9007388 */ /* 0x000fe20000000800 */
[----:B-1----:R-:W-:Y:S04]  /*7b70*/  IMAD R227, R227, UR15, RZ ;  /* 0x0000000fe3e37c24 */ /* 0x002fe8000f8e02ff */
[----:B------:R-:W-:Y:S05]  /*7b80*/  STS [R185+-0x3c00], R8 ;  /* 0xffc40008b9007388 */ /* 0x000fea0000000800 */
[----:B------:R-:W-:Y:S05]  /*7b90*/  STS [R4+-0x4000], R5 ;  /* 0xffc0000504007388 */ /* 0x000fea0000000800 */
[----:B------:R-:W-:Y:S05]  /*7ba0*/  STS [R4+-0x3c00], R6 ;  /* 0xffc4000604007388 */ /* 0x000fea0000000800 */
[----:B------:R-:W-:Y:S05]  /*7bb0*/  STS [R185+-0x3000], R11 ;  /* 0xffd0000bb9007388 */ /* 0x000fea0000000800 */
[----:B------:R-:W-:Y:S01]  /*7bc0*/  STS [R185+-0x2c00], R10 ;  /* 0xffd4000ab9007388 */ /* 0x000fe20000000800 */
[----:B--2---:R-:W-:Y:S04]  /*7bd0*/  IMAD.IADD R2, R0, 0x1, R209 ;  /* 0x0000000100027824 */ /* 0x004fe800078e02d1 */
        /* <DEDUP_REMOVED lines=10> */
[----:B------:R-:W-:Y:S05]  /*7c80*/  LDSM.16.MT88.4 R32, [R3+0x22800] ;  /* 0x022800000320783b */ /* 0x000fea0000004200 */
[----:B------:R-:W-:Y:S01]  /*7c90*/  LDSM.16.MT88.4 R164, [R2+0x8800] ;  /* 0x0088000002a4783b */ /* 0x000fe20000004200 */
[-C--:B-1---5:R-:W-:Y:S04]  /*7ca0*/  HMMA.16816.F32.BF16 R36, R4, R8.reuse, R36 ;  /* 0x000000080424723c */ /* 0x0a2fe80000041824 */
        /* <DEDUP_REMOVED lines=44> */
[----:B------:R3:W4:Y:S02]  /*7f70*/  LDSM.16.MT88.4 R172, [R0+0xb800] ;  /* 0x00b8000000ac783b */ /* 0x0007240000004200 */
[-C--:B--2---:R-:W-:Y:S08]  /*7f80*/  HMMA.16816.F32.BF16 R36, R4, R12.reuse, R36 ;  /* 0x0000000c0424723c */ /* 0x084ff00000041824 */
[C---:B------:R-:W-:Y:S08]  /*7f90*/  HMMA.16816.F32.BF16 R40, R16.reuse, R12, R40 ;  /* 0x0000000c1028723c */ /* 0x040ff00000041828 */
[-C--:B------:R-:W-:Y:S03]  /*7fa0*/  HMMA.16816.F32.BF16 R44, R16, R14.reuse, R44 ;  /* 0x0000000e102c723c */ /* 0x080fe6000004182c */
[----:B---3--:R-:W-:Y:S05]  /*7fb0*/  IMAD.U32 R0, R227, -0x40, RZ ;  /* 0xffffffc0e3007824 */ /* 0x008fea00078e00ff */
[C---:B------:R-:W-:Y:S01]  /*7fc0*/  HMMA.16816.F32.BF16 R48, R4.reuse, R14, R48 ;  /* 0x0000000e0430723c */ /* 0x040fe20000041830 */
[----:B------:R2:W3:Y:S01]  /*7fd0*/  LDSM.16.MT88.4 R12, [R2+0xb800] ;  /* 0x00b80000020c783b */ /* 0x0004e20000004200 */
[----:B------:R-:W-:Y:S06]  /*7fe0*/  BAR.SYNC.DEFER_BLOCKING 0x0 ;  /* 0x0000000000007b1d */ /* 0x000fec0000010000 */
[-C--:B------:R-:W-:Y:S08]  /*7ff0*/  HMMA.16816.F32.BF16 R52, R4, R20.reuse, R52 ;  /* 0x000000140434723c */ /* 0x080ff00000041834 */
[C---:B------:R-:W-:Y:S08]  /*8000*/  HMMA.16816.F32.BF16 R56, R16.reuse, R20, R56 ;  /* 0x000000141038723c */ /* 0x040ff00000041838 */
[-C--:B------:R-:W-:Y:S03]  /*8010*/  HMMA.16816.F32.BF16 R60, R16, R22.reuse, R60 ;  /* 0x00000016103c723c */ /* 0x080fe6000004183c */
[C---:B--2---:R-:W-:Y:S04]  /*8020*/  LEA R2, P0, R0.reuse, R242, 0x2 ;  /* 0x000000f200027211 */ /* 0x044fe800078010ff */
[----:B------:R-:W-:Y:S01]  /*8030*/  LEA.HI.X.SX32 R0, R0, R243, 0x2, P0 ;  /* 0x000000f300007211 */ /* 0x000fe200000f16ff */
[C---:B------:R-:W-:Y:S04]  /*8040*/  HMMA.16816.F32.BF16 R64, R4.reuse, R22, R64 ;  /* 0x000000160440723c */ /* 0x040fe80000041840 */
[----:B------:R-:W-:Y:S02]  /*8050*/  IMAD.MOV.U32 R242, RZ, RZ, R2 ;  /* 0x000000fffff27224 */ /* 0x000fe400078e0002 */
[----:B------:R-:W-:Y:S02]  /*8060*/  IMAD.MOV.U32 R243, RZ, RZ, R0 ;  /* 0x000000fffff37224 */ /* 0x000fe400078e0000 */
[-C--:B------:R-:W-:Y:S08]  /*8070*/  HMMA.16816.F32.BF16 R68, R4, R24.reuse, R68 ;  /* 0x000000180444723c */ /* 0x080ff00000041844 */
[C---:B------:R-:W-:Y:S08]  /*8080*/  HMMA.16816.F32.BF16 R72, R16.reuse, R24, R72 ;  /* 0x000000181048723c */ /* 0x040ff00000041848 */
[-C--:B------:R-:W-:Y:S08]  /*8090*/  HMMA.16816.F32.BF16 R76, R16, R26.reuse, R76 ;  /* 0x0000001a104c723c */ /* 0x080ff0000004184c */
[C---:B------:R-:W-:Y:S08]  /*80a0*/  HMMA.16816.F32.BF16 R80, R4.reuse, R26, R80 ;  /* 0x0000001a0450723c */ /* 0x040ff00000041850 */
[-C--:B-1----:R-:W-:Y:S08]  /*80b0*/  HMMA.16816.F32.BF16 R84, R4, R28.reuse, R84 ;  /* 0x0000001c0454723c */ /* 0x082ff00000041854 */
[C---:B------:R-:W-:Y:S08]  /*80c0*/  HMMA.16816.F32.BF16 R88, R16.reuse, R28, R88 ;  /* 0x0000001c1058723c */ /* 0x040ff00000041858 */
[-C--:B------:R-:W-:Y:S08]  /*80d0*/  HMMA.16816.F32.BF16 R92, R16, R30.reuse, R92 ;  /* 0x0000001e105c723c */ /* 0x080ff0000004185c */
[----:B------:R-:W-:Y:S08]  /*80e0*/  HMMA.16816.F32.BF16 R96, R4, R30, R96 ;  /* 0x0000001e0460723c */ /* 0x000ff00000041860 */
        /* <DEDUP_REMOVED lines=30> */
[----:B------:R-:W-:Y:S01]  /*82d0*/  @!P2 IMAD.MOV.U32 R6, RZ, RZ, R248 ;  /* 0x000000ffff06a224 */ /* 0x000fe200078e00f8 */
[----:B------:R-:W-:Y:S01]  /*82e0*/  LEA R4, P0, R4, R248, 0x1 ;  /* 0x000000f804047211 */ /* 0x000fe200078008ff */
[----:B------:R-:W-:Y:S01]  /*82f0*/  @!P3 IMAD.MOV.U32 R9, RZ, RZ, R247 ;  /* 0x000000ffff09b224 */ /* 0x000fe200078e00f7 */
[----:B------:R-:W-:Y:S01]  /*8300*/  LOP3.LUT R0, R0, 0x1e00, R221, 0xf8, !PT ;  /* 0x00001e0000007812 */ /* 0x000fe200078ef8dd */
[----:B------:R-:W-:Y:S02]  /*8310*/  @!P2 IMAD.MOV.U32 R7, RZ, RZ, R247 ;  /* 0x000000ffff07a224 */ /* 0x000fe400078e00f7 */
[----:B------:R-:W-:Y:S01]  /*8320*/  IMAD.U32 R2, RZ, RZ, UR46 ;  /* 0x0000002eff027e24 */ /* 0x000fe2000f8e00ff */
[----:B------:R-:W-:Y:S04]  /*8330*/  LEA R0, R0, UR4, 0x1 ;  /* 0x0000000400007c11 */ /* 0x000fe8000f8e08ff */
[----:B------:R-:W-:Y:S01]  /*8340*/  LEA.HI.X R5, R5, R247, R2, 0x1, P0 ;  /* 0x000000f705057211 */ /* 0x000fe200000f0c02 */
        /* <DEDUP_REMOVED lines=21> */
.L_x_1902:
[----:B-1----:R-:W-:Y:S01]  /*84a0*/  LOP3.LUT R0, R222, 0x20, RZ, 0xc0, !PT ;  /* 0x00000020de007812 */ /* 0x002fe200078ec0ff */
[----:B------:R-:W-:Y:S01]  /*84b0*/  LDSM.16.M88.4 R32, [R200+0x1c000] ;  /* 0x01c00000c820783b */ /* 0x000fe20000000200 */
[----:B------:R-:W-:Y:S01]  /*84c0*/  ISETP.NE.AND P0, PT, R182, RZ, PT ;  /* 0x000000ffb600720c */ /* 0x000fe20003f05270 */
[----:B------:R-:W-:Y:S01]  /*84d0*/  IMAD.IADD R209, R200, 0x1, R209 ;  /* 0x00000001c8d17824 */ /* 0x000fe200078e02d1 */
[----:B------:R-:W-:Y:S01]  /*84e0*/  LOP3.LUT R0, R0, 0x18, R225, 0xf8, !PT ;  /* 0x0000001800007812 */ /* 0x000fe200078ef8e1 */
[----:B------:R-:W-:Y:S01]  /*84f0*/  @UP0 UIADD3 UR13, UP1, UPT, UR54, -0x100, URZ ;  /* 0xffffff00360d0890 */ /* 0x000fe2000ff3e0ff */
[----:B------:R-:W-:Y:S01]  /*8500*/  LDSM.16.M88.4 R28, [R200+0x1d000] ;  /* 0x01d00000c81c783b */ /* 0x000fe20000000200 */
[----:B------:R-:W-:Y:S01]  /*8510*/  SEL R2, R226, 0xffffffe0, !P0 ;  /* 0xffffffe0e2027807 */ /* 0x000fe20004000000 */
[----:B------:R-:W-:Y:S01]  /*8520*/  ULOP3.LUT UR9, UR43, 0x1, URZ, 0xc0, !UPT ;  /* 0x000000012b097892 */ /* 0x000fe2000f8ec0ff */
[----:B------:R-:W-:Y:S01]  /*8530*/  LOP3.LUT R0, R0, 0x1c0, R183, 0xf8, !PT ;  /* 0x000001c000007812 */ /* 0x000fe200078ef8b7 */
[----:B------:R-:W-:Y:S01]  /*8540*/  @UP0 UIADD3.X UR12, UPT, UPT, UR55, -0x1, URZ, UP1, !UPT ;  /* 0xffffffff370c0890 */ /* 0x000fe20008ffe4ff */
[----:B------:R-:W-:Y:S01]  /*8550*/  LDSM.16.M88.4 R184, [R209+0x1c000] ;  /* 0x01c00000d1b8783b */ /* 0x000fe20000000200 */
[----:B------:R-:W-:Y:S01]  /*8560*/  IMAD.IADD R208, R200, 0x1, R2 ;  /* 0x00000001c8d07824 */ /* 0x000fe200078e0202 */
[----:B------:R-:W-:Y:S01]  /*8570*/  LOP3.LUT R0, R0, 0x38, R221, 0x78, !PT ;  /* 0x0000003800007812 */ /* 0x000fe200078e78dd */
[----:B------:R-:W-:Y:S01]  /*8580*/  IMAD.IADD R2, R2, 0x1, R209 ;  /* 0x0000000102027824 */ /* 0x000fe200078e02d1 */
[----:B------:R-:W-:Y:S01]  /*8590*/  PLOP3.LUT P3, PT, PT, PT, UP0, 0x80, 0x8 ;  /* 0x000000000008781c */ /* 0x000fe20003f6f008 */
[----:B------:R-:W-:Y:S01]  /*85a0*/  LDSM.16.M88.4 R192, [R209+0x1d000] ;  /* 0x01d00000d1c0783b */ /* 0x000fe20000000200 */
[----:B------:R-:W-:Y:S01]  /*85b0*/  LOP3.LUT R0, R0, 0x200, R183, 0xf8, !PT ;  /* 0x0000020000007812 */ /* 0x000fe200078ef8b7 */
[----:B------:R-:W-:Y:S03]  /*85c0*/  @UP0 UIADD3 UR10, UP1, UPT, UR10, -0x100, URZ ;  /* 0xffffff000a0a0890 */ /* 0x000fe6000ff3e0ff */
[----:B------:R-:W-:Y:S01]  /*85d0*/  LEA R0, R0, UR4, 0x1 ;  /* 0x0000000400007c11 */ /* 0x000fe2000f8e08ff */
[----:B------:R-:W-:Y:S01]  /*85e0*/  LDSM.16.M88.4 R168, [R208+0x1c000] ;  /* 0x01c00000d0a8783b */ /* 0x000fe20000000200 */
[----:B------:R-:W-:Y:S02]  /*85f0*/  @UP0 UIADD3.X UR11, UPT, UPT, UR11, -0x1, URZ, UP1, !UPT ;  /* 0xffffffff0b0b0890 */ /* 0x000fe40008ffe4ff */
[----:B------:R-:W-:Y:S02]  /*8600*/  UISETP.NE.U32.AND UP1, UPT, UR9, 0x1, UPT ;  /* 0x000000010900788c */ /* 0x000fe4000bf25070 */
[----:B------:R-:W1:Y:S04]  /*8610*/  LDSM.16.MT88.4 R16, [R0+0xc000] ;  /* 0x00c000000010783b */ /* 0x000e680000004200 */
[----:B------:R-:W-:Y:S01]  /*8620*/  PLOP3.LUT P2, PT, PT, PT, UP1, 0x80, 0x8 ;  /* 0x000000000008781c */ /* 0x000fe20003f4f018 */
[----:B------:R-:W2:Y:S05]  /*8630*/  LDSM.16.MT88.4 R164, [R0+0x10000] ;  /* 0x0100000000a4783b */ /* 0x000eaa0000004200 */
[----:B------:R-:W3:Y:S05]  /*8640*/  LDL R252, [R1+0x14] ;  /* 0x0000140001fc7983 */ /* 0x000eea0000100800 */
[----:B------:R-:W4:Y:S05]  /*8650*/  LDSM.16.MT88.4 R172, [R0+0xc800] ;  /* 0x00c8000000ac783b */ /* 0x000f2a0000004200 */
[----:B------:R-:W5:Y:S05]  /*8660*/  LDL R251, [R1+0x10] ;  /* 0x0000100001fb7983 */ /* 0x000f6a0000100800 */
[----:B------:R-:W4:Y:S05]  /*8670*/  LDSM.16.M88.4 R176, [R208+0x1d000] ;  /* 0x01d00000d0b0783b */ /* 0x000f2a0000000200 */
[----:B------:R-:W5:Y:S05]  /*8680*/  LDL R250, [R1+0xc] ;  /* 0x00000c0001fa7983 */ /* 0x000f6a0000100800 */
[----:B------:R-:W4:Y:S05]  /*8690*/  LDSM.16.MT88.4 R180, [R0+0x10800] ;  /* 0x0108000000b4783b */ /* 0x000f2a0000004200 */
[----:B------:R-:W4:Y:S01]  /*86a0*/  LDSM.16.MT88.4 R188, [R0+0xd000] ;  /* 0x00d0000000bc783b */ /* 0x000f220000004200 */
[-C--:B-1----:R-:W-:Y:S04]  /*86b0*/  HMMA.16816.F32.BF16 R4, R32, R16.reuse, RZ ;  /* 0x000000102004723c */ /* 0x082fe800000418ff */
[----:B------:R-:W-:Y:S05]  /*86c0*/  LDSM.16.MT88.4 R196, [R0+0xe000] ;  /* 0x00e0000000c4783b */ /* 0x000fea0000004200 */
[----:B------:R-:W-:Y:S01]  /*86d0*/  LDSM.16.MT88.4 R204, [R0+0x12000] ;  /* 0x0120000000cc783b */ /* 0x000fe20000004200 */
        /* <DEDUP_REMOVED lines=18> */
[----:B------:R-:W2:Y:S05]  /*8800*/  LDSM.16.M88.4 R168, [R2+0x1c000] ;  /* 0x01c0000002a8783b */ /* 0x000eaa0000000200 */
[----:B------:R-:W4:Y:S02]  /*8810*/  LDSM.16.MT88.4 R180, [R0+0x11800] ;  /* 0x0118000000b4783b */ /* 0x000f240000004200 */
[-C--:B------:R-:W-:Y:S08]  /*8820*/  HMMA.16816.F32.BF16 R4, R184, R188.reuse, R4 ;  /* 0x000000bcb804723c */ /* 0x080ff00000041804 */
[C---:B------:R-:W-:Y:S08]  /*8830*/  HMMA.16816.F32.BF16 R8, R192.reuse, R188, R8 ;  /* 0x000000bcc008723c */ /* 0x040ff00000041808 */
[-C--:B------:R-:W-:Y:S08]  /*8840*/  HMMA.16816.F32.BF16 R12, R192, R190.reuse, R12 ;  /* 0x000000bec00c723c */ /* 0x080ff0000004180c */
[C---:B------:R-:W-:Y:S01]  /*8850*/  HMMA.16816.F32.BF16 R16, R184.reuse, R190, R16 ;  /* 0x000000beb810723c */ /* 0x040fe20000041810 */
[----:B------:R-:W4:Y:S05]  /*8860*/  LDSM.16.M88.4 R188, [R200+0x1e000] ;  /* 0x01e00000c8bc783b */ /* 0x000f2a0000000200 */
[----:B------:R-:W4:Y:S02]  /*8870*/  LDSM.16.M88.4 R200, [R200+0x1f000] ;  /* 0x01f00000c8c8783b */ /* 0x000f240000000200 */
[-C--:B-1----:R-:W-:Y:S08]  /*8880*/  HMMA.16816.F32.BF16 R20, R184, R164.reuse, R20 ;  /* 0x000000a4b814723c */ /* 0x082ff00000041814 */
[C---:B------:R-:W-:Y:S08]  /*8890*/  HMMA.16816.F32.BF16 R24, R192.reuse, R164, R24 ;  /* 0x000000a4c018723c */ /* 0x040ff00000041818 */
[-C--:B------:R-:W-:Y:S08]  /*88a0*/  HMMA.16816.F32.BF16 R28, R192, R166.reuse, R28 ;  /* 0x000000a6c01c723c */ /* 0x080ff0000004181c */
[----:B------:R-:W-:Y:S01]  /*88b0*/  HMMA.16816.F32.BF16 R32, R184, R166, R32 ;  /* 0x000000a6b820723c */ /* 0x000fe20000041820 */
[----:B------:R-:W-:Y:S05]  /*88c0*/  LDSM.16.M88.4 R164, [R208+0x1e000] ;  /* 0x01e00000d0a4783b */ /* 0x000fea0000000200 */
[----:B------:R-:W-:Y:S02]  /*88d0*/  LDSM.16.MT88.4 R184, [R0+0xf000] ;  /* 0x00f0000000b8783b */ /* 0x000fe40000004200 */
[-C--:B--2---:R-:W-:Y:S08]  /*88e0*/  HMMA.16816.F32.BF16 R4, R168, R172.reuse, R4 ;  /* 0x000000aca804723c */ /* 0x084ff00000041804 */
[C---:B------:R-:W-:Y:S08]  /*88f0*/  HMMA.16816.F32.BF16 R8, R176.reuse, R172, R8 ;  /* 0x000000acb008723c */ /* 0x040ff00000041808 */
[-C--:B------:R-:W-:Y:S08]  /*8900*/  HMMA.16816.F32.BF16 R12, R176, R174.reuse, R12 ;  /* 0x000000aeb00c723c */ /* 0x080ff0000004180c */
[C---:B------:R-:W-:Y:S01]  /*8910*/  HMMA.16816.F32.BF16 R16, R168.reuse, R174, R16 ;  /* 0x000000aea810723c */ /* 0x040fe20000041810 */
[----:B------:R-:W-:Y:S07]  /*8920*/  LDSM.16.M88.4 R172, [R208+0x1f000] ;  /* 0x01f00000d0ac783b */ /* 0x000fee0000000200 */
[-C--:B----4-:R-:W-:Y:S08]  /*8930*/  HMMA.16816.F32.BF16 R20, R168, R180.reuse, R20 ;  /* 0x000000b4a814723c */ /* 0x090ff00000041814 */
[C---:B------:R-:W-:Y:S08]  /*8940*/  HMMA.16816.F32.BF16 R24, R176.reuse, R180, R24 ;  /* 0x000000b4b018723c */ /* 0x040ff00000041818 */
[-C--:B------:R-:W-:Y:S03]  /*8950*/  HMMA.16816.F32.BF16 R28, R176, R182.reuse, R28 ;  /* 0x000000b6b01c723c */ /* 0x080fe6000004181c */
[C---:B------:R-:W-:Y:S05]  /*8960*/  IMAD.SHL.U32 R176, R227.reuse, 0x8, RZ ;  /* 0x00000008e3b07824 */ /* 0x040fea00078e00ff */
[----:B------:R-:W-:Y:S01]  /*8970*/  HMMA.16816.F32.BF16 R32, R168, R182, R32 ;  /* 0x000000b6a820723c */ /* 0x000fe20000041820 */
[----:B------:R-:W1:Y:S03]  /*8980*/  LDSM.16.MT88.4 R168, [R0+0xe800] ;  /* 0x00e8000000a8783b */ /* 0x000e660000004200 */
[C---:B------:R-:W-:Y:S02]  /*8990*/  LEA R234, P0, R176.reuse, R242, 0x2 ;  /* 0x000000f2b0ea7211 */ /* 0x040fe400078010ff */
[----:B------:R-:W-:Y:S02]  /*89a0*/  LDSM.16.M88.4 R180, [R209+0x1e000] ;  /* 0x01e00000d1b4783b */ /* 0x000fe40000000200 */
[-C--:B------:R-:W-:Y:S05]  /*89b0*/  HMMA.16816.F32.BF16 R4, R188, R196.reuse, R4 ;  /* 0x000000c4bc04723c */ /* 0x080fea0000041804 */
[----:B------:R-:W-:Y:S02]  /*89c0*/  LEA.HI.X.SX32 R235, R176, R243, 0x2, P0 ;  /* 0x000000f3b0eb7211 */ /* 0x000fe400000f16ff */
[----:B------:R-:W2:Y:S01]  /*89d0*/  LDSM.16.MT88.4 R176, [R0+0x12800] ;  /* 0x0128000000b0783b */ /* 0x000ea20000004200 */
        /* <DEDUP_REMOVED lines=10> */
[C---:B------:R-:W-:Y:S08]  /*8a80*/  HMMA.16816.F32.BF16 R24, R200.reuse, R204, R24 ;  /* 0x000000ccc818723c */ /* 0x040ff00000041818 */
[-C--:B------:R-:W-:Y:S08]  /*8a90*/  HMMA.16816.F32.BF16 R28, R200, R206.reuse, R28 ;  /* 0x000000cec81c723c */ /* 0x080ff0000004181c */
[----:B------:R-:W-:Y:S01]  /*8aa0*/  HMMA.16816.F32.BF16 R32, R188, R206, R32 ;  /* 0x000000cebc20723c */ /* 0x000fe20000041820 */
[----:B------:R4:W3:Y:S03]  /*8ab0*/  LDSM.16.M88.4 R188, [R209+0x1f000] ;  /* 0x01f00000d1bc783b */ /* 0x0008e60000000200 */
[C---:B------:R-:W-:Y:S04]  /*8ac0*/  LEA R206, P0, R227.reuse, R228, 0x5 ;  /* 0x000000e4e3ce7211 */ /* 0x040fe800078028ff */
[-C--:B-1----:R-:W-:Y:S05]  /*8ad0*/  HMMA.16816.F32.BF16 R4, R164, R168.reuse, R4 ;  /* 0x000000a8a404723c */ /* 0x082fea0000041804 */
[C---:B------:R-:W-:Y:S02]  /*8ae0*/  LEA.HI.X.SX32 R207, R227.reuse, R229, 0x5, P0 ;  /* 0x000000e5e3cf7211 */ /* 0x040fe400000f2eff */
[C---:B------:R-:W-:Y:S01]  /*8af0*/  LEA R204, P0, R227.reuse, R206, 0x5 ;  /* 0x000000cee3cc7211 */ /* 0x040fe200078028ff */
[C---:B------:R-:W-:Y:S04]  /*8b00*/  HMMA.16816.F32.BF16 R8, R172.reuse, R168, R8 ;  /* 0x000000a8ac08723c */ /* 0x040fe80000041808 */
[C---:B------:R-:W-:Y:S02]  /*8b10*/  LEA.HI.X.SX32 R205, R227.reuse, R207, 0x5, P0 ;  /* 0x000000cfe3cd7211 */ /* 0x040fe400000f2eff */
[C---:B------:R-:W-:Y:S02]  /*8b20*/  LEA R208, P0, R227.reuse, R204, 0x5 ;  /* 0x000000cce3d07211 */ /* 0x040fe400078028ff */
[-C--:B------:R-:W-:Y:S03]  /*8b30*/  HMMA.16816.F32.BF16 R12, R172, R170.reuse, R12 ;  /* 0x000000aaac0c723c */ /* 0x080fe6000004180c */
[C---:B----4-:R-:W-:Y:S05]  /*8b40*/  LEA.HI.X.SX32 R209, R227.reuse, R205, 0x5, P0 ;  /* 0x000000cde3d17211 */ /* 0x050fea00000f2eff */
[C---:B------:R-:W-:Y:S01]  /*8b50*/  HMMA.16816.F32.BF16 R16, R164.reuse, R170, R16 ;  /* 0x000000aaa410723c */ /* 0x040fe20000041810 */
[----:B------:R-:W1:Y:S03]  /*8b60*/  LDSM.16.MT88.4 R168, [R0+0x13000] ;  /* 0x0130000000a8783b */ /* 0x000e660000004200 */
[C---:B------:R-:W-:Y:S04]  /*8b70*/  IMAD.WIDE R236, R227.reuse, -0xc0, R208 ;  /* 0xffffff40e3ec7825 */ /* 0x040fe800078e02d0 */
[-C--:B--2---:R-:W-:Y:S03]  /*8b80*/  HMMA.16816.F32.BF16 R20, R164, R176.reuse, R20 ;  /* 0x000000b0a414723c */ /* 0x084fe60000041814 */
        /* <DEDUP_REMOVED lines=9> */
[----:B------:R-:W2:Y:S03]  /*8c20*/  LDSM.16.M88.4 R164, [R2+0x1e000] ;  /* 0x01e0000002a4783b */ /* 0x000ea60000000200 */
[C---:B------:R-:W-:Y:S02]  /*8c30*/  LEA.HI.X.SX32 R197, R227.reuse, R199, 0x5, P0 ;  /* 0x000000c7e3c57211 */ /* 0x040fe400000f2eff */
[----:B------:R4:W5:Y:S01]  /*8c40*/  LDSM.16.M88.4 R176, [R2+0x1f000] ;  /* 0x01f0000002b0783b */ /* 0x0009620000000200 */
[C---:B------:R-:W-:Y:S01]  /*8c50*/  LEA R194, P0, R227.reuse, R196, 0x5 ;  /* 0x000000c4e3c27211 */ /* 0x040fe200078028ff */
        /* <DEDUP_REMOVED lines=8> */
[----:B----4-:R-:W-:Y:S03]  /*8ce0*/  @P3 SHF.R.U32.HI R2, RZ, 0x2, R220 ;  /* 0x00000002ff023819 */ /* 0x010fe600000116dc */
[C---:B------:R-:W-:Y:S08]  /*8cf0*/  HMMA.16816.F32.BF16 R16, R180.reuse, R186, R16 ;  /* 0x000000bab410723c */ /* 0x040ff00000041810 */
[-C--:B-1----:R-:W-:Y:S08]  /*8d00*/  HMMA.16816.F32.BF16 R20, R180, R168.reuse, R20 ;  /* 0x000000a8b414723c */ /* 0x082ff00000041814 */
[C---:B------:R-:W-:Y:S08]  /*8d10*/  HMMA.16816.F32.BF16 R24, R188.reuse, R168, R24 ;  /* 0x000000a8bc18723c */ /* 0x040ff00000041818 */
[-C--:B------:R-:W-:Y:S01]  /*8d20*/  HMMA.16816.F32.BF16 R28, R188, R170.reuse, R28 ;  /* 0x000000aabc1c723c */ /* 0x080fe2000004181c */
[----:B------:R-:W3:Y:S01]  /*8d30*/  LDL R191, [R1+0x18] ;  /* 0x0000180001bf7983 */ /* 0x000ee20000100800 */
[----:B------:R-:W-:Y:S02]  /*8d40*/  IMAD.MOV.U32 R190, RZ, RZ, 0x4 ;  /* 0x00000004ffbe7424 */ /* 0x000fe400078e00ff */
[C---:B------:R-:W-:Y:S04]  /*8d50*/  IMAD.WIDE R188, R227.reuse, -0xc0, R202 ;  /* 0xffffff40e3bc7825 */ /* 0x040fe800078e02ca */
[----:B------:R-:W-:Y:S01]  /*8d60*/  HMMA.16816.F32.BF16 R32, R180, R170, R32 ;  /* 0x000000aab420723c */ /* 0x000fe20000041820 */
[----:B------:R1:W4:Y:S03]  /*8d70*/  LDSM.16.MT88.4 R168, [R0+0x13800] ;  /* 0x0138000000a8783b */ /* 0x0003260000004200 */
[C---:B------:R-:W-:Y:S04]  /*8d80*/  LEA R186, P0, R227.reuse, R188, 0x5 ;  /* 0x000000bce3ba7211 */ /* 0x040fe800078028ff */
[-C--:B--2---:R-:W-:Y:S05]  /*8d90*/  HMMA.16816.F32.BF16 R4, R164, R172.reuse, R4 ;  /* 0x000000aca404723c */ /* 0x084fea0000041804 */
[C---:B------:R-:W-:Y:S02]  /*8da0*/  LEA.HI.X.SX32 R187, R227.reuse, R189, 0x5, P0 ;  /* 0x000000bde3bb7211 */ /* 0x040fe400000f2eff */
[C---:B------:R-:W-:Y:S01]  /*8db0*/  LEA R184, P0, R227.reuse, R186, 0x5 ;  /* 0x000000bae3b87211 */ /* 0x040fe200078028ff */
[C---:B-----5:R-:W-:Y:S04]  /*8dc0*/  HMMA.16816.F32.BF16 R8, R176.reuse, R172, R8 ;  /* 0x000000acb008723c */ /* 0x060fe80000041808 */
[C---:B------:R-:W-:Y:S02]  /*8dd0*/  LEA.HI.X.SX32 R185, R227.reuse, R187, 0x5, P0 ;  /* 0x000000bbe3b97211 */ /* 0x040fe400000f2eff */
[C---:B------:R-:W-:Y:S02]  /*8de0*/  LEA R182, P0, R227.reuse, R184, 0x5 ;  /* 0x000000b8e3b67211 */ /* 0x040fe400078028ff */
[-C--:B------:R-:W-:Y:S03]  /*8df0*/  HMMA.16816.F32.BF16 R12, R176, R174.reuse, R12 ;  /* 0x000000aeb00c723c */ /* 0x080fe6000004180c */
[C---:B------:R-:W-:Y:S02]  /*8e00*/  LEA.HI.X.SX32 R183, R227.reuse, R185, 0x5, P0 ;  /* 0x000000b9e3b77211 */ /* 0x040fe400000f2eff */
[----:B------:R-:W-:Y:S02]  /*8e10*/  LEA R180, P0, R227, R182, 0x5 ;  /* 0x000000b6e3b47211 */ /* 0x000fe400078028ff */
[----:B-1----:R-:W-:Y:S01]  /*8e20*/  @P3 LOP3.LUT R0, R213, 0x10, RZ, 0xc0, !PT ;  /* 0x00000010d5003812 */ /* 0x002fe200078ec0ff */
[C---:B------:R-:W-:Y:S04]  /*8e30*/  HMMA.16816.F32.BF16 R16, R164.reuse, R174, R16 ;  /* 0x000000aea410723c */ /* 0x040fe80000041810 */
[C---:B------:R-:W-:Y:S02]  /*8e40*/  LEA.HI.X.SX32 R181, R227.reuse, R183, 0x5, P0 ;  /* 0x000000b7e3b57211 */ /* 0x040fe400000f2eff */
[C---:B------:R-:W-:Y:S02]  /*8e50*/  LEA R172, P0, R227.reuse, R180, 0x5 ;  /* 0x000000b4e3ac7211 */ /* 0x040fe400078028ff */
[----:B------:R-:W-:Y:S01]  /*8e60*/  @P3 LOP3.LUT R246, R0, 0x7, R2, 0xf8, !PT ;  /* 0x0000000700f63812 */ /* 0x000fe200078ef802 */
[-C--:B----4-:R-:W-:Y:S03]  /*8e70*/  HMMA.16816.F32.BF16 R20, R164, R168.reuse, R20 ;  /* 0x000000a8a414723c */ /* 0x090fe60000041814 */
[C---:B------:R-:W-:Y:S01]  /*8e80*/  LEA.HI.X.SX32 R173, R227.reuse, R181, 0x5, P0 ;  /* 0x000000b5e3ad7211 */ /* 0x040fe200000f2eff */
[C---:B------:R-:W-:Y:S01]  /*8e90*/  VIADD R0, R210.reuse, 0x40 ;  /* 0x00000040d2007836 */ /* 0x040fe20000000000 */
[C---:B------:R-:W-:Y:S01]  /*8ea0*/  LEA R174, P0, R227.reuse, R172, 0x5 ;  /* 0x000000ace3ae7211 */ /* 0x040fe200078028ff */
[----:B------:R-:W-:Y:S02]  /*8eb0*/  @P1 VIADD R0, R210, 0xffffffc0 ;  /* 0xffffffc0d2001836 */ /* 0x000fe40000000000 */
[C---:B------:R-:W-:Y:S04]  /*8ec0*/  HMMA.16816.F32.BF16 R24, R176.reuse, R168, R24 ;  /* 0x000000a8b018723c */ /* 0x040fe80000041818 */
[C---:B------:R-:W-:Y:S04]  /*8ed0*/  LEA.HI.X.SX32 R175, R227.reuse, R173, 0x5, P0 ;  /* 0x000000ade3af7211 */ /* 0x040fe800000f2eff */
[-C--:B------:R-:W-:Y:S03]  /*8ee0*/  HMMA.16816.F32.BF16 R28, R176, R170.reuse, R28 ;  /* 0x000000aab01c723c */ /* 0x080fe6000004181c */
[C---:B------:R-:W-:Y:S05]  /*8ef0*/  IMAD.WIDE R176, R227.reuse, -0xc0, R174 ;  /* 0xffffff40e3b07825 */ /* 0x040fea00078e02ae */
[----:B------:R-:W-:Y:S04]  /*8f00*/  HMMA.16816.F32.BF16 R32, R164, R170, R32 ;  /* 0x000000aaa420723c */ /* 0x000fe80000041820 */
[----:B------:R-:W-:Y:S01]  /*8f10*/  @P3 IMAD.WIDE.U32 R164, R246, R190, UR54 ;  /* 0x00000036f6a43e25 */ /* 0x000fe2000f8e00be */
[C---:B------:R-:W-:Y:S01]  /*8f20*/  LEA R168, P0, R227.reuse, R176, 0x5 ;  /* 0x000000b0e3a87211 */ /* 0x040fe200078028ff */
[----:B------:R-:W-:Y:S01]  /*8f30*/  @UP0 UMOV UR54, UR13 ;  /* 0x0000000d00360c82 */ /* 0x000fe20008000000 */
[----:B------:R-:W-:Y:S01]  /*8f40*/  @UP0 UMOV UR55, UR12 ;  /* 0x0000000c00370c82 */ /* 0x000fe20008000000 */
[----:B------:R-:W-:Y:S01]  /*8f50*/  UISETP.GT.AND UP0, UPT, UR43, UR39, UPT ;  /* 0x000000272b00728c */ /* 0x000fe2000bf04270 */
[----:B------:R-:W2:Y:S01]  /*8f60*/  @P3 LDG.E R252, desc[UR32][R164.64+-0xe0] ;  /* 0xffff2020a4fc3981 */ /* 0x000ea2000c1e1900 */
[C---:B------:R-:W-:Y:S01]  /*8f70*/  LEA.HI.X.SX32 R169, R227.reuse, R177, 0x5, P0 ;  /* 0x000000b1e3a97211 */ /* 0x040fe200000f2eff */
[----:B------:R-:W-:Y:S01]  /*8f80*/  UIADD3 UR43, UPT, UPT, UR43, -0x1, URZ ;  /* 0xffffffff2b2b7890 */ /* 0x000fe2000fffe0ff */
[C---:B------:R-:W-:Y:S02]  /*8f90*/  LEA R166, P0, R227.reuse, R168, 0x5 ;  /* 0x000000a8e3a67211 */ /* 0x040fe400078028ff */
[----:B------:R-:W4:Y:S02]  /*8fa0*/  @P3 LDG.E R251, desc[UR32][R164.64+-0x80] ;  /* 0xffff8020a4fb3981 */ /* 0x000f24000c1e1900 */
[C---:B------:R-:W-:Y:S03]  /*8fb0*/  LEA.HI.X.SX32 R167, R227.reuse, R169, 0x5, P0 ;  /* 0x000000a9e3a77211 */ /* 0x040fe600000f2eff */
[----:B------:R-:W5:Y:S05]  /*8fc0*/  @P3 LDG.E R250, desc[UR32][R164.64+-0x60] ;  /* 0xffffa020a4fa3981 */ /* 0x000f6a000c1e1900 */
[----:B---3--:R1:W3:Y:S05]  /*8fd0*/  @P3 LDG.E R191, desc[UR32][R164.64+-0x100] ;  /* 0xffff0020a4bf3981 */ /* 0x0082ea000c1e1900 */
[----:B------:R-:W-:Y:S05]  /*8fe0*/  REDG.E.ADD.F32.FTZ.RN.STRONG.GPU desc[UR32][R242.64], R4 ;  /* 0x00000004f20079a6 */ /* 0x000fea000c12f320 */
[----:B------:R-:W-:Y:S05]  /*8ff0*/  REDG.E.ADD.F32.FTZ.RN.STRONG.GPU desc[UR32][R234.64], R5 ;  /* 0x00000005ea0079a6 */ /* 0x000fea000c12f320 */
[----:B------:R1:W-:Y:S05]  /*9000*/  REDG.E.ADD.F32.FTZ.RN.STRONG.GPU desc[UR32][R232.64], R6 ;  /* 0x00000006e80079a6 */ /* 0x0003ea000c12f320 */
[----:B------:R1:W-:Y:S05]  /*9010*/  REDG.E.ADD.F32.FTZ.RN.STRONG.GPU desc[UR32][R230.64], R7 ;  /* 0x00000007e60079a6 */ /* 0x0003ea000c12f320 */
[----:B------:R2:W-:Y:S05]  /*9020*/  REDG.E.ADD.F32.FTZ.RN.STRONG.GPU desc[UR32][R228.64], R8 ;  /* 0x00000008e40079a6 */ /* 0x0005ea000c12f320 */
[----:B------:R2:W-:Y:S01]  /*9030*/  REDG.E.ADD.F32.FTZ.RN.STRONG.GPU desc[UR32][R206.64], R9 ;  /* 0x00000009ce0079a6 */ /* 0x0005e2000c12f320 */
[C---:B-1----:R-:W-:Y:S04]  /*9040*/  LEA R164, P0, R227.reuse, R166, 0x5 ;  /* 0x000000a6e3a47211 */ /* 0x042fe800078028ff */
[----:B------:R-:W-:Y:S01]  /*9050*/  REDG.E.ADD.F32.FTZ.RN.STRONG.GPU desc[UR32][R204.64], R10 ;  /* 0x0000000acc0079a6 */ /* 0x000fe2000c12f320 */
[C---:B------:R-:W-:Y:S04]  /*9060*/  LEA.HI.X.SX32 R165, R227.reuse, R167, 0x5, P0 ;  /* 0x000000a7e3a57211 */ /* 0x040fe800000f2eff */
[----:B------:R-:W-:Y:S05]  /*9070*/  REDG.E.ADD.F32.FTZ.RN.STRONG.GPU desc[UR32][R208.64], R11 ;  /* 0x0000000bd00079a6 */ /* 0x000fea000c12f320 */
        /* <DEDUP_REMOVED lines=8> */
[C---:B--2---:R-:W-:Y:S02]  /*9100*/  LEA R8, P0, R227.reuse, R4, 0x5 ;  /* 0x00000004e3087211 */ /* 0x044fe400078028ff */
[----:B------:R-:W-:Y:S02]  /*9110*/  REDG.E.ADD.F32.FTZ.RN.STRONG.GPU desc[UR32][R196.64+0x80], R12 ;  /* 0x0000800cc40079a6 */ /* 0x000fe4000c12f320 */
[----:B------:R-:W-:Y:S03]  /*9120*/  LEA.HI.X.SX32 R9, R227, R5, 0x5, P0 ;  /* 0x00000005e3097211 */ /* 0x000fe600000f2eff */
        /* <DEDUP_REMOVED lines=22> */
[----:B------:R-:W4:Y:S05]  /*9290*/  LDSM.16.MT88.4 R16, [R0] ;  /* 0x000000000010783b */ /* 0x000f2a0000004200 */
[----:B------:R-:W5:Y:S05]  /*92a0*/  LDSM.16.MT88.4 R20, [R210+0x2000] ;  /* 0x00200000d214783b */ /* 0x000f6a0000004200 */
[----:B------:R-:W5:Y:S05]  /*92b0*/  LDSM.16.MT88.4 R24, [R0+0x2000] ;  /* 0x002000000018783b */ /* 0x000f6a0000004200 */
[----:B------:R-:W-:Y:S05]  /*92c0*/  LDSM.16.MT88.4 R32, [R3+0x1c800] ;  /* 0x01c800000320783b */ /* 0x000fea0000004200 */
[----:B------:R-:W3:Y:S05]  /*92d0*/  LDSM.16.MT88.4 R28, [R210+0x800] ;  /* 0x00080000d21c783b */ /* 0x000eea0000004200 */
[----:B------:R-:W3:Y:S01]  /*92e0*/  LDSM.16.MT88.4 R164, [R3+0x1e800] ;  /* 0x01e8000003a4783b */ /* 0x000ee20000004200 */
        /* <DEDUP_REMOVED lines=9> */
[-C--:B----4-:R-:W-:Y:S08]  /*9380*/  HMMA.16816.F32.BF16 R116, R4, R16.reuse, R116 ;  /* 0x000000100474723c */ /* 0x090ff00000041874 */
[C---:B------:R-:W-:Y:S08]  /*9390*/  HMMA.16816.F32.BF16 R120, R12.reuse, R16, R120 ;  /* 0x000000100c78723c */ /* 0x040ff00000041878 */
[-C--:B------:R-:W-:Y:S08]  /*93a0*/  HMMA.16816.F32.BF16 R124, R12, R18.reuse, R124 ;  /* 0x000000120c7c723c */ /* 0x080ff0000004187c */
[C---:B------:R-:W-:Y:S01]  /*93b0*/  HMMA.16816.F32.BF16 R128, R4.reuse, R18, R128 ;  /* 0x000000120480723c */ /* 0x040fe20000041880 */
[----:B------:R-:W-:Y:S07]  /*93c0*/  LDSM.16.MT88.4 R16, [R3+0x1f000] ;  /* 0x01f000000310783b */ /* 0x000fee0000004200 */
[-C--:B-----5:R-:W-:Y:S08]  /*93d0*/  HMMA.16816.F32.BF16 R132, R4, R20.reuse, R132 ;  /* 0x000000140484723c */ /* 0x0a0ff00000041884 */
        /* <DEDUP_REMOVED lines=11> */
[-C--:B---3--:R-:W-:Y:S03]  /*9490*/  HMMA.16816.F32.BF16 R100, R32, R28.reuse, R100 ;  /* 0x0000001c2064723c */ /* 0x088fe60000041864 */
[----:B------:R-:W-:Y:S05]  /*94a0*/  @P3 STL [R1+0x18], R191 ;  /* 0x000018bf01003387 */ /* 0x000fea0000100800 */
[----:B------:R-:W-:Y:S01]  /*94b0*/  @P3 STL [R1+0x14], R252 ;  /* 0x000014fc01003387 */ /* 0x000fe20000100800 */
[C---:B------:R-:W-:Y:S04]  /*94c0*/  HMMA.16816.F32.BF16 R104, R164.reuse, R28, R104 ;  /* 0x0000001ca468723c */ /* 0x040fe80000041868 */
[----:B------:R-:W-:Y:S05]  /*94d0*/  @P3 STL [R1+0x10], R251 ;  /* 0x000010fb01003387 */ /* 0x000fea0000100800 */
[----:B------:R-:W-:Y:S01]  /*94e0*/  @P3 STL [R1+0xc], R250 ;  /* 0x00000cfa01003387 */ /* 0x000fe20000100800 */
[-C--:B------:R-:W-:Y:S08]  /*94f0*/  HMMA.16816.F32.BF16 R108, R164, R30.reuse, R108 ;  /* 0x0000001ea46c723c */ /* 0x080ff0000004186c */
[C---:B------:R-:W-:Y:S01]  /*9500*/  HMMA.16816.F32.BF16 R112, R32.reuse, R30, R112 ;  /* 0x0000001e2070723c */ /* 0x040fe20000041870 */
[----:B------:R-:W3:Y:S07]  /*9510*/  LDSM.16.MT88.4 R28, [R0+0x3000] ;  /* 0x00300000001c783b */ /* 0x000eee0000004200 */
        /* <DEDUP_REMOVED lines=16> */
[-C--:B----4-:R-:W-:Y:S08]  /*9620*/  HMMA.16816.F32.BF16 R100, R4, R12.reuse, R100 ;  /* 0x0000000c0464723c */ /* 0x090ff00000041864 */
[C---:B------:R-:W-:Y:S08]  /*9630*/  HMMA.16816.F32.BF16 R104, R16.reuse, R12, R104 ;  /* 0x0000000c1068723c */ /* 0x040ff00000041868 */
[-C--:B------:R-:W-:Y:S03]  /*9640*/  HMMA.16816.F32.BF16 R108, R16, R14.reuse, R108 ;  /* 0x0000000e106c723c */ /* 0x080fe6000004186c */
[C---:B-----5:R-:W-:Y:S02]  /*9650*/  VIADD R0, R210.reuse, 0xffffc000 ;  /* 0xffffc000d2007836 */ /* 0x060fe40000000000 */
        /* <DEDUP_REMOVED lines=36> */
[----:B------:R-:W-:Y:S02]  /*98a0*/  LOP3.LUT R0, R219, 0xc00, RZ, 0xc0, !PT ;  /* 0x00000c00db007812 */ /* 0x000fe400078ec0ff */
[----:B------:R-:W-:Y:S01]  /*98b0*/  LOP3.LUT R250, R250, 0x1c0, RZ, 0xc0, !PT ;  /* 0x000001c0fafa7812 */ /* 0x000fe200078ec0ff */
[----:B------:R-:W-:Y:S01]  /*98c0*/  UISETP.NE.AND UP0, UPT, UR37, -0x1, UPT ;  /* 0xffffffff2500788c */ /* 0x000fe2000bf05270 */
[----:B------:R-:W-:Y:S01]  /*98d0*/  LOP3.LUT R0, R0, 0x6, R222, 0xf8, !PT ;  /* 0x0000000600007812 */ /* 0x000fe200078ef8de */
[----:B------:R-:W-:Y:S01]  /*98e0*/  UMOV UR49, UR18 ;  /* 0x0000001200317c82 */ /* 0x000fe20008000000 */
[----:B------:R-:W-:Y:S01]  /*98f0*/  LOP3.LUT R250, R250, 0x38, R251, 0xf8, !PT ;  /* 0x00000038fafa7812 */ /* 0x000fe200078ef8fb */
[----:B------:R-:W-:Y:S01]  /*9900*/  UISETP.NE.AND UP1, UPT, UR37, -0x1, UPT ;  /* 0xffffffff2500788c */ /* 0x000fe2000bf25270 */
[----:B------:R-:W-:-:S02]  /*9910*/  ISETP.NE.AND P0, PT, R249, RZ, PT ;  /* 0x000000fff900720c */ /* 0x000fc40003f05270 */
[----:B------:R-:W-:Y:S02]  /*9920*/  LOP3.LUT R0, R0, R250, R224, 0xf6, !PT ;  /* 0x000000fa00007212 */ /* 0x000fe400078ef6e0 */
[----:B------:R-:W-:Y:S02]  /*9930*/  ISETP.NE.AND P1, PT, R223, RZ, PT ;  /* 0x000000ffdf00720c */ /* 0x000fe40003f25270 */
[----:B------:R-:W-:Y:S01]  /*9940*/  LEA R0, R0, UR4, 0x1 ;  /* 0x0000000400007c11 */ /* 0x000fe2000f8e08ff */
[----:B------:R-:W2:Y:S01]  /*9950*/  @UP0 LDCU.64 UR10, c[0x0][0x5c0] ;  /* 0x0000b800ff0a07ac */ /* 0x000ea20008000a00 */
        /* <DEDUP_REMOVED lines=215> */
.L_x_1904:
        /* <DEDUP_REMOVED lines=12> */
.L_x_1905:
[----:B------:R-:W2:Y:S01]  /*a790*/  LDCU.64 UR8, c[0x0][0x5c8] ;  /* 0x0000b900ff0877ac */ /* 0x000ea20008000a00 */
[----:B------:R-:W-:-:S04]  /*a7a0*/  UIADD3 UR5, UPT, UPT, UR35, UR37, URZ ;  /* 0x0000002523057290 */ /* 0x000fc8000fffe0ff */
[----:B--2---:R-:W-:Y:S02]  /*a7b0*/  UIMAD.WIDE.U32 UR16, UR5, UR8, URZ ;  /* 0x00000008051072a5 */ /* 0x004fe4000f8e00ff */
[----:B------:R-:W-:-:S04]  /*a7c0*/  UIMAD UR5, UR5, UR9, URZ ;  /* 0x00000009050572a4 */ /* 0x000fc8000f8e02ff */
[----:B------:R-:W-:-:S06]  /*a7d0*/  UIADD3 UR5, UPT, UPT, UR17, UR5, URZ ;  /* 0x0000000511057290 */ /* 0x000fcc000fffe0ff */
[----:B-1----:R-:W-:-:S07]  /*a7e0*/  MOV R30, UR5 ;  /* 0x00000005001e7c02 */ /* 0x002fce0008000f00 */
.L_x_1906:
        /* <DEDUP_REMOVED lines=17> */
[----:B------:R-:W-:Y:S01]  /*a900*/  ISETP.GE.AND P3, PT, R225, UR34, PT ;  /* 0x00000022e1007c0c */ /* 0x000fe2000bf66270 */
[----:B------:R-:W-:Y:S01]  /*a910*/  IMAD.U32 R3, RZ, RZ, UR43 ;  /* 0x0000002bff037e24 */ /* 0x000fe2000f8e00ff */
[----:B------:R-:W-:Y:S01]  /*a920*/  LOP3.LUT R4, R2, 0x38, R221, 0xf8, !PT ;  /* 0x0000003802047812 */ /* 0x000fe200078ef8dd */
[----:B------:R-:W-:Y:S01]  /*a930*/  BSSY.RECONVERGENT B0, `(.L_x_1907) ;  /* 0x0000023000007945 */ /* 0x000fe20003800200 */
[----:B------:R-:W-:Y:S01]  /*a940*/  ISETP.GE.AND P6, PT, R5, UR34, PT ;  /* 0x0000002205007c0c */ /* 0x000fe2000bfc6270 */
[----:B------:R-:W-:Y:S01]  /*a950*/  VIADD R5, R225, 0x60 ;  /* 0x00000060e1057836 */ /* 0x000fe20000000000 */
[----:B------:R-:W-:Y:S01]  /*a960*/  IADD3 R2, P0, PT, R4, UR36, RZ ;  /* 0x0000002404027c10 */ /* 0x000fe2000ff1e0ff */
[----:B------:R3:W4:Y:S01]  /*a970*/  LDS.128 R24, [R0+0xd000] ;  /* 0x00d0000000187984 */ /* 0x0007220000000c00 */
[----:B------:R-:W-:Y:S01]  /*a980*/  IMAD.U32 R4, RZ, RZ, UR12 ;  /* 0x0000000cff047e24 */ /* 0x000fe2000f8e00ff */
[----:B------:R-:W-:-:S02]  /*a990*/  ISETP.GE.AND P5, PT, R6, UR34, PT ;  /* 0x0000002206007c0c */ /* 0x000fc4000bfa6270 */
[----:B------:R3:W2:Y:S01]  /*a9a0*/  LDS.128 R20, [R0+0x11000] ;  /* 0x0110000000147984 */ /* 0x0006a20000000c00 */
[----:B------:R-:W-:Y:S02]  /*a9b0*/  ISETP.GE.AND P4, PT, R5, UR34, PT ;  /* 0x0000002205007c0c */ /* 0x000fe4000bf86270 */
[----:B------:R-:W-:Y:S01]  /*a9c0*/  IADD3.X R3, PT, PT, R3, UR15, R4, P0, !PT ;  /* 0x0000000f03037c10 */ /* 0x000fe200087fe404 */
[----:B------:R3:W2:Y:S01]  /*a9d0*/  LDS.128 R36, [R0+0x15000] ;  /* 0x0150000000247984 */ /* 0x0006a20000000c00 */
[----:B------:R-:W-:-:S03]  /*a9e0*/  IADD3 R28, P0, PT, R225, 0x20, RZ ;  /* 0x00000020e11c7810 */ /* 0x000fc60007f1e0ff */
        /* <DEDUP_REMOVED lines=23> */
.L_x_1908:
[----:B------:R-:W-:Y:S05]  /*ab60*/  BSYNC.RECONVERGENT B0 ;  /* 0x0000000000007941 */ /* 0x000fea0003800200 */
.L_x_1907:
[----:B------:R-:W-:Y:S04]  /*ab70*/  BSSY.RECONVERGENT B0, `(.L_x_1909) ;  /* 0x0000010000007945 */ /* 0x000fe80003800200 */
[----:B------:R-:W-:Y:S05]  /*ab80*/  @P6 BRA `(.L_x_1910) ;  /* 0x0000000000386947 */ /* 0x000fea0003800000 */
[----:B------:R-:W5:Y:S01]  /*ab90*/  LDCU UR15, c[0x0][0x440] ;  /* 0x00008800ff0f77ac */ /* 0x000f620008000800 */
[----:B----4-:R-:W-:Y:S01]  /*aba0*/  MOV R3, R19 ;  /* 0x0000001300037202 */ /* 0x010fe20000000f00 */
[----:B------:R-:W-:Y:S01]  /*abb0*/  IMAD.MOV.U32 R2, RZ, RZ, R6 ;  /* 0x000000ffff027224 */ /* 0x000fe200078e0006 */
[----:B------:R-:W4:Y:S01]  /*abc0*/  LDCU.64 UR12, c[0x0][0x560] ;  /* 0x0000ac00ff0c77ac */ /* 0x000f220008000a00 */
[----:B------:R-:W-:Y:S02]  /*abd0*/  IMAD R8, R29, UR10, RZ ;  /* 0x0000000a1d087c24 */ /* 0x000fe4000f8e02ff */
[----:B------:R-:W-:-:S04]  /*abe0*/  IMAD.WIDE.U32 R4, R28, UR10, R2 ;  /* 0x0000000a1c047c25 */ /* 0x000fc8000f8e0002 */
[----:B------:R-:W-:-:S04]  /*abf0*/  IMAD R2, R28, UR11, R8 ;  /* 0x0000000b1c027c24 */ /* 0x000fc8000f8e0208 */
[----:B------:R-:W-:Y:S01]  /*ac00*/  IMAD.IADD R3, R2, 0x1, R5 ;  /* 0x0000000102037824 */ /* 0x000fe200078e0205 */
[----:B-----5:R-:W-:Y:S02]  /*ac10*/  ISETP.GE.AND P1, PT, R239, UR15, PT ;  /* 0x0000000fef007c0c */ /* 0x020fe4000bf26270 */
[----:B------:R-:W-:Y:S02]  /*ac20*/  ISETP.GE.AND P0, PT, R238, UR15, PT ;  /* 0x0000000fee007c0c */ /* 0x000fe4000bf06270 */
[----:B----4-:R-:W-:-:S04]  /*ac30*/  LEA R2, P2, R4, UR12, 0x1 ;  /* 0x0000000c04027c11 */ /* 0x010fc8000f8408ff */
[----:B------:R-:W-:-:S05]  /*ac40*/  LEA.HI.X R3, R4, UR13, R3, 0x1, P2 ;  /* 0x0000000d04037c11 */ /* 0x000fca00090f0c03 */
[----:B------:R4:W-:Y:S04]  /*ac50*/  @!P1 STG.E.128 desc[UR32][R2.64], R24 ;  /* 0x0000001802009986 */ /* 0x0009e8000c101d20 */
[----:B--2---:R4:W-:Y:S02]  /*ac60*/  @!P0 STG.E.128 desc[UR32][R2.64+0x80], R20 ;  /* 0x0000801402008986 */ /* 0x0049e4000c101d20 */
.L_x_1910:
[----:B------:R-:W-:Y:S05]  /*ac70*/  BSYNC.RECONVERGENT B0 ;  /* 0x0000000000007941 */ /* 0x000fea0003800200 */
.L_x_1909:
[----:B----4-:R4:W1:Y:S01]  /*ac80*/  LDS.128 R12, [R0+0xe000] ;  /* 0x00e00000000c7984 */ /* 0x0108620000000c00 */
[----:B------:R-:W-:Y:S01]  /*ac90*/  MOV R5, RZ ;  /* 0x000000ff00057202 */ /* 0x000fe20000000f00 */
[----:B------:R-:W-:Y:S01]  /*aca0*/  IMAD.U32 R2, RZ, RZ, UR8 ;  /* 0x00000008ff027e24 */ /* 0x000fe2000f8e00ff */
[C---:B--2---:R-:W-:Y:S01]  /*acb0*/  IADD3 R20, P1, PT, R225.reuse, 0x40, RZ ;  /* 0x00000040e1147810 */ /* 0x044fe20007f3e0ff */
[----:B------:R4:W2:Y:S01]  /*acc0*/  LDS.128 R8, [R0+0x12000] ;  /* 0x0120000000087984 */ /* 0x0008a20000000c00 */
[----:B------:R-:W-:Y:S01]  /*acd0*/  IMAD.MOV.U32 R4, RZ, RZ, R239 ;  /* 0x000000ffff047224 */ /* 0x000fe200078e00ef */
[----:B------:R-:W-:Y:S01]  /*ace0*/  BSSY.RECONVERGENT B0, `(.L_x_1911) ;  /* 0x0000013000007945 */ /* 0x000fe20003800200 */
[----:B------:R-:W-:Y:S02]  /*acf0*/  IADD3 R21, P0, PT, R225, 0x60, RZ ;  /* 0x00000060e1157810 */ /* 0x000fe40007f1e0ff */
[----:B------:R-:W-:Y:S01]  /*ad00*/  IMAD.WIDE.U32 R16, R2, UR5, R4 ;  /* 0x0000000502107c25 */ /* 0x000fe2000f8e0004 */
[----:B------:R-:W-:Y:S01]  /*ad10*/  IADD3.X R22, PT, PT, RZ, RZ, RZ, P1, !PT ;  /* 0x000000ffff167210 */ /* 0x000fe20000ffe4ff */
[----:B------:R-:W-:Y:S09]  /*ad20*/  @P5 BRA `(.L_x_1912) ;  /* 0x0000000000385947 */ /* 0x000ff20003800000 */
[----:B------:R-:W5:Y:S01]  /*ad30*/  LDCU.64 UR12, c[0x0][0x560] ;  /* 0x0000ac00ff0c77ac */ /* 0x000f620008000a00 */
[----:B------:R-:W-:Y:S01]  /*ad40*/  MOV R3, R19 ;  /* 0x0000001300037202 */ /* 0x000fe20000000f00 */
[----:B------:R-:W-:Y:S01]  /*ad50*/  IMAD.MOV.U32 R2, RZ, RZ, R6 ;  /* 0x000000ffff027224 */ /* 0x000fe200078e0006 */
[----:B------:R-:W3:Y:S01]  /*ad60*/  LDCU UR15, c[0x0][0x440] ;  /* 0x00008800ff0f77ac */ /* 0x000ee20008000800 */
[----:B------:R-:W-:Y:S02]  /*ad70*/  IMAD R18, R22, UR10, RZ ;  /* 0x0000000a16127c24 */ /* 0x000fe4000f8e02ff */
[----:B------:R-:W-:-:S04]  /*ad80*/  IMAD.WIDE.U32 R4, R20, UR10, R2 ;  /* 0x0000000a14047c25 */ /* 0x000fc8000f8e0002 */
[----:B------:R-:W-:-:S04]  /*ad90*/  IMAD R2, R20, UR11, R18 ;  /* 0x0000000b14027c24 */ /* 0x000fc8000f8e0212 */
[----:B------:R-:W-:Y:S01]  /*ada0*/  IMAD.IADD R3, R2, 0x1, R5 ;  /* 0x0000000102037824 */ /* 0x000fe200078e0205 */
[----:B-----5:R-:W-:-:S04]  /*adb0*/  LEA R2, P1, R4, UR12, 0x1 ;  /* 0x0000000c04027c11 */ /* 0x020fc8000f8208ff */
[----:B------:R-:W-:Y:S02]  /*adc0*/  LEA.HI.X R3, R4, UR13, R3, 0x1, P1 ;  /* 0x0000000d04037c11 */ /* 0x000fe400088f0c03 */
[----:B---3--:R-:W-:Y:S02]  /*add0*/  ISETP.GE.AND P2, PT, R239, UR15, PT ;  /* 0x0000000fef007c0c */ /* 0x008fe4000bf46270 */
[----:B------:R-:W-:-:S11]  /*ade0*/  ISETP.GE.AND P1, PT, R238, UR15, PT ;  /* 0x0000000fee007c0c */ /* 0x000fd6000bf26270 */
[----:B-1----:R1:W-:Y:S04]  /*adf0*/  @!P2 STG.E.128 desc[UR32][R2.64], R12 ;  /* 0x0000000c0200a986 */ /* 0x0023e8000c101d20 */
[----:B--2---:R1:W-:Y:S02]  /*ae00*/  @!P1 STG.E.128 desc[UR32][R2.64+0x80], R8 ;  /* 0x0000800802009986 */ /* 0x0043e4000c101d20 */
.L_x_1912:
[----:B------:R-:W-:Y:S05]  /*ae10*/  BSYNC.RECONVERGENT B0 ;  /* 0x0000000000007941 */ /* 0x000fea0003800200 */
.L_x_1911:
[----:B-1----:R1:W1:Y:S01]  /*ae20*/  LDS.128 R12, [R0+0xf000] ;  /* 0x00f00000000c7984 */ /* 0x0022620000000c00 */
[----:B------:R-:W-:Y:S01]  /*ae30*/  BSSY.RECONVERGENT B0, `(.L_x_1913) ;  /* 0x0000012000007945 */ /* 0x000fe20003800200 */
[----:B------:R-:W-:Y:S02]  /*ae40*/  IADD3.X R18, PT, PT, RZ, RZ, RZ, P0, !PT ;  /* 0x000000ffff127210 */ /* 0x000fe400007fe4ff */
[----:B--2---:R2:W1:Y:S01]  /*ae50*/  LDS.128 R8, [R0+0x13000] ;  /* 0x0130000000087984 */ /* 0x0044620000000c00 */
[----:B------:R-:W-:Y:S05]  /*ae60*/  @P4 BRA `(.L_x_1914) ;  /* 0x0000000000384947 */ /* 0x000fea0003800000 */
[----:B------:R-:W5:Y:S01]  /*ae70*/  LDCU UR15, c[0x0][0x440] ;  /* 0x00008800ff0f77ac */ /* 0x000f620008000800 */
[----:B------:R-:W-:Y:S01]  /*ae80*/  MOV R3, R19 ;  /* 0x0000001300037202 */ /* 0x000fe20000000f00 */
[----:B------:R-:W-:Y:S01]  /*ae90*/  IMAD.MOV.U32 R2, RZ, RZ, R6 ;  /* 0x000000ffff027224 */ /* 0x000fe200078e0006 */
[----:B------:R-:W3:Y:S01]  /*aea0*/  LDCU.64 UR12, c[0x0][0x560] ;  /* 0x0000ac00ff0c77ac */ /* 0x000ee20008000a00 */
[----:B------:R-:W-:Y:S02]  /*aeb0*/  IMAD R7, R18, UR10, RZ ;  /* 0x0000000a12077c24 */ /* 0x000fe4000f8e02ff */
[----:B------:R-:W-:-:S04]  /*aec0*/  IMAD.WIDE.U32 R4, R21, UR10, R2 ;  /* 0x0000000a15047c25 */ /* 0x000fc8000f8e0002 */
[----:B------:R-:W-:-:S04]  /*aed0*/  IMAD R2, R21, UR11, R7 ;  /* 0x0000000b15027c24 */ /* 0x000fc8000f8e0207 */
[----:B------:R-:W-:Y:S01]  /*aee0*/  IMAD.IADD R3, R2, 0x1, R5 ;  /* 0x0000000102037824 */ /* 0x000fe200078e0205 */
[----:B-----5:R-:W-:Y:S02]  /*aef0*/  ISETP.GE.AND P1, PT, R239, UR15, PT ;  /* 0x0000000fef007c0c */ /* 0x020fe4000bf26270 */
[----:B------:R-:W-:Y:S02]  /*af00*/  ISETP.GE.AND P0, PT, R238, UR15, PT ;  /* 0x0000000fee007c0c */ /* 0x000fe4000bf06270 */
[----:B---3--:R-:W-:-:S04]  /*af10*/  LEA R2, P2, R4, UR12, 0x1 ;  /* 0x0000000c04027c11 */ /* 0x008fc8000f8408ff */
[----:B------:R-:W-:-:S05]  /*af20*/  LEA.HI.X R3, R4, UR13, R3, 0x1, P2 ;  /* 0x0000000d04037c11 */ /* 0x000fca00090f0c03 */
[----:B-1----:R1:W-:Y:S04]  /*af30*/  @!P1 STG.E.128 desc[UR32][R2.64], R12 ;  /* 0x0000000c02009986 */ /* 0x0023e8000c101d20 */
[----:B------:R1:W-:Y:S02]  /*af40*/  @!P0 STG.E.128 desc[UR32][R2.64+0x80], R8 ;  /* 0x0000800802008986 */ /* 0x0003e4000c101d20 */
.L_x_1914:
[----:B------:R-:W-:Y:S05]  /*af50*/  BSYNC.RECONVERGENT B0 ;  /* 0x0000000000007941 */ /* 0x000fea0003800200 */
.L_x_1913:
        /* <DEDUP_REMOVED lines=11> */
[----:B------:R-:W-:Y:S02]  /*b010*/  IMAD.MOV.U32 R2, RZ, RZ, R6 ;  /* 0x000000ffff027224 */ /* 0x000fe400078e0006 */
[----:B------:R-:W-:Y:S01]  /*b020*/  IMAD.MOV.U32 R3, RZ, RZ, R16 ;  /* 0x000000ffff037224 */ /* 0x000fe200078e0010 */
[----:B------:R-:W5:Y:S01]  /*b030*/  LDCU.64 UR10, c[0x0][0x568] ;  /* 0x0000ad00ff0a77ac */ /* 0x000f620008000a00 */
[----:B------:R-:W-:-:S04]  /*b040*/  IMAD.WIDE.U32 R4, R225, UR8, R2 ;  /* 0x00000008e1047c25 */ /* 0x000fc8000f8e0002 */
[----:B-1234-:R-:W-:Y:S01]  /*b050*/  IMAD R0, R225, UR9, R5 ;  /* 0x00000009e1007c24 */ /* 0x01efe2000f8e0205 */
[----:B-----5:R-:W-:Y:S02]  /*b060*/  ISETP.GE.AND P1, PT, R239, UR5, PT ;  /* 0x00000005ef007c0c */ /* 0x020fe4000bf26270 */
[----:B------:R-:W-:Y:S02]  /*b070*/  ISETP.GE.AND P0, PT, R238, UR5, PT ;  /* 0x00000005ee007c0c */ /* 0x000fe4000bf06270 */
[----:B------:R-:W-:-:S04]  /*b080*/  LEA R2, P2, R4, UR10, 0x1 ;  /* 0x0000000a04027c11 */ /* 0x000fc8000f8408ff */
[----:B------:R-:W-:-:S05]  /*b090*/  LEA.HI.X R3, R4, UR11, R0, 0x1, P2 ;  /* 0x0000000b04037c11 */ /* 0x000fca00090f0c00 */
[----:B------:R1:W-:Y:S04]  /*b0a0*/  @!P1 STG.E.128 desc[UR32][R2.64], R12 ;  /* 0x0000000c02009986 */ /* 0x0003e8000c101d20 */
[----:B------:R1:W-:Y:S02]  /*b0b0*/  @!P0 STG.E.128 desc[UR32][R2.64+0x80], R8 ;  /* 0x0000800802008986 */ /* 0x0003e4000c101d20 */
.L_x_1916:
[----:B------:R-:W-:Y:S05]  /*b0c0*/  BSYNC.RECONVERGENT B0 ;  /* 0x0000000000007941 */ /* 0x000fea0003800200 */
.L_x_1915:
[----:B------:R-:W-:Y:S04]  /*b0d0*/  BSSY.RECONVERGENT B0, `(.L_x_1917) ;  /* 0x0000010000007945 */ /* 0x000fe80003800200 */
[----:B------:R-:W-:Y:S05]  /*b0e0*/  @P6 BRA `(.L_x_1918) ;  /* 0x0000000000386947 */ /* 0x000fea0003800000 */
[----:B------:R-:W5:Y:S01]  /*b0f0*/  LDCU UR5, c[0x0][0x440] ;  /* 0x00008800ff0577ac */ /* 0x000f620008000800 */
[----:B-1----:R-:W-:Y:S01]  /*b100*/  MOV R3, R16 ;  /* 0x0000001000037202 */ /* 0x002fe20000000f00 */
[----:B--234-:R-:W-:Y:S01]  /*b110*/  IMAD R0, R29, UR8, RZ ;  /* 0x000000081d007c24 */ /* 0x01cfe2000f8e02ff */
        /* <DEDUP_REMOVED lines=9> */
[----:B------:R1:W-:Y:S04]  /*b1b0*/  @!P1 STG.E.128 desc[UR32][R2.64], R36 ;  /* 0x0000002402009986 */ /* 0x0003e8000c101d20 */
[----:B------:R1:W-:Y:S02]  /*b1c0*/  @!P0 STG.E.128 desc[UR32][R2.64+0x80], R32 ;  /* 0x0000802002008986 */ /* 0x0003e4000c101d20 */
.L_x_1918:
[----:B------:R-:W-:Y:S05]  /*b1d0*/  BSYNC.RECONVERGENT B0 ;  /* 0x0000000000007941 */ /* 0x000fea0003800200 */
.L_x_1917:
        /* <DEDUP_REMOVED lines=16> */
.L_x_1920:
[----:B------:R-:W-:Y:S05]  /*b2e0*/  BSYNC.RECONVERGENT B0 ;  /* 0x0000000000007941 */ /* 0x000fea0003800200 */
.L_x_1919:
        /* <DEDUP_REMOVED lines=15> */
.L_x_1870:
[----:B------:R-:W-:Y:S05]  /*b3e0*/  BSYNC.RECONVERGENT B1 ;  /* 0x0000000000017941 */ /* 0x000fea0003800200 */
.L_x_1840:
[----:B------:R-:W5:Y:S01]  /*b3f0*/  LDCU UR8, c[0x0][0x438] ;  /* 0x00008700ff0877ac */ /* 0x000f620008000800 */
[----:B------:R-:W4:Y:S01]  /*b400*/  LDCU UR9, c[0x0][0x370] ;  /* 0x00006e00ff0977ac */ /* 0x000f220008000800 */
[----:B------:R-:W-:Y:S01]  /*b410*/  UMOV UR10, UR19 ;  /* 0x00000013000a7c82 */ /* 0x000fe20008000000 */
[----:B-----5:R-:W-:-:S04]  /*b420*/  UIADD3 UR8, UPT, UPT, UR8, 0x7f, URZ ;  /* 0x0000007f08087890 */ /* 0x020fc8000fffe0ff */
[----:B------:R-:W-:Y:S02]  /*b430*/  USHF.R.S32.HI UR5, URZ, 0x1f, UR8 ;  /* 0x0000001fff057899 */ /* 0x000fe40008011408 */
[----:B----4-:R-:W-:Y:S02]  /*b440*/  UIADD3 UR38, UPT, UPT, UR9, UR38, URZ ;  /* 0x0000002609267290 */ /* 0x010fe4000fffe0ff */
[----:B------:R-:W-:-:S04]  /*b450*/  ULEA.HI UR5, UR5, UR8, URZ, 0x7 ;  /* 0x0000000805057291 */ /* 0x000fc8000f8f38ff */
[----:B------:R-:W-:-:S04]  /*b460*/  USHF.R.S32.HI UR5, URZ, 0x7, UR5 ;  /* 0x00000007ff057899 */ /* 0x000fc80008011405 */
[----:B------:R-:W-:-:S09]  /*b470*/  UISETP.GE.AND UP0, UPT, UR38, UR5, UPT ;  /* 0x000000052600728c */ /* 0x000fd2000bf06270 */
[----:B------:R-:W-:Y:S05]  /*b480*/  BRA.U !UP0, `(.L_x_1921) ;  /* 0xffffff4d08a07547 */ /* 0x000fea000b83ffff */
[----:B------:R-:W-:Y:S05]  /*b490*/  EXIT ;  /* 0x000000000000794d */ /* 0x000fea0003800000 */
.L_x_1922:
        /* <DEDUP_REMOVED lines=14> */
.L_x_2448:


//--------------------- .text._ZN5flash44flash_bwd_dq_dk_dv_loop_seqk_parallel_kernelI23Flash_bwd_kernel_traitsILi128ELi64ELi128ELi8ELi2ELi4ELi2ELb0ELb0EN7cutlass10bfloat16_tE19Flash_kernel_traitsILi128ELi64ELi128ELi8ES3_EELb1ELb0ELb0ELb0ELb1ELb1ELb0EEEvNS_16Flash_bwd_paramsE --------------------------
	.section	.text._ZN5flash44flash_bwd_dq_dk_dv_loop_seqk_parallel_kernelI23Flash_bwd_kernel_traitsILi128ELi64ELi128ELi8ELi2ELi4ELi2ELb0ELb0EN7cutlass10bfloat16_tE19Flash_kernel_traitsILi128ELi64ELi128ELi8ES3_EELb1ELb0ELb0ELb0ELb1ELb1ELb0EEEvNS_16Flash_bwd_paramsE,"ax",@progbits
	.align	128
        .global         _ZN5flash44flash_bwd_dq_dk_dv_loop_seqk_parallel_kernelI23Flash_bwd_kernel_traitsILi128ELi64ELi128ELi8ELi2ELi4ELi2ELb0ELb0EN7cutlass10bfloat16_tE19Flash_kernel_traitsILi128ELi64ELi128ELi8ES3_EELb1ELb0ELb0ELb0ELb1ELb1ELb0EEEvNS_16Flash_bwd_paramsE
        .type           _ZN5flash44flash_bwd_dq_dk_dv_loop_seqk_parallel_kernelI23Flash_bwd_kernel_traitsILi128ELi64ELi128ELi8ELi2ELi4ELi2ELb0ELb0EN7cutlass10bfloat16_tE19Flash_kernel_traitsILi128ELi64ELi128ELi8ES3_EELb1ELb0ELb0ELb0ELb1ELb1ELb0EEEvNS_16Flash_bwd_paramsE,@function
        .size           _ZN5flash44flash_bwd_dq_dk_dv_loop_seqk_parallel_kernelI23Flash_bwd_kernel_traitsILi128ELi64ELi128ELi8ELi2ELi4ELi2ELb0ELb0EN7cutlass10bfloat16_tE19Flash_kernel_traitsILi128ELi64ELi128ELi8ES3_EELb1ELb0ELb0ELb0ELb1ELb1ELb0EEEvNS_16Flash_bwd_paramsE,(.L_x_2449 - _ZN5flash44flash_bwd_dq_dk_dv_loop_seqk_parallel_kernelI23Flash_bwd_kernel_traitsILi128ELi64ELi128ELi8ELi2ELi4ELi2ELb0ELb0EN7cutlass10bfloat16_tE19Flash_kernel_traitsILi128ELi64ELi128ELi8ES3_EELb1ELb0ELb0ELb0ELb1ELb1ELb0EEEvNS_16Flash_bwd_paramsE)
        .other          _ZN5flash44flash_bwd_dq_dk_dv_loop_seqk_parallel_kernelI23Flash_bwd_kernel_traitsILi128ELi64ELi128ELi8ELi2ELi4ELi2ELb0ELb0EN7cutlass10bfloat16_tE19Flash_kernel_traitsILi128ELi64ELi128ELi8ES3_EELb1ELb0ELb0ELb0ELb1ELb1ELb0EEEvNS_16Flash_bwd_paramsE,@"STO_CUDA_ENTRY STV_DEFAULT"
_ZN5flash44flash_bwd_dq_dk_dv_loop_seqk_parallel_kernelI23Flash_bwd_kernel_traitsILi128ELi64ELi128ELi8ELi2ELi4ELi2ELb0ELb0EN7cutlass10bfloat16_tE19Flash_kernel_traitsILi128ELi64ELi128ELi8ES3_EELb1ELb0ELb0ELb0ELb1ELb1ELb0EEEvNS_16Flash_bwd_paramsE:
.text._ZN5flash44flash_bwd_dq_dk_dv_loop_seqk_parallel_kernelI23Flash_bwd_kernel_traitsILi128ELi64ELi128ELi8ELi2ELi4ELi2ELb0ELb0EN7cutlass10bfloat16_tE19Flash_kernel_traitsILi128ELi64ELi128ELi8ES3_EELb1ELb0ELb0ELb0ELb1ELb1ELb0EEEvNS_16Flash_bwd_paramsE:
        /* <DEDUP_REMOVED lines=35> */
.L_x_1930:
[----:B------:R-:W-:Y:S01]  /*0230*/  @UP4 ULEA UR6, UP1, UR29, UR10, 0x2 ;  /* 0x0000000a1d064291 */ /* 0x000fe2000f8210ff */
[----:B------:R-:W-:Y:S01]  /*0240*/  PLOP3.LUT P1, PT, PT, PT, UP4, 0x80, 0x8 ;  /* 0x000000000008781c */ /* 0x000fe20003f2f048 */
[----:B------:R-:W-:Y:S01]  /*0250*/  @UP3 ULEA UR4, UP0, UR29, UR8, 0x2 ;  /* 0x000000081d043291 */ /* 0x000fe2000f8010ff */
[----:B------:R-:W-:Y:S01]  /*0260*/  PLOP3.LUT P0, PT, PT, PT, UP3, 0x80, 0x8 ;  /* 0x000000000008781c */ /* 0x000fe20003f0f038 */
[----:B------:R-:W-:Y:S02]  /*0270*/  @UP4 ULEA.HI.X UR7, UR29, UR11, URZ, 0x2, UP1 ;  /* 0x0000000b1d074291 */ /* 0x000fe400088f14ff */
[----:B------:R-:W-:Y:S01]  /*0280*/  @UP3 ULEA.HI.X UR5, UR29, UR9, URZ, 0x2, UP0 ;  /* 0x000000091d053291 */ /* 0x000fe200080f14ff */
[----:B----4-:R-:W-:Y:S02]  /*0290*/  IMAD.U32 R4, RZ, RZ, UR6 ;  /* 0x00000006ff047e24 */ /* 0x010fe4000f8e00ff */
[----:B------:R-:W-:Y:S02]  /*02a0*/  IMAD.U32 R2, RZ, RZ, UR4 ;  /* 0x00000004ff027e24 */ /* 0x000fe4000f8e00ff */
        /* <DEDUP_REMOVED lines=11> */
[----:B-----5:R-:W-:Y:S05]  /*0360*/  BRA.U UP0, `(.L_x_1923) ;  /* 0x0000007d00147547 */ /* 0x020fea000b800000 */
        /* <DEDUP_REMOVED lines=8> */
[----:B-----5:R-:W-:-:S04]  /*03f0*/  UIADD3 UR5, UPT, UPT, UR37, 0x3f, URZ ;  /* 0x0000003f25057890 */ /* 0x020fc8000fffe0ff */
[----:B------:R-:W-:Y:S01]  /*0400*/  IMAD.MOV.U32 R4, RZ, RZ, R0 ;  /* 0x000000ffff047224 */ /* 0x000fe200078e0000 */
[----:B------:R-:W-:-:S04]  /*0410*/  USHF.R.S32.HI UR41, URZ, 0x1f, UR5 ;  /* 0x0000001fff297899 */ /* 0x000fc80008011405 */
[----:B------:R-:W1:Y:S01]  /*0420*/  @UP0 LDCU UR44, c[0x0][0x454] ;  /* 0x00008a80ff2c07ac */ /* 0x000e620008000800 */
[----:B------:R-:W2:Y:S01]  /*0430*/  I2F.RP R2, R4 ;  /* 0x0000000400027306 */ /* 0x000ea20000209400 */
[----:B---3--:R-:W-:Y:S01]  /*0440*/  IABS R6, R6 ;  /* 0x0000000600067213 */ /* 0x008fe20000000000 */
[----:B------:R-:W3:Y:S01]  /*0450*/  @!UP0 LDCU UR4, c[0x0][0x3e0] ;  /* 0x00007c00ff0487ac */ /* 0x000ee20008000800 */
[----:B------:R-:W-:-:S04]  /*0460*/  ULEA.HI UR41, UR41, UR5, URZ, 0x6 ;  /* 0x0000000529297291 */ /* 0x000fc8000f8f30ff */
[----:B------:R-:W-:Y:S01]  /*0470*/  USHF.R.S32.HI UR41, URZ, 0x6, UR41 ;  /* 0x00000006ff297899 */ /* 0x000fe20008011429 */
[----:B--2---:R-:W2:Y:S03]  /*0480*/  MUFU.RCP R2, R2 ;  /* 0x0000000200027308 */ /* 0x004ea60000001000 */
[----:B------:R-:W-:Y:S02]  /*0490*/  UIADD3 UR39, UPT, UPT, UR41, -0x1, URZ ;  /* 0xffffffff29277890 */ /* 0x000fe4000fffe0ff */
[----:B-1----:R-:W-:Y:S02]  /*04a0*/  @UP0 UIMAD UR44, UR28, UR44, URZ ;  /* 0x0000002c1c2c02a4 */ /* 0x002fe4000f8e02ff */
[----:B---3--:R-:W-:Y:S02]  /*04b0*/  @!UP0 UIMAD UR4, UR29, UR4, UR28 ;  /* 0x000000041d0482a4 */ /* 0x008fe4000f8e021c */
[----:B------:R-:W-:-:S02]  /*04c0*/  @UP0 UIMAD UR44, UR29, UR37, UR44 ;  /* 0x000000251d2c02a4 */ /* 0x000fc4000f8e022c */
[----:B------:R-:W-:Y:S01]  /*04d0*/  @!UP0 UIMAD UR44, UR4, UR37, URZ ;  /* 0x00000025042c82a4 */ /* 0x000fe2000f8e02ff */
[----:B--2---:R-:W-:-:S04]  /*04e0*/  VIADD R2, R2, 0xffffffe ;  /* 0x0ffffffe02027836 */ /* 0x004fc80000000000 */
        /* <DEDUP_REMOVED lines=28> */
.L_x_1924:
[----:B------:R-:W1:Y:S01]  /*06b0*/  LDCU UR38, c[0x0][0x3e0] ;  /* 0x00007c00ff2677ac */ /* 0x000e620008000800 */
[----:B------:R-:W2:Y:S01]  /*06c0*/  LDCU UR43, c[0x0][0x444] ;  /* 0x00008880ff2b77ac */ /* 0x000ea20008000800 */
[----:B-1----:R-:W-:-:S04]  /*06d0*/  UIMAD UR38, UR29, UR38, UR28 ;  /* 0x000000261d2672a4 */ /* 0x002fc8000f8e021c */
[----:B--2---:R-:W-:-:S12]  /*06e0*/  UIMAD UR38, UR38, UR43, URZ ;  /* 0x0000002b262672a4 */ /* 0x004fd8000f8e02ff */
.L_x_1925:
[----:B------:R-:W1:Y:S01]  /*06f0*/  S2R R221, SR_TID.X ;  /* 0x0000000000dd7919 */ /* 0x000e620000002100 */
[----:B------:R-:W2:Y:S01]  /*0700*/  LDCU.64 UR14, c[0x0][0x3b8] ;  /* 0x00007700ff0e77ac */ /* 0x000ea20008000a00 */
[----:B------:R-:W-:Y:S01]  /*0710*/  IMAD.MOV.U32 R7, RZ, RZ, RZ ;  /* 0x000000ffff077224 */ /* 0x000fe200078e00ff */
[----:B------:R-:W3:Y:S01]  /*0720*/  LDC.64 R28, c[0x0][0x3b0] ;  /* 0x0000ec00ff1c7b82 */ /* 0x000ee20000000a00 */
[----:B------:R-:W-:Y:S01]  /*0730*/  CS2R R158, SRZ ;  /* 0x00000000009e7805 */ /* 0x000fe2000001ff00 */
[----:B------:R-:W4:Y:S01]  /*0740*/  LDCU.64 UR6, c[0x0][0x3c0] ;  /* 0x00007800ff0677ac */ /* 0x000f220008000a00 */
[----:B------:R-:W-:Y:S02]  /*0750*/  CS2R R156, SRZ ;  /* 0x00000000009c7805 */ /* 0x000fe4000001ff00 */
[----:B------:R-:W-:Y:S02]  /*0760*/  CS2R R162, SRZ ;  /* 0x0000000000a27805 */ /* 0x000fe4000001ff00 */
[----:B------:R-:W-:Y:S01]  /*0770*/  CS2R R160, SRZ ;  /* 0x0000000000a07805 */ /* 0x000fe2000001ff00 */
[----:B------:R-:W5:Y:S01]  /*0780*/  LDCU.64 UR16, c[0x0][0x588] ;  /* 0x0000b100ff1077ac */ /* 0x000f620008000a00 */
[----:B------:R-:W-:Y:S01]  /*0790*/  CS2R R154, SRZ ;  /* 0x00000000009a7805 */ /* 0x000fe2000001ff00 */
[----:B------:R-:W3:Y:S01]  /*07a0*/  LDC.64 R26, c[0x0][0x590] ;  /* 0x00016400ff1a7b82 */ /* 0x000ee20000000a00 */
[----:B------:R-:W-:Y:S01]  /*07b0*/  CS2R R152, SRZ ;  /* 0x0000000000987805 */ /* 0x000fe2000001ff00 */
[----:B------:R-:W-:Y:S01]  /*07c0*/  USHF.R.S32.HI UR4, URZ, 0x1f, UR42 ;  /* 0x0000001fff047899 */ /* 0x000fe2000801142a */
[----:B------:R-:W-:Y:S01]  /*07d0*/  CS2R R150, SRZ ;  /* 0x0000000000967805 */ /* 0x000fe2000001ff00 */
[----:B------:R-:W-:Y:S01]  /*07e0*/  UIADD3 UR24, UP0, UPT, UR20, UR42, URZ ;  /* 0x0000002a14187290 */ /* 0x000fe2000ff1e0ff */
[----:B------:R-:W-:Y:S01]  /*07f0*/  CS2R R148, SRZ ;  /* 0x0000000000947805 */ /* 0x000fe2000001ff00 */
[----:B------:R-:W3:Y:S01]  /*0800*/  LDCU.64 UR12, c[0x0][0x3a0] ;  /* 0x00007400ff0c77ac */ /* 0x000ee20008000a00 */
[----:B------:R-:W-:Y:S01]  /*0810*/  CS2R R142, SRZ ;  /* 0x00000000008e7805 */ /* 0x000fe2000001ff00 */
[----:B--2---:R-:W-:Y:S01]  /*0820*/  IMAD.U32 R4, RZ, RZ, UR14 ;  /* 0x0000000eff047e24 */ /* 0x004fe2000f8e00ff */
[----:B------:R-:W2:Y:S01]  /*0830*/  LDC.64 R30, c[0x0][0x598] ;  /* 0x00016600ff1e7b82 */ /* 0x000ea20000000a00 */
[----:B------:R-:W-:Y:S01]  /*0840*/  ULEA.HI.X.SX32 UR20, UR20, UR4, 0x1, UP0 ;  /* 0x0000000414147291 */ /* 0x000fe200080f0eff */
[----:B------:R-:W-:Y:S01]  /*0850*/  CS2R R140, SRZ ;  /* 0x00000000008c7805 */ /* 0x000fe2000001ff00 */
[----:B----4-:R-:W-:Y:S01]  /*0860*/  IMAD.U32 R2, RZ, RZ, UR6 ;  /* 0x00000006ff027e24 */ /* 0x010fe2000f8e00ff */
[----:B------:R-:W4:Y:S01]  /*0870*/  LDCU.64 UR4, c[0x0][0x3a8] ;  /* 0x00007500ff0477ac */ /* 0x000f220008000a00 */
[----:B------:R-:W-:-:S02]  /*0880*/  CS2R R146, SRZ ;  /* 0x0000000000927805 */ /* 0x000fc4000001ff00 */
[----:B------:R-:W-:Y:S01]  /*0890*/  CS2R R144, SRZ ;  /* 0x0000000000907805 */ /* 0x000fe2000001ff00 */
[----:B-----5:R-:W-:Y:S01]  /*08a0*/  IMAD.U32 R8, RZ, RZ, UR16 ;  /* 0x00000010ff087e24 */ /* 0x020fe2000f8e00ff */
[----:B------:R-:W-:Y:S01]  /*08b0*/  UIMAD UR21, UR20, UR14, URZ ;  /* 0x0000000e141572a4 */ /* 0x000fe2000f8e02ff */
[----:B------:R-:W-:Y:S01]  /*08c0*/  CS2R R138, SRZ ;  /* 0x00000000008a7805 */ /* 0x000fe2000001ff00 */
[----:B------:R-:W-:Y:S01]  /*08d0*/  UIMAD UR20, UR20, UR6, URZ ;  /* 0x00000006141472a4 */ /* 0x000fe2000f8e02ff */
[----:B------:R-:W-:Y:S01]  /*08e0*/  CS2R R136, SRZ ;  /* 0x0000000000887805 */ /* 0x000fe2000001ff00 */
[----:B-1----:R-:W-:Y:S01]  /*08f0*/  IMAD.SHL.U32 R247, R221, 0x8, RZ ;  /* 0x00000008ddf77824 */ /* 0x002fe200078e00ff */
[----:B------:R-:W-:Y:S01]  /*0900*/  UIMAD UR21, UR24, UR15, UR21 ;  /* 0x0000000f181572a4 */ /* 0x000fe2000f8e0215 */
[--C-:B------:R-:W-:Y:S01]  /*0910*/  SHF.R.U32.HI R165, RZ, 0x5, R221.reuse ;  /* 0x00000005ffa57819 */ /* 0x100fe200000116dd */
[----:B------:R-:W-:Y:S01]  /*0920*/  UIMAD UR20, UR24, UR7, UR20 ;  /* 0x00000007181472a4 */ /* 0x000fe2000f8e0214 */
[--C-:B------:R-:W-:Y:S01]  /*0930*/  SHF.R.U32.HI R213, RZ, 0x3, R221.reuse ;  /* 0x00000003ffd57819 */ /* 0x100fe200000116dd */
[----:B------:R-:W-:Y:S01]  /*0940*/  USHF.L.U64.HI UR16, UR14, 0x6, UR15 ;  /* 0x000000060e107899 */ /* 0x000fe2000801020f */
[----:B------:R-:W-:Y:S01]  /*0950*/  LOP3.LUT R215, R247, 0x38, RZ, 0xc0, !PT ;  /* 0x00000038f7d77812 */ /* 0x000fe200078ec0ff */
[----:B------:R-:W-:Y:S01]  /*0960*/  IMAD.SHL.U32 R10, R165, 0x10, RZ ;  /* 0x00000010a50a7824 */ /* 0x000fe200078e00ff */
[----:B------:R-:W-:Y:S01]  /*0970*/  SHF.R.U32.HI R164, RZ, 0x2, R221 ;  /* 0x00000002ffa47819 */ /* 0x000fe200000116dd */
[----:B------:R-:W-:Y:S01]  /*0980*/  IMAD R33, R213, UR15, RZ ;  /* 0x0000000fd5217c24 */ /* 0x000fe2000f8e02ff */
[----:B------:R-:W-:Y:S01]  /*0990*/  USHF.L.U64.HI UR15, UR14, 0x5, UR15 ;  /* 0x000000050e0f7899 */ /* 0x000fe2000801020f */
[----:B------:R-:W-:Y:S01]  /*09a0*/  IMAD.MOV.U32 R6, RZ, RZ, R215 ;  /* 0x000000ffff067224 */ /* 0x000fe200078e00d7 */
[----:B------:R-:W-:Y:S01]  /*09b0*/  LOP3.LUT R10, R10, 0x10, RZ, 0xc0, !PT ;  /* 0x000000100a0a7812 */ /* 0x000fe200078ec0ff */
[----:B----4-:R-:W-:Y:S01]  /*09c0*/  IMAD.U32 R9, RZ, RZ, UR4 ;  /* 0x00000004ff097e24 */ /* 0x010fe2000f8e00ff */
[----:B------:R-:W-:Y:S01]  /*09d0*/  ULEA UR46, UR41, 0xffffffc0, 0x6 ;  /* 0xffffffc0292e7891 */ /* 0x000fe2000f8e30ff */
[----:B------:R-:W-:Y:S01]  /*09e0*/  IMAD.WIDE.U32 R4, R4, UR24, R6 ;  /* 0x0000001804047c25 */ /* 0x000fe2000f8e0006 */
[----:B------:R-:W-:Y:S01]  /*09f0*/  LOP3.LUT R164, R10, 0x7, R164, 0xf8, !PT ;  /* 0x000000070aa47812 */ /* 0x000fe200078ef8a4 */
[----:B------:R-:W-:Y:S01]  /*0a00*/  UIMAD.WIDE.U32 UR48, UR29, UR43, URZ ;  /* 0x0000002b1d3072a5 */ /* 0x000fe2000f8e00ff */
[----:B------:R-:W-:Y:S01]  /*0a10*/  LOP3.LUT R248, R221, 0x1f, RZ, 0xc0, !PT ;  /* 0x0000001fddf87812 */ /* 0x000fe200078ec0ff */
[----:B------:R-:W-:Y:S01]  /*0a20*/  IMAD.WIDE.U32 R2, R2, UR24, R6 ;  /* 0x0000001802027c25 */ /* 0x000fe2000f8e0006 */
[----:B------:R-:W1:Y:S01]  /*0a30*/  LDCU.64 UR24, c[0x0][0x398] ;  /* 0x00007300ff1877ac */ /* 0x000e620008000a00 */
[----:B------:R-:W-:-:S02]  /*0a40*/  CS2R R134, SRZ ;  /* 0x0000000000867805 */ /* 0x000fc4000001ff00 */
[----:B------:R-:W-:Y:S01]  /*0a50*/  CS2R R132, SRZ ;  /* 0x0000000000847805 */ /* 0x000fe2000001ff00 */
[----:B------:R-:W-:Y:S01]  /*0a60*/  IMAD.WIDE.U32 R6, R8, UR29, R6 ;  /* 0x0000001d08067c25 */ /* 0x000fe2000f8e0006 */
[----:B------:R-:W-:Y:S01]  /*0a70*/  USHF.R.S32.HI UR45, URZ, 0x1f, UR46 ;  /* 0x0000001fff2d7899 */ /* 0x000fe2000801142e */
[----:B------:R-:W-:Y:S01]  /*0a80*/  CS2R R126, SRZ ;  /* 0x00000000007e7805 */ /* 0x000fe2000001ff00 */
[----:B------:R-:W-:Y:S01]  /*0a90*/  ULEA UR44, UR39, UR44, 0x6 ;  /* 0x0000002c272c7291 */ /* 0x000fe2000f8e30ff */
[----:B------:R-:W-:Y:S01]  /*0aa0*/  VIADD R5, R5, UR21 ;  /* 0x0000001505057c36 */ /* 0x000fe20008000000 */
[----:B------:R-:W-:Y:S01]  /*0ab0*/  ULEA UR38, UR39, UR38, 0x6 ;  /* 0x0000002627267291 */ /* 0x000fe2000f8e30ff */
[----:B---3--:R-:W-:Y:S01]  /*0ac0*/  IMAD.U32 R8, RZ, RZ, UR12 ;  /* 0x0000000cff087e24 */ /* 0x008fe2000f8e00ff */
[----:B------:R-:W-:Y:S01]  /*0ad0*/  CS2R R124, SRZ ;  /* 0x00000000007c7805 */ /* 0x000fe2000001ff00 */
[----:B------:R-:W-:Y:S01]  /*0ae0*/  VIADD R3, R3, UR20 ;  /* 0x0000001403037c36 */ /* 0x000fe20008000000 */
[----:B------:R-:W3:Y:S01]  /*0af0*/  LDCU.64 UR20, c[0x0][0x3d0] ;  /* 0x00007a00ff1477ac */ /* 0x000ee20008000a00 */
[----:B------:R-:W-:Y:S01]  /*0b00*/  IMAD.WIDE.U32 R4, R8, UR29, R4 ;  /* 0x0000001d08047c25 */ /* 0x000fe2000f8e0004 */
[----:B------:R-:W-:-:S02]  /*0b10*/  CS2R R130, SRZ ;  /* 0x0000000000827805 */ /* 0x000fc4000001ff00 */
[----:B------:R-:W-:Y:S02]  /*0b20*/  CS2R R128, SRZ ;  /* 0x0000000000807805 */ /* 0x000fe4000001ff00 */
[----:B------:R-:W-:Y:S01]  /*0b30*/  CS2R R122, SRZ ;  /* 0x00000000007a7805 */ /* 0x000fe2000001ff00 */
[----:B------:R-:W-:Y:S01]  /*0b40*/  IMAD.U32 R8, RZ, RZ, UR13 ;  /* 0x0000000dff087e24 */ /* 0x000fe2000f8e00ff */
[----:B------:R-:W4:Y:S01]  /*0b50*/  LDCU.64 UR12, c[0x0][0x3d8] ;  /* 0x00007b00ff0c77ac */ /* 0x000f220008000a00 */
[----:B------:R-:W-:Y:S01]  /*0b60*/  IMAD.WIDE.U32 R2, R9, UR29, R2 ;  /* 0x0000001d09027c25 */ /* 0x000fe2000f8e0002 */
[----:B------:R-:W-:Y:S02]  /*0b70*/  CS2R R120, SRZ ;  /* 0x0000000000787805 */ /* 0x000fe4000001ff00 */
[----:B------:R-:W-:Y:S02]  /*0b80*/  CS2R R118, SRZ ;  /* 0x0000000000767805 */ /* 0x000fe4000001ff00 */
[----:B------:R-:W-:Y:S01]  /*0b90*/  CS2R R116, SRZ ;  /* 0x0000000000747805 */ /* 0x000fe2000001ff00 */
[----:B------:R-:W-:Y:S01]  /*0ba0*/  IMAD.U32 R9, RZ, RZ, UR17 ;  /* 0x00000011ff097e24 */ /* 0x000fe2000f8e00ff */
[----:B------:R-:W-:Y:S01]  /*0bb0*/  USHF.L.U32 UR17, UR14, 0x6, URZ ;  /* 0x000000060e117899 */ /* 0x000fe200080006ff */
[----:B------:R-:W-:Y:S01]  /*0bc0*/  IMAD.MOV.U32 R18, RZ, RZ, R6 ;  /* 0x000000ffff127224 */ /* 0x000fe200078e0006 */
[----:B------:R-:W-:Y:S01]  /*0bd0*/  CS2R R110, SRZ ;  /* 0x00000000006e7805 */ /* 0x000fe2000001ff00 */
[----:B------:R-:W-:Y:S01]  /*0be0*/  IMAD R5, R8, UR29, R5 ;  /* 0x0000001d08057c24 */ /* 0x000fe2000f8e0205 */
[----:B------:R-:W-:Y:S01]  /*0bf0*/  CS2R R108, SRZ ;  /* 0x00000000006c7805 */ /* 0x000fe2000001ff00 */
[----:B------:R-:W-:Y:S01]  /*0c00*/  IMAD.U32 R11, RZ, RZ, UR5 ;  /* 0x00000005ff0b7e24 */ /* 0x000fe2000f8e00ff */
[----:B------:R-:W5:Y:S01]  /*0c10*/  LDCU.64 UR4, c[0x0][0x388] ;  /* 0x00007100ff0477ac */ /* 0x000f620008000a00 */
[----:B---3--:R-:W-:Y:S01]  /*0c20*/  IMAD R6, R14, UR20, RZ ;  /* 0x000000140e067c24 */ /* 0x008fe2000f8e02ff */
[----:B------:R-:W-:Y:S01]  /*0c30*/  CS2R R114, SRZ ;  /* 0x0000000000727805 */ /* 0x000fe2000001ff00 */
[----:B------:R-:W-:Y:S01]  /*0c40*/  IMAD R19, R9, UR29, R7 ;  /* 0x0000001d09137c24 */ /* 0x000fe2000f8e0207 */
[----:B------:R-:W-:Y:S01]  /*0c50*/  CS2R R112, SRZ ;  /* 0x0000000000707805 */ /* 0x000fe2000001ff00 */
[----:B------:R-:W-:Y:S01]  /*0c60*/  IMAD R16, R0, UR21, R6 ;  /* 0x0000001500107c24 */ /* 0x000fe2000f8e0206 */
[----:B------:R-:W-:Y:S01]  /*0c70*/  CS2R R106, SRZ ;  /* 0x00000000006a7805 */ /* 0x000fe2000001ff00 */
[----:B----4-:R-:W-:Y:S01]  /*0c80*/  IMAD R8, R14, UR12, RZ ;  /* 0x0000000c0e087c24 */ /* 0x010fe2000f8e02ff */
[----:B------:R-:W-:Y:S01]  /*0c90*/  CS2R R104, SRZ ;  /* 0x0000000000687805 */ /* 0x000fe2000001ff00 */
[----:B------:R-:W-:Y:S01]  /*0ca0*/  IMAD.U32 R7, RZ, RZ, UR16 ;  /* 0x00000010ff077e24 */ /* 0x000fe2000f8e00ff */
[----:B------:R-:W-:Y:S01]  /*0cb0*/  USHF.L.U32 UR16, UR14, 0x5, URZ ;  /* 0x000000050e107899 */ /* 0x000fe200080006ff */
[----:B------:R-:W-:Y:S01]  /*0cc0*/  IMAD.U32 R6, RZ, RZ, UR17 ;  /* 0x00000011ff067e24 */ /* 0x000fe2000f8e00ff */
[----:B------:R-:W-:Y:S01]  /*0cd0*/  USHF.L.U64.HI UR17, UR6, 0x6, UR7 ;  /* 0x0000000606117899 */ /* 0x000fe20008010207 */
[C---:B------:R-:W-:Y:S01]  /*0ce0*/  IMAD R21, R0.reuse, UR13, R8 ;  /* 0x0000000d00157c24 */ /* 0x040fe2000f8e0208 */
[----:B------:R-:W-:Y:S01]  /*0cf0*/  USHF.L.U32 UR13, UR6, 0x6, URZ ;  /* 0x00000006060d7899 */ /* 0x000fe200080006ff */
[----:B------:R-:W-:Y:S01]  /*0d00*/  IMAD R3, R11, UR29, R3 ;  /* 0x0000001d0b037c24 */ /* 0x000fe2000f8e0203 */
[----:B------:R-:W-:Y:S01]  /*0d10*/  CS2R R102, SRZ ;  /* 0x0000000000667805 */ /* 0x000fe2000001ff00 */
[----:B------:R-:W-:Y:S01]  /*0d20*/  IMAD.WIDE.U32 R12, R0, UR20, R4 ;  /* 0x00000014000c7c25 */ /* 0x000fe2000f8e0004 */
[----:B------:R-:W3:Y:S01]  /*0d30*/  LDCU.64 UR20, c[0x0][0x3c8] ;  /* 0x00007900ff1477ac */ /* 0x000ee20008000a00 */
[----:B------:R-:W-:-:S02]  /*0d40*/  CS2R R100, SRZ ;  /* 0x0000000000647805 */ /* 0x000fc4000001ff00 */
[----:B------:R-:W-:Y:S01]  /*0d50*/  CS2R R94, SRZ ;  /* 0x00000000005e7805 */ /* 0x000fe2000001ff00 */
[----:B------:R-:W-:Y:S01]  /*0d60*/  IMAD.WIDE.U32 R4, R213, UR14, R6 ;  /* 0x0000000ed5047c25 */ /* 0x000fe2000f8e0006 */
[----:B------:R-:W-:Y:S02]  /*0d70*/  CS2R R92, SRZ ;  /* 0x00000000005c7805 */ /* 0x000fe4000001ff00 */
[----:B------:R-:W-:Y:S02]  /*0d80*/  CS2R R98, SRZ ;  /* 0x0000000000627805 */ /* 0x000fe4000001ff00 */
[----:B------:R-:W-:Y:S01]  /*0d90*/  CS2R R96, SRZ ;  /* 0x0000000000607805 */ /* 0x000fe2000001ff00 */
[----:B------:R-:W-:Y:S01]  /*0da0*/  IMAD.WIDE.U32 R10, R0, UR12, R2 ;  /* 0x0000000c000a7c25 */ /* 0x000fe2000f8e0002 */
[C---:B------:R-:W-:Y:S01]  /*0db0*/  IADD3 R17, P6, PT, R12.reuse, R4, RZ ;  /* 0x000000040c117210 */ /* 0x040fe20007fde0ff */
[----:B------:R-:W-:Y:S01]  /*0dc0*/  USHF.L.U64.HI UR12, UR6, 0x5, UR7 ;  /* 0x00000005060c7899 */ /* 0x000fe20008010207 */
[----:B------:R-:W-:Y:S01]  /*0dd0*/  IADD3 R20, P5, P4, R12, UR16, R4 ;  /* 0x000000100c147c10 */ /* 0x000fe2000fcbe004 */
[----:B------:R-:W-:Y:S01]  /*0de0*/  IMAD.U32 R2, RZ, RZ, UR13 ;  /* 0x0000000dff027e24 */ /* 0x000fe2000f8e00ff */
[----:B------:R-:W-:Y:S01]  /*0df0*/  USHF.L.U32 UR13, UR6, 0x5, URZ ;  /* 0x00000005060d7899 */ /* 0x000fe200080006ff */
[----:B------:R-:W-:Y:S01]  /*0e00*/  IMAD.IADD R15, R33, 0x1, R5 ;  /* 0x00000001210f7824 */ /* 0x000fe200078e0205 */
[----:B------:R-:W-:Y:S01]  /*0e10*/  CS2R R90, SRZ ;  /* 0x00000000005a7805 */ /* 0x000fe2000001ff00 */
[----:B------:R-:W-:Y:S01]  /*0e20*/  IMAD.U32 R4, RZ, RZ, UR16 ;  /* 0x00000010ff047e24 */ /* 0x000fe2000f8e00ff */
[----:B------:R-:W-:Y:S01]  /*0e30*/  CS2R R88, SRZ ;  /* 0x0000000000587805 */ /* 0x000fe2000001ff00 */
[----:B------:R-:W-:Y:S01]  /*0e40*/  IMAD.U32 R5, RZ, RZ, UR15 ;  /* 0x0000000fff057e24 */ /* 0x000fe2000f8e00ff */
[----:B------:R-:W-:Y:S01]  /*0e50*/  CS2R R86, SRZ ;  /* 0x0000000000567805 */ /* 0x000fe2000001ff00 */
[----:B------:R-:W-:Y:S01]  /*0e60*/  IMAD.U32 R3, RZ, RZ, UR17 ;  /* 0x00000011ff037e24 */ /* 0x000fe2000f8e00ff */
[----:B------:R-:W4:Y:S01]  /*0e70*/  LDCU.64 UR16, c[0x0][0x460] ;  /* 0x00008c00ff1077ac */ /* 0x000f220008000a00 */
[----:B------:R-:W-:Y:S01]  /*0e80*/  IMAD.WIDE.U32 R8, R213, UR14, R4 ;  /* 0x0000000ed5087c25 */ /* 0x000fe2000f8e0004 */
[----:B------:R-:W-:-:S02]  /*0e90*/  CS2R R84, SRZ ;  /* 0x0000000000547805 */ /* 0x000fc4000001ff00 */
[----:B------:R-:W-:Y:S02]  /*0ea0*/  CS2R R78, SRZ ;  /* 0x00000000004e7805 */ /* 0x000fe4000001ff00 */
[----:B------:R-:W-:Y:S01]  /*0eb0*/  CS2R R76, SRZ ;  /* 0x00000000004c7805 */ /* 0x000fe2000001ff00 */
[----:B------:R-:W-:Y:S01]  /*0ec0*/  IMAD.U32 R6, RZ, RZ, UR13 ;  /* 0x0000000dff067e24 */ /* 0x000fe2000f8e00ff */
[----:B------:R-:W-:Y:S01]  /*0ed0*/  IADD3 R0, P3, PT, R12, R8, RZ ;  /* 0x000000080c007210 */ /* 0x000fe20007f7e0ff */
[----:B------:R-:W-:Y:S01]  /*0ee0*/  IMAD.U32 R7, RZ, RZ, UR12 ;  /* 0x0000000cff077e24 */ /* 0x000fe2000f8e00ff */
[----:B------:R-:W-:Y:S01]  /*0ef0*/  CS2R R82, SRZ ;  /* 0x0000000000527805 */ /* 0x000fe2000001ff00 */
[C---:B------:R-:W-:Y:S01]  /*0f00*/  IMAD R35, R213.reuse, UR7, RZ ;  /* 0x00000007d5237c24 */ /* 0x040fe2000f8e02ff */
[----:B------:R-:W-:Y:S01]  /*0f10*/  CS2R R80, SRZ ;  /* 0x0000000000507805 */ /* 0x000fe2000001ff00 */
[----:B------:R-:W-:Y:S01]  /*0f20*/  IMAD.WIDE.U32 R2, R213, UR6, R2 ;  /* 0x00000006d5027c25 */ /* 0x000fe2000f8e0002 */
[----:B------:R-:W-:-:S02]  /*0f30*/  CS2R R74, SRZ ;  /* 0x00000000004a7805 */ /* 0x000fc4000001ff00 */
[----:B------:R-:W-:Y:S02]  /*0f40*/  CS2R R72, SRZ ;  /* 0x0000000000487805 */ /* 0x000fe4000001ff00 */
[----:B------:R-:W-:Y:S01]  /*0f50*/  CS2R R70, SRZ ;  /* 0x0000000000467805 */ /* 0x000fe2000001ff00 */
[----:B------:R-:W-:Y:S01]  /*0f60*/  IMAD.IADD R5, R13, 0x1, R16 ;  /* 0x000000010d057824 */ /* 0x000fe200078e0210 */
[C---:B------:R-:W-:Y:S01]  /*0f70*/  IADD3 R32, P1, P0, R10.reuse, UR13, R2 ;  /* 0x0000000d0a207c10 */ /* 0x040fe2000f83e002 */
[----:B------:R-:W-:Y:S01]  /*0f80*/  IMAD.WIDE.U32 R6, R213, UR6, R6 ;  /* 0x00000006d5067c25 */ /* 0x000fe2000f8e0006 */
[C---:B------:R-:W-:Y:S01]  /*0f90*/  IADD3 R25, P2, PT, R10.reuse, R2, RZ ;  /* 0x000000020a197210 */ /* 0x040fe20007f5e0ff */
[----:B----4-:R-:W-:Y:S01]  /*0fa0*/  UISETP.NE.U32.AND UP1, UPT, UR16, URZ, UPT ;  /* 0x000000ff1000728c */ /* 0x010fe2000bf25070 */
[----:B------:R-:W-:Y:S01]  /*0fb0*/  IADD3.X R8, PT, PT, R5, R33, R9, P3, !PT ;  /* 0x0000002105087210 */ /* 0x000fe20001ffe409 */
[----:B------:R-:W-:Y:S01]  /*0fc0*/  IMAD.IADD R14, R35, 0x1, R3 ;  /* 0x00000001230e7824 */ /* 0x000fe200078e0203 */
[----:B------:R-:W-:Y:S01]  /*0fd0*/  IADD3 R13, P3, PT, R10, R6, RZ ;  /* 0x000000060a0d7210 */ /* 0x000fe20007f7e0ff */
[----:B------:R-:W-:Y:S01]  /*0fe0*/  IMAD.IADD R3, R11, 0x1, R21 ;  /* 0x000000010b037824 */ /* 0x000fe200078e0215 */
[----:B------:R-:W-:Y:S01]  /*0ff0*/  UISETP.NE.AND.EX UP1, UPT, UR17, URZ, UPT, UP1 ;  /* 0x000000ff1100728c */ /* 0x000fe2000bf25310 */
[----:B------:R-:W-:Y:S01]  /*1000*/  IMAD.MOV.U32 R2, RZ, RZ, R10 ;  /* 0x000000ffff027224 */ /* 0x000fe200078e000a */
[----:B------:R-:W4:Y:S01]  /*1010*/  LDCU.64 UR16, c[0x0][0x550] ;  /* 0x0000aa00ff1077ac */ /* 0x000f220008000a00 */
[C---:B------:R-:W-:Y:S01]  /*1020*/  IMAD R10, R28.reuse, UR45, RZ ;  /* 0x0000002d1c0a7c24 */ /* 0x040fe2000f8e02ff */
[C---:B------:R-:W-:Y:S01]  /*1030*/  IADD3.X R21, PT, PT, R3.reuse, R35, R7, P3, !PT ;  /* 0x0000002303157210 */ /* 0x040fe20001ffe407 */
[----:B------:R-:W-:Y:S01]  /*1040*/  IMAD.WIDE.U32 R6, R28, UR46, RZ ;  /* 0x0000002e1c067c25 */ /* 0x000fe2000f8e00ff */
[C---:B-----5:R-:W-:Y:S01]  /*1050*/  LEA R22, P3, R0.reuse, UR4, 0x1 ;  /* 0x0000000400167c11 */ /* 0x060fe2000f8608ff */
[----:B------:R-:W-:Y:S01]  /*1060*/  USEL UR40, UR40, URZ, UP1 ;  /* 0x000000ff28287287 */ /* 0x000fe20008800000 */
[----:B------:R-:W-:Y:S01]  /*1070*/  IADD3.X R34, PT, PT, R3, UR12, R14, P1, P0 ;  /* 0x0000000c03227c10 */ /* 0x000fe20008fe040e */
[----:B------:R-:W5:Y:S01]  /*1080*/  LDCU.64 UR12, c[0x0][0x390] ;  /* 0x00007200ff0c77ac */ /* 0x000f620008000a00 */
[----:B------:R-:W-:Y:S01]  /*1090*/  LEA.HI.X R23, R0, UR5, R8, 0x1, P3 ;  /* 0x0000000500177c11 */ /* 0x000fe200098f0c08 */
[----:B------:R-:W-:Y:S01]  /*10a0*/  IMAD R0, R29, UR46, R10 ;  /* 0x0000002e1d007c24 */ /* 0x000fe2000f8e020a */
[----:B------:R-:W-:Y:S01]  /*10b0*/  LEA R16, P0, R17, UR4, 0x1 ;  /* 0x0000000411107c11 */ /* 0x000fe2000f8008ff */
[----:B------:R-:W-:Y:S01]  /*10c0*/  IMAD.X R9, R15, 0x1, R5, P6 ;  /* 0x000000010f097824 */ /* 0x000fe200030e0605 */
[----:B------:R-:W-:Y:S01]  /*10d0*/  LOP3.LUT R6, R6, R215, RZ, 0xfc, !PT ;  /* 0x000000d706067212 */ /* 0x000fe200078efcff */
[----:B------:R-:W-:Y:S01]  /*10e0*/  IMAD.IADD R7, R7, 0x1, R0 ;  /* 0x0000000107077824 */ /* 0x000fe200078e0200 */
[----:B------:R-:W-:Y:S01]  /*10f0*/  IADD3.X R15, PT, PT, R5, UR15, R15, P5, P4 ;  /* 0x0000000f050f7c10 */ /* 0x000fe2000afe840f */
[----:B-1----:R-:W-:Y:S01]  /*1100*/  IMAD.U32 R0, RZ, RZ, UR24 ;  /* 0x00000018ff007e24 */ /* 0x002fe2000f8e00ff */
[----:B------:R-:W-:Y:S01]  /*1110*/  LEA.HI.X R17, R17, UR5, R9, 0x1, P0 ;  /* 0x0000000511117c11 */ /* 0x000fe200080f0c09 */
[----:B------:R-:W-:Y:S01]  /*1120*/  IMAD R9, R26, UR45, RZ ;  /* 0x0000002d1a097c24 */ /* 0x000fe2000f8e02ff */
[----:B------:R-:W1:Y:S01]  /*1130*/  LDCU UR24, c[0x0][0x44c] ;  /* 0x00008980ff1877ac */ /* 0x000e620008000800 */
[----:B------:R-:W-:Y:S01]  /*1140*/  IMAD.MOV.U32 R4, RZ, RZ, R12 ;  /* 0x000000ffff047224 */ /* 0x000fe200078e000c */
[----:B------:R-:W-:Y:S01]  /*1150*/  CS2R R68, SRZ ;  /* 0x0000000000447805 */ /* 0x000fe2000001ff00 */
[----:B------:R-:W-:Y:S01]  /*1160*/  IMAD.X R12, R14, 0x1, R3, P2 ;  /* 0x000000010e0c7824 */ /* 0x000fe200010e0603 */
[----:B------:R-:W-:Y:S01]  /*1170*/  LEA R14, P0, R20, UR4, 0x1 ;  /* 0x00000004140e7c11 */ /* 0x000fe2000f8008ff */
[----:B------:R-:W-:Y:S01]  /*1180*/  IMAD.WIDE.U32 R6, R0, UR29, R6 ;  /* 0x0000001d00067c25 */ /* 0x000fe2000f8e0006 */
[----:B------:R-:W-:-:S02]  /*1190*/  CS2R R62, SRZ ;  /* 0x00000000003e7805 */ /* 0x000fc4000001ff00 */
[----:B------:R-:W-:Y:S02]  /*11a0*/  CS2R R60, SRZ ;  /* 0x00000000003c7805 */ /* 0x000fe4000001ff00 */
[----:B------:R-:W-:Y:S01]  /*11b0*/  LEA.HI.X R15, R20, UR5, R15, 0x1, P0 ;  /* 0x00000005140f7c11 */ /* 0x000fe200080f0c0f */
[----:B------:R-:W-:Y:S01]  /*11c0*/  IMAD.U32 R8, RZ, RZ, UR25 ;  /* 0x00000019ff087e24 */ /* 0x000fe2000f8e00ff */
[----:B-----5:R-:W-:Y:S01]  /*11d0*/  LEA R24, P0, R25, UR12, 0x1 ;  /* 0x0000000c19187c11 */ /* 0x020fe2000f8008ff */
[----:B------:R-:W-:Y:S01]  /*11e0*/  IMAD R0, R27, UR46, R9 ;  /* 0x0000002e1b007c24 */ /* 0x000fe2000f8e0209 */
[----:B------:R-:W-:Y:S01]  /*11f0*/  LEA R20, P1, R13, UR12, 0x1 ;  /* 0x0000000c0d147c11 */ /* 0x000fe2000f8208ff */
[----:B------:R-:W-:Y:S01]  /*1200*/  IMAD.WIDE.U32 R10, R26, UR46, R18 ;  /* 0x0000002e1a0a7c25 */ /* 0x000fe2000f8e0012 */
[----:B------:R-:W-:Y:S02]  /*1210*/  LEA.HI.X R25, R25, UR13, R12, 0x1, P0 ;  /* 0x0000000d19197c11 */ /* 0x000fe400080f0c0c */
[----:B------:R-:W-:-:S02]  /*1220*/  CS2R R66, SRZ ;  /* 0x0000000000427805 */ /* 0x000fc4000001ff00 */
[----:B------:R-:W-:Y:S01]  /*1230*/  LEA.HI.X R21, R13, UR13, R21, 0x1, P1 ;  /* 0x0000000d0d157c11 */ /* 0x000fe200088f0c15 */
[----:B------:R-:W-:Y:S01]  /*1240*/  IMAD R9, R8, UR29, R7 ;  /* 0x0000001d08097c24 */ /* 0x000fe2000f8e0207 */
[C---:B------:R-:W-:Y:S01]  /*1250*/  LEA R18, P0, R32.reuse, UR12, 0x1 ;  /* 0x0000000c20127c11 */ /* 0x040fe2000f8008ff */
[----:B------:R-:W-:Y:S01]  /*1260*/  IMAD.MOV.U32 R8, RZ, RZ, R6 ;  /* 0x000000ffff087224 */ /* 0x000fe200078e0006 */
[----:B-1----:R-:W-:Y:S01]  /*1270*/  UIMAD UR50, UR28, UR24, URZ ;  /* 0x000000181c3272a4 */ /* 0x002fe2000f8e02ff */
[----:B------:R-:W-:Y:S01]  /*1280*/  IMAD.IADD R7, R11, 0x1, R0 ;  /* 0x000000010b077824 */ /* 0x000fe200078e0200 */
[----:B------:R-:W-:Y:S01]  /*1290*/  LEA.HI.X R19, R32, UR13, R34, 0x1, P0 ;  /* 0x0000000d20137c11 */ /* 0x000fe200080f0c22 */
[----:B------:R-:W-:Y:S01]  /*12a0*/  IMAD.MOV.U32 R6, RZ, RZ, R10 ;  /* 0x000000ffff067224 */ /* 0x000fe200078e000a */
[----:B------:R-:W-:Y:S01]  /*12b0*/  USHF.R.S32.HI UR51, URZ, 0x1f, UR50 ;  /* 0x0000001fff337899 */ /* 0x000fe20008011432 */
[----:B---3--:R-:W-:Y:S01]  /*12c0*/  IMAD.U32 R0, RZ, RZ, UR20 ;  /* 0x00000014ff007e24 */ /* 0x008fe2000f8e00ff */
[----:B------:R-:W-:Y:S01]  /*12d0*/  USHF.R.S32.HI UR20, URZ, 0x1f, UR43 ;  /* 0x0000001fff147899 */ /* 0x000fe2000801142b */
[----:B------:R-:W-:Y:S01]  /*12e0*/  IMAD.WIDE.U32 R4, R213, UR14, R4 ;  /* 0x0000000ed5047c25 */ /* 0x000fe2000f8e0004 */
[----:B------:R-:W1:Y:S01]  /*12f0*/  LDCU.64 UR14, c[0x0][0x380] ;  /* 0x00007000ff0e77ac */ /* 0x000e620008000a00 */
[----:B------:R-:W-:-:S02]  /*1300*/  CS2R R64, SRZ ;  /* 0x0000000000407805 */ /* 0x000fc4000001ff00 */
[----:B------:R-:W-:Y:S01]  /*1310*/  CS2R R58, SRZ ;  /* 0x00000000003a7805 */ /* 0x000fe2000001ff00 */
[----:B--2---:R-:W-:Y:S01]  /*1320*/  IMAD.WIDE.U32 R10, R30, UR28, R6 ;  /* 0x0000001c1e0a7c25 */ /* 0x004fe2000f8e0006 */
[----:B------:R-:W-:Y:S01]  /*1330*/  UIMAD UR20, UR20, UR29, URZ ;  /* 0x0000001d141472a4 */ /* 0x000fe2000f8e02ff */
[----:B------:R-:W-:Y:S02]  /*1340*/  CS2R R56, SRZ ;  /* 0x0000000000387805 */ /* 0x000fe4000001ff00 */
[----:B------:R-:W-:Y:S01]  /*1350*/  CS2R R54, SRZ ;  /* 0x0000000000367805 */ /* 0x000fe2000001ff00 */
[----:B------:R-:W-:Y:S01]  /*1360*/  IMAD.U32 R12, RZ, RZ, UR21 ;  /* 0x00000015ff0c7e24 */ /* 0x000fe2000f8e00ff */
[----:B------:R-:W2:Y:S01]  /*1370*/  LDCU UR21, c[0x0][0x3e0] ;  /* 0x00007c00ff1577ac */ /* 0x000ea20008000800 */
[----:B------:R-:W-:Y:S01]  /*1380*/  IMAD.WIDE.U32 R6, R0, UR28, R8 ;  /* 0x0000001c00067c25 */ /* 0x000fe2000f8e0008 */
[----:B------:R-:W-:Y:S02]  /*1390*/  CS2R R52, SRZ ;  /* 0x0000000000347805 */ /* 0x000fe4000001ff00 */
[----:B------:R-:W-:Y:S01]  /*13a0*/  CS2R R46, SRZ ;  /* 0x00000000002e7805 */ /* 0x000fe2000001ff00 */
[----:B------:R-:W-:Y:S01]  /*13b0*/  UIADD3 UR20, UPT, UPT, UR49, UR20, URZ ;  /* 0x0000001431147290 */ /* 0x000fe2000fffe0ff */
[----:B------:R-:W-:Y:S01]  /*13c0*/  IMAD R7, R12, UR28, R7 ;  /* 0x0000001c0c077c24 */ /* 0x000fe2000f8e0207 */
[----:B------:R-:W-:Y:S01]  /*13d0*/  LEA R12, P1, R4, UR4, 0x1 ;  /* 0x00000004040c7c11 */ /* 0x000fe2000f8208ff */
[----:B------:R-:W-:Y:S01]  /*13e0*/  IMAD.IADD R0, R5, 0x1, R33 ;  /* 0x0000000105007824 */ /* 0x000fe200078e0221 */
[----:B------:R-:W-:Y:S01]  /*13f0*/  UMOV UR4, UR26 ;  /* 0x0000001a00047c82 */ /* 0x000fe20008000000 */
[----:B------:R-:W-:Y:S01]  /*1400*/  IMAD.WIDE.U32 R6, R213, R28, R6 ;  /* 0x0000001cd5067225 */ /* 0x000fe200078e0006 */
[----:B------:R-:W-:-:S02]  /*1410*/  CS2R R44, SRZ ;  /* 0x00000000002c7805 */ /* 0x000fc4000001ff00 */
[----:B------:R-:W-:Y:S02]  /*1420*/  CS2R R50, SRZ ;  /* 0x0000000000327805 */ /* 0x000fe4000001ff00 */
[----:B------:R-:W-:Y:S01]  /*1430*/  LEA.HI.X R13, R4, UR5, R0, 0x1, P1 ;  /* 0x00000005040d7c11 */ /* 0x000fe200088f0c00 */
[----:B------:R-:W-:Y:S01]  /*1440*/  IMAD R0, R213, R29, RZ ;  /* 0x0000001dd5007224 */ /* 0x000fe200078e02ff */
[----:B-1----:R-:W-:Y:S01]  /*1450*/  LEA R246, P2, R6, UR14, 0x1 ;  /* 0x0000000e06f67c11 */ /* 0x002fe2000f8408ff */
[----:B------:R-:W-:Y:S01]  /*1460*/  IMAD R9, R31, UR28, R11 ;  /* 0x0000001c1f097c24 */ /* 0x000fe2000f8e020b */
[----:B------:R-:W-:Y:S01]  /*1470*/  SHF.L.U64.HI R29, R28, 0x5, R29 ;  /* 0x000000051c1d7819 */ /* 0x000fe2000001021d */
[----:B------:R-:W-:Y:S01]  /*1480*/  IMAD.IADD R0, R7, 0x1, R0 ;  /* 0x0000000107007824 */ /* 0x000fe200078e0200 */
[----:B------:R-:W-:Y:S01]  /*1490*/  ULOP3.LUT UR5, UR39, 0x80000001, URZ, 0xc0, !UPT ;  /* 0x8000000127057892 */ /* 0x000fe2000f8ec0ff */
[----:B------:R-:W-:Y:S01]  /*14a0*/  IMAD.MOV.U32 R8, RZ, RZ, R10 ;  /* 0x000000ffff087224 */ /* 0x000fe200078e000a */
[----:B--2---:R-:W-:Y:S01]  /*14b0*/  UIMAD UR20, UR20, UR21, URZ ;  /* 0x00000015141472a4 */ /* 0x004fe2000f8e02ff */
[C---:B------:R-:W-:Y:S01]  /*14c0*/  IMAD.WIDE.U32 R2, R213.reuse, UR6, R2 ;  /* 0x00000006d5027c25 */ /* 0x040fe2000f8e0002 */
[----:B------:R-:W-:Y:S01]  /*14d0*/  LEA.HI.X R244, R6, UR15, R0, 0x1, P2 ;  /* 0x0000000f06f47c11 */ /* 0x000fe200090f0c00 */
[----:B------:R-:W-:Y:S01]  /*14e0*/  UISETP.NE.AND UP0, UPT, UR5, 0x1, UPT ;  /* 0x000000010500788c */ /* 0x000fe2000bf05270 */
[----:B------:R-:W-:Y:S01]  /*14f0*/  ISETP.NE.AND P2, PT, RZ, UR36, PT ;  /* 0x00000024ff007c0c */ /* 0x000fe2000bf45270 */
[C---:B------:R-:W-:Y:S01]  /*1500*/  IMAD R10, R213.reuse, R27, RZ ;  /* 0x0000001bd50a7224 */ /* 0x040fe200078e02ff */
[----:B------:R-:W-:Y:S01]  /*1510*/  SHF.L.U64.HI R27, R26, 0x5, R27 ;  /* 0x000000051a1b7819 */ /* 0x000fe2000001021b */
[----:B------:R-:W-:Y:S01]  /*1520*/  IMAD.WIDE.U32 R4, R213, R26, R8 ;  /* 0x0000001ad5047225 */ /* 0x000fe200078e0008 */
[----:B------:R-:W-:Y:S01]  /*1530*/  LEA R8, P0, R2, UR12, 0x1 ;  /* 0x0000000c02087c11 */ /* 0x000fe2000f8008ff */
[----:B------:R-:W-:Y:S01]  /*1540*/  USHF.R.S32.HI UR12, URZ, 0x1f, UR21 ;  /* 0x0000001fff0c7899 */ /* 0x000fe20008011415 */
[----:B------:R-:W-:Y:S01]  /*1550*/  CS2R R48, SRZ ;  /* 0x0000000000307805 */ /* 0x000fe2000001ff00 */
[----:B------:R-:W-:Y:S01]  /*1560*/  IMAD.IADD R7, R3, 0x1, R35 ;  /* 0x0000000103077824 */ /* 0x000fe200078e0223 */
[----:B----4-:R-:W-:Y:S01]  /*1570*/  LEA R245, P1, R4, UR16, 0x1 ;  /* 0x0000001004f57c11 */ /* 0x010fe2000f8208ff */
[----:B------:R-:W-:Y:S01]  /*1580*/  IMAD.IADD R3, R5, 0x1, R10 ;  /* 0x0000000105037824 */ /* 0x000fe200078e020a */
[----:B------:R-:W-:Y:S01]  /*1590*/  USEL UR5, URZ, 0x4000, UP0 ;  /* 0x00004000ff057887 */ /* 0x000fe20008000000 */
[----:B------:R-:W-:Y:S01]  /*15a0*/  IMAD.SHL.U32 R0, R28, 0x20, RZ ;  /* 0x000000201c007824 */ /* 0x000fe200078e00ff */
[----:B------:R-:W-:Y:S01]  /*15b0*/  LEA.HI.X R9, R2, UR13, R7, 0x1, P0 ;  /* 0x0000000d02097c11 */ /* 0x000fe200080f0c07 */
[----:B------:R-:W1:Y:S01]  /*15c0*/  S2R R10, SR_CTAID.X ;  /* 0x00000000000a7919 */ /* 0x000e620000002500 */
[----:B------:R-:W-:Y:S01]  /*15d0*/  LOP3.LUT R2, R247, 0x1f8, RZ, 0xc0, !PT ;  /* 0x000001f8f7027812 */ /* 0x000fe200078ec0ff */
[----:B------:R-:W-:Y:S01]  /*15e0*/  IMAD.SHL.U32 R5, R26, 0x20, RZ ;  /* 0x000000201a057824 */ /* 0x000fe200078e00ff */
[----:B------:R-:W-:Y:S01]  /*15f0*/  LEA.HI.X R243, R4, UR17, R3, 0x1, P1 ;  /* 0x0000001104f37c11 */ /* 0x000fe200088f0c03 */
[----:B------:R-:W-:Y:S01]  /*1600*/  UIMAD.WIDE.U32 UR16, UR48, UR21, URZ ;  /* 0x00000015301072a5 */ /* 0x000fe2000f8e00ff */
[----:B------:R-:W-:Y:S01]  /*1610*/  LOP3.LUT R3, R2, 0x38, R221, 0x78, !PT ;  /* 0x0000003802037812 */ /* 0x000fe200078e78dd */
[----:B------:R-:W-:Y:S01]  /*1620*/  UIMAD UR12, UR12, UR48, UR20 ;  /* 0x000000300c0c72a4 */ /* 0x000fe2000f8e0214 */
[C---:B------:R-:W-:Y:S01]  /*1630*/  LEA R2, P0, R0.reuse, R246, 0x1 ;  /* 0x000000f600027211 */ /* 0x040fe200078008ff */
[----:B------:R-:W-:Y:S01]  /*1640*/  IMAD.MOV.U32 R7, RZ, RZ, R243 ;  /* 0x000000ffff077224 */ /* 0x000fe200078e00f3 */
[----:B------:R-:W-:Y:S01]  /*1650*/  LOP3.LUT R6, R3, 0x1e00, R247, 0xf8, !PT ;  /* 0x00001e0003067812 */ /* 0x000fe200078ef8f7 */
[----:B------:R-:W-:Y:S01]  /*1660*/  UIADD3 UR12, UPT, UPT, UR17, UR12, URZ ;  /* 0x0000000c110c7290 */ /* 0x000fe2000fffe0ff */
[----:B------:R-:W-:Y:S01]  /*1670*/  LEA.HI.X R3, R0, R244, R29, 0x1, P0 ;  /* 0x000000f400037211 */ /* 0x000fe200000f0c1d */
[----:B------:R-:W-:Y:S01]  /*1680*/  USHF.R.S32.HI UR14, URZ, 0x1f, UR24 ;  /* 0x0000001fff0e7899 */ /* 0x000fe20008011418 */
[----:B------:R-:W-:Y:S01]  /*1690*/  LEA R0, R6, UR4, 0x1 ;  /* 0x0000000406007c11 */ /* 0x000fe2000f8e08ff */
[----:B------:R-:W-:Y:S01]  /*16a0*/  IMAD.MOV.U32 R6, RZ, RZ, R245 ;  /* 0x000000ffff067224 */ /* 0x000fe200078e00f5 */
[----:B------:R-:W-:Y:S01]  /*16b0*/  @P2 BAR.SYNC.DEFER_BLOCKING 0x0 ;  /* 0x0000000000002b1d */ /* 0x000fe20000010000 */
[C---:B------:R-:W-:Y:S01]  /*16c0*/  LEA R4, P1, R5.reuse, R245, 0x1 ;  /* 0x000000f505047211 */ /* 0x040fe200078208ff */
[----:B------:R-:W-:Y:S01]  /*16d0*/  UIMAD UR12, UR12, UR24, URZ ;  /* 0x000000180c0c72a4 */ /* 0x000fe2000f8e02ff */
[----:B------:R-:W-:Y:S01]  /*16e0*/  VIADD R240, R0, UR5 ;  /* 0x0000000500f07c36 */ /* 0x000fe20008000000 */
[----:B------:R-:W-:Y:S01]  /*16f0*/  UIMAD UR13, UR21, UR24, URZ ;  /* 0x00000018150d72a4 */ /* 0x000fe2000f8e02ff */
[----:B------:R-:W-:Y:S01]  /*1700*/  LEA.HI.X R5, R5, R243, R27, 0x1, P1 ;  /* 0x000000f305057211 */ /* 0x000fe200008f0c1b */
[----:B------:R-:W-:Y:S01]  /*1710*/  UIMAD.WIDE.U32 UR50, UR16, UR24, UR50 ;  /* 0x00000018103272a5 */ /* 0x000fe2000f8e0032 */
[----:B------:R-:W-:Y:S01]  /*1720*/  CS2R R42, SRZ ;  /* 0x00000000002a7805 */ /* 0x000fe2000001ff00 */
[----:B------:R-:W-:Y:S01]  /*1730*/  UIMAD UR12, UR14, UR16, UR12 ;  /* 0x000000100e0c72a4 */ /* 0x000fe2000f8e020c */
[----:B------:R-:W-:Y:S01]  /*1740*/  CS2R R40, SRZ ;  /* 0x0000000000287805 */ /* 0x000fe2000001ff00 */
[----:B------:R-:W-:Y:S01]  /*1750*/  UIADD3 UR40, UP0, UPT, UR46, UR40, URZ ;  /* 0x000000282e287290 */ /* 0x000fe2000ff1e0ff */
[----:B------:R-:W-:Y:S01]  /*1760*/  CS2R R38, SRZ ;  /* 0x0000000000267805 */ /* 0x000fe2000001ff00 */
[----:B------:R-:W-:Y:S01]  /*1770*/  UIMAD.WIDE UR24, UR21, UR24, URZ ;  /* 0x00000018151872a5 */ /* 0x000fe2000f8e02ff */
[----:B------:R-:W-:Y:S01]  /*1780*/  CS2R R36, SRZ ;  /* 0x0000000000247805 */ /* 0x000fe2000001ff00 */
[----:B------:R-:W-:-:S02]  /*1790*/  UIADD3 UR51, UPT, UPT, UR51, UR12, URZ ;  /* 0x0000000c33337290 */ /* 0x000fc4000fffe0ff */
[----:B------:R-:W-:Y:S02]  /*17a0*/  UIADD3.X UR45, UPT, UPT, URZ, UR45, URZ, UP0, !UPT ;  /* 0x0000002dff2d7290 */ /* 0x000fe400087fe4ff */
[----:B------:R-:W-:Y:S02]  /*17b0*/  UIMAD UR12, UR25, UR40, URZ ;  /* 0x00000028190c72a4 */ /* 0x000fe4000f8e02ff */
[----:B------:R-:W-:Y:S02]  /*17c0*/  UIMAD.WIDE.U32 UR50, UR24, UR40, UR50 ;  /* 0x00000028183272a5 */ /* 0x000fe4000f8e0032 */
[----:B------:R-:W-:Y:S01]  /*17d0*/  UIMAD UR12, UR24, UR45, UR12 ;  /* 0x0000002d180c72a4 */ /* 0x000fe2000f8e020c */
[----:B------:R-:W-:Y:S01]  /*17e0*/  @!PT LDS RZ, [RZ] ;  /* 0x00000000fffff984 */ /* 0x000fe20000000800 */
[----:B------:R-:W-:Y:S01]  /*17f0*/  @!PT LDS RZ, [RZ] ;  /* 0x00000000fffff984 */ /* 0x000fe20000000800 */
[----:B------:R-:W-:Y:S01]  /*1800*/  @!PT LDS RZ, [RZ] ;  /* 0x00000000fffff984 */ /* 0x000fe20000000800 */
[----:B------:R-:W-:Y:S01]  /*1810*/  LDGSTS.E.BYPASS.LTC128B.128 [R0+0x8000], desc[UR32][R6.64] ;  /* 0x0800000006007fae */ /* 0x000fe2000b981a20 */
[----:B------:R-:W-:Y:S02]  /*1820*/  USHF.L.U32 UR14, UR13, 0x6, URZ ;  /* 0x000000060d0e7899 */ /* 0x000fe400080006ff */
[----:B------:R-:W-:Y:S01]  /*1830*/  UIADD3 UR12, UPT, UPT, UR51, UR12, URZ ;  /* 0x0000000c330c7290 */ /* 0x000fe2000fffe0ff */
[----:B------:R2:W-:Y:S01]  /*1840*/  LDGSTS.E.BYPASS.LTC128B.128 [R0+0xa000], desc[UR32][R6.64+0x80] ;  /* 0x0a00008006007fae */ /* 0x0005e2000b981a20 */
[----:B------:R-:W3:Y:S03]  /*1850*/  LDCU.64 UR6, c[0x0][0x570] ;  /* 0x0000ae00ff0677ac */ /* 0x000ee60008000a00 */
[----:B------:R-:W-:Y:S01]  /*1860*/  LDGSTS.E.BYPASS.LTC128B.128 [R0+0x9000], desc[UR32][R4.64] ;  /* 0x0900000004007fae */ /* 0x000fe2000b981a20 */
[----:B------:R-:W4:Y:S03]  /*1870*/  LDCU.64 UR46, c[0x0][0x5e8] ;  /* 0x0000bd00ff2e77ac */ /* 0x000f260008000a00 */
[----:B------:R5:W-:Y:S01]  /*1880*/  LDGSTS.E.BYPASS.LTC128B.128 [R0+0xb000], desc[UR32][R4.64+0x80] ;  /* 0x0b00008004007fae */ /* 0x000be2000b981a20 */
[----:B------:R-:W-:-:S02]  /*1890*/  UISETP.GE.AND UP0, UPT, UR37, 0x1, UPT ;  /* 0x000000012500788c */ /* 0x000fc4000bf06270 */
[----:B----4-:R-:W-:Y:S01]  /*18a0*/  UIMAD.WIDE UR46, UR38, 0x4, UR46 ;  /* 0x00000004262e78a5 */ /* 0x010fe2000f8e022e */
[----:B--2---:R-:W1:Y:S01]  /*18b0*/  LDC.64 R6, c[0x0][0x5f8] ;  /* 0x00017e00ff067b82 */ /* 0x004e620000000a00 */
[----:B-----5:R-:W-:Y:S02]  /*18c0*/  IMAD.MOV.U32 R4, RZ, RZ, R246 ;  /* 0x000000ffff047224 */ /* 0x020fe400078e00f6 */
[----:B------:R-:W-:-:S05]  /*18d0*/  IMAD.MOV.U32 R5, RZ, RZ, R244 ;  /* 0x000000ffff057224 */ /* 0x000fca00078e00f4 */
[----:B------:R-:W-:Y:S04]  /*18e0*/  LDGSTS.E.BYPASS.LTC128B.128 [R240], desc[UR32][R4.64] ;  /* 0x0000000004f07fae */ /* 0x000fe8000b981a20 */
[----:B------:R2:W-:Y:S04]  /*18f0*/  LDGSTS.E.BYPASS.LTC128B.128 [R240+0x2000], desc[UR32][R4.64+0x80] ;  /* 0x0200008004f07fae */ /* 0x0005e8000b981a20 */
[----:B------:R-:W-:Y:S04]  /*1900*/  LDGSTS.E.BYPASS.LTC128B.128 [R240+0x1000], desc[UR32][R2.64] ;  /* 0x0100000002f07fae */ /* 0x000fe8000b981a20 */
[----:B------:R1:W-:Y:S04]  /*1910*/  LDGSTS.E.BYPASS.LTC128B.128 [R240+0x3000], desc[UR32][R2.64+0x80] ;  /* 0x0300008002f07fae */ /* 0x0003e8000b981a20 */
[----:B------:R4:W-:Y:S04]  /*1920*/  LDGSTS.E.BYPASS.LTC128B.128 [R0+0xc000], desc[UR32][R12.64] ;  /* 0x0c0000000c007fae */ /* 0x0009e8000b981a20 */
[----:B------:R4:W-:Y:S04]  /*1930*/  LDGSTS.E.BYPASS.LTC128B.128 [R0+0x10000], desc[UR32][R12.64+0x80] ;  /* 0x100000800c007fae */ /* 0x0009e8000b981a20 */
[----:B------:R4:W-:Y:S04]  /*1940*/  LDGSTS.E.BYPASS.LTC128B.128 [R0+0xd000], desc[UR32][R22.64] ;  /* 0x0d00000016007fae */ /* 0x0009e8000b981a20 */
[----:B------:R4:W-:Y:S01]  /*1950*/  LDGSTS.E.BYPASS.LTC128B.128 [R0+0x11000], desc[UR32][R22.64+0x80] ;  /* 0x1100008016007fae */ /* 0x0009e2000b981a20 */
[----:B--2---:R-:W-:-:S03]  /*1960*/  IMAD R4, R165, UR13, R248 ;  /* 0x0000000da5047c24 */ /* 0x004fc6000f8e02f8 */
[----:B------:R4:W-:Y:S04]  /*1970*/  LDGSTS.E.BYPASS.LTC128B.128 [R0+0xe000], desc[UR32][R16.64] ;  /* 0x0e00000010007fae */ /* 0x0009e8000b981a20 */
[----:B------:R4:W-:Y:S01]  /*1980*/  LDGSTS.E.BYPASS.LTC128B.128 [R0+0x12000], desc[UR32][R16.64+0x80] ;  /* 0x1200008010007fae */ /* 0x0009e2000b981a20 */
[----:B-1----:R-:W-:-:S03]  /*1990*/  IMAD.WIDE.U32 R2, R10, R6, RZ ;  /* 0x000000060a027225 */ /* 0x002fc600078e00ff */
[----:B------:R4:W-:Y:S04]  /*19a0*/  LDGSTS.E.BYPASS.LTC128B.128 [R0+0xf000], desc[UR32][R14.64] ;  /* 0x0f0000000e007fae */ /* 0x0009e8000b981a20 */
[----:B------:R4:W-:Y:S01]  /*19b0*/  LDGSTS.E.BYPASS.LTC128B.128 [R0+0x13000], desc[UR32][R14.64+0x80] ;  /* 0x130000800e007fae */ /* 0x0009e2000b981a20 */
[----:B------:R-:W-:Y:S01]  /*19c0*/  SEL R5, R2, RZ, P2 ;  /* 0x000000ff02057207 */ /* 0x000fe20001000000 */
[----:B------:R-:W-:Y:S02]  /*19d0*/  IMAD R2, R10, R7, R3 ;  /* 0x000000070a027224 */ /* 0x000fe400078e0203 */
[----:B------:R4:W-:Y:S01]  /*19e0*/  LDGSTS.E.BYPASS.LTC128B.128 [R0+0x14000], desc[UR32][R8.64] ;  /* 0x1400000008007fae */ /* 0x0009e2000b981a20 */
[----:B------:R-:W-:Y:S01]  /*19f0*/  IADD3 R5, P1, P0, R4, UR50, R5 ;  /* 0x0000003204057c10 */ /* 0x000fe2000f83e005 */
[----:B------:R-:W-:Y:S01]  /*1a00*/  IMAD.U32 R3, RZ, RZ, UR14 ;  /* 0x0000000eff037e24 */ /* 0x000fe2000f8e00ff */
[----:B------:R-:W-:Y:S01]  /*1a10*/  SHF.R.S32.HI R4, RZ, 0x1f, R4 ;  /* 0x0000001fff047819 */ /* 0x000fe20000011404 */
[----:B------:R4:W-:Y:S01]  /*1a20*/  LDGSTS.E.BYPASS.LTC128B.128 [R0+0x18000], desc[UR32][R8.64+0x80] ;  /* 0x1800008008007fae */ /* 0x0009e2000b981a20 */
[----:B------:R-:W-:-:S03]  /*1a30*/  SEL R2, R2, RZ, P2 ;  /* 0x000000ff02027207 */ /* 0x000fc60001000000 */
[----:B------:R4:W-:Y:S01]  /*1a40*/  LDGSTS.E.BYPASS.LTC128B.128 [R0+0x15000], desc[UR32][R20.64] ;  /* 0x1500000014007fae */ /* 0x0009e2000b981a20 */
[----:B------:R-:W-:Y:S02]  /*1a50*/  IADD3.X R4, PT, PT, R4, UR12, R2, P1, P0 ;  /* 0x0000000c04047c10 */ /* 0x000fe40008fe0402 */
[----:B------:R-:W-:Y:S01]  /*1a60*/  IADD3 R2, P0, PT, R5, UR14, RZ ;  /* 0x0000000e05027c10 */ /* 0x000fe2000ff1e0ff */
[----:B------:R4:W-:Y:S01]  /*1a70*/  LDGSTS.E.BYPASS.LTC128B.128 [R0+0x19000], desc[UR32][R20.64+0x80] ;  /* 0x1900008014007fae */ /* 0x0009e2000b981a20 */
[----:B------:R-:W1:Y:S02]  /*1a80*/  LDCU.64 UR14, c[0x0][0x420] ;  /* 0x00008400ff0e77ac */ /* 0x000e640008000a00 */
[----:B------:R-:W-:Y:S01]  /*1a90*/  LEA.HI.X.SX32 R3, R3, R4, 0x1, P0 ;  /* 0x0000000403037211 */ /* 0x000fe200000f0eff */
[----:B------:R4:W-:Y:S01]  /*1aa0*/  LDGSTS.E.BYPASS.LTC128B.128 [R0+0x16000], desc[UR32][R24.64] ;  /* 0x1600000018007fae */ /* 0x0009e2000b981a20 */
[----:B---3--:R-:W-:-:S03]  /*1ab0*/  LEA R238, P0, R2, UR6, 0x2 ;  /* 0x0000000602ee7c11 */ /* 0x008fc6000f8010ff */
[----:B------:R4:W-:Y:S01]  /*1ac0*/  LDGSTS.E.BYPASS.LTC128B.128 [R0+0x1a000], desc[UR32][R24.64+0x80] ;  /* 0x1a00008018007fae */ /* 0x0009e2000b981a20 */
[----:B------:R-:W-:-:S03]  /*1ad0*/  LEA.HI.X R239, R2, UR7, R3, 0x2, P0 ;  /* 0x0000000702ef7c11 */ /* 0x000fc600080f1403 */
[----:B------:R4:W-:Y:S04]  /*1ae0*/  LDGSTS.E.BYPASS.LTC128B.128 [R0+0x17000], desc[UR32][R18.64] ;  /* 0x1700000012007fae */ /* 0x0009e8000b981a20 */
[----:B------:R4:W-:Y:S01]  /*1af0*/  LDGSTS.E.BYPASS.LTC128B.128 [R0+0x1b000], desc[UR32][R18.64+0x80] ;  /* 0x1b00008012007fae */ /* 0x0009e2000b981a20 */
[----:B-1----:R-:W-:-:S03]  /*1b00*/  UIMAD.WIDE UR44, UR44, 0x4, UR14 ;  /* 0x000000042c2c78a5 */ /* 0x002fc6000f8e020e */
[----:B------:R-:W0:Y:S01]  /*1b10*/  LDGDEPBAR ;  /* 0x00000000000079af */ /* 0x000e220000000000 */
[----:B------:R-:W-:Y:S08]  /*1b20*/  BRA.U !UP0, `(.L_x_1926) ;  /* 0x0000004d08447547 */ /* 0x000ff0000b800000 */
[----:B------:R-:W1:Y:S01]  /*1b30*/  LDC.64 R4, c[0x0][0x528] ;  /* 0x00014a00ff047b82 */ /* 0x000e620000000a00 */
[----:B------:R-:W-:Y:S01]  /*1b40*/  IMAD.MOV.U32 R2, RZ, RZ, 0x4 ;  /* 0x00000004ff027424 */ /* 0x000fe200078e00ff */
[----:B----4-:R-:W-:Y:S01]  /*1b50*/  SHF.R.U32.HI R0, RZ, 0x4, R221 ;  /* 0x00000004ff007819 */ /* 0x010fe200000116dd */
[C---:B------:R-:W-:Y:S02]  /*1b60*/  IMAD.SHL.U32 R211, R221.reuse, 0x40, RZ ;  /* 0x00000040ddd37824 */ /* 0x040fe400078e00ff */
[----:B------:R-:W-:Y:S01]  /*1b70*/  IMAD.SHL.U32 R9, R221, 0x20, RZ ;  /* 0x00000020dd097824 */ /* 0x000fe200078e00ff */
[----:B------:R-:W-:Y:S01]  /*1b80*/  UIMAD UR7, UR29, UR21, UR28 ;  /* 0x000000151d0772a4 */ /* 0x000fe2000f8e021c */
[----:B------:R-:W-:Y:S01]  /*1b90*/  IMAD.WIDE.U32 R2, R164, R2, UR44 ;  /* 0x0000002ca4027e25 */ /* 0x000fe2000f8e0002 */
[----:B------:R-:W2:Y:S03]  /*1ba0*/  LDC R241, c[0x0][0x44c] ;  /* 0x00011300fff17b82 */ /* 0x000ea60000000800 */
[----:B------:R-:W-:Y:S01]  /*1bb0*/  IMAD.U32 R242, RZ, RZ, UR41 ;  /* 0x00000029fff27e24 */ /* 0x000fe2000f8e00ff */
[----:B------:R-:W3:Y:S01]  /*1bc0*/  LDG.E R10, desc[UR32][R2.64] ;  /* 0x00000020020a7981 */ /* 0x000ee2000c1e1900 */
[----:B------:R-:W-:Y:S01]  /*1bd0*/  LOP3.LUT R8, R165, 0x1, RZ, 0xc0, !PT ;  /* 0x00000001a5087812 */ /* 0x000fe200078ec0ff */
[----:B------:R-:W-:Y:S01]  /*1be0*/  USHF.L.U32 UR13, UR13, 0x3, URZ ;  /* 0x000000030d0d7899 */ /* 0x000fe200080006ff */
[----:B------:R-:W4:Y:S01]  /*1bf0*/  LDCU UR6, c[0x0][0x3e0] ;  /* 0x00007c00ff0677ac */ /* 0x000f220008000800 */
[----:B------:R-:W1:Y:S02]  /*1c00*/  LDCU UR12, c[0x0][0x45c] ;  /* 0x00008b80ff0c77ac */ /* 0x000e640008000800 */
[----:B-1----:R-:W4:Y:S01]  /*1c10*/  LDG.E.64 R6, desc[UR32][R4.64] ;  /* 0x0000002004067981 */ /* 0x002f22000c1e1b00 */
[----:B------:R-:W-:-:S03]  /*1c20*/  LOP3.LUT R0, R0, 0x8, RZ, 0xc0, !PT ;  /* 0x0000000800007812 */ /* 0x000fc600078ec0ff */
[----:B------:R-:W5:Y:S04]  /*1c30*/  LDG.E R252, desc[UR32][R2.64+0x20] ;  /* 0x0000202002fc7981 */ /* 0x000f68000c1e1900 */
[----:B------:R-:W5:Y:S04]  /*1c40*/  LDG.E R251, desc[UR32][R2.64+0x80] ;  /* 0x0000802002fb7981 */ /* 0x000f68000c1e1900 */
[----:B------:R1:W5:Y:S04]  /*1c50*/  LDG.E R250, desc[UR32][R2.64+0xa0] ;  /* 0x0000a02002fa7981 */ /* 0x000368000c1e1900 */
[----:B------:R-:W2:Y:S01]  /*1c60*/  LDG.E.64 R4, desc[UR32][R4.64+0x8] ;  /* 0x0000082004047981 */ /* 0x000ea2000c1e1b00 */
[----:B------:R-:W-:-:S02]  /*1c70*/  LOP3.LUT R0, R0, 0x10, R221, 0xf8, !PT ;  /* 0x0000001000007812 */ /* 0x000fc400078ef8dd */
[----:B-1----:R-:W-:Y:S02]  /*1c80*/  SHF.R.U32.HI R2, RZ, 0x1, R221 ;  /* 0x00000001ff027819 */ /* 0x002fe400000116dd */
[----:B------:R-:W1:Y:S01]  /*1c90*/  S2R R221, SR_TID.X ;  /* 0x0000000000dd7919 */ /* 0x000e620000002100 */
[----:B------:R-:W-:Y:S02]  /*1ca0*/  LOP3.LUT R215, R215, 0x1c0, R211, 0xf8, !PT ;  /* 0x000001c0d7d77812 */ /* 0x000fe400078ef8d3 */
[----:B------:R-:W-:Y:S02]  /*1cb0*/  LOP3.LUT R3, R211, 0x200, RZ, 0xc0, !PT ;  /* 0x00000200d3037812 */ /* 0x000fe400078ec0ff */
[----:B------:R-:W-:Y:S02]  /*1cc0*/  LOP3.LUT R2, R215, 0x8, R2, 0x78, !PT ;  /* 0x00000008d7027812 */ /* 0x000fe400078e7802 */
[----:B------:R-:W-:Y:S02]  /*1cd0*/  LOP3.LUT R215, R0, R215, RZ, 0x3c, !PT ;  /* 0x000000d700d77212 */ /* 0x000fe400078e3cff */
[----:B------:R-:W-:Y:S01]  /*1ce0*/  LOP3.LUT R3, R3, 0x400, R9, 0xf8, !PT ;  /* 0x0000040003037812 */ /* 0x000fe200078ef809 */
[----:B------:R-:W-:-:S03]  /*1cf0*/  USHF.L.U32 UR7, UR7, 0x5, URZ ;  /* 0x0000000507077899 */ /* 0x000fc600080006ff */
[----:B------:R-:W-:Y:S01]  /*1d00*/  LOP3.LUT R3, R3, R2, RZ, 0xfc, !PT ;  /* 0x0000000203037212 */ /* 0x000fe200078efcff */
[----:B------:R-:W-:Y:S01]  /*1d10*/  USHF.R.S32.HI UR14, URZ, 0x1f, UR7 ;  /* 0x0000001fff0e7899 */ /* 0x000fe20008011407 */
[C---:B-1----:R-:W-:Y:S02]  /*1d20*/  IMAD.SHL.U32 R0, R221.reuse, 0x10, RZ ;  /* 0x00000010dd007824 */ /* 0x042fe400078e00ff */
[C---:B------:R-:W-:Y:S02]  /*1d30*/  IMAD.SHL.U32 R224, R221.reuse, 0x2, RZ ;  /* 0x00000002dde07824 */ /* 0x040fe400078e00ff */
[----:B------:R-:W-:Y:S01]  /*1d40*/  IMAD.SHL.U32 R223, R221, 0x20, RZ ;  /* 0x00000020dddf7824 */ /* 0x000fe200078e00ff */
[----:B------:R-:W-:Y:S02]  /*1d50*/  LOP3.LUT R0, R0, 0x1c0, RZ, 0xc0, !PT ;  /* 0x000001c000007812 */ /* 0x000fe400078ec0ff */
[----:B------:R-:W-:Y:S02]  /*1d60*/  SHF.R.U32.HI R218, RZ, 0x1, R221 ;  /* 0x00000001ffda7819 */ /* 0x000fe400000116dd */
[----:B------:R-:W-:-:S02]  /*1d70*/  LOP3.LUT R2, R224, 0x7006, R223, 0xc8, !PT ;  /* 0x00007006e0027812 */ /* 0x000fc400078ec8df */
[----:B------:R-:W-:Y:S02]  /*1d80*/  LOP3.LUT R0, R0, 0x38, R224, 0xf8, !PT ;  /* 0x0000003800007812 */ /* 0x000fe400078ef8e0 */
[----:B------:R-:W-:Y:S02]  /*1d90*/  LOP3.LUT R2, R2, 0x400, R223, 0xf8, !PT ;  /* 0x0000040002027812 */ /* 0x000fe400078ef8df */
[----:B------:R-:W-:-:S04]  /*1da0*/  LOP3.LUT R0, R0, 0x20, R218, 0x78, !PT ;  /* 0x0000002000007812 */ /* 0x000fc800078e78da */
[----:B------:R-:W-:Y:S01]  /*1db0*/  LOP3.LUT R2, R2, R0, RZ, 0xfc, !PT ;  /* 0x0000000002027212 */ /* 0x000fe200078efcff */
[----:B------:R-:W-:Y:S01]  /*1dc0*/  IMAD R242, R242, 0x4, R8 ;  /* 0x00000004f2f27824 */ /* 0x000fe200078e0208 */
[----:B------:R-:W-:Y:S01]  /*1dd0*/  LOP3.LUT R211, R215, 0x200, R211, 0xf8, !PT ;  /* 0x00000200d7d37812 */ /* 0x000fe200078ef8d3 */
[----:B------:R-:W-:Y:S02]  /*1de0*/  IMAD.MOV.U32 R214, RZ, RZ, 0x20 ;  /* 0x00000020ffd67424 */ /* 0x000fe400078e00ff */
[----:B------:R-:W-:Y:S02]  /*1df0*/  IMAD.MOV.U32 R220, RZ, RZ, 0x40 ;  /* 0x00000040ffdc7424 */ /* 0x000fe400078e00ff */
[----:B------:R-:W-:Y:S01]  /*1e00*/  IMAD.MOV.U32 R159, RZ, RZ, RZ ;  /* 0x000000ffff9f7224 */ /* 0x000fe200078e00ff */
[----:B---3--:R-:W-:Y:S01]  /*1e10*/  STL [R1], R10 ;  /* 0x0000000a01007387 */ /* 0x008fe20000100800 */
[----:B----4-:R-:W-:Y:S02]  /*1e20*/  R2UR UR40, R7 ;  /* 0x00000000072872ca */ /* 0x010fe400000e0000 */
[----:B------:R-:W-:-:S02]  /*1e30*/  R2UR UR41, R6 ;  /* 0x00000000062972ca */ /* 0x000fc400000e0000 */
[----:B------:R-:W-:Y:S02]  /*1e40*/  SHF.R.U32.HI R7, RZ, 0x2, R221 ;  /* 0x00000002ff077819 */ /* 0x000fe400000116dd */
[----:B------:R-:W-:-:S04]  /*1e50*/  LOP3.LUT R6, R218, 0x10, RZ, 0xc0, !PT ;  /* 0x00000010da067812 */ /* 0x000fc800078ec0ff */
[----:B------:R-:W-:-:S05]  /*1e60*/  LOP3.LUT R6, R6, 0x7, R7, 0xf8, !PT ;  /* 0x0000000706067812 */ /* 0x000fca00078ef807 */
[----:B------:R-:W-:Y:S01]  /*1e70*/  STL [R1+0x4], R6 ;  /* 0x0000040601007387 */ /* 0x000fe20000100800 */
[----:B--2---:R-:W-:-:S03]  /*1e80*/  IADD3 R248, P1, P0, R4, UR7, R248 ;  /* 0x0000000704f87c10 */ /* 0x004fc6000f83e0f8 */
[----:B------:R-:W-:Y:S01]  /*1e90*/  STL [R1+0xc], R2 ;  /* 0x00000c0201007387 */ /* 0x000fe20000100800 */
[----:B------:R-:W1:Y:S01]  /*1ea0*/  LDCU.U8 UR7, c[0x0][0x4f8] ;  /* 0x00009f00ff0777ac */ /* 0x000e620008000000 */
[----:B------:R-:W-:-:S05]  /*1eb0*/  IADD3.X R0, PT, PT, R5, UR14, RZ, P1, P0 ;  /* 0x0000000e05007c10 */ /* 0x000fca0008fe04ff */
[----:B------:R2:W-:Y:S01]  /*1ec0*/  STL [R1+0x8], R0 ;  /* 0x0000080001007387 */ /* 0x0005e20000100800 */
        /* <DEDUP_REMOVED lines=8> */
[----:B------:R-:W-:Y:S01]  /*1f50*/  UIADD3 UR17, UPT, UPT, UR41, 0x1715609d, URZ ;  /* 0x1715609d29117890 */ /* 0x000fe2000fffe0ff */
[----:B--2---:R-:W-:Y:S02]  /*1f60*/  IMAD.MOV.U32 R0, RZ, RZ, 0x10 ;  /* 0x00000010ff007424 */ /* 0x004fe400078e00ff */
[C---:B------:R-:W-:Y:S01]  /*1f70*/  IMAD.SHL.U32 R217, R221.reuse, 0x40, RZ ;  /* 0x00000040ddd97824 */ /* 0x040fe200078e00ff */
[C---:B------:R-:W-:Y:S01]  /*1f80*/  LOP3.LUT P1, RZ, R221.reuse, 0x2, RZ, 0xc0, !PT ;  /* 0x00000002ddff7812 */ /* 0x040fe2000782c0ff */
[----:B------:R-:W-:Y:S01]  /*1f90*/  VIADD R242, R242, 0xfffffffc ;  /* 0xfffffffcf2f27836 */ /* 0x000fe20000000000 */
[----:B------:R-:W-:Y:S01]  /*1fa0*/  LOP3.LUT P0, RZ, R221, 0x4, RZ, 0xc0, !PT ;  /* 0x00000004ddff7812 */ /* 0x000fe2000780c0ff */
[----:B------:R-:W-:Y:S01]  /*1fb0*/  IMAD.WIDE.U32 R248, R248, -0x2daee0ad, RZ ;  /* 0xd2511f53f8f87825 */ /* 0x000fe200078e00ff */
[----:B------:R-:W-:Y:S01]  /*1fc0*/  LOP3.LUT R216, R217, 0x200, RZ, 0xc0, !PT ;  /* 0x00000200d9d87812 */ /* 0x000fe200078ec0ff */
[----:B------:R-:W-:Y:S01]  /*1fd0*/  UIADD3 UR16, UPT, UPT, UR40, -0x56f99767, URZ ;  /* 0xa906689928107890 */ /* 0x000fe2000fffe0ff */
[----:B------:R-:W-:Y:S01]  /*1fe0*/  LEA R212, R3, UR4, 0x1 ;  /* 0x0000000403d47c11 */ /* 0x000fe2000f8e08ff */
[----:B------:R-:W-:Y:S01]  /*1ff0*/  UIADD3 UR15, UPT, UPT, UR41, -0x4ab325aa, URZ ;  /* 0xb54cda56290f7890 */ /* 0x000fe2000fffe0ff */
[----:B------:R-:W-:Y:S01]  /*2000*/  LEA R211, R211, UR4, 0x1 ;  /* 0x00000004d3d37c11 */ /* 0x000fe2000f8e08ff */
[----:B------:R-:W-:Y:S01]  /*2010*/  UIADD3 UR14, UPT, UPT, UR40, 0x646e171e, URZ ;  /* 0x646e171e280e7890 */ /* 0x000fe2000fffe0ff */
[C---:B------:R-:W-:Y:S01]  /*2020*/  LOP3.LUT P2, RZ, R221.reuse, 0x8, RZ, 0xc0, !PT ;  /* 0x00000008ddff7812 */ /* 0x040fe2000784c0ff */
[----:B------:R-:W-:Y:S01]  /*2030*/  VIADD R212, R212, UR5 ;  /* 0x00000005d4d47c36 */ /* 0x000fe20008000000 */
[----:B------:R-:W-:Y:S01]  /*2040*/  LOP3.LUT R219, R221, 0x8, RZ, 0xc0, !PT ;  /* 0x00000008dddb7812 */ /* 0x000fe200078ec0ff */
[----:B------:R-:W-:Y:S01]  /*2050*/  VIADD R211, R211, UR5 ;  /* 0x00000005d3d37c36 */ /* 0x000fe20008000000 */
[----:B------:R-:W-:Y:S01]  /*2060*/  SEL R214, R214, 0xffffffe0, !P1 ;  /* 0xffffffe0d6d67807 */ /* 0x000fe20004800000 */
[----:B------:R-:W-:Y:S01]  /*2070*/  UMOV UR5, UR47 ;  /* 0x0000002f00057c82 */ /* 0x000fe20008000000 */
[----:B------:R-:W-:-:S02]  /*2080*/  SEL R220, R220, 0xffffffc0, !P0 ;  /* 0xffffffc0dcdc7807 */ /* 0x000fc40004000000 */
[----:B------:R-:W-:Y:S02]  /*2090*/  SEL R0, R0, 0xfffffff0, !P0 ;  /* 0xfffffff000007807 */ /* 0x000fe40004000000 */
[----:B------:R-:W-:Y:S02]  /*20a0*/  LOP3.LUT R222, R223, 0x7a00, RZ, 0xc0, !PT ;  /* 0x00007a00dfde7812 */ /* 0x000fe400078ec0ff */
[----:B-1----:R-:W-:-:S07]  /*20b0*/  LOP3.LUT R216, R216, 0x400, R223, 0xf8, !PT ;  /* 0x00000400d8d87812 */ /* 0x002fce00078ef8df */
.L_x_1929:
[----:B------:R-:W0:Y:S01]  /*20c0*/  LDGDEPBAR ;  /* 0x00000000000079af */ /* 0x000e220000000000 */
[----:B------:R-:W-:Y:S01]  /*20d0*/  IMAD.SHL.U32 R247, R221, 0x8, RZ ;  /* 0x00000008ddf77824 */ /* 0x000fe200078e00ff */
[----:B------:R-:W-:Y:S01]  /*20e0*/  UMOV UR4, UR23 ;  /* 0x0000001700047c82 */ /* 0x000fe20008000000 */
[C---:B------:R-:W-:Y:S05]  /*20f0*/  IMAD.IADD R206, R212.reuse, 0x1, R214 ;  /* 0x00000001d4ce7824 */ /* 0x040fea00078e02d6 */
[----:B------:R-:W2:Y:S01]  /*2100*/  LDL R208, [R1+0x8] ;  /* 0x0000080001d07983 */ /* 0x000ea20000100800 */
[----:B------:R-:W-:Y:S01]  /*2110*/  IMAD.IADD R207, R212, 0x1, R220 ;  /* 0x00000001d4cf7824 */ /* 0x000fe200078e02dc */
[----:B------:R-:W-:Y:S01]  /*2120*/  LOP3.LUT R215, R247, 0x38, RZ, 0xc0, !PT ;  /* 0x00000038f7d77812 */ /* 0x000fe200078ec0ff */
[----:B------:R-:W-:Y:S01]  /*2130*/  UIADD3 UR43, UPT, UPT, UR39, 0x1, URZ ;  /* 0x00000001272b7890 */ /* 0x000fe2000fffe0ff */
[----:B------:R-:W-:Y:S02]  /*2140*/  SHF.R.U32.HI R209, RZ, 0x6, R221 ;  /* 0x00000006ffd17819 */ /* 0x000fe400000116dd */
[----:B------:R-:W-:Y:S01]  /*2150*/  LOP3.LUT R210, R215, 0x1c0, R217, 0xf8, !PT ;  /* 0x000001c0d7d27812 */ /* 0x000fe200078ef8d9 */
[----:B------:R-:W-:Y:S01]  /*2160*/  UISETP.NE.AND UP0, UPT, UR43, 0x1, UPT ;  /* 0x000000012b00788c */ /* 0x000fe2000bf05270 */
[----:B-----5:R-:W-:Y:S02]  /*2170*/  FSETP.NEU.FTZ.AND P6, PT, R252, -INF , PT ;  /* 0xff800000fc00780b */ /* 0x020fe40003fdd000 */
[----:B------:R-:W-:Y:S02]  /*2180*/  LOP3.LUT R0, R222, R210, R219, 0xf6, !PT ;  /* 0x000000d2de007212 */ /* 0x000fe400078ef6db */
[----:B------:R-:W-:Y:S02]  /*2190*/  FSETP.NEU.FTZ.AND P4, PT, R251, -INF , PT ;  /* 0xff800000fb00780b */ /* 0x000fe40003f9d000 */
[----:B------:R-:W-:Y:S01]  /*21a0*/  LEA R2, R0, UR4, 0x1 ;  /* 0x0000000400027c11 */ /* 0x000fe2000f8e08ff */
[C---:B------:R-:W-:Y:S01]  /*21b0*/  IMAD.IADD R0, R214.reuse, 0x1, R207 ;  /* 0x00000001d6007824 */ /* 0x040fe200078e02cf */
[----:B------:R-:W-:Y:S03]  /*21c0*/  SHF.R.U32.HI R233, RZ, 0x2, R221 ;  /* 0x00000002ffe97819 */ /* 0x000fe600000116dd */
[--C-:B------:R-:W-:Y:S02]  /*21d0*/  IMAD.IADD R204, R214, 0x1, R2.reuse ;  /* 0x00000001d6cc7824 */ /* 0x100fe400078e0202 */
[----:B------:R-:W-:Y:S04]  /*21e0*/  IMAD.IADD R3, R220, 0x1, R2 ;  /* 0x00000001dc037824 */ /* 0x000fe800078e0202 */
[----:B------:R-:W-:Y:S01]  /*21f0*/  IMAD.IADD R205, R214, 0x1, R3 ;  /* 0x00000001d6cd7824 */ /* 0x000fe200078e0203 */
[----:B------:R-:W-:Y:S04]  /*2200*/  DEPBAR.LE SB0, 0x0 ;  /* 0x000080000000791a */ /* 0x000fe80000000000 */
[----:B------:R-:W-:Y:S06]  /*2210*/  BAR.SYNC.DEFER_BLOCKING 0x0 ;  /* 0x0000000000007b1d */ /* 0x000fec0000010000 */
[----:B------:R-:W-:Y:S08]  /*2220*/  LDSM.16.M88.4 R32, [R212] ;  /* 0x00000000d420783b */ /* 0x000ff00000000200 */
[----:B------:R-:W1:Y:S08]  /*2230*/  LDSM.16.M88.4 R16, [R2+0xc000] ;  /* 0x00c000000210783b */ /* 0x000e700000000200 */
[----:B------:R-:W3:Y:S08]  /*2240*/  LDSM.16.M88.4 R28, [R212+0x1000] ;  /* 0x00100000d41c783b */ /* 0x000ef00000000200 */
[----:B------:R-:W4:Y:S08]  /*2250*/  LDSM.16.M88.4 R164, [R2+0xc800] ;  /* 0x00c8000002a4783b */ /* 0x000f300000000200 */
[----:B------:R-:W-:Y:S08]  /*2260*/  LDSM.16.M88.4 R168, [R206] ;  /* 0x00000000cea8783b */ /* 0x000ff00000000200 */
[----:B------:R-:W4:Y:S01]  /*2270*/  LDSM.16.M88.4 R172, [R204+0xc000] ;  /* 0x00c00000ccac783b */ /* 0x000f220000000200 */
        /* <DEDUP_REMOVED lines=11> */
[----:B------:R-:W-:Y:S01]  /*2330*/  LDSM.16.M88.4 R196, [R2+0x10000] ;  /* 0x0100000002c4783b */ /* 0x000fe20000000200 */
[-C--:B------:R-:W-:Y:S07]  /*2340*/  HMMA.16816.F32.BF16 R28, R28, R166.reuse, RZ ;  /* 0x000000a61c1c723c */ /* 0x080fee00000418ff */
[----:B------:R-:W-:Y:S01]  /*2350*/  LDSM.16.M88.4 R200, [R212+0x3000] ;  /* 0x00300000d4c8783b */ /* 0x000fe20000000200 */
[----:B------:R-:W-:Y:S07]  /*2360*/  HMMA.16816.F32.BF16 R32, R32, R166, RZ ;  /* 0x000000a62020723c */ /* 0x000fee00000418ff */
[----:B------:R-:W4:Y:S01]  /*2370*/  LDSM.16.M88.4 R164, [R3+0xc800] ;  /* 0x00c8000003a4783b */ /* 0x000f220000000200 */
[-C--:B------:R-:W-:Y:S08]  /*2380*/  HMMA.16816.F32.BF16 R4, R168, R172.reuse, R4 ;  /* 0x000000aca804723c */ /* 0x080ff00000041804 */
[C---:B-1----:R-:W-:Y:S08]  /*2390*/  HMMA.16816.F32.BF16 R8, R176.reuse, R172, R8 ;  /* 0x000000acb008723c */ /* 0x042ff00000041808 */
        /* <DEDUP_REMOVED lines=8> */
[----:B------:R-:W1:Y:S07]  /*2420*/  LDSM.16.M88.4 R168, [R0] ;  /* 0x0000000000a8783b */ /* 0x000e6e0000000200 */
        /* <DEDUP_REMOVED lines=23> */
[----:B------:R1:W3:Y:S07]  /*25a0*/  LDSM.16.M88.4 R168, [R206+0x2000] ;  /* 0x00200000cea8783b */ /* 0x0002ee0000000200 */
[-C--:B----4-:R-:W-:Y:S01]  /*25b0*/  HMMA.16816.F32.BF16 R4, R188, R196.reuse, R4 ;  /* 0x000000c4bc04723c */ /* 0x090fe20000041804 */
[----:B------:R-:W4:Y:S07]  /*25c0*/  LDSM.16.M88.4 R180, [R204+0x10800] ;  /* 0x01080000ccb4783b */ /* 0x000f2e0000000200 */
[C---:B------:R-:W-:Y:S08]  /*25d0*/  HMMA.16816.F32.BF16 R8, R200.reuse, R196, R8 ;  /* 0x000000c4c808723c */ /* 0x040ff00000041808 */
[-C--:B------:R-:W-:Y:S01]  /*25e0*/  HMMA.16816.F32.BF16 R12, R200, R198.reuse, R12 ;  /* 0x000000c6c80c723c */ /* 0x080fe2000004180c */
[----:B-1----:R-:W4:Y:S07]  /*25f0*/  LDL R206, [R1+0xc] ;  /* 0x00000c0001ce7983 */ /* 0x002f2e0000100800 */
[C---:B------:R-:W-:Y:S01]  /*2600*/  HMMA.16816.F32.BF16 R16, R188.reuse, R198, R16 ;  /* 0x000000c6bc10723c */ /* 0x040fe20000041810 */
[----:B------:R-:W1:Y:S07]  /*2610*/  LDSM.16.M88.4 R196, [R207+0x3000] ;  /* 0x00300000cfc4783b */ /* 0x000e6e0000000200 */
[-C--:B--2---:R-:W-:Y:S08]  /*2620*/  HMMA.16816.F32.BF16 R20, R188, R164.reuse, R20 ;  /* 0x000000a4bc14723c */ /* 0x084ff00000041814 */
[C---:B------:R-:W-:Y:S08]  /*2630*/  HMMA.16816.F32.BF16 R24, R200.reuse, R164, R24 ;  /* 0x000000a4c818723c */ /* 0x040ff00000041818 */
[-C--:B------:R-:W-:Y:S08]  /*2640*/  HMMA.16816.F32.BF16 R28, R200, R166.reuse, R28 ;  /* 0x000000a6c81c723c */ /* 0x080ff0000004181c */
[----:B------:R-:W-:Y:S01]  /*2650*/  HMMA.16816.F32.BF16 R32, R188, R166, R32 ;  /* 0x000000a6bc20723c */ /* 0x000fe20000041820 */
[----:B------:R-:W2:Y:S07]  /*2660*/  LDSM.16.M88.4 R164, [R3+0x10800] ;  /* 0x0108000003a4783b */ /* 0x000eae0000000200 */
[-C--:B---3--:R-:W-:Y:S08]  /*2670*/  HMMA.16816.F32.BF16 R4, R168, R172.reuse, R4 ;  /* 0x000000aca804723c */ /* 0x088ff00000041804 */
[C---:B------:R-:W-:Y:S08]  /*2680*/  HMMA.16816.F32.BF16 R8, R176.reuse, R172, R8 ;  /* 0x000000acb008723c */ /* 0x040ff00000041808 */
[-C--:B------:R-:W-:Y:S08]  /*2690*/  HMMA.16816.F32.BF16 R12, R176, R174.reuse, R12 ;  /* 0x000000aeb00c723c */ /* 0x080ff0000004180c */
[C---:B------:R-:W-:Y:S04]  /*26a0*/  HMMA.16816.F32.BF16 R16, R168.reuse, R174, R16 ;  /* 0x000000aea810723c */ /* 0x040fe80000041810 */
[----:B------:R-:W-:Y:S04]  /*26b0*/  IMAD.WIDE.U32 R174, R242, -0x326172a9, RZ ;  /* 0xcd9e8d57f2ae7825 */ /* 0x000fe800078e00ff */
[-C--:B----4-:R-:W-:Y:S08]  /*26c0*/  HMMA.16816.F32.BF16 R20, R168, R180.reuse, R20 ;  /* 0x000000b4a814723c */ /* 0x090ff00000041814 */
[C---:B------:R-:W-:Y:S08]  /*26d0*/  HMMA.16816.F32.BF16 R24, R176.reuse, R180, R24 ;  /* 0x000000b4b018723c */ /* 0x040ff00000041818 */
[-C--:B------:R-:W-:Y:S03]  /*26e0*/  HMMA.16816.F32.BF16 R28, R176, R182.reuse, R28 ;  /* 0x000000b6b01c723c */ /* 0x080fe6000004181c */
[----:B------:R-:W-:Y:S05]  /*26f0*/  LOP3.LUT R176, R208, UR41, R175, 0x96, !PT ;  /* 0x00000029d0b07c12 */ /* 0x000fea000f8e96af */
[----:B------:R-:W-:Y:S01]  /*2700*/  HMMA.16816.F32.BF16 R32, R168, R182, R32 ;  /* 0x000000b6a820723c */ /* 0x000fe20000041820 */
[----:B------:R-:W-:Y:S03]  /*2710*/  IMAD.U32 R168, RZ, RZ, UR35 ;  /* 0x00000023ffa87e24 */ /* 0x000fe6000f8e00ff */
[----:B------:R-:W-:Y:S02]  /*2720*/  VIADD R170, R242, 0x2 ;  /* 0x00000002f2aa7836 */ /* 0x000fe40000000000 */
[----:B------:R-:W-:Y:S02]  /*2730*/  IMAD R168, R168, 0x4, R209 ;  /* 0x00000004a8a87824 */ /* 0x000fe400078e02d1 */
[-C--:B------:R-:W-:Y:S05]  /*2740*/  HMMA.16816.F32.BF16 R4, R184, R192.reuse, R4 ;  /* 0x000000c0b804723c */ /* 0x080fea0000041804 */
[----:B------:R-:W-:Y:S01]  /*2750*/  IMAD.WIDE.U32 R170, R170, -0x326172a9, RZ ;  /* 0xcd9e8d57aaaa7825 */ /* 0x000fe200078e00ff */
[----:B------:R-:W-:Y:S02]  /*2760*/  LOP3.LUT R168, R168, UR40, R249, 0x96, !PT ;  /* 0x00000028a8a87c12 */ /* 0x000fe4000f8e96f9 */
[C---:B-1----:R-:W-:Y:S04]  /*2770*/  HMMA.16816.F32.BF16 R8, R196.reuse, R192, R8 ;  /* 0x000000c0c408723c */ /* 0x042fe80000041808 */
[----:B------:R-:W-:Y:S01]  /*2780*/  LOP3.LUT R172, R208, UR41, R171, 0x96, !PT ;  /* 0x00000029d0ac7c12 */ /* 0x000fe2000f8e96ab */
[----:B------:R-:W-:Y:S03]  /*2790*/  IMAD.WIDE.U32 R168, R168, -0x326172a9, RZ ;  /* 0xcd9e8d57a8a87825 */ /* 0x000fe600078e00ff */
[-C--:B------:R-:W-:Y:S03]  /*27a0*/  HMMA.16816.F32.BF16 R12, R196, R194.reuse, R12 ;  /* 0x000000c2c40c723c */ /* 0x080fe6000004180c */
[----:B------:R-:W-:Y:S01]  /*27b0*/  IMAD.WIDE.U32 R172, R172, -0x2daee0ad, RZ ;  /* 0xd2511f53acac7825 */ /* 0x000fe200078e00ff */
[--C-:B------:R-:W-:Y:S02]  /*27c0*/  LOP3.LUT R182, R170, UR38, R169.reuse, 0x96, !PT ;  /* 0x00000026aab67c12 */ /* 0x100fe4000f8e96a9 */
[----:B------:R-:W-:Y:S01]  /*27d0*/  LOP3.LUT R171, R174, UR38, R169, 0x96, !PT ;  /* 0x00000026aeab7c12 */ /* 0x000fe2000f8e96a9 */
[----:B------:R-:W-:Y:S01]  /*27e0*/  IMAD.WIDE.U32 R176, R176, -0x2daee0ad, RZ ;  /* 0xd2511f53b0b07825 */ /* 0x000fe200078e00ff */
[C---:B------:R-:W-:Y:S04]  /*27f0*/  HMMA.16816.F32.BF16 R16, R184.reuse, R194, R16 ;  /* 0x000000c2b810723c */ /* 0x040fe80000041810 */
[----:B------:R-:W-:Y:S01]  /*2800*/  LOP3.LUT R178, R248, UR37, R173, 0x96, !PT ;  /* 0x00000025f8b27c12 */ /* 0x000fe2000f8e96ad */
[----:B------:R-:W-:Y:S01]  /*2810*/  IMAD.WIDE.U32 R182, R182, -0x2daee0ad, RZ ;  /* 0xd2511f53b6b67825 */ /* 0x000fe200078e00ff */
[----:B------:R-:W-:Y:S02]  /*2820*/  LOP3.LUT R190, R248, UR37, R177, 0x96, !PT ;  /* 0x00000025f8be7c12 */ /* 0x000fe4000f8e96b1 */
[-C--:B--2---:R-:W-:Y:S03]  /*2830*/  HMMA.16816.F32.BF16 R20, R184, R164.reuse, R20 ;  /* 0x000000a4b814723c */ /* 0x084fe60000041814 */
[----:B------:R-:W-:Y:S01]  /*2840*/  IMAD.WIDE.U32 R178, R178, -0x326172a9, RZ ;  /* 0xcd9e8d57b2b27825 */ /* 0x000fe200078e00ff */
[----:B------:R-:W-:Y:S02]  /*2850*/  LOP3.LUT R180, R172, UR29, R183, 0x96, !PT ;  /* 0x0000001dacb47c12 */ /* 0x000fe4000f8e96b7 */
[----:B------:R-:W-:Y:S01]  /*2860*/  LDSM.16.M88.4 R172, [R205+0x10000] ;  /* 0x01000000cdac783b */ /* 0x000fe20000000200 */
[----:B------:R-:W-:Y:S01]  /*2870*/  IMAD.WIDE.U32 R190, R190, -0x326172a9, RZ ;  /* 0xcd9e8d57bebe7825 */ /* 0x000fe200078e00ff */
[C---:B------:R-:W-:Y:S04]  /*2880*/  HMMA.16816.F32.BF16 R24, R196.reuse, R164, R24 ;  /* 0x000000a4c418723c */ /* 0x040fe80000041818 */
[C---:B------:R-:W-:Y:S01]  /*2890*/  LOP3.LUT R188, R168.reuse, UR36, R179, 0x96, !PT ;  /* 0x00000024a8bc7c12 */ /* 0x040fe2000f8e96b3 */
[----:B------:R-:W-:Y:S01]  /*28a0*/  IMAD.WIDE.U32 R170, R171, -0x2daee0ad, RZ ;  /* 0xd2511f53abaa7825 */ /* 0x000fe200078e00ff */
[----:B------:R-:W-:Y:S02]  /*28b0*/  LOP3.LUT R200, R168, UR36, R191, 0x96, !PT ;  /* 0x00000024a8c87c12 */ /* 0x000fe4000f8e96bf */
[-C--:B------:R-:W-:Y:S03]  /*28c0*/  HMMA.16816.F32.BF16 R28, R196, R166.reuse, R28 ;  /* 0x000000a6c41c723c */ /* 0x080fe6000004181c */
[----:B------:R-:W-:Y:S01]  /*28d0*/  IMAD.WIDE.U32 R188, R188, -0x2daee0ad, RZ ;  /* 0xd2511f53bcbc7825 */ /* 0x000fe200078e00ff */
[----:B------:R-:W-:Y:S03]  /*28e0*/  LOP3.LUT R176, R176, UR29, R171, 0x96, !PT ;  /* 0x0000001db0b07c12 */ /* 0x000fe6000f8e96ab */
[----:B------:R-:W-:Y:S01]  /*28f0*/  IMAD.WIDE.U32 R200, R200, -0x2daee0ad, RZ ;  /* 0xd2511f53c8c87825 */ /* 0x000fe200078e00ff */
[----:B------:R-:W-:Y:S04]  /*2900*/  HMMA.16816.F32.BF16 R32, R184, R166, R32 ;  /* 0x000000a6b820723c */ /* 0x000fe80000041820 */
[----:B------:R-:W-:Y:S01]  /*2910*/  LOP3.LUT R192, R182, UR24, R189, 0x96, !PT ;  /* 0x00000018b6c07c12 */ /* 0x000fe2000f8e96bd */
[----:B------:R-:W-:Y:S01]  /*2920*/  IMAD.WIDE.U32 R176, R176, -0x326172a9, RZ ;  /* 0xcd9e8d57b0b07825 */ /* 0x000fe200078e00ff */
[----:B------:R-:W-:Y:S02]  /*2930*/  LOP3.LUT R194, R170, UR24, R201, 0x96, !PT ;  /* 0x00000018aac27c12 */ /* 0x000fe4000f8e96c9 */
[----:B------:R-:W1:Y:S01]  /*2940*/  LDSM.16.M88.4 R168, [R0+0x2000] ;  /* 0x0020000000a8783b */ /* 0x000e620000000200 */
[----:B------:R-:W-:Y:S01]  /*2950*/  IMAD.WIDE.U32 R180, R180, -0x326172a9, RZ ;  /* 0xcd9e8d57b4b47825 */ /* 0x000fe200078e00ff */
[----:B------:R-:W-:Y:S03]  /*2960*/  LOP3.LUT R191, R190, UR25, R177, 0x96, !PT ;  /* 0x00000019bebf7c12 */ /* 0x000fe6000f8e96b1 */
[----:B------:R-:W-:Y:S01]  /*2970*/  IMAD.WIDE.U32 R194, R194, -0x326172a9, RZ ;  /* 0xcd9e8d57c2c27825 */ /* 0x000fe200078e00ff */
[----:B------:R-:W-:Y:S03]  /*2980*/  LOP3.LUT R190, R178, UR25, R181, 0x96, !PT ;  /* 0x00000019b2be7c12 */ /* 0x000fe6000f8e96b5 */
[----:B------:R-:W-:Y:S01]  /*2990*/  IMAD.WIDE.U32 R192, R192, -0x326172a9, RZ ;  /* 0xcd9e8d57c0c07825 */ /* 0x000fe200078e00ff */
[----:B------:R-:W-:Y:S02]  /*29a0*/  LOP3.LUT R202, R176, UR21, R195, 0x96, !PT ;  /* 0x00000015b0ca7c12 */ /* 0x000fe4000f8e96c3 */
[----:B------:R-:W2:Y:S01]  /*29b0*/  LDSM.16.M88.4 R176, [R0+0x3000] ;  /* 0x0030000000b0783b */ /* 0x000ea20000000200 */
[----:B------:R-:W-:Y:S01]  /*29c0*/  IMAD.WIDE.U32 R164, R191, -0x2daee0ad, RZ ;  /* 0xd2511f53bfa47825 */ /* 0x000fe200078e00ff */
[----:B------:R-:W-:Y:S03]  /*29d0*/  LOP3.LUT R180, R180, UR21, R193, 0x96, !PT ;  /* 0x00000015b4b47c12 */ /* 0x000fe6000f8e96c1 */
        /* <DEDUP_REMOVED lines=11> */
[----:B------:R-:W-:Y:S01]  /*2a90*/  LOP3.LUT R192, R192, UR17, R189, 0x96, !PT ;  /* 0x00000011c0c07c12 */ /* 0x000fe2000f8e96bd */
[-C--:B-1----:R-:W-:Y:S02]  /*2aa0*/  HMMA.16816.F32.BF16 R4, R168, R172.reuse, R4 ;  /* 0x000000aca804723c */ /* 0x082fe40000041804 */
[----:B------:R-:W-:Y:S03]  /*2ab0*/  IMAD.MOV.U32 R193, RZ, RZ, 0x10 ;  /* 0x00000010ffc17424 */ /* 0x000fe600078e00ff */
[C---:B------:R-:W-:Y:S02]  /*2ac0*/  PRMT R186, R180.reuse, 0x7770, RZ ;  /* 0x00007770b4ba7816 */ /* 0x040fe400000000ff */
[C---:B------:R-:W-:Y:S02]  /*2ad0*/  PRMT R189, R180.reuse, 0x7771, RZ ;  /* 0x00007771b4bd7816 */ /* 0x040fe400000000ff */
[----:B------:R-:W-:Y:S02]  /*2ae0*/  PRMT R187, R180, 0x7772, RZ ;  /* 0x00007772b4bb7816 */ /* 0x000fe400000000ff */
[----:B------:R-:W-:Y:S01]  /*2af0*/  SEL R193, R193, 0xfffffff0, !P0 ;  /* 0xfffffff0c1c17807 */ /* 0x000fe20004000000 */
[C---:B--2---:R-:W-:Y:S04]  /*2b00*/  HMMA.16816.F32.BF16 R8, R176.reuse, R172, R8 ;  /* 0x000000acb008723c */ /* 0x044fe80000041808 */
[----:B------:R-:W-:Y:S01]  /*2b10*/  FMUL.FTZ R172, R251, 1.4426950216293334961 ;  /* 0x3fb8aa3bfbac7820 */ /* 0x000fe20000410000 */
[----:B------:R-:W-:Y:S03]  /*2b20*/  FMUL.FTZ R173, R250, 1.4426950216293334961 ;  /* 0x3fb8aa3bfaad7820 */ /* 0x000fe60000410000 */
[-C--:B------:R-:W-:Y:S08]  /*2b30*/  HMMA.16816.F32.BF16 R12, R176, R174.reuse, R12 ;  /* 0x000000aeb00c723c */ /* 0x080ff0000004180c */
[C---:B------:R-:W-:Y:S04]  /*2b40*/  HMMA.16816.F32.BF16 R16, R168.reuse, R174, R16 ;  /* 0x000000aea810723c */ /* 0x040fe80000041810 */
[----:B------:R-:W-:Y:S02]  /*2b50*/  LEA R182, R206, UR4, 0x1 ;  /* 0x00000004ceb67c11 */ /* 0x000fe4000f8e08ff */
[----:B------:R-:W2:Y:S03]  /*2b60*/  LDL R206, [R1] ;  /* 0x0000000001ce7983 */ /* 0x000ea60000100800 */
[C---:B------:R-:W-:Y:S02]  /*2b70*/  VIADD R0, R182.reuse, 0x20000 ;  /* 0x00020000b6007836 */ /* 0x040fe40000000000 */
[----:B------:R-:W-:Y:S02]  /*2b80*/  VIADD R183, R182, 0x20020 ;  /* 0x00020020b6b77836 */ /* 0x000fe40000000000 */
[----:B------:R-:W-:Y:S01]  /*2b90*/  @P2 VIADD R183, R0, 0xffffffe0 ;  /* 0xffffffe000b72836 */ /* 0x000fe20000000000 */
[----:B------:R-:W-:Y:S01]  /*2ba0*/  LOP3.LUT R0, R164, UR15, R181, 0x96, !PT ;  /* 0x0000000fa4007c12 */ /* 0x000fe2000f8e96b5 */
[----:B------:R-:W-:Y:S01]  /*2bb0*/  IMAD.WIDE.U32 R164, R190, -0x326172a9, RZ ;  /* 0xcd9e8d57bea47825 */ /* 0x000fe200078e00ff */
[----:B------:R-:W-:Y:S02]  /*2bc0*/  PRMT R190, R180, 0x7773, RZ ;  /* 0x00007773b4be7816 */ /* 0x000fe400000000ff */
[C---:B------:R-:W-:Y:S02]  /*2bd0*/  PRMT R181, R164.reuse, 0x7771, RZ ;  /* 0x00007771a4b57816 */ /* 0x040fe400000000ff */
[C---:B------:R-:W-:Y:S02]  /*2be0*/  PRMT R184, R164.reuse, 0x7773, RZ ;  /* 0x00007773a4b87816 */ /* 0x040fe400000000ff */
[C---:B------:R-:W-:Y:S02]  /*2bf0*/  PRMT R180, R164.reuse, 0x7770, RZ ;  /* 0x00007770a4b47816 */ /* 0x040fe400000000ff */
[----:B------:R-:W-:Y:S02]  /*2c00*/  PRMT R185, R164, 0x7772, RZ ;  /* 0x00007772a4b97816 */ /* 0x000fe400000000ff */
[----:B------:R-:W-:Y:S02]  /*2c10*/  SHF.R.U32.HI R164, RZ, 0x18, R0 ;  /* 0x00000018ffa47819 */ /* 0x000fe40000011600 */
[----:B------:R-:W-:Y:S02]  /*2c20*/  LOP3.LUT R167, R188, UR15, R165, 0x96, !PT ;  /* 0x0000000fbca77c12 */ /* 0x000fe4000f8e96a5 */
[----:B------:R-:W-:Y:S02]  /*2c30*/  LOP3.LUT R165, R0, 0xff, RZ, 0xc0, !PT ;  /* 0x000000ff00a57812 */ /* 0x000fe400078ec0ff */
[----:B------:R-:W-:Y:S02]  /*2c40*/  ISETP.LE.U32.AND P3, PT, R164, UR7, PT ;  /* 0x00000007a4007c0c */ /* 0x000fe4000bf63070 */
[----:B------:R-:W-:Y:S01]  /*2c50*/  ISETP.LE.U32.AND P5, PT, R165, UR7, PT ;  /* 0x00000007a5007c0c */ /* 0x000fe2000bfa3070 */
[----:B------:R-:W-:Y:S05]  /*2c60*/  FMUL.FTZ R165, R252, 1.4426950216293334961 ;  /* 0x3fb8aa3bfca57820 */ /* 0x000fea0000410000 */
[----:B------:R-:W-:Y:S02]  /*2c70*/  FSEL R165, R165, RZ, P6 ;  /* 0x000000ffa5a57208 */ /* 0x000fe40003000000 */
[----:B------:R-:W-:Y:S03]  /*2c80*/  FSETP.NEU.FTZ.AND P6, PT, R250, -INF , PT ;  /* 0xff800000fa00780b */ /* 0x000fe60003fdd000 */
[--C-:B------:R-:W-:Y:S01]  /*2c90*/  FFMA.FTZ R6, R6, UR12, -R165.reuse ;  /* 0x0000000c06067c23 */ /* 0x100fe200080108a5 */
[--C-:B------:R-:W-:Y:S01]  /*2ca0*/  FFMA.FTZ R19, R19, UR12, -R165.reuse ;  /* 0x0000000c13137c23 */ /* 0x100fe200080108a5 */
[--C-:B------:R-:W-:Y:S02]  /*2cb0*/  FFMA.FTZ R18, R18, UR12, -R165.reuse ;  /* 0x0000000c12127c23 */ /* 0x100fe400080108a5 */
[----:B------:R-:W-:Y:S10]  /*2cc0*/  MUFU.EX2 R213, R6 ;  /* 0x0000000600d57308 */ /* 0x000ff40000000800 */
[----:B------:R-:W-:Y:S10]  /*2cd0*/  MUFU.EX2 R200, R19 ;  /* 0x0000001300c87308 */ /* 0x000ff40000000800 */
[----:B------:R-:W-:Y:S01]  /*2ce0*/  MUFU.EX2 R201, R18 ;  /* 0x0000001200c97308 */ /* 0x000fe20000000800 */
[C---:B--2---:R-:W-:Y:S01]  /*2cf0*/  FMUL.FTZ R166, R206.reuse, 1.4426950216293334961 ;  /* 0x3fb8aa3bcea67820 */ /* 0x044fe20000410000 */
[----:B------:R-:W-:Y:S04]  /*2d00*/  FSETP.NEU.FTZ.AND P1, PT, R206, -INF , PT ;  /* 0xff800000ce00780b */ /* 0x000fe80003f3d000 */
[----:B------:R-:W-:Y:S02]  /*2d10*/  FSEL R166, R166, RZ, P1 ;  /* 0x000000ffa6a67208 */ /* 0x000fe40000800000 */
[----:B------:R-:W-:Y:S03]  /*2d20*/  ISETP.LE.U32.AND P1, PT, R180, UR7, PT ;  /* 0x00000007b4007c0c */ /* 0x000fe6000bf23070 */
[----:B------:R-:W-:Y:S01]  /*2d30*/  FFMA.FTZ R164, R4, UR12, -R166 ;  /* 0x0000000c04a47c23 */ /* 0x000fe200080108a6 */
[C---:B------:R-:W-:Y:S01]  /*2d40*/  PRMT R4, R0.reuse, 0x7632, R4 ;  /* 0x0000763200047816 */ /* 0x040fe20000000004 */
[--C-:B------:R-:W-:Y:S01]  /*2d50*/  FFMA.FTZ R5, R5, UR12, -R166.reuse ;  /* 0x0000000c05057c23 */ /* 0x100fe200080108a6 */
[----:B------:R-:W-:Y:S01]  /*2d60*/  LOP3.LUT R0, R0, 0xffff, RZ, 0xc0, !PT ;  /* 0x0000ffff00007812 */ /* 0x000fe200078ec0ff */
[----:B------:R1:W2:Y:S01]  /*2d70*/  MUFU.EX2 R206, R164 ;  /* 0x000000a400ce7308 */ /* 0x0002a20000000800 */
[----:B------:R-:W-:Y:S01]  /*2d80*/  LOP3.LUT R4, R4, 0xff, RZ, 0xc0, !PT ;  /* 0x000000ff04047812 */ /* 0x000fe200078ec0ff */
[--C-:B------:R-:W-:Y:S01]  /*2d90*/  FFMA.FTZ R17, R17, UR12, -R166.reuse ;  /* 0x0000000c11117c23 */ /* 0x100fe200080108a6 */
[----:B------:R-:W-:Y:S07]  /*2da0*/  FFMA.FTZ R16, R16, UR12, -R166 ;  /* 0x0000000c10107c23 */ /* 0x000fee00080108a6 */
[----:B------:R3:W4:Y:S10]  /*2db0*/  MUFU.EX2 R203, R5 ;  /* 0x0000000500cb7308 */ /* 0x0007340000000800 */
[----:B------:R-:W-:Y:S10]  /*2dc0*/  MUFU.EX2 R195, R17 ;  /* 0x0000001100c37308 */ /* 0x000ff40000000800 */
[----:B------:R-:W-:Y:S01]  /*2dd0*/  MUFU.EX2 R197, R16 ;  /* 0x0000001000c57308 */ /* 0x000fe20000000800 */
[----:B-1----:R-:W-:Y:S01]  /*2de0*/  FSEL R164, R172, RZ, P4 ;  /* 0x000000ffaca47208 */ /* 0x002fe20002000000 */
[----:B--2---:R-:W-:Y:S01]  /*2df0*/  @!P5 FADD.FTZ R206, -R206, -RZ ;  /* 0x800000ffceced221 */ /* 0x004fe20000010100 */
[----:B------:R-:W-:Y:S02]  /*2e00*/  ISETP.LE.U32.AND P4, PT, R4, UR7, PT ;  /* 0x0000000704007c0c */ /* 0x000fe4000bf83070 */
[----:B------:R-:W-:Y:S01]  /*2e10*/  SHF.R.U32.HI R4, RZ, 0x8, R0 ;  /* 0x00000008ff047819 */ /* 0x000fe20000011600 */
[----:B------:R-:W-:Y:S01]  /*2e20*/  FFMA.FTZ R180, R9, UR12, -R164 ;  /* 0x0000000c09b47c23 */ /* 0x000fe200080108a4 */
[----:B------:R-:W-:Y:S01]  /*2e30*/  FSEL R0, R173, RZ, P6 ;  /* 0x000000ffad007208 */ /* 0x000fe20003000000 */
[----:B------:R-:W-:Y:S01]  /*2e40*/  FFMA.FTZ R173, R7, UR12, -R165 ;  /* 0x0000000c07ad7c23 */ /* 0x000fe200080108a5 */
[----:B------:R-:W-:Y:S01]  /*2e50*/  LOP3.LUT R4, R4, 0xffff, RZ, 0xc0, !PT ;  /* 0x0000ffff04047812 */ /* 0x000fe200078ec0ff */
[----:B------:R1:W-:Y:S01]  /*2e60*/  MUFU.EX2 R227, R180 ;  /* 0x000000b400e37308 */ /* 0x0003e20000000800 */
[----:B------:R-:W-:Y:S01]  /*2e70*/  LOP3.LUT R172, R167, 0xff, RZ, 0xc0, !PT ;  /* 0x000000ffa7ac7812 */ /* 0x000fe200078ec0ff */
[----:B------:R-:W-:Y:S01]  /*2e80*/  FFMA.FTZ R11, R11, UR12, -R0 ;  /* 0x0000000c0b0b7c23 */ /* 0x000fe20008010800 */
[----:B------:R-:W-:Y:S07]  /*2e90*/  ISETP.LE.U32.AND P5, PT, R4, UR7, PT ;  /* 0x0000000704007c0c */ /* 0x000fee000bfa3070 */
[----:B------:R-:W2:Y:S01]  /*2ea0*/  MUFU.EX2 R207, R173 ;  /* 0x000000ad00cf7308 */ /* 0x000ea20000000800 */
[----:B---3--:R-:W3:Y:S01]  /*2eb0*/  LDSM.16.M88.4 R4, [R205+0x10800] ;  /* 0x01080000cd04783b */ /* 0x008ee20000000200 */
[----:B------:R-:W-:Y:S01]  /*2ec0*/  ISETP.LE.U32.AND P6, PT, R172, UR7, PT ;  /* 0x00000007ac007c0c */ /* 0x000fe2000bfc3070 */
[----:B------:R-:W-:Y:S01]  /*2ed0*/  FFMA.FTZ R172, R8, UR12, -R164 ;  /* 0x0000000c08ac7c23 */ /* 0x000fe200080108a4 */
[----:B------:R-:W-:Y:S01]  /*2ee0*/  PRMT R8, R167, 0x7632, R8 ;  /* 0x00007632a7087816 */ /* 0x000fe20000000008 */
[----:B------:R-:W-:Y:S05]  /*2ef0*/  @!P4 FADD.FTZ R213, -R213, -RZ ;  /* 0x800000ffd5d5c221 */ /* 0x000fea0000010100 */
[----:B------:R-:W-:Y:S01]  /*2f00*/  MUFU.EX2 R231, R11 ;  /* 0x0000000b00e77308 */ /* 0x000fe20000000800 */
[----:B------:R-:W-:Y:S01]  /*2f10*/  FFMA.FTZ R12, R12, UR12, -R164 ;  /* 0x0000000c0c0c7c23 */ /* 0x000fe200080108a4 */
[----:B------:R-:W-:Y:S01]  /*2f20*/  LOP3.LUT R8, R8, 0xff, RZ, 0xc0, !PT ;  /* 0x000000ff08087812 */ /* 0x000fe200078ec0ff */
[--C-:B------:R-:W-:Y:S07]  /*2f30*/  FFMA.FTZ R14, R14, UR12, -R0.reuse ;  /* 0x0000000c0e0e7c23 */ /* 0x100fee0008010800 */
[----:B------:R-:W3:Y:S01]  /*2f40*/  MUFU.EX2 R228, R172 ;  /* 0x000000ac00e47308 */ /* 0x000ee20000000800 */
[----:B-1----:R-:W-:Y:S01]  /*2f50*/  LOP3.LUT R180, R218, 0x10, RZ, 0xc0, !PT ;  /* 0x00000010dab47812 */ /* 0x002fe200078ec0ff */
[----:B----4-:R-:W-:Y:S01]  /*2f60*/  @!P5 FADD.FTZ R203, -R203, -RZ ;  /* 0x800000ffcbcbd221 */ /* 0x010fe20000010100 */
[----:B------:R-:W-:Y:S01]  /*2f70*/  ISETP.LE.U32.AND P5, PT, R8, UR7, PT ;  /* 0x0000000708007c0c */ /* 0x000fe2000bfa3070 */
[----:B--2---:R-:W-:Y:S01]  /*2f80*/  @!P3 FADD.FTZ R207, -R207, -RZ ;  /* 0x800000ffcfcfb221 */ /* 0x004fe20000010100 */
[----:B------:R-:W-:Y:S01]  /*2f90*/  LOP3.LUT R173, R167, 0xffff, RZ, 0xc0, !PT ;  /* 0x0000ffffa7ad7812 */ /* 0x000fe200078ec0ff */
[----:B------:R-:W-:Y:S01]  /*2fa0*/  FFMA.FTZ R10, R10, UR12, -R0 ;  /* 0x0000000c0a0a7c23 */ /* 0x000fe20008010800 */
[----:B------:R-:W-:Y:S01]  /*2fb0*/  SHF.R.U32.HI R167, RZ, 0x18, R167 ;  /* 0x00000018ffa77819 */ /* 0x000fe200000116a7 */
[----:B------:R-:W-:Y:S01]  /*2fc0*/  FFMA.FTZ R13, R13, UR12, -R164 ;  /* 0x0000000c0d0d7c23 */ /* 0x000fe200080108a4 */
[----:B------:R-:W-:Y:S01]  /*2fd0*/  SHF.R.U32.HI R9, RZ, 0x8, R173 ;  /* 0x00000008ff097819 */ /* 0x000fe200000116ad */
[----:B------:R-:W-:Y:S01]  /*2fe0*/  FFMA.FTZ R15, R15, UR12, -R0 ;  /* 0x0000000c0f0f7c23 */ /* 0x000fe20008010800 */
[----:B------:R-:W-:Y:S01]  /*2ff0*/  ISETP.LE.U32.AND P3, PT, R167, UR7, PT ;  /* 0x00000007a7007c0c */ /* 0x000fe2000bf63070 */
[----:B------:R-:W1:Y:S01]  /*3000*/  MUFU.EX2 R226, R12 ;  /* 0x0000000c00e27308 */ /* 0x000e620000000800 */
[----:B------:R-:W-:Y:S01]  /*3010*/  LOP3.LUT R8, R9, 0xffff, RZ, 0xc0, !PT ;  /* 0x0000ffff09087812 */ /* 0x000fe200078ec0ff */
[----:B---3--:R-:W-:Y:S01]  /*3020*/  @!P6 FADD.FTZ R228, -R228, -RZ ;  /* 0x800000ffe4e4e221 */ /* 0x008fe20000010100 */
[----:B------:R-:W-:Y:S07]  /*3030*/  LOP3.LUT R180, R180, 0x7, R233, 0xf8, !PT ;  /* 0x00000007b4b47812 */ /* 0x000fee00078ef8e9 */
[----:B------:R-:W-:Y:S01]  /*3040*/  MUFU.EX2 R230, R14 ;  /* 0x0000000e00e67308 */ /* 0x000fe20000000800 */
[----:B------:R-:W-:Y:S01]  /*3050*/  ISETP.LE.U32.AND P4, PT, R8, UR7, PT ;  /* 0x0000000708007c0c */ /* 0x000fe2000bf83070 */
[----:B------:R-:W-:Y:S01]  /*3060*/  IMAD.WIDE.U32 R8, R194, -0x2daee0ad, RZ ;  /* 0xd2511f53c2087825 */ /* 0x000fe200078e00ff */
[----:B------:R-:W-:Y:S07]  /*3070*/  ISETP.GT.U32.AND P6, PT, R181, UR7, PT ;  /* 0x00000007b5007c0c */ /* 0x000fee000bfc4070 */
[----:B------:R-:W2:Y:S01]  /*3080*/  MUFU.EX2 R232, R10 ;  /* 0x0000000a00e87308 */ /* 0x000ea20000000800 */
[----:B------:R-:W-:Y:S01]  /*3090*/  @!P3 FADD.FTZ R231, -R231, -RZ ;  /* 0x800000ffe7e7b221 */ /* 0x000fe20000010100 */
[----:B------:R-:W-:Y:S01]  /*30a0*/  ISETP.GT.U32.AND P3, PT, R189, UR7, PT ;  /* 0x00000007bd007c0c */ /* 0x000fe2000bf64070 */
[----:B-1----:R-:W-:Y:S01]  /*30b0*/  @!P1 FADD.FTZ R226, -R226, -RZ ;  /* 0x800000ffe2e29221 */ /* 0x002fe20000010100 */
[----:B------:R-:W-:Y:S06]  /*30c0*/  ISETP.GT.U32.AND P1, PT, R187, UR7, PT ;  /* 0x00000007bb007c0c */ /* 0x000fec000bf24070 */
[----:B------:R-:W1:Y:S01]  /*30d0*/  MUFU.EX2 R225, R13 ;  /* 0x0000000d00e17308 */ /* 0x000e620000000800 */
[----:B------:R-:W-:Y:S01]  /*30e0*/  LOP3.LUT R12, R202, UR14, R9, 0x96, !PT ;  /* 0x0000000eca0c7c12 */ /* 0x000fe2000f8e9609 */
[----:B------:R-:W-:Y:S01]  /*30f0*/  @!P4 FADD.FTZ R227, -R227, -RZ ;  /* 0x800000ffe3e3c221 */ /* 0x000fe20000010100 */
[-C--:B------:R-:W-:Y:S07]  /*3100*/  HMMA.16816.F32.BF16 R20, R168, R4.reuse, R20 ;  /* 0x00000004a814723c */ /* 0x080fee0000041814 */
[----:B------:R-:W3:Y:S01]  /*3110*/  MUFU.EX2 R229, R15 ;  /* 0x0000000f00e57308 */ /* 0x000ee20000000800 */
[----:B------:R-:W-:Y:S01]  /*3120*/  ISETP.GT.U32.AND P4, PT, R185, UR7, PT ;  /* 0x00000007b9007c0c */ /* 0x000fe2000bf84070 */
[----:B--2---:R-:W-:Y:S01]  /*3130*/  @!P5 FADD.FTZ R232, -R232, -RZ ;  /* 0x800000ffe8e8d221 */ /* 0x004fe20000010100 */
[----:B------:R-:W-:Y:S01]  /*3140*/  ISETP.LE.U32.AND P5, PT, R186, UR7, PT ;  /* 0x00000007ba007c0c */ /* 0x000fe2000bfa3070 */
[----:B------:R-:W-:Y:S04]  /*3150*/  IMAD.WIDE.U32 R10, R192, -0x2daee0ad, RZ ;  /* 0xd2511f53c00a7825 */ /* 0x000fe800078e00ff */
[----:B------:R-:W-:Y:S01]  /*3160*/  @P3 FADD.FTZ R195, -R195, -RZ ;  /* 0x800000ffc3c33221 */ /* 0x000fe20000010100 */
[C---:B------:R-:W-:Y:S04]  /*3170*/  HMMA.16816.F32.BF16 R24, R176.reuse, R4, R24 ;  /* 0x00000004b018723c */ /* 0x040fe80000041818 */
[----:B-1----:R-:W-:Y:S01]  /*3180*/  @P6 FADD.FTZ R225, -R225, -RZ ;  /* 0x800000ffe1e16221 */ /* 0x002fe20000010100 */
[----:B------:R-:W-:Y:S01]  /*3190*/  ISETP.GT.U32.AND P6, PT, R184, UR7, PT ;  /* 0x00000007b8007c0c */ /* 0x000fe2000bfc4070 */
[----:B------:R-:W-:Y:S01]  /*31a0*/  @P1 FADD.FTZ R201, -R201, -RZ ;  /* 0x800000ffc9c91221 */ /* 0x000fe20000010100 */
[----:B------:R-:W-:Y:S01]  /*31b0*/  LOP3.LUT R9, R196, UR14, R11, 0x96, !PT ;  /* 0x0000000ec4097c12 */ /* 0x000fe2000f8e960b */
[-C--:B------:R-:W-:Y:S03]  /*31c0*/  HMMA.16816.F32.BF16 R28, R176, R6.reuse, R28 ;  /* 0x00000006b01c723c */ /* 0x080fe6000004181c */
[----:B------:R-:W-:Y:S01]  /*31d0*/  @P4 FADD.FTZ R230, -R230, -RZ ;  /* 0x800000ffe6e64221 */ /* 0x000fe20000010100 */
[--C-:B------:R-:W-:Y:S01]  /*31e0*/  FFMA.FTZ R20, R20, UR12, -R166.reuse ;  /* 0x0000000c14147c23 */ /* 0x100fe200080108a6 */
[----:B------:R-:W-:Y:S01]  /*31f0*/  ISETP.GT.U32.AND P4, PT, R190, UR7, PT ;  /* 0x00000007be007c0c */ /* 0x000fe2000bf84070 */
[----:B------:R-:W-:Y:S01]  /*3200*/  FFMA.FTZ R21, R21, UR12, -R166 ;  /* 0x0000000c15157c23 */ /* 0x000fe200080108a6 */
[C---:B------:R-:W-:Y:S01]  /*3210*/  LOP3.LUT R4, R12.reuse, 0xff, RZ, 0xc0, !PT ;  /* 0x000000ff0c047812 */ /* 0x040fe200078ec0ff */
[----:B------:R-:W-:Y:S01]  /*3220*/  HMMA.16816.F32.BF16 R32, R168, R6, R32 ;  /* 0x00000006a820723c */ /* 0x000fe20000041820 */
[----:B------:R-:W1:Y:S03]  /*3230*/  MUFU.EX2 R190, R20 ;  /* 0x0000001400be7308 */ /* 0x000e660000000800 */
[----:B------:R-:W-:Y:S01]  /*3240*/  LOP3.LUT R5, R12, 0xffff, RZ, 0xc0, !PT ;  /* 0x0000ffff0c057812 */ /* 0x000fe200078ec0ff */
[----:B------:R-:W-:Y:S01]  /*3250*/  FFMA.FTZ R22, R22, UR12, -R165 ;  /* 0x0000000c16167c23 */ /* 0x000fe200080108a5 */
[----:B------:R-:W-:Y:S05]  /*3260*/  ISETP.LE.U32.AND P3, PT, R4, UR7, PT ;  /* 0x0000000704007c0c */ /* 0x000fea000bf63070 */
[----:B------:R-:W2:Y:S01]  /*3270*/  MUFU.EX2 R185, R21 ;  /* 0x0000001500b97308 */ /* 0x000ea20000000800 */
[----:B------:R-:W-:Y:S01]  /*3280*/  SHF.R.U32.HI R5, RZ, 0x8, R5 ;  /* 0x00000008ff057819 */ /* 0x000fe20000011605 */
[----:B------:R-:W-:Y:S01]  /*3290*/  FFMA.FTZ R23, R23, UR12, -R165 ;  /* 0x0000000c17177c23 */ /* 0x000fe200080108a5 */
[--C-:B------:R-:W-:Y:S01]  /*32a0*/  SHF.R.U32.HI R4, RZ, 0x18, R12.reuse ;  /* 0x00000018ff047819 */ /* 0x100fe2000001160c */
[----:B------:R-:W-:Y:S01]  /*32b0*/  @P4 FADD.FTZ R200, -R200, -RZ ;  /* 0x800000ffc8c84221 */ /* 0x000fe20000010100 */
[----:B------:R-:W-:Y:S05]  /*32c0*/  LOP3.LUT R5, R5, 0xffff, RZ, 0xc0, !PT ;  /* 0x0000ffff05057812 */ /* 0x000fea00078ec0ff */
[----:B------:R-:W-:Y:S01]  /*32d0*/  MUFU.EX2 R192, R22 ;  /* 0x0000001600c07308 */ /* 0x000fe20000000800 */
[----:B------:R-:W-:Y:S01]  /*32e0*/  PRMT R12, R12, 0x7632, R12 ;  /* 0x000076320c0c7816 */ /* 0x000fe2000000000c */
[----:B---3--:R-:W-:Y:S01]  /*32f0*/  @P6 FADD.FTZ R229, -R229, -RZ ;  /* 0x800000ffe5e56221 */ /* 0x008fe20000010100 */
[----:B------:R-:W-:Y:S07]  /*3300*/  ISETP.LE.U32.AND P4, PT, R5, UR7, PT ;  /* 0x0000000705007c0c */ /* 0x000fee000bf83070 */
[----:B------:R-:W3:Y:S01]  /*3310*/  MUFU.EX2 R191, R23 ;  /* 0x0000001700bf7308 */ /* 0x000ee20000000800 */
[----:B------:R-:W-:Y:S01]  /*3320*/  LOP3.LUT R12, R12, 0xff, RZ, 0xc0, !PT ;  /* 0x000000ff0c0c7812 */ /* 0x000fe200078ec0ff */
[----:B-1----:R-:W-:Y:S01]  /*3330*/  @!P3 FADD.FTZ R190, -R190, -RZ ;  /* 0x800000ffbebeb221 */ /* 0x002fe20000010100 */
[----:B------:R-:W-:Y:S01]  /*3340*/  ISETP.LE.U32.AND P1, PT, R4, UR7, PT ;  /* 0x0000000704007c0c */ /* 0x000fe2000bf23070 */
[--C-:B------:R-:W-:Y:S01]  /*3350*/  FFMA.FTZ R32, R32, UR12, -R166.reuse ;  /* 0x0000000c20207c23 */ /* 0x100fe200080108a6 */
[----:B------:R-:W-:Y:S01]  /*3360*/  ISETP.LE.U32.AND P3, PT, R12, UR7, PT ;  /* 0x000000070c007c0c */ /* 0x000fe2000bf63070 */
[----:B------:R-:W-:Y:S01]  /*3370*/  FFMA.FTZ R166, R33, UR12, -R166 ;  /* 0x0000000c21a67c23 */ /* 0x000fe200080108a6 */
[----:B------:R-:W-:Y:S03]  /*3380*/  LOP3.LUT R4, R9, 0xffff, RZ, 0xc0, !PT ;  /* 0x0000ffff09047812 */ /* 0x000fe600078ec0ff */
[----:B------:R-:W1:Y:S01]  /*3390*/  MUFU.EX2 R184, R32 ;  /* 0x0000002000b87308 */ /* 0x000e620000000800 */
[C---:B------:R-:W-:Y:S01]  /*33a0*/  PRMT R11, R8.reuse, 0x7770, RZ ;  /* 0x00007770080b7816 */ /* 0x040fe200000000ff */
[----:B------:R-:W-:Y:S01]  /*33b0*/  @!P5 FADD.FTZ R197, -R197, -RZ ;  /* 0x800000ffc5c5d221 */ /* 0x000fe20000010100 */
[----:B------:R-:W-:Y:S07]  /*33c0*/  PRMT R13, R8, 0x7771, RZ ;  /* 0x00007771080d7816 */ /* 0x000fee00000000ff */
[----:B------:R-:W4:Y:S01]  /*33d0*/  MUFU.EX2 R181, R166 ;  /* 0x000000a600b57308 */ /* 0x000f220000000800 */
[----:B------:R-:W-:Y:S01]  /*33e0*/  LOP3.LUT R5, R9, 0xff, RZ, 0xc0, !PT ;  /* 0x000000ff09057812 */ /* 0x000fe200078ec0ff */
[----:B--2---:R-:W-:Y:S01]  /*33f0*/  @!P4 FADD.FTZ R185, -R185, -RZ ;  /* 0x800000ffb9b9c221 */ /* 0x004fe20000010100 */
[----:B------:R-:W-:Y:S01]  /*3400*/  SHF.R.U32.HI R4, RZ, 0x8, R4 ;  /* 0x00000008ff047819 */ /* 0x000fe20000011604 */
[----:B---3--:R-:W-:Y:S01]  /*3410*/  @!P1 FADD.FTZ R191, -R191, -RZ ;  /* 0x800000ffbfbf9221 */ /* 0x008fe20000010100 */
[----:B------:R-:W-:Y:S01]  /*3420*/  ISETP.LE.U32.AND P6, PT, R11, UR7, PT ;  /* 0x000000070b007c0c */ /* 0x000fe2000bfc3070 */
[----:B------:R-:W-:Y:S01]  /*3430*/  @!P3 FADD.FTZ R192, -R192, -RZ ;  /* 0x800000ffc0c0b221 */ /* 0x000fe20000010100 */
[----:B------:R-:W-:Y:S01]  /*3440*/  ISETP.GT.U32.AND P5, PT, R13, UR7, PT ;  /* 0x000000070d007c0c */ /* 0x000fe2000bfa4070 */
[----:B------:R-:W-:Y:S01]  /*3450*/  FFMA.FTZ R26, R26, UR12, -R0 ;  /* 0x0000000c1a1a7c23 */ /* 0x000fe20008010800 */
[----:B------:R-:W-:Y:S01]  /*3460*/  ISETP.LE.U32.AND P4, PT, R5, UR7, PT ;  /* 0x0000000705007c0c */ /* 0x000fe2000bf83070 */
[--C-:B------:R-:W-:Y:S01]  /*3470*/  FFMA.FTZ R25, R25, UR12, -R164.reuse ;  /* 0x0000000c19197c23 */ /* 0x100fe200080108a4 */
[----:B------:R-:W-:Y:S01]  /*3480*/  LOP3.LUT R4, R4, 0xffff, RZ, 0xc0, !PT ;  /* 0x0000ffff04047812 */ /* 0x000fe200078ec0ff */
[----:B------:R-:W-:Y:S01]  /*3490*/  MUFU.EX2 R202, R26 ;  /* 0x0000001a00ca7308 */ /* 0x000fe20000000800 */
[----:B------:R-:W-:Y:S01]  /*34a0*/  PRMT R5, R9, 0x7632, R5 ;  /* 0x0000763209057816 */ /* 0x000fe20000000005 */
[----:B------:R-:W-:Y:S01]  /*34b0*/  FFMA.FTZ R24, R24, UR12, -R164 ;  /* 0x0000000c18187c23 */ /* 0x000fe200080108a4 */
[----:B------:R-:W-:Y:S07]  /*34c0*/  ISETP.LE.U32.AND P3, PT, R4, UR7, PT ;  /* 0x0000000704007c0c */ /* 0x000fee000bf63070 */
[----:B------:R-:W2:Y:S01]  /*34d0*/  MUFU.EX2 R198, R25 ;  /* 0x0000001900c67308 */ /* 0x000ea20000000800 */
[----:B------:R-:W-:Y:S01]  /*34e0*/  LOP3.LUT R4, R5, 0xff, RZ, 0xc0, !PT ;  /* 0x000000ff05047812 */ /* 0x000fe200078ec0ff */
[----:B-1----:R-:W-:Y:S01]  /*34f0*/  @!P6 FADD.FTZ R184, -R184, -RZ ;  /* 0x800000ffb8b8e221 */ /* 0x002fe20000010100 */
[----:B------:R-:W-:Y:S01]  /*3500*/  PRMT R5, R10, 0x7771, RZ ;  /* 0x000077710a057816 */ /* 0x000fe200000000ff */
[----:B----4-:R-:W-:Y:S01]  /*3510*/  @P5 FADD.FTZ R181, -R181, -RZ ;  /* 0x800000ffb5b55221 */ /* 0x010fe20000010100 */
[----:B------:R-:W-:Y:S05]  /*3520*/  ISETP.LE.U32.AND P1, PT, R4, UR7, PT ;  /* 0x0000000704007c0c */ /* 0x000fea000bf23070 */
[----:B------:R-:W1:Y:S01]  /*3530*/  MUFU.EX2 R199, R24 ;  /* 0x0000001800c77308 */ /* 0x000e620000000800 */
[----:B------:R-:W-:Y:S01]  /*3540*/  PRMT R4, R10, 0x7772, RZ ;  /* 0x000077720a047816 */ /* 0x000fe200000000ff */
[--C-:B------:R-:W-:Y:S01]  /*3550*/  FFMA.FTZ R34, R34, UR12, -R165.reuse ;  /* 0x0000000c22227c23 */ /* 0x100fe200080108a5 */
[----:B------:R-:W-:Y:S01]  /*3560*/  ISETP.GT.U32.AND P6, PT, R5, UR7, PT ;  /* 0x0000000705007c0c */ /* 0x000fe2000bfc4070 */
[----:B------:R-:W-:Y:S01]  /*3570*/  FFMA.FTZ R165, R35, UR12, -R165 ;  /* 0x0000000c23a57c23 */ /* 0x000fe200080108a5 */
[----:B------:R-:W-:Y:S05]  /*3580*/  ISETP.GT.U32.AND P5, PT, R4, UR7, PT ;  /* 0x0000000704007c0c */ /* 0x000fea000bfa4070 */
[----:B------:R-:W-:Y:S01]  /*3590*/  MUFU.EX2 R187, R34 ;  /* 0x0000002200bb7308 */ /* 0x000fe20000000800 */
[----:B------:R-:W-:Y:S01]  /*35a0*/  F2FP.RELU.BF16.F32.PACK_AB R5, R203, R206 ;  /* 0x000000cecb05723e */ /* 0x000fe200000018ff */
[----:B--2---:R-:W-:Y:S01]  /*35b0*/  @!P3 FADD.FTZ R198, -R198, -RZ ;  /* 0x800000ffc6c6b221 */ /* 0x004fe20000010100 */
[----:B------:R-:W-:Y:S07]  /*35c0*/  F2FP.RELU.BF16.F32.PACK_AB R4, R207, R213 ;  /* 0x000000d5cf04723e */ /* 0x000fee00000018ff */
[----:B------:R-:W2:Y:S01]  /*35d0*/  MUFU.EX2 R186, R165 ;  /* 0x000000a500ba7308 */ /* 0x000ea20000000800 */
[----:B------:R-:W-:Y:S01]  /*35e0*/  PRMT R6, R10, 0x7770, RZ ;  /* 0x000077700a067816 */ /* 0x000fe200000000ff */
[----:B------:R3:W-:Y:S01]  /*35f0*/  STS [R182+0x20000], R5 ;  /* 0x02000005b6007388 */ /* 0x0007e20000000800 */
[----:B------:R-:W-:Y:S01]  /*3600*/  @!P1 FADD.FTZ R202, -R202, -RZ ;  /* 0x800000ffcaca9221 */ /* 0x000fe20000010100 */
[----:B------:R-:W-:Y:S01]  /*3610*/  PRMT R14, R8, 0x7772, RZ ;  /* 0x00007772080e7816 */ /* 0x000fe200000000ff */
[--C-:B------:R-:W-:Y:S01]  /*3620*/  FFMA.FTZ R30, R30, UR12, -R0.reuse ;  /* 0x0000000c1e1e7c23 */ /* 0x100fe20008010800 */
[----:B------:R4:W-:Y:S01]  /*3630*/  STS [R182+0x20400], R4 ;  /* 0x02040004b6007388 */ /* 0x0009e20000000800 */
[----:B------:R-:W-:Y:S01]  /*3640*/  ISETP.LE.U32.AND P1, PT, R6, UR7, PT ;  /* 0x0000000706007c0c */ /* 0x000fe2000bf23070 */
[----:B-1----:R-:W-:Y:S01]  /*3650*/  @!P4 FADD.FTZ R199, -R199, -RZ ;  /* 0x800000ffc7c7c221 */ /* 0x002fe20000010100 */
[----:B------:R-:W-:Y:S01]  /*3660*/  PRMT R8, R8, 0x7773, RZ ;  /* 0x0000777308087816 */ /* 0x000fe200000000ff */
[--C-:B------:R-:W-:Y:S01]  /*3670*/  FFMA.FTZ R27, R27, UR12, -R0.reuse ;  /* 0x0000000c1b1b7c23 */ /* 0x100fe20008010800 */
[----:B------:R-:W-:Y:S01]  /*3680*/  F2FP.RELU.BF16.F32.PACK_AB R6, R200, R201 ;  /* 0x000000c9c806723e */ /* 0x000fe200000018ff */
[----:B------:R-:W-:Y:S01]  /*3690*/  FFMA.FTZ R0, R31, UR12, -R0 ;  /* 0x0000000c1f007c23 */ /* 0x000fe20008010800 */
[----:B------:R-:W-:Y:S01]  /*36a0*/  ISETP.GT.U32.AND P3, PT, R8, UR7, PT ;  /* 0x0000000708007c0c */ /* 0x000fe2000bf64070 */
[--C-:B------:R-:W-:Y:S01]  /*36b0*/  FFMA.FTZ R28, R28, UR12, -R164.reuse ;  /* 0x0000000c1c1c7c23 */ /* 0x100fe200080108a4 */
[----:B------:R-:W-:Y:S01]  /*36c0*/  F2FP.RELU.BF16.F32.PACK_AB R8, R227, R228 ;  /* 0x000000e4e308723e */ /* 0x000fe200000018ff */
[----:B------:R-:W-:Y:S01]  /*36d0*/  FFMA.FTZ R164, R29, UR12, -R164 ;  /* 0x0000000c1da47c23 */ /* 0x000fe200080108a4 */
[----:B------:R-:W-:Y:S01]  /*36e0*/  F2FP.RELU.BF16.F32.PACK_AB R7, R231, R232 ;  /* 0x000000e8e707723e */ /* 0x000fe200000018ff */
[----:B------:R-:W-:Y:S01]  /*36f0*/  MUFU.EX2 R196, R27 ;  /* 0x0000001b00c47308 */ /* 0x000fe20000000800 */
[----:B------:R-:W-:Y:S02]  /*3700*/  ISETP.GT.U32.AND P4, PT, R14, UR7, PT ;  /* 0x000000070e007c0c */ /* 0x000fe4000bf84070 */
[----:B------:R-:W-:Y:S07]  /*3710*/  SHF.R.U32.HI R9, RZ, 0x18, R9 ;  /* 0x00000018ff097819 */ /* 0x000fee0000011609 */
[----:B------:R-:W1:Y:S01]  /*3720*/  MUFU.EX2 R189, R28 ;  /* 0x0000001c00bd7308 */ /* 0x000e620000000800 */
[----:B------:R-:W-:Y:S01]  /*3730*/  PRMT R10, R10, 0x7773, RZ ;  /* 0x000077730a0a7816 */ /* 0x000fe200000000ff */
[----:B--2---:R-:W-:Y:S01]  /*3740*/  @P3 FADD.FTZ R186, -R186, -RZ ;  /* 0x800000ffbaba3221 */ /* 0x004fe20000010100 */
[----:B---3--:R-:W-:Y:S01]  /*3750*/  IMAD.IADD R5, R182, 0x1, R193 ;  /* 0x00000001b6057824 */ /* 0x008fe200078e02c1 */
[----:B------:R-:W-:Y:S06]  /*3760*/  ISETP.LE.U32.AND P3, PT, R9, UR7, PT ;  /* 0x0000000709007c0c */ /* 0x000fec000bf63070 */
[----:B------:R-:W2:Y:S01]  /*3770*/  MUFU.EX2 R188, R164 ;  /* 0x000000a400bc7308 */ /* 0x000ea20000000800 */
[----:B------:R-:W-:Y:S02]  /*3780*/  F2FP.RELU.BF16.F32.PACK_AB R9, R229, R230 ;  /* 0x000000e6e509723e */ /* 0x000fe400000018ff */
[----:B----4-:R-:W-:Y:S01]  /*3790*/  F2FP.RELU.BF16.F32.PACK_AB R4, R195, R197 ;  /* 0x000000c5c304723e */ /* 0x010fe200000018ff */
[----:B------:R3:W-:Y:S01]  /*37a0*/  STS [R5+0x20400], R6 ;  /* 0x0204000605007388 */ /* 0x0007e20000000800 */
[----:B------:R-:W-:Y:S05]  /*37b0*/  @P4 FADD.FTZ R187, -R187, -RZ ;  /* 0x800000ffbbbb4221 */ /* 0x000fea0000010100 */
[----:B------:R-:W4:Y:S01]  /*37c0*/  MUFU.EX2 R194, R30 ;  /* 0x0000001e00c27308 */ /* 0x000f220000000800 */
[----:B------:R-:W-:Y:S01]  /*37d0*/  ISETP.GT.U32.AND P4, PT, R10, UR7, PT ;  /* 0x000000070a007c0c */ /* 0x000fe2000bf84070 */
[----:B------:R3:W-:Y:S01]  /*37e0*/  STS [R5+0x20000], R4 ;  /* 0x0200000405007388 */ /* 0x0007e20000000800 */
[----:B-1----:R-:W-:Y:S03]  /*37f0*/  @!P1 FADD.FTZ R189, -R189, -RZ ;  /* 0x800000ffbdbd9221 */ /* 0x002fe60000010100 */
[----:B------:R1:W-:Y:S01]  /*3800*/  STS [R182+0x21000], R8 ;  /* 0x02100008b6007388 */ /* 0x0003e20000000800 */
[----:B------:R-:W-:Y:S01]  /*3810*/  @!P3 FADD.FTZ R196, -R196, -RZ ;  /* 0x800000ffc4c4b221 */ /* 0x000fe20000010100 */
[----:B--2---:R-:W-:Y:S01]  /*3820*/  @P6 FADD.FTZ R188, -R188, -RZ ;  /* 0x800000ffbcbc6221 */ /* 0x004fe20000010100 */
[----:B------:R-:W-:Y:S01]  /*3830*/  FSETP.GE.FTZ.AND P3, PT, R206, RZ, PT ;  /* 0x000000ffce00720b */ /* 0x000fe20003f76000 */
[----:B------:R2:W-:Y:S04]  /*3840*/  STS [R182+0x21400], R7 ;  /* 0x02140007b6007388 */ /* 0x0005e80000000800 */
[----:B------:R-:W-:Y:S01]  /*3850*/  STS [R5+0x21400], R9 ;  /* 0x0214000905007388 */ /* 0x000fe20000000800 */
[----:B----4-:R-:W-:Y:S01]  /*3860*/  @P5 FADD.FTZ R194, -R194, -RZ ;  /* 0x800000ffc2c25221 */ /* 0x010fe20000010100 */
[----:B------:R-:W-:Y:S02]  /*3870*/  FSETP.GE.FTZ.AND P5, PT, R197, RZ, PT ;  /* 0x000000ffc500720b */ /* 0x000fe40003fb6000 */
[----:B---3--:R-:W-:Y:S02]  /*3880*/  F2FP.RELU.BF16.F32.PACK_AB R6, R181, R184 ;  /* 0x000000b8b506723e */ /* 0x008fe400000018ff */
[----:B------:R-:W-:Y:S02]  /*3890*/  F2FP.RELU.BF16.F32.PACK_AB R4, R225, R226 ;  /* 0x000000e2e104723e */ /* 0x000fe400000018ff */
[----:B-1----:R-:W-:Y:S03]  /*38a0*/  F2FP.RELU.BF16.F32.PACK_AB R8, R185, R190 ;  /* 0x000000beb908723e */ /* 0x002fe600000018ff */
[----:B------:R1:W-:Y:S01]  /*38b0*/  STS [R5+0x21000], R4 ;  /* 0x0210000405007388 */ /* 0x0003e20000000800 */
[----:B--2---:R-:W-:Y:S03]  /*38c0*/  F2FP.RELU.BF16.F32.PACK_AB R7, R191, R192 ;  /* 0x000000c0bf07723e */ /* 0x004fe600000018ff */
[----:B------:R2:W-:Y:S04]  /*38d0*/  STS [R183], R8 ;  /* 0x00000008b7007388 */ /* 0x0005e80000000800 */
[----:B------:R3:W-:Y:S01]  /*38e0*/  STS [R183+0x400], R7 ;  /* 0x00040007b7007388 */ /* 0x0007e20000000800 */
[----:B-1----:R-:W-:Y:S02]  /*38f0*/  IMAD.IADD R4, R193, 0x1, R183 ;  /* 0x00000001c1047824 */ /* 0x002fe400078e02b7 */
[----:B------:R1:W4:Y:S01]  /*3900*/  MUFU.EX2 R193, R0 ;  /* 0x0000000000c17308 */ /* 0x0003220000000800 */
[----:B--2---:R-:W-:Y:S02]  /*3910*/  F2FP.RELU.BF16.F32.PACK_AB R8, R198, R199 ;  /* 0x000000c7c608723e */ /* 0x004fe400000018ff */
[----:B------:R2:W-:Y:S01]  /*3920*/  STS [R4], R6 ;  /* 0x0000000604007388 */ /* 0x0005e20000000800 */
[----:B---3--:R-:W-:Y:S02]  /*3930*/  F2FP.RELU.BF16.F32.PACK_AB R7, R196, R202 ;  /* 0x000000cac407723e */ /* 0x008fe400000018ff */
[----:B-1----:R-:W-:Y:S01]  /*3940*/  F2FP.RELU.BF16.F32.PACK_AB R0, R186, R187 ;  /* 0x000000bbba00723e */ /* 0x002fe200000018ff */
[----:B----4-:R-:W-:Y:S01]  /*3950*/  @P4 FADD.FTZ R193, -R193, -RZ ;  /* 0x800000ffc1c14221 */ /* 0x010fe20000010100 */
[----:B------:R-:W-:Y:S03]  /*3960*/  FSETP.GE.FTZ.AND P4, PT, R195, RZ, PT ;  /* 0x000000ffc300720b */ /* 0x000fe60003f96000 */
[----:B------:R1:W-:Y:S01]  /*3970*/  STS [R4+0x400], R0 ;  /* 0x0004000004007388 */ /* 0x0003e20000000800 */
[----:B------:R-:W-:Y:S03]  /*3980*/  F2FP.RELU.BF16.F32.PACK_AB R5, R193, R194 ;  /* 0x000000c2c105723e */ /* 0x000fe600000018ff */
[----:B------:R-:W-:Y:S04]  /*3990*/  STS [R183+0x1000], R8 ;  /* 0x00100008b7007388 */ /* 0x000fe80000000800 */
[----:B------:R-:W-:Y:S01]  /*39a0*/  STS [R183+0x1400], R7 ;  /* 0x00140007b7007388 */ /* 0x000fe20000000800 */
[----:B--2---:R-:W-:Y:S03]  /*39b0*/  F2FP.RELU.BF16.F32.PACK_AB R6, R188, R189 ;  /* 0x000000bdbc06723e */ /* 0x004fe600000018ff */
[----:B------:R-:W-:Y:S04]  /*39c0*/  STS [R4+0x1400], R5 ;  /* 0x0014000504007388 */ /* 0x000fe80000000800 */
[----:B------:R-:W-:Y:S04]  /*39d0*/  STS [R4+0x1000], R6 ;  /* 0x0010000604007388 */ /* 0x000fe80000000800 */
[----:B------:R-:W-:Y:S01]  /*39e0*/  LDSM.16.M88.4 R16, [R2+0x14000] ;  /* 0x014000000210783b */ /* 0x000fe20000000200 */
[----:B-1----:R-:W-:Y:S07]  /*39f0*/  LOP3.LUT R0, R210, 0x8, R218, 0x78, !PT ;  /* 0x00000008d2007812 */ /* 0x002fee00078e78da */
[----:B------:R-:W-:Y:S01]  /*3a00*/  LDSM.16.M88.4 R164, [R2+0x14800] ;  /* 0x0148000002a4783b */ /* 0x000fe20000000200 */
[----:B------:R-:W-:Y:S04]  /*3a10*/  LOP3.LUT R0, R216, R0, RZ, 0xfc, !PT ;  /* 0x00000000d8007212 */ /* 0x000fe800078efcff */
[----:B------:R-:W-:Y:S03]  /*3a20*/  LEA R208, R0, UR4, 0x1 ;  /* 0x0000000400d07c11 */ /* 0x000fe6000f8e08ff */
[----:B------:R-:W-:Y:S02]  /*3a30*/  LDSM.16.M88.4 R172, [R204+0x14000] ;  /* 0x01400000ccac783b */ /* 0x000fe40000000200 */
[C---:B------:R-:W-:Y:S02]  /*3a40*/  IMAD.IADD R209, R208.reuse, 0x1, R214 ;  /* 0x00000001d0d17824 */ /* 0x040fe400078e02d6 */
[----:B------:R-:W-:Y:S04]  /*3a50*/  IMAD.IADD R176, R208, 0x1, R220 ;  /* 0x00000001d0b07824 */ /* 0x000fe800078e02dc */
[----:B------:R-:W1:Y:S01]  /*3a60*/  LDSM.16.M88.4 R32, [R208+0x8000] ;  /* 0x00800000d020783b */ /* 0x000e620000000200 */
[----:B------:R-:W-:Y:S07]  /*3a70*/  IMAD.IADD R0, R214, 0x1, R176 ;  /* 0x00000001d6007824 */ /* 0x000fee00078e02b0 */
[----:B------:R-:W2:Y:S08]  /*3a80*/  LDSM.16.M88.4 R28, [R208+0x9000] ;  /* 0x00900000d01c783b */ /* 0x000eb00000000200 */
[----:B------:R-:W3:Y:S01]  /*3a90*/  LDSM.16.M88.4 R168, [R209+0x8000] ;  /* 0x00800000d1a8783b */ /* 0x000ee20000000200 */
[-C--:B-1----:R-:W-:Y:S08]  /*3aa0*/  HMMA.16816.F32.BF16 R4, R32, R16.reuse, RZ ;  /* 0x000000102004723c */ /* 0x082ff000000418ff */
[C---:B--2---:R-:W-:Y:S08]  /*3ab0*/  HMMA.16816.F32.BF16 R8, R28.reuse, R16, RZ ;  /* 0x000000101c08723c */ /* 0x044ff000000418ff */
[-C--:B------:R-:W-:Y:S08]  /*3ac0*/  HMMA.16816.F32.BF16 R12, R28, R18.reuse, RZ ;  /* 0x000000121c0c723c */ /* 0x080ff000000418ff */
[C---:B------:R-:W-:Y:S08]  /*3ad0*/  HMMA.16816.F32.BF16 R16, R32.reuse, R18, RZ ;  /* 0x000000122010723c */ /* 0x040ff000000418ff */
[-C--:B------:R-:W-:Y:S08]  /*3ae0*/  HMMA.16816.F32.BF16 R20, R32, R164.reuse, RZ ;  /* 0x000000a42014723c */ /* 0x080ff000000418ff */
[C---:B------:R-:W-:Y:S08]  /*3af0*/  HMMA.16816.F32.BF16 R24, R28.reuse, R164, RZ ;  /* 0x000000a41c18723c */ /* 0x040ff000000418ff */
[-C--:B------:R-:W-:Y:S08]  /*3b00*/  HMMA.16816.F32.BF16 R28, R28, R166.reuse, RZ ;  /* 0x000000a61c1c723c */ /* 0x080ff000000418ff */
[----:B------:R-:W-:Y:S01]  /*3b10*/  HMMA.16816.F32.BF16 R32, R32, R166, RZ ;  /* 0x000000a62020723c */ /* 0x000fe200000418ff */
[----:B------:R-:W1:Y:S07]  /*3b20*/  LDSM.16.M88.4 R164, [R209+0x9000] ;  /* 0x00900000d1a4783b */ /* 0x000e6e0000000200 */
        /* <DEDUP_REMOVED lines=40> */
[----:B------:R1:W2:Y:S02]  /*3db0*/  LDSM.16.M88.4 R164, [R2+0x18800] ;  /* 0x0188000002a4783b */ /* 0x0002a40000000200 */
[----:B-1----:R-:W-:Y:S05]  /*3dc0*/  IMAD.U32 R2, RZ, RZ, UR46 ;  /* 0x0000002eff027e24 */ /* 0x002fea000f8e00ff */
[C---:B------:R-:W-:Y:S01]  /*3dd0*/  LEA R2, P1, R180.reuse, R2, 0x2 ;  /* 0x00000002b4027211 */ /* 0x040fe200078210ff */
[-C--:B--2---:R-:W-:Y:S08]  /*3de0*/  HMMA.16816.F32.BF16 R20, R168, R164.reuse, R20 ;  /* 0x000000a4a814723c */ /* 0x084ff00000041814 */
        /* <DEDUP_REMOVED lines=17> */
[----:B------:R-:W2:Y:S08]  /*3f00*/  LDSM.16.M88.4 R172, [R176+0xb000] ;  /* 0x00b00000b0ac783b */ /* 0x000eb00000000200 */
[----:B------:R3:W4:Y:S02]  /*3f10*/  LDSM.16.M88.4 R176, [R3+0x18800] ;  /* 0x0188000003b0783b */ /* 0x0007240000000200 */
[----:B---3--:R-:W-:Y:S01]  /*3f20*/  IMAD.U32 R3, RZ, RZ, UR5 ;  /* 0x00000005ff037e24 */ /* 0x008fe2000f8e00ff */
[-C--:B-1----:R-:W-:Y:S05]  /*3f30*/  HMMA.16816.F32.BF16 R4, R168, R164.reuse, R4 ;  /* 0x000000a4a804723c */ /* 0x082fea0000041804 */
[----:B------:R-:W-:Y:S02]  /*3f40*/  LEA.HI.X R3, R180, R3, RZ, 0x2, P1 ;  /* 0x00000003b4037211 */ /* 0x000fe400008f14ff */
[----:B------:R-:W-:Y:S01]  /*3f50*/  FSETP.GE.FTZ.AND P1, PT, R203, RZ, PT ;  /* 0x000000ffcb00720b */ /* 0x000fe20003f36000 */
[C---:B--2---:R-:W-:Y:S02]  /*3f60*/  HMMA.16816.F32.BF16 R8, R172.reuse, R164, R8 ;  /* 0x000000a4ac08723c */ /* 0x044fe40000041808 */
[----:B------:R-:W2:Y:S06]  /*3f70*/  LDG.E R180, desc[UR32][R2.64] ;  /* 0x0000002002b47981 */ /* 0x000eac000c1e1900 */
[-C--:B------:R-:W-:Y:S08]  /*3f80*/  HMMA.16816.F32.BF16 R12, R172, R166.reuse, R12 ;  /* 0x000000a6ac0c723c */ /* 0x080ff0000004180c */
[C---:B------:R-:W-:Y:S01]  /*3f90*/  HMMA.16816.F32.BF16 R16, R168.reuse, R166, R16 ;  /* 0x000000a6a810723c */ /* 0x040fe20000041810 */
[----:B------:R-:W-:Y:S07]  /*3fa0*/  LDSM.16.M88.4 R164, [R0+0xa000] ;  /* 0x00a0000000a4783b */ /* 0x000fee0000000200 */
[-C--:B----4-:R-:W-:Y:S08]  /*3fb0*/  HMMA.16816.F32.BF16 R20, R168, R176.reuse, R20 ;  /* 0x000000b0a814723c */ /* 0x090ff00000041814 */
[C---:B------:R-:W-:Y:S01]  /*3fc0*/  HMMA.16816.F32.BF16 R24, R172.reuse, R176, R24 ;  /* 0x000000b0ac18723c */ /* 0x040fe20000041818 */
[----:B------:R-:W3:Y:S04]  /*3fd0*/  LDG.E R177, desc[UR32][R2.64+0x20] ;  /* 0x0000202002b17981 */ /* 0x000ee8000c1e1900 */
[----:B------:R-:W5:Y:S03]  /*3fe0*/  LDG.E R176, desc[UR32][R2.64+0x80] ;  /* 0x0000802002b07981 */ /* 0x000f66000c1e1900 */
[-C--:B------:R-:W-:Y:S01]  /*3ff0*/  HMMA.16816.F32.BF16 R28, R172, R178.reuse, R28 ;  /* 0x000000b2ac1c723c */ /* 0x080fe2000004181c */
[----:B------:R1:W-:Y:S07]  /*4000*/  LDSM.16.M88.4 R172, [R0+0xb000] ;  /* 0x00b0000000ac783b */ /* 0x0003ee0000000200 */
[----:B------:R-:W-:Y:S01]  /*4010*/  HMMA.16816.F32.BF16 R32, R168, R178, R32 ;  /* 0x000000b2a820723c */ /* 0x000fe20000041820 */
[----:B------:R-:W4:Y:S08]  /*4020*/  LDSM.16.M88.4 R168, [R205+0x18000] ;  /* 0x01800000cda8783b */ /* 0x000f300000000200 */
[----:B------:R2:W5:Y:S01]  /*4030*/  LDG.E R3, desc[UR32][R2.64+0xa0] ;  /* 0x0000a02002037981 */ /* 0x000562000c1e1900 */
[--C-:B-1----:R-:W-:Y:S04]  /*4040*/  SHF.R.U32.HI R0, RZ, 0x4, R221.reuse ;  /* 0x00000004ff007819 */ /* 0x102fe800000116dd */
[----:B------:R-:W-:Y:S04]  /*4050*/  LOP3.LUT R0, R0, 0x8, RZ, 0xc0, !PT ;  /* 0x0000000800007812 */ /* 0x000fe800078ec0ff */
[----:B------:R-:W-:Y:S01]  /*4060*/  LOP3.LUT R0, R0, 0x10, R221, 0xf8, !PT ;  /* 0x0000001000007812 */ /* 0x000fe200078ef8dd */
[-C--:B----4-:R-:W-:Y:S08]  /*4070*/  HMMA.16816.F32.BF16 R4, R164, R168.reuse, R4 ;  /* 0x000000a8a404723c */ /* 0x090ff00000041804 */
        /* <DEDUP_REMOVED lines=11> */
[C---:B------:R-:W-:Y:S01]  /*4130*/  FADD.FTZ R17, -R180.reuse, R17 ;  /* 0x00000011b4117221 */ /* 0x040fe20000010100 */
[----:B------:R-:W-:Y:S01]  /*4140*/  FADD.FTZ R2, -R180, R21 ;  /* 0x00000015b4027221 */ /* 0x000fe20000010100 */
[-C--:B------:R-:W-:Y:S01]  /*4150*/  FSEL R4, R4, R180.reuse, P3 ;  /* 0x000000b404047208 */ /* 0x080fe20001800000 */
[----:B------:R-:W-:Y:S01]  /*4160*/  FADD.FTZ R20, -R180, R20 ;  /* 0x00000014b4147221 */ /* 0x000fe20000010100 */
[----:B------:R-:W-:Y:S02]  /*4170*/  FSEL R5, R5, R180, P1 ;  /* 0x000000b405057208 */ /* 0x000fe40000800000 */
[----:B------:R-:W-:Y:S01]  /*4180*/  FSETP.GE.FTZ.AND P1, PT, R185, RZ, PT ;  /* 0x000000ffb900720b */ /* 0x000fe20003f36000 */
[----:B------:R-:W-:Y:S01]  /*4190*/  FMUL.FTZ R164, R206, R4 ;  /* 0x00000004cea47220 */ /* 0x000fe20000410000 */
[-C--:B------:R-:W-:Y:S01]  /*41a0*/  FSEL R16, R16, R180.reuse, P5 ;  /* 0x000000b410107208 */ /* 0x080fe20002800000 */
[----:B------:R-:W-:Y:S01]  /*41b0*/  FMUL.FTZ R5, R203, R5 ;  /* 0x00000005cb057220 */ /* 0x000fe20000410000 */
[-C--:B------:R-:W-:Y:S02]  /*41c0*/  FSEL R17, R17, R180.reuse, P4 ;  /* 0x000000b411117208 */ /* 0x080fe40002000000 */
[----:B------:R-:W-:Y:S01]  /*41d0*/  FSEL R2, R2, R180, P1 ;  /* 0x000000b402027208 */ /* 0x000fe20000800000 */
[----:B------:R-:W-:Y:S01]  /*41e0*/  FMUL.FTZ R4, R197, R16 ;  /* 0x00000010c5047220 */ /* 0x000fe20000410000 */
[----:B------:R-:W-:Y:S01]  /*41f0*/  FSETP.GE.FTZ.AND P4, PT, R181, RZ, PT ;  /* 0x000000ffb500720b */ /* 0x000fe20003f96000 */
[----:B------:R-:W-:Y:S01]  /*4200*/  FMUL.FTZ R17, R195, R17 ;  /* 0x00000011c3117220 */ /* 0x000fe20000410000 */
[----:B------:R-:W-:Y:S01]  /*4210*/  FSETP.GE.FTZ.AND P3, PT, R190, RZ, PT ;  /* 0x000000ffbe00720b */ /* 0x000fe20003f76000 */
[----:B------:R-:W-:Y:S01]  /*4220*/  FMUL.FTZ R21, R185, R2 ;  /* 0x00000002b9157220 */ /* 0x000fe20000410000 */
[----:B------:R-:W-:Y:S02]  /*4230*/  LOP3.LUT R2, R0, R210, RZ, 0x3c, !PT ;  /* 0x000000d200027212 */ /* 0x000fe400078e3cff */
[----:B------:R-:W-:Y:S02]  /*4240*/  FSEL R20, R20, R180, P3 ;  /* 0x000000b414147208 */ /* 0x000fe40001800000 */
[----:B------:R-:W-:Y:S01]  /*4250*/  F2FP.BF16.F32.PACK_AB R16, R5, R164 ;  /* 0x000000a40510723e */ /* 0x000fe200000010ff */
[----:B------:R-:W-:Y:S01]  /*4260*/  FADD.FTZ R5, -R180, R32 ;  /* 0x00000020b4057221 */ /* 0x000fe20000010100 */
[----:B------:R-:W-:Y:S01]  /*4270*/  F2FP.BF16.F32.PACK_AB R17, R17, R4 ;  /* 0x000000041111723e */ /* 0x000fe200000010ff */
[----:B------:R-:W-:Y:S01]  /*4280*/  FMUL.FTZ R20, R190, R20 ;  /* 0x00000014be147220 */ /* 0x000fe20000410000 */
[----:B------:R-:W-:Y:S02]  /*4290*/  FSETP.GE.FTZ.AND P5, PT, R184, RZ, PT ;  /* 0x000000ffb800720b */ /* 0x000fe40003fb6000 */
[----:B------:R-:W-:Y:S01]  /*42a0*/  FSETP.GE.FTZ.AND P3, PT, R213, RZ, PT ;  /* 0x000000ffd500720b */ /* 0x000fe20003f76000 */
[----:B---3--:R-:W-:Y:S01]  /*42b0*/  FADD.FTZ R4, -R177, R6 ;  /* 0x00000006b1047221 */ /* 0x008fe20000010100 */
[----:B------:R-:W-:Y:S01]  /*42c0*/  FSETP.GE.FTZ.AND P1, PT, R207, RZ, PT ;  /* 0x000000ffcf00720b */ /* 0x000fe20003f36000 */
[----:B------:R-:W-:Y:S01]  /*42d0*/  FADD.FTZ R0, -R177, R7 ;  /* 0x00000007b1007221 */ /* 0x000fe20000010100 */
[----:B------:R-:W-:Y:S01]  /*42e0*/  FSEL R5, R5, R180, P5 ;  /* 0x000000b405057208 */ /* 0x000fe20002800000 */
[----:B------:R-:W-:Y:S01]  /*42f0*/  @P4 FADD.FTZ R180, -R180, R33 ;  /* 0x00000021b4b44221 */ /* 0x000fe20000010100 */
[-C--:B------:R-:W-:Y:S02]  /*4300*/  FSEL R4, R4, R177.reuse, P3 ;  /* 0x000000b104047208 */ /* 0x080fe40001800000 */
[----:B------:R-:W-:Y:S01]  /*4310*/  FSEL R0, R0, R177, P1 ;  /* 0x000000b100007208 */ /* 0x000fe20000800000 */
[----:B------:R-:W-:Y:S01]  /*4320*/  FMUL.FTZ R164, R184, R5 ;  /* 0x00000005b8a47220 */ /* 0x000fe20000410000 */
[----:B------:R-:W-:Y:S01]  /*4330*/  F2FP.BF16.F32.PACK_AB R21, R21, R20 ;  /* 0x000000141515723e */ /* 0x000fe200000010ff */
        /* <DEDUP_REMOVED lines=29> */
.L_x_1927:
[C---:B-1----:R-:W-:Y:S01]  /*4510*/  FADD.FTZ R5, -R177.reuse, R18 ;  /* 0x00000012b1057221 */ /* 0x042fe20000010100 */
[----:B------:R-:W-:Y:S01]  /*4520*/  FADD.FTZ R0, -R177, R19 ;  /* 0x00000013b1007221 */ /* 0x000fe20000010100 */
[----:B------:R-:W-:Y:S01]  /*4530*/  FSETP.GE.FTZ.AND P3, PT, R201, RZ, PT ;  /* 0x000000ffc900720b */ /* 0x000fe20003f76000 */
[----:B------:R-:W-:Y:S01]  /*4540*/  FADD.FTZ R22, -R177, R22 ;  /* 0x00000016b1167221 */ /* 0x000fe20000010100 */
[----:B------:R-:W-:Y:S01]  /*4550*/  FSETP.GE.FTZ.AND P1, PT, R200, RZ, PT ;  /* 0x000000ffc800720b */ /* 0x000fe20003f36000 */
[----:B------:R-:W-:Y:S01]  /*4560*/  IMAD.MOV.U32 R19, RZ, RZ, 0x10 ;  /* 0x00000010ff137424 */ /* 0x000fe200078e00ff */
[-C--:B------:R-:W-:Y:S01]  /*4570*/  FSEL R5, R5, R177.reuse, P3 ;  /* 0x000000b105057208 */ /* 0x080fe20001800000 */
[----:B------:R1:W-:Y:S01]  /*4580*/  STS [R182+0x1c000], R16 ;  /* 0x01c00010b6007388 */ /* 0x0003e20000000800 */
[----:B------:R-:W-:Y:S01]  /*4590*/  FSEL R0, R0, R177, P1 ;  /* 0x000000b100007208 */ /* 0x000fe20000800000 */
[----:B------:R-:W-:Y:S01]  /*45a0*/  FADD.FTZ R23, -R177, R23 ;  /* 0x00000017b1177221 */ /* 0x000fe20000010100 */
[----:B------:R-:W-:Y:S01]  /*45b0*/  FSETP.GE.FTZ.AND P4, PT, R192, RZ, PT ;  /* 0x000000ffc000720b */ /* 0x000fe20003f96000 */
[----:B------:R-:W-:Y:S01]  /*45c0*/  FMUL.FTZ R7, R201, R5 ;  /* 0x00000005c9077220 */ /* 0x000fe20000410000 */
[----:B------:R-:W-:Y:S01]  /*45d0*/  SEL R19, R19, 0xfffffff0, !P0 ;  /* 0xfffffff013137807 */ /* 0x000fe20004000000 */
[----:B------:R-:W-:Y:S01]  /*45e0*/  FMUL.FTZ R5, R200, R0 ;  /* 0x00000000c8057220 */ /* 0x000fe20000410000 */
[----:B------:R-:W-:Y:S01]  /*45f0*/  FSEL R0, R22, R177, P4 ;  /* 0x000000b116007208 */ /* 0x000fe20002000000 */
[----:B------:R-:W-:Y:S01]  /*4600*/  FADD.FTZ R34, -R177, R34 ;  /* 0x00000022b1227221 */ /* 0x000fe20000010100 */
[----:B------:R-:W-:Y:S01]  /*4610*/  F2FP.BF16.F32.PACK_AB R4, R32, R33 ;  /* 0x000000212004723e */ /* 0x000fe200000010ff */
[----:B-----5:R-:W-:Y:S01]  /*4620*/  FADD.FTZ R8, -R176, R8 ;  /* 0x00000008b0087221 */ /* 0x020fe20000010100 */
[----:B------:R-:W-:Y:S01]  /*4630*/  FSETP.GE.FTZ.AND P1, PT, R186, RZ, PT ;  /* 0x000000ffba00720b */ /* 0x000fe20003f36000 */
[----:B------:R-:W-:Y:S01]  /*4640*/  FMUL.FTZ R6, R192, R0 ;  /* 0x00000000c0067220 */ /* 0x000fe20000410000 */
[----:B------:R-:W-:Y:S01]  /*4650*/  F2FP.BF16.F32.PACK_AB R0, R5, R7 ;  /* 0x000000070500723e */ /* 0x000fe200000010ff */
[----:B------:R-:W-:Y:S01]  /*4660*/  IMAD.IADD R5, R182, 0x1, R19 ;  /* 0x00000001b6057824 */ /* 0x000fe200078e0213 */
[----:B------:R2:W-:Y:S01]  /*4670*/  STS [R182+0x1c400], R4 ;  /* 0x01c40004b6007388 */ /* 0x0005e20000000800 */
[----:B------:R-:W-:Y:S01]  /*4680*/  FSETP.GE.FTZ.AND P3, PT, R191, RZ, PT ;  /* 0x000000ffbf00720b */ /* 0x000fe20003f76000 */
[----:B------:R-:W-:Y:S01]  /*4690*/  FADD.FTZ R9, -R176, R9 ;  /* 0x00000009b0097221 */ /* 0x000fe20000010100 */
[----:B------:R-:W-:Y:S01]  /*46a0*/  FSETP.GE.FTZ.AND P5, PT, R228, RZ, PT ;  /* 0x000000ffe400720b */ /* 0x000fe20003fb6000 */
[----:B------:R3:W-:Y:S01]  /*46b0*/  STS [R5+0x1c400], R0 ;  /* 0x01c4000005007388 */ /* 0x0007e20000000800 */
[----:B------:R-:W-:Y:S01]  /*46c0*/  FSEL R23, R23, R177, P3 ;  /* 0x000000b117177208 */ /* 0x000fe20001800000 */
[----:B------:R-:W-:Y:S01]  /*46d0*/  FADD.FTZ R12, -R176, R12 ;  /* 0x0000000cb00c7221 */ /* 0x000fe20000010100 */
[----:B------:R-:W-:Y:S01]  /*46e0*/  FSETP.GE.FTZ.AND P3, PT, R187, RZ, PT ;  /* 0x000000ffbb00720b */ /* 0x000fe20003f76000 */
[----:B------:R4:W-:Y:S01]  /*46f0*/  STS [R5+0x1c000], R17 ;  /* 0x01c0001105007388 */ /* 0x0009e20000000800 */
[----:B------:R-:W-:Y:S01]  /*4700*/  FSETP.GE.FTZ.AND P4, PT, R227, RZ, PT ;  /* 0x000000ffe300720b */ /* 0x000fe20003f96000 */
[----:B-1----:R-:W-:Y:S01]  /*4710*/  FMUL.FTZ R16, R191, R23 ;  /* 0x00000017bf107220 */ /* 0x002fe20000410000 */
[----:B------:R-:W-:Y:S01]  /*4720*/  FSEL R34, R34, R177, P3 ;  /* 0x000000b122227208 */ /* 0x000fe20001800000 */
[----:B------:R-:W-:Y:S01]  /*4730*/  @P1 FADD.FTZ R177, -R177, R35 ;  /* 0x00000023b1b11221 */ /* 0x000fe20000010100 */
[----:B------:R-:W-:Y:S01]  /*4740*/  FSETP.GE.FTZ.AND P3, PT, R226, RZ, PT ;  /* 0x000000ffe200720b */ /* 0x000fe20003f76000 */
[----:B------:R-:W-:Y:S01]  /*4750*/  FADD.FTZ R24, -R176, R24 ;  /* 0x00000018b0187221 */ /* 0x000fe20000010100 */
[-C--:B------:R-:W-:Y:S01]  /*4760*/  FSEL R8, R8, R176.reuse, P5 ;  /* 0x000000b008087208 */ /* 0x080fe20002800000 */
[C---:B------:R-:W-:Y:S01]  /*4770*/  FADD.FTZ R25, -R176.reuse, R25 ;  /* 0x00000019b0197221 */ /* 0x040fe20000010100 */
[----:B------:R-:W-:Y:S01]  /*4780*/  FSEL R9, R9, R176, P4 ;  /* 0x000000b009097208 */ /* 0x000fe20002000000 */
[----:B------:R-:W-:Y:S01]  /*4790*/  FADD.FTZ R28, -R176, R28 ;  /* 0x0000001cb01c7221 */ /* 0x000fe20000010100 */
[----:B------:R-:W-:Y:S01]  /*47a0*/  FSETP.GE.FTZ.AND P1, PT, R225, RZ, PT ;  /* 0x000000ffe100720b */ /* 0x000fe20003f36000 */
[----:B------:R-:W-:Y:S01]  /*47b0*/  FMUL.FTZ R8, R228, R8 ;  /* 0x00000008e4087220 */ /* 0x000fe20000410000 */
[----:B------:R-:W-:Y:S01]  /*47c0*/  F2FP.BF16.F32.PACK_AB R16, R16, R6 ;  /* 0x000000061010723e */ /* 0x000fe200000010ff */
[----:B------:R-:W-:Y:S01]  /*47d0*/  FMUL.FTZ R9, R227, R9 ;  /* 0x00000009e3097220 */ /* 0x000fe20000410000 */
[----:B------:R-:W-:Y:S01]  /*47e0*/  FSETP.GE.FTZ.AND P4, PT, R198, RZ, PT ;  /* 0x000000ffc600720b */ /* 0x000fe20003f96000 */
[C---:B------:R-:W-:Y:S01]  /*47f0*/  FADD.FTZ R11, -R3.reuse, R11 ;  /* 0x0000000b030b7221 */ /* 0x040fe20000010100 */
[----:B--2---:R-:W-:Y:S01]  /*4800*/  FSEL R4, R12, R176, P3 ;  /* 0x000000b00c047208 */ /* 0x004fe20001800000 */
[----:B------:R-:W-:Y:S01]  /*4810*/  FADD.FTZ R7, -R3, R14 ;  /* 0x0000000e03077221 */ /* 0x000fe20000010100 */
[----:B------:R-:W-:Y:S01]  /*4820*/  FSETP.GE.FTZ.AND P5, PT, R199, RZ, PT ;  /* 0x000000ffc700720b */ /* 0x000fe20003fb6000 */
[----:B------:R-:W-:Y:S01]  /*4830*/  FADD.FTZ R26, -R3, R26 ;  /* 0x0000001a031a7221 */ /* 0x000fe20000010100 */
[----:B---3--:R-:W-:Y:S01]  /*4840*/  FADD.FTZ R0, -R176, R13 ;  /* 0x0000000db0007221 */ /* 0x008fe20000010100 */
[----:B------:R-:W-:Y:S01]  /*4850*/  FMUL.FTZ R6, R226, R4 ;  /* 0x00000004e2067220 */ /* 0x000fe20000410000 */
[----:B------:R-:W-:Y:S01]  /*4860*/  FSETP.GE.FTZ.AND P3, PT, R189, RZ, PT ;  /* 0x000000ffbd00720b */ /* 0x000fe20003f76000 */
[----:B------:R-:W-:Y:S01]  /*4870*/  FMUL.FTZ R34, R187, R34 ;  /* 0x00000022bb227220 */ /* 0x000fe20000410000 */
[-C--:B------:R-:W-:Y:S01]  /*4880*/  FSEL R25, R25, R176.reuse, P4 ;  /* 0x000000b019197208 */ /* 0x080fe20002000000 */
[----:B------:R-:W-:Y:S01]  /*4890*/  FMUL.FTZ R177, R186, R177 ;  /* 0x000000b1bab17220 */ /* 0x000fe20000410000 */
[-C--:B------:R-:W-:Y:S02]  /*48a0*/  FSEL R0, R0, R176.reuse, P1 ;  /* 0x000000b000007208 */ /* 0x080fe40000800000 */
[----:B------:R-:W-:Y:S02]  /*48b0*/  FSETP.GE.FTZ.AND P1, PT, R188, RZ, PT ;  /* 0x000000ffbc00720b */ /* 0x000fe40003f36000 */
[----:B------:R-:W-:Y:S01]  /*48c0*/  FSEL R24, R24, R176, P5 ;  /* 0x000000b018187208 */ /* 0x000fe20002800000 */
[----:B------:R-:W-:Y:S01]  /*48d0*/  FMUL.FTZ R4, R225, R0 ;  /* 0x00000000e1047220 */ /* 0x000fe20000410000 */
[----:B------:R-:W-:Y:S01]  /*48e0*/  F2FP.BF16.F32.PACK_AB R0, R9, R8 ;  /* 0x000000080900723e */ /* 0x000fe200000010ff */
[----:B------:R-:W-:Y:S01]  /*48f0*/  FADD.FTZ R8, -R3, R15 ;  /* 0x0000000f03087221 */ /* 0x000fe20000010100 */
[----:B------:R-:W-:Y:S01]  /*4900*/  FSEL R28, R28, R176, P3 ;  /* 0x000000b01c1c7208 */ /* 0x000fe20001800000 */
[----:B------:R-:W-:Y:S01]  /*4910*/  FMUL.FTZ R24, R199, R24 ;  /* 0x00000018c7187220 */ /* 0x000fe20000410000 */
[----:B------:R-:W-:Y:S01]  /*4920*/  F2FP.BF16.F32.PACK_AB R4, R4, R6 ;  /* 0x000000060404723e */ /* 0x000fe200000010ff */
[----:B------:R1:W-:Y:S01]  /*4930*/  STS [R182+0x1d000], R0 ;  /* 0x01d00000b6007388 */ /* 0x0003e20000000800 */
[----:B------:R-:W-:Y:S01]  /*4940*/  FADD.FTZ R6, -R3, R10 ;  /* 0x0000000a03067221 */ /* 0x000fe20000010100 */
[----:B------:R-:W-:Y:S01]  /*4950*/  FSETP.GE.FTZ.AND P3, PT, R232, RZ, PT ;  /* 0x000000ffe800720b */ /* 0x000fe20003f76000 */
[----:B------:R-:W-:Y:S01]  /*4960*/  FMUL.FTZ R9, R198, R25 ;  /* 0x00000019c6097220 */ /* 0x000fe20000410000 */
[----:B------:R-:W-:Y:S01]  /*4970*/  @P1 FADD.FTZ R176, -R176, R29 ;  /* 0x0000001db0b01221 */ /* 0x000fe20000010100 */
[----:B------:R-:W-:Y:S01]  /*4980*/  FSETP.GE.FTZ.AND P1, PT, R231, RZ, PT ;  /* 0x000000ffe700720b */ /* 0x000fe20003f36000 */
[----:B------:R-:W-:Y:S01]  /*4990*/  FMUL.FTZ R28, R189, R28 ;  /* 0x0000001cbd1c7220 */ /* 0x000fe20000410000 */
[-C--:B------:R-:W-:Y:S01]  /*49a0*/  FSEL R6, R6, R3.reuse, P3 ;  /* 0x0000000306067208 */ /* 0x080fe20001800000 */
[----:B------:R-:W-:Y:S01]  /*49b0*/  FMUL.FTZ R176, R188, R176 ;  /* 0x000000b0bcb07220 */ /* 0x000fe20000410000 */
[----:B------:R-:W-:Y:S01]  /*49c0*/  FSEL R11, R11, R3, P1 ;  /* 0x000000030b0b7208 */ /* 0x000fe20000800000 */
[----:B------:R-:W-:Y:S01]  /*49d0*/  IMAD R225, R241, UR6, RZ ;  /* 0x00000006f1e17c24 */ /* 0x000fe2000f8e02ff */
[----:B------:R-:W-:Y:S01]  /*49e0*/  FSETP.GE.FTZ.AND P1, PT, R193, RZ, PT ;  /* 0x000000ffc100720b */ /* 0x000fe20003f36000 */
[----:B------:R-:W-:Y:S01]  /*49f0*/  FMUL.FTZ R18, R232, R6 ;  /* 0x00000006e8127220 */ /* 0x000fe20000410000 */
[----:B------:R-:W-:Y:S01]  /*4a00*/  FSETP.GE.FTZ.AND P3, PT, R230, RZ, PT ;  /* 0x000000ffe600720b */ /* 0x000fe20003f76000 */
[----:B------:R-:W-:Y:S01]  /*4a10*/  FADD.FTZ R6, -R3, R27 ;  /* 0x0000001b03067221 */ /* 0x000fe20000010100 */
[----:B------:R-:W-:Y:S01]  /*4a20*/  FSETP.GE.FTZ.AND P6, PT, R229, RZ, PT ;  /* 0x000000ffe500720b */ /* 0x000fe20003fd6000 */
[----:B----4-:R-:W-:Y:S01]  /*4a30*/  FMUL.FTZ R17, R231, R11 ;  /* 0x0000000be7117220 */ /* 0x010fe20000410000 */
[----:B------:R-:W-:Y:S02]  /*4a40*/  FSEL R7, R7, R3, P3 ;  /* 0x0000000307077208 */ /* 0x000fe40001800000 */
[----:B------:R-:W-:Y:S02]  /*4a50*/  FSETP.GE.FTZ.AND P5, PT, R202, RZ, PT ;  /* 0x000000ffca00720b */ /* 0x000fe40003fb6000 */
[----:B------:R-:W-:Y:S01]  /*4a60*/  FSETP.GE.FTZ.AND P4, PT, R196, RZ, PT ;  /* 0x000000ffc400720b */ /* 0x000fe20003f96000 */
[----:B------:R-:W-:Y:S01]  /*4a70*/  FMUL.FTZ R15, R230, R7 ;  /* 0x00000007e60f7220 */ /* 0x000fe20000410000 */
[----:B------:R-:W-:Y:S01]  /*4a80*/  FSETP.GE.FTZ.AND P3, PT, R194, RZ, PT ;  /* 0x000000ffc200720b */ /* 0x000fe20003f76000 */
[----:B-1----:R-:W-:Y:S01]  /*4a90*/  FADD.FTZ R0, -R3, R30 ;  /* 0x0000001e03007221 */ /* 0x002fe20000010100 */
[-C--:B------:R-:W-:Y:S02]  /*4aa0*/  FSEL R8, R8, R3.reuse, P6 ;  /* 0x0000000308087208 */ /* 0x080fe40003000000 */
[-C--:B------:R-:W-:Y:S02]  /*4ab0*/  FSEL R7, R26, R3.reuse, P5 ;  /* 0x000000031a077208 */ /* 0x080fe40002800000 */
[-C--:B------:R-:W-:Y:S01]  /*4ac0*/  FSEL R6, R6, R3.reuse, P4 ;  /* 0x0000000306067208 */ /* 0x080fe20002000000 */
[----:B------:R-:W-:Y:S01]  /*4ad0*/  FMUL.FTZ R14, R229, R8 ;  /* 0x00000008e50e7220 */ /* 0x000fe20000410000 */
[----:B------:R-:W-:Y:S01]  /*4ae0*/  FSEL R0, R0, R3, P3 ;  /* 0x0000000300007208 */ /* 0x000fe20001800000 */
[----:B------:R-:W-:Y:S01]  /*4af0*/  @P1 FADD.FTZ R3, -R3, R31 ;  /* 0x0000001f03031221 */ /* 0x000fe20000010100 */
[----:B------:R-:W-:Y:S01]  /*4b00*/  FMUL.FTZ R13, R202, R7 ;  /* 0x00000007ca0d7220 */ /* 0x000fe20000410000 */
[----:B------:R-:W-:Y:S01]  /*4b10*/  FMUL.FTZ R7, R196, R6 ;  /* 0x00000006c4077220 */ /* 0x000fe20000410000 */
[----:B------:R-:W-:Y:S01]  /*4b20*/  F2FP.BF16.F32.PACK_AB R6, R14, R15 ;  /* 0x0000000f0e06723e */ /* 0x000fe200000010ff */
[----:B------:R-:W-:Y:S01]  /*4b30*/  FMUL.FTZ R8, R193, R3 ;  /* 0x00000003c1087220 */ /* 0x000fe20000410000 */
[----:B------:R-:W-:Y:S01]  /*4b40*/  F2FP.BF16.F32.PACK_AB R3, R17, R18 ;  /* 0x000000121103723e */ /* 0x000fe200000010ff */
[----:B------:R-:W-:Y:S01]  /*4b50*/  FMUL.FTZ R11, R194, R0 ;  /* 0x00000000c20b7220 */ /* 0x000fe20000410000 */
[----:B------:R-:W-:Y:S02]  /*4b60*/  F2FP.BF16.F32.PACK_AB R20, R20, R164 ;  /* 0x000000a41414723e */ /* 0x000fe400000010ff */
[----:B------:R-:W-:Y:S01]  /*4b70*/  F2FP.BF16.F32.PACK_AB R12, R177, R34 ;  /* 0x00000022b10c723e */ /* 0x000fe200000010ff */
[----:B------:R1:W-:Y:S01]  /*4b80*/  STS [R182+0x1d400], R3 ;  /* 0x01d40003b6007388 */ /* 0x0003e20000000800 */
[----:B------:R-:W-:Y:S02]  /*4b90*/  F2FP.BF16.F32.PACK_AB R9, R9, R24 ;  /* 0x000000180909723e */ /* 0x000fe400000010ff */
[----:B------:R-:W-:Y:S01]  /*4ba0*/  F2FP.BF16.F32.PACK_AB R7, R7, R13 ;  /* 0x0000000d0707723e */ /* 0x000fe200000010ff */
[----:B------:R2:W-:Y:S01]  /*4bb0*/  STS [R5+0x1d000], R4 ;  /* 0x01d0000405007388 */ /* 0x0005e20000000800 */
[----:B------:R-:W-:Y:S02]  /*4bc0*/  F2FP.BF16.F32.PACK_AB R10, R176, R28 ;  /* 0x0000001cb00a723e */ /* 0x000fe400000010ff */
[----:B------:R-:W-:Y:S01]  /*4bd0*/  F2FP.BF16.F32.PACK_AB R8, R8, R11 ;  /* 0x0000000b0808723e */ /* 0x000fe200000010ff */
[----:B------:R-:W-:Y:S01]  /*4be0*/  STS [R5+0x1d400], R6 ;  /* 0x01d4000605007388 */ /* 0x000fe20000000800 */
[----:B------:R-:W-:Y:S03]  /*4bf0*/  LOP3.LUT R0, R219, 0x30, R218, 0xf8, !PT ;  /* 0x00000030db007812 */ /* 0x000fe600078ef8da */
[----:B------:R-:W-:Y:S01]  /*4c00*/  STS [R183+-0x4000], R21 ;  /* 0xffc00015b7007388 */ /* 0x000fe20000000800 */
[----:B------:R-:W-:Y:S03]  /*4c10*/  LOP3.LUT R0, R0, 0x1c0, R217, 0xf8, !PT ;  /* 0x000001c000007812 */ /* 0x000fe600078ef8d9 */
[----:B------:R-:W-:Y:S01]  /*4c20*/  STS [R183+-0x3c00], R16 ;  /* 0xffc40010b7007388 */ /* 0x000fe20000000800 */
[----:B------:R-:W-:Y:S04]  /*4c30*/  LOP3.LUT R0, R0, R215, RZ, 0x3c, !PT ;  /* 0x000000d700007212 */ /* 0x000fe800078e3cff */
[----:B-1----:R-:W-:Y:S02]  /*4c40*/  LOP3.LUT R3, R0, 0x200, R223, 0xf8, !PT ;  /* 0x0000020000037812 */ /* 0x002fe400078ef8df */
[----:B------:R-:W-:Y:S01]  /*4c50*/  LOP3.LUT R0, R2, 0x200, R217, 0xf8, !PT ;  /* 0x0000020002007812 */ /* 0x000fe200078ef8d9 */
[----:B--2---:R-:W-:Y:S01]  /*4c60*/  IMAD.IADD R4, R19, 0x1, R183 ;  /* 0x0000000113047824 */ /* 0x004fe200078e02b7 */
[----:B------:R-:W-:Y:S02]  /*4c70*/  LEA R3, R3, UR4, 0x1 ;  /* 0x0000000403037c11 */ /* 0x000fe4000f8e08ff */
[----:B------:R-:W-:Y:S01]  /*4c80*/  LEA R180, R0, UR4, 0x1 ;  /* 0x0000000400b47c11 */ /* 0x000fe2000f8e08ff */
[----:B------:R-:W-:Y:S01]  /*4c90*/  IMAD.MOV.U32 R0, RZ, RZ, 0x40 ;  /* 0x00000040ff007424 */ /* 0x000fe200078e00ff */
[----:B------:R-:W-:Y:S04]  /*4ca0*/  STS [R4+-0x4000], R20 ;  /* 0xffc0001404007388 */ /* 0x000fe80000000800 */
[----:B------:R-:W-:Y:S01]  /*4cb0*/  STS [R4+-0x3c00], R12 ;  /* 0xffc4000c04007388 */ /* 0x000fe20000000800 */
[----:B------:R-:W-:Y:S03]  /*4cc0*/  SEL R0, R0, 0xffffffc0, !P0 ;  /* 0xffffffc000007807 */ /* 0x000fe60004000000 */
[----:B------:R-:W-:Y:S02]  /*4cd0*/  STS [R183+-0x3000], R9 ;  /* 0xffd00009b7007388 */ /* 0x000fe40000000800 */
[----:B------:R-:W-:Y:S02]  /*4ce0*/  IMAD.IADD R0, R180, 0x1, R0 ;  /* 0x00000001b4007824 */ /* 0x000fe400078e0200 */
[----:B------:R-:W-:Y:S04]  /*4cf0*/  STS [R183+-0x2c00], R7 ;  /* 0xffd40007b7007388 */ /* 0x000fe80000000800 */
[----:B------:R-:W-:Y:S04]  /*4d00*/  STS [R4+-0x3000], R10 ;  /* 0xffd0000a04007388 */ /* 0x000fe80000000800 */
[----:B------:R-:W-:Y:S01]  /*4d10*/  STS [R4+-0x2c00], R8 ;  /* 0xffd4000804007388 */ /* 0x000fe20000000800 */
[----:B------:R-:W-:Y:S06]  /*4d20*/  BAR.SYNC.DEFER_BLOCKING 0x0 ;  /* 0x0000000000007b1d */ /* 0x000fec0000010000 */
[----:B------:R-:W-:Y:S08]  /*4d30*/  LDSM.16.MT88.4 R4, [R3+0x20000] ;  /* 0x020000000304783b */ /* 0x000ff00000004200 */
[----:B------:R-:W1:Y:S08]  /*4d40*/  LDSM.16.MT88.4 R8, [R180+0x8000] ;  /* 0x00800000b408783b */ /* 0x000e700000004200 */
[----:B------:R-:W2:Y:S08]  /*4d50*/  LDSM.16.MT88.4 R12, [R3+0x22000] ;  /* 0x02200000030c783b */ /* 0x000eb00000004200 */
[----:B------:R-:W3:Y:S08]  /*4d60*/  LDSM.16.MT88.4 R16, [R0+0x8000] ;  /* 0x008000000010783b */ /* 0x000ef00000004200 */
        /* <DEDUP_REMOVED lines=57> */
[C---:B------:R-:W-:Y:S04]  /*5100*/  HMMA.16816.F32.BF16 R48, R4.reuse, R14, R48 ;  /* 0x0000000e0430723c */ /* 0x040fe80000041830 */
[C---:B------:R-:W-:Y:S04]  /*5110*/  LEA R2, P1, R0.reuse, R238, 0x2 ;  /* 0x000000ee00027211 */ /* 0x040fe800078210ff */
[-C--:B------:R-:W-:Y:S03]  /*5120*/  HMMA.16816.F32.BF16 R52, R4, R20.reuse, R52 ;  /* 0x000000140434723c */ /* 0x080fe60000041834 */
[----:B------:R-:W-:Y:S01]  /*5130*/  LEA.HI.X.SX32 R0, R0, R239, 0x2, P1 ;  /* 0x000000ef00007211 */ /* 0x000fe200008f16ff */
[----:B------:R-:W-:Y:S04]  /*5140*/  IMAD.MOV.U32 R238, RZ, RZ, R2 ;  /* 0x000000ffffee7224 */ /* 0x000fe800078e0002 */
        /* <DEDUP_REMOVED lines=35> */
[----:B------:R-:W-:Y:S01]  /*5380*/  LOP3.LUT R2, R2, 0x1e00, R247, 0xf8, !PT ;  /* 0x00001e0002027812 */ /* 0x000fe200078ef8f7 */
[C---:B-1----:R-:W-:Y:S04]  /*5390*/  IMAD.SHL.U32 R0, R5.reuse, 0x40, RZ ;  /* 0x0000004005007824 */ /* 0x042fe800078e00ff */
[----:B------:R-:W-:Y:S05]  /*53a0*/  IMAD.X R0, RZ, RZ, ~R0, P1 ;  /* 0x000000ffff007224 */ /* 0x000fea00008e0e00 */
[----:B------:R-:W-:Y:S04]  /*53b0*/  SHF.R.S64 R4, R4, 0x1f, R0 ;  /* 0x0000001f04047819 */ /* 0x000fe80000001000 */
[----:B------:R-:W-:Y:S04]  /*53c0*/  IADD3 R245, P1, PT, R4, R245, RZ ;  /* 0x000000f504f57210 */ /* 0x000fe80007f3e0ff */
[----:B------:R-:W-:Y:S02]  /*53d0*/  LEA.HI.X.SX32 R243, R0, R243, 0x1, P1 ;  /* 0x000000f300f37211 */ /* 0x000fe400008f0eff */
[C---:B------:R-:W-:Y:S02]  /*53e0*/  LEA R4, P1, R5.reuse, R245, 0x6 ;  /* 0x000000f505047211 */ /* 0x040fe400078230ff */
[----:B------:R-:W-:Y:S01]  /*53f0*/  LEA R0, R2, UR4, 0x1 ;  /* 0x0000000402007c11 */ /* 0x000fe2000f8e08ff */
[----:B------:R-:W-:Y:S01]  /*5400*/  IMAD.MOV.U32 R7, RZ, RZ, R243 ;  /* 0x000000ffff077224 */ /* 0x000fe200078e00f3 */
[----:B--2---:R-:W-:Y:S01]  /*5410*/  LEA.HI.X R5, R5, R243, R6, 0x6, P1 ;  /* 0x000000f305057211 */ /* 0x004fe200008f3406 */
        /* <DEDUP_REMOVED lines=9> */
.L_x_1928:
[----:B------:R-:W-:Y:S01]  /*54b0*/  SHF.R.U32.HI R213, RZ, 0x3, R221 ;  /* 0x00000003ffd57819 */ /* 0x000fe200000116dd */
[----:B------:R-:W-:Y:S01]  /*54c0*/  LDSM.16.M88.4 R32, [R208+0x1c000] ;  /* 0x01c00000d020783b */ /* 0x000fe20000000200 */
[C---:B------:R-:W-:Y:S01]  /*54d0*/  VIADD R8, R208.reuse, 0x8000 ;  /* 0x00008000d0087836 */ /* 0x040fe20000000000 */
[----:B------:R-:W-:Y:S01]  /*54e0*/  UISETP.NE.AND UP2, UPT, UR39, URZ, UPT ;  /* 0x000000ff2700728c */ /* 0x000fe2000bf45270 */
[----:B-1----:R-:W-:Y:S01]  /*54f0*/  LOP3.LUT R0, R213, 0x18, RZ, 0xc0, !PT ;  /* 0x00000018d5007812 */ /* 0x002fe200078ec0ff */
[----:B------:R-:W-:Y:S01]  /*5500*/  VIADD R2, R208, 0x8040 ;  /* 0x00008040d0027836 */ /* 0x000fe20000000000 */
[----:B------:R-:W-:Y:S01]  /*5510*/  LDSM.16.M88.4 R28, [R208+0x1d000] ;  /* 0x01d00000d01c783b */ /* 0x000fe20000000200 */
[----:B------:R-:W-:Y:S01]  /*5520*/  @P0 VIADD R2, R8, 0xffffffc0 ;  /* 0xffffffc008020836 */ /* 0x000fe20000000000 */
[----:B------:R-:W-:Y:S01]  /*5530*/  LOP3.LUT R0, R0, 0x20, R224, 0xf8, !PT ;  /* 0x0000002000007812 */ /* 0x000fe200078ef8e0 */
[----:B------:R-:W-:Y:S01]  /*5540*/  IMAD.U32 R230, RZ, RZ, UR13 ;  /* 0x0000000dffe67e24 */ /* 0x000fe2000f8e00ff */
[----:B------:R-:W-:Y:S01]  /*5550*/  PLOP3.LUT P3, PT, PT, PT, UP2, 0x80, 0x8 ;  /* 0x000000000008781c */ /* 0x000fe20003f6f028 */
[----:B------:R-:W-:Y:S01]  /*5560*/  LDSM.16.M88.4 R168, [R209+0x1c000] ;  /* 0x01c00000d1a8783b */ /* 0x000fe20000000200 */
[--C-:B------:R-:W-:Y:S01]  /*5570*/  LOP3.LUT R0, R0, 0x1c0, R217.reuse, 0xf8, !PT ;  /* 0x000001c000007812 */ /* 0x100fe200078ef8d9 */
[----:B------:R-:W-:Y:S01]  /*5580*/  IMAD.IADD R210, R214, 0x1, R2 ;  /* 0x00000001d6d27824 */ /* 0x000fe200078e0202 */
[----:B------:R-:W-:Y:S01]  /*5590*/  LEA R230, P1, R230, R238, 0x2 ;  /* 0x000000eee6e67211 */ /* 0x000fe200078210ff */
[----:B------:R-:W-:Y:S01]  /*55a0*/  VIADD R242, R242, 0xfffffffc ;  /* 0xfffffffcf2f27836 */ /* 0x000fe20000000000 */
[----:B------:R-:W-:Y:S01]  /*55b0*/  LOP3.LUT R0, R0, R215, RZ, 0x3c, !PT ;  /* 0x000000d700007212 */ /* 0x000fe200078e3cff */
[----:B------:R-:W-:Y:S01]  /*55c0*/  LDSM.16.M88.4 R176, [R209+0x1d000] ;  /* 0x01d00000d1b0783b */ /* 0x000fe20000000200 */
[----:B------:R-:W-:Y:S02]  /*55d0*/  ULOP3.LUT UR43, UR39, 0x1, URZ, 0xc0, !UPT ;  /* 0x00000001272b7892 */ /* 0x000fe4000f8ec0ff */
[----:B------:R-:W-:Y:S01]  /*55e0*/  LOP3.LUT R0, R0, 0x200, R217, 0xf8, !PT ;  /* 0x0000020000007812 */ /* 0x000fe200078ef8d9 */
[----:B------:R-:W-:Y:S01]  /*55f0*/  @UP2 UIADD3 UR47, UP1, UPT, UR44, -0x100, URZ ;  /* 0xffffff002c2f2890 */ /* 0x000fe2000ff3e0ff */
[----:B------:R-:W-:Y:S01]  /*5600*/  LDSM.16.M88.4 R184, [R2+0x14000] ;  /* 0x0140000002b8783b */ /* 0x000fe20000000200 */
[----:B------:R-:W-:Y:S01]  /*5610*/  UISETP.NE.U32.AND UP0, UPT, UR43, 0x1, UPT ;  /* 0x000000012b00788c */ /* 0x000fe2000bf05070 */
[----:B------:R-:W-:Y:S01]  /*5620*/  LEA R0, R0, UR4, 0x1 ;  /* 0x0000000400007c11 */ /* 0x000fe2000f8e08ff */
[----:B------:R-:W-:Y:S02]  /*5630*/  UIADD3 UR48, UPT, UPT, UR39, -0x1, URZ ;  /* 0xffffffff27307890 */ /* 0x000fe4000fffe0ff */
[----:B------:R-:W-:Y:S01]  /*5640*/  LDSM.16.M88.4 R192, [R2+0x15000] ;  /* 0x0150000002c0783b */ /* 0x000fe20000000200 */
[----:B------:R-:W-:Y:S04]  /*5650*/  @UP2 UIADD3.X UR43, UPT, UPT, UR45, -0x1, URZ, UP1, !UPT ;  /* 0xffffffff2d2b2890 */ /* 0x000fe80008ffe4ff */
        /* <DEDUP_REMOVED lines=33> */
[----:B------:R-:W-:Y:S07]  /*5870*/  LDSM.16.M88.4 R188, [R209+0x1f000] ;  /* 0x01f00000d1bc783b */ /* 0x000fee0000000200 */
[-C--:B-1----:R-:W-:Y:S08]  /*5880*/  HMMA.16816.F32.BF16 R20, R184, R164.reuse, R20 ;  /* 0x000000a4b814723c */ /* 0x082ff00000041814 */
[C---:B------:R-:W-:Y:S08]  /*5890*/  HMMA.16816.F32.BF16 R24, R192.reuse, R164, R24 ;  /* 0x000000a4c018723c */ /* 0x040ff00000041818 */
[-C--:B------:R-:W-:Y:S08]  /*58a0*/  HMMA.16816.F32.BF16 R28, R192, R166.reuse, R28 ;  /* 0x000000a6c01c723c */ /* 0x080ff0000004181c */
[----:B------:R-:W-:Y:S01]  /*58b0*/  HMMA.16816.F32.BF16 R32, R184, R166, R32 ;  /* 0x000000a6b820723c */ /* 0x000fe20000041820 */
[----:B------:R-:W1:Y:S05]  /*58c0*/  LDSM.16.MT88.4 R164, [R0+0x12000] ;  /* 0x0120000000a4783b */ /* 0x000e6a0000004200 */
[----:B------:R-:W-:Y:S02]  /*58d0*/  LDSM.16.MT88.4 R184, [R0+0xe800] ;  /* 0x00e8000000b8783b */ /* 0x000fe40000004200 */
[-C--:B------:R-:W-:Y:S08]  /*58e0*/  HMMA.16816.F32.BF16 R4, R196, R200.reuse, R4 ;  /* 0x000000c8c404723c */ /* 0x080ff00000041804 */
[C---:B------:R-:W-:Y:S08]  /*58f0*/  HMMA.16816.F32.BF16 R8, R204.reuse, R200, R8 ;  /* 0x000000c8cc08723c */ /* 0x040ff00000041808 */
[-C--:B------:R-:W-:Y:S08]  /*5900*/  HMMA.16816.F32.BF16 R12, R204, R202.reuse, R12 ;  /* 0x000000cacc0c723c */ /* 0x080ff0000004180c */
[C---:B------:R-:W-:Y:S01]  /*5910*/  HMMA.16816.F32.BF16 R16, R196.reuse, R202, R16 ;  /* 0x000000cac410723c */ /* 0x040fe20000041810 */
[----:B------:R-:W4:Y:S05]  /*5920*/  LDL R202, [R1+0x4] ;  /* 0x0000040001ca7983 */ /* 0x000f2a0000100800 */
[----:B------:R-:W4:Y:S02]  /*5930*/  LDL R203, [R1] ;  /* 0x0000000001cb7983 */ /* 0x000f240000100800 */
[-C--:B--2---:R-:W-:Y:S08]  /*5940*/  HMMA.16816.F32.BF16 R20, R196, R168.reuse, R20 ;  /* 0x000000a8c414723c */ /* 0x084ff00000041814 */
[C---:B------:R-:W-:Y:S08]  /*5950*/  HMMA.16816.F32.BF16 R24, R204.reuse, R168, R24 ;  /* 0x000000a8cc18723c */ /* 0x040ff00000041818 */
[-C--:B------:R-:W-:Y:S08]  /*5960*/  HMMA.16816.F32.BF16 R28, R204, R170.reuse, R28 ;  /* 0x000000aacc1c723c */ /* 0x080ff0000004181c */
[----:B------:R-:W-:Y:S01]  /*5970*/  HMMA.16816.F32.BF16 R32, R196, R170, R32 ;  /* 0x000000aac420723c */ /* 0x000fe20000041820 */
[----:B------:R2:W2:Y:S07]  /*5980*/  LDSM.16.M88.4 R168, [R209+0x1e000] ;  /* 0x01e00000d1a8783b */ /* 0x0004ae0000000200 */
        /* <DEDUP_REMOVED lines=8> */
[----:B------:R-:W3:Y:S03]  /*5a10*/  LDSM.16.MT88.4 R176, [R0+0x12800] ;  /* 0x0128000000b0783b */ /* 0x000ee60000004200 */
[C---:B------:R-:W-:Y:S04]  /*5a20*/  LEA R226, P1, R225.reuse, R228, 0x5 ;  /* 0x000000e4e1e27211 */ /* 0x040fe800078228ff */
[-C--:B-1----:R-:W-:Y:S03]  /*5a30*/  HMMA.16816.F32.BF16 R20, R172, R164.reuse, R20 ;  /* 0x000000a4ac14723c */ /* 0x082fe60000041814 */
[C---:B------:R-:W-:Y:S02]  /*5a40*/  LEA.HI.X.SX32 R227, R225.reuse, R229, 0x5, P1 ;  /* 0x000000e5e1e37211 */ /* 0x040fe400008f2eff */
[C---:B------:R-:W-:Y:S03]  /*5a50*/  LEA R208, P1, R225.reuse, R226, 0x5 ;  /* 0x000000e2e1d07211 */ /* 0x040fe600078228ff */
[C---:B------:R-:W-:Y:S04]  /*5a60*/  HMMA.16816.F32.BF16 R24, R180.reuse, R164, R24 ;  /* 0x000000a4b418723c */ /* 0x040fe80000041818 */
[C---:B--2---:R-:W-:Y:S02]  /*5a70*/  LEA.HI.X.SX32 R209, R225.reuse, R227, 0x5, P1 ;  /* 0x000000e3e1d17211 */ /* 0x044fe400008f2eff */
[C---:B------:R-:W-:Y:S02]  /*5a80*/  LEA R206, P1, R225.reuse, R208, 0x5 ;  /* 0x000000d0e1ce7211 */ /* 0x040fe400078228ff */
[-C--:B------:R-:W-:Y:S01]  /*5a90*/  HMMA.16816.F32.BF16 R28, R180, R166.reuse, R28 ;  /* 0x000000a6b41c723c */ /* 0x080fe2000004181c */
[----:B------:R-:W-:Y:S02]  /*5aa0*/  LDSM.16.M88.4 R180, [R2+0x17000] ;  /* 0x0170000002b4783b */ /* 0x000fe40000000200 */
[C---:B------:R-:W-:Y:S02]  /*5ab0*/  LEA.HI.X.SX32 R207, R225.reuse, R209, 0x5, P1 ;  /* 0x000000d1e1cf7211 */ /* 0x040fe400008f2eff */
[C---:B------:R-:W-:Y:S03]  /*5ac0*/  LEA R204, P1, R225.reuse, R206, 0x5 ;  /* 0x000000cee1cc7211 */ /* 0x040fe600078228ff */
[----:B------:R-:W-:Y:S01]  /*5ad0*/  HMMA.16816.F32.BF16 R32, R172, R166, R32 ;  /* 0x000000a6ac20723c */ /* 0x000fe20000041820 */
[----:B------:R1:W-:Y:S03]  /*5ae0*/  LDSM.16.M88.4 R164, [R2+0x16000] ;  /* 0x0160000002a4783b */ /* 0x0003e60000000200 */
[C---:B------:R-:W-:Y:S02]  /*5af0*/  LEA.HI.X.SX32 R205, R225.reuse, R207, 0x5, P1 ;  /* 0x000000cfe1cd7211 */ /* 0x040fe400008f2eff */
[----:B------:R-:W2:Y:S01]  /*5b00*/  LDSM.16.MT88.4 R172, [R0+0xf000] ;  /* 0x00f0000000ac783b */ /* 0x000ea20000004200 */
[C---:B------:R-:W-:Y:S01]  /*5b10*/  LEA R234, P1, R225.reuse, R204, 0x5 ;  /* 0x000000cce1ea7211 */ /* 0x040fe200078228ff */
[-C--:B------:R-:W-:Y:S05]  /*5b20*/  HMMA.16816.F32.BF16 R4, R168, R184.reuse, R4 ;  /* 0x000000b8a804723c */ /* 0x080fea0000041804 */
[C---:B------:R-:W-:Y:S03]  /*5b30*/  LEA.HI.X.SX32 R235, R225.reuse, R205, 0x5, P1 ;  /* 0x000000cde1eb7211 */ /* 0x040fe600008f2eff */
[C---:B------:R-:W-:Y:S04]  /*5b40*/  HMMA.16816.F32.BF16 R8, R188.reuse, R184, R8 ;  /* 0x000000b8bc08723c */ /* 0x040fe80000041808 */
[C---:B------:R-:W-:Y:S04]  /*5b50*/  IMAD.WIDE R236, R225.reuse, -0xc0, R234 ;  /* 0xffffff40e1ec7825 */ /* 0x040fe800078e02ea */
[-C--:B------:R-:W-:Y:S01]  /*5b60*/  HMMA.16816.F32.BF16 R12, R188, R186.reuse, R12 ;  /* 0x000000babc0c723c */ /* 0x080fe2000004180c */
[----:B-1----:R-:W-:Y:S02]  /*5b70*/  IMAD.MOV.U32 R2, RZ, RZ, 0x4 ;  /* 0x00000004ff027424 */ /* 0x002fe400078e00ff */
[C---:B------:R-:W-:Y:S04]  /*5b80*/  LEA R198, P1, R225.reuse, R236, 0x5 ;  /* 0x000000ece1c67211 */ /* 0x040fe800078228ff */
[C---:B------:R-:W-:Y:S01]  /*5b90*/  LEA.HI.X.SX32 R199, R225.reuse, R237, 0x5, P1 ;  /* 0x000000ede1c77211 */ /* 0x040fe200008f2eff */
[C---:B------:R-:W-:Y:S01]  /*5ba0*/  HMMA.16816.F32.BF16 R16, R168.reuse, R186, R16 ;  /* 0x000000baa810723c */ /* 0x040fe20000041810 */
[----:B------:R-:W1:Y:S03]  /*5bb0*/  LDSM.16.MT88.4 R184, [R0+0x13000] ;  /* 0x0130000000b8783b */ /* 0x000e660000004200 */
[C---:B------:R-:W-:Y:S04]  /*5bc0*/  LEA R196, P1, R225.reuse, R198, 0x5 ;  /* 0x000000c6e1c47211 */ /* 0x040fe800078228ff */
[-C--:B---3--:R-:W-:Y:S03]  /*5bd0*/  HMMA.16816.F32.BF16 R20, R168, R176.reuse, R20 ;  /* 0x000000b0a814723c */ /* 0x088fe60000041814 */
[C---:B------:R-:W-:Y:S02]  /*5be0*/  LEA.HI.X.SX32 R197, R225.reuse, R199, 0x5, P1 ;  /* 0x000000c7e1c57211 */ /* 0x040fe400008f2eff */
[C---:B------:R-:W-:Y:S03]  /*5bf0*/  LEA R194, P1, R225.reuse, R196, 0x5 ;  /* 0x000000c4e1c27211 */ /* 0x040fe600078228ff */
[C---:B------:R-:W-:Y:S04]  /*5c00*/  HMMA.16816.F32.BF16 R24, R188.reuse, R176, R24 ;  /* 0x000000b0bc18723c */ /* 0x040fe80000041818 */
[C---:B------:R-:W-:Y:S02]  /*5c10*/  LEA.HI.X.SX32 R195, R225.reuse, R197, 0x5, P1 ;  /* 0x000000c5e1c37211 */ /* 0x040fe400008f2eff */
[C---:B------:R-:W-:Y:S02]  /*5c20*/  LEA R192, P1, R225.reuse, R194, 0x5 ;  /* 0x000000c2e1c07211 */ /* 0x040fe400078228ff */
[-C--:B------:R-:W-:Y:S03]  /*5c30*/  HMMA.16816.F32.BF16 R28, R188, R178.reuse, R28 ;  /* 0x000000b2bc1c723c */ /* 0x080fe6000004181c */
[C---:B------:R-:W-:Y:S02]  /*5c40*/  LEA.HI.X.SX32 R193, R225.reuse, R195, 0x5, P1 ;  /* 0x000000c3e1c17211 */ /* 0x040fe400008f2eff */
[C---:B------:R-:W-:Y:S03]  /*5c50*/  LEA R190, P1, R225.reuse, R192, 0x5 ;  /* 0x000000c0e1be7211 */ /* 0x040fe600078228ff */
[----:B------:R-:W-:Y:S01]  /*5c60*/  HMMA.16816.F32.BF16 R32, R168, R178, R32 ;  /* 0x000000b2a820723c */ /* 0x000fe20000041820 */
[----:B------:R-:W-:Y:S03]  /*5c70*/  LDSM.16.M88.4 R168, [R210+0x16000] ;  /* 0x01600000d2a8783b */ /* 0x000fe60000000200 */
[C---:B------:R-:W-:Y:S02]  /*5c80*/  LEA.HI.X.SX32 R191, R225.reuse, R193, 0x5, P1 ;  /* 0x000000c1e1bf7211 */ /* 0x040fe400008f2eff */
[----:B------:R-:W-:Y:S01]  /*5c90*/  LDSM.16.M88.4 R176, [R210+0x17000] ;  /* 0x01700000d2b0783b */ /* 0x000fe20000000200 */
[C---:B------:R-:W-:Y:S01]  /*5ca0*/  LEA R200, P1, R225.reuse, R190, 0x5 ;  /* 0x000000bee1c87211 */ /* 0x040fe200078228ff */
        /* <DEDUP_REMOVED lines=8> */
[----:B------:R-:W2:Y:S07]  /*5d30*/  LDSM.16.MT88.4 R172, [R0+0xf800] ;  /* 0x00f8000000ac783b */ /* 0x000eae0000004200 */
[-C--:B-1----:R-:W-:Y:S08]  /*5d40*/  HMMA.16816.F32.BF16 R20, R164, R184.reuse, R20 ;  /* 0x000000b8a414723c */ /* 0x082ff00000041814 */
[C---:B------:R-:W-:Y:S08]  /*5d50*/  HMMA.16816.F32.BF16 R24, R180.reuse, R184, R24 ;  /* 0x000000b8b418723c */ /* 0x040ff00000041818 */
[-C--:B------:R-:W-:Y:S08]  /*5d60*/  HMMA.16816.F32.BF16 R28, R180, R186.reuse, R28 ;  /* 0x000000bab41c723c */ /* 0x080ff0000004181c */
[----:B------:R-:W-:Y:S01]  /*5d70*/  HMMA.16816.F32.BF16 R32, R164, R186, R32 ;  /* 0x000000baa420723c */ /* 0x000fe20000041820 */
[----:B------:R1:W3:Y:S03]  /*5d80*/  LDSM.16.MT88.4 R164, [R0+0x13800] ;  /* 0x0138000000a4783b */ /* 0x0002e60000004200 */
[C---:B------:R-:W-:Y:S04]  /*5d90*/  LEA R186, P1, R225.reuse, R188, 0x5 ;  /* 0x000000bce1ba7211 */ /* 0x040fe800078228ff */
[C---:B------:R-:W-:Y:S01]  /*5da0*/  LEA.HI.X.SX32 R187, R225.reuse, R189, 0x5, P1 ;  /* 0x000000bde1bb7211 */ /* 0x040fe200008f2eff */
[-C--:B--2---:R-:W-:Y:S05]  /*5db0*/  HMMA.16816.F32.BF16 R4, R168, R172.reuse, R4 ;  /* 0x000000aca804723c */ /* 0x084fea0000041804 */
[C---:B------:R-:W-:Y:S03]  /*5dc0*/  LEA R184, P1, R225.reuse, R186, 0x5 ;  /* 0x000000bae1b87211 */ /* 0x040fe600078228ff */
[C---:B------:R-:W-:Y:S04]  /*5dd0*/  HMMA.16816.F32.BF16 R8, R176.reuse, R172, R8 ;  /* 0x000000acb008723c */ /* 0x040fe80000041808 */
[C---:B------:R-:W-:Y:S02]  /*5de0*/  LEA.HI.X.SX32 R185, R225.reuse, R187, 0x5, P1 ;  /* 0x000000bbe1b97211 */ /* 0x040fe400008f2eff */
[----:B------:R-:W-:Y:S01]  /*5df0*/  LEA R182, P1, R225, R184, 0x5 ;  /* 0x000000b8e1b67211 */ /* 0x000fe200078228ff */
[----:B-1----:R-:W-:Y:S01]  /*5e00*/  VIADD R0, R211, 0x40 ;  /* 0x00000040d3007836 */ /* 0x002fe20000000000 */
[-C--:B------:R-:W-:Y:S03]  /*5e10*/  HMMA.16816.F32.BF16 R12, R176, R174.reuse, R12 ;  /* 0x000000aeb00c723c */ /* 0x080fe6000004180c */
[----:B------:R-:W-:Y:S01]  /*5e20*/  LEA.HI.X.SX32 R183, R225, R185, 0x5, P1 ;  /* 0x000000b9e1b77211 */ /* 0x000fe200008f2eff */
[----:B------:R-:W-:Y:S01]  /*5e30*/  @P0 VIADD R0, R211, 0xffffffc0 ;  /* 0xffffffc0d3000836 */ /* 0x000fe20000000000 */
[C---:B------:R-:W-:Y:S03]  /*5e40*/  LEA R180, P1, R225.reuse, R182, 0x5 ;  /* 0x000000b6e1b47211 */ /* 0x040fe600078228ff */
[C---:B------:R-:W-:Y:S04]  /*5e50*/  HMMA.16816.F32.BF16 R16, R168.reuse, R174, R16 ;  /* 0x000000aea810723c */ /* 0x040fe80000041810 */
[C---:B------:R-:W-:Y:S04]  /*5e60*/  LEA.HI.X.SX32 R181, R225.reuse, R183, 0x5, P1 ;  /* 0x000000b7e1b57211 */ /* 0x040fe800008f2eff */
[-C--:B---3--:R-:W-:Y:S08]  /*5e70*/  HMMA.16816.F32.BF16 R20, R168, R164.reuse, R20 ;  /* 0x000000a4a814723c */ /* 0x088ff00000041814 */
[C---:B------:R-:W-:Y:S08]  /*5e80*/  HMMA.16816.F32.BF16 R24, R176.reuse, R164, R24 ;  /* 0x000000a4b018723c */ /* 0x040ff00000041818 */
[-C--:B------:R-:W-:Y:S03]  /*5e90*/  HMMA.16816.F32.BF16 R28, R176, R166.reuse, R28 ;  /* 0x000000a6b01c723c */ /* 0x080fe6000004181c */
[C---:B------:R-:W-:Y:S04]  /*5ea0*/  LEA R178, P1, R225.reuse, R180, 0x5 ;  /* 0x000000b4e1b27211 */ /* 0x040fe800078228ff */
[C---:B------:R-:W-:Y:S01]  /*5eb0*/  LEA.HI.X.SX32 R179, R225.reuse, R181, 0x5, P1 ;  /* 0x000000b5e1b37211 */ /* 0x040fe200008f2eff */
[----:B------:R-:W-:Y:S01]  /*5ec0*/  HMMA.16816.F32.BF16 R32, R168, R166, R32 ;  /* 0x000000a6a820723c */ /* 0x000fe20000041820 */
[----:B------:R-:W-:Y:S03]  /*5ed0*/  LDSM.16.MT88.4 R168, [R0+0x800] ;  /* 0x0008000000a8783b */ /* 0x000fe60000004200 */
[----:B----4-:R-:W-:Y:S01]  /*5ee0*/  @P3 IMAD.WIDE.U32 R164, R202, R2, UR44 ;  /* 0x0000002ccaa43e25 */ /* 0x010fe2000f8e0002 */
[----:B------:R-:W-:Y:S01]  /*5ef0*/  @UP2 UMOV UR44, UR47 ;  /* 0x0000002f002c2c82 */ /* 0x000fe20008000000 */
[----:B------:R-:W-:Y:S03]  /*5f00*/  @UP2 UMOV UR45, UR43 ;  /* 0x0000002b002d2c82 */ /* 0x000fe60008000000 */
[----:B------:R-:W2:Y:S05]  /*5f10*/  @P3 LDG.E R203, desc[UR32][R164.64+-0x100] ;  /* 0xffff0020a4cb3981 */ /* 0x000eaa000c1e1900 */
[----:B------:R-:W5:Y:S05]  /*5f20*/  @P3 LDG.E R252, desc[UR32][R164.64+-0xe0] ;  /* 0xffff2020a4fc3981 */ /* 0x000f6a000c1e1900 */
[----:B------:R-:W5:Y:S05]  /*5f30*/  @P3 LDG.E R251, desc[UR32][R164.64+-0x80] ;  /* 0xffff8020a4fb3981 */ /* 0x000f6a000c1e1900 */
[----:B------:R1:W5:Y:S05]  /*5f40*/  @P3 LDG.E R250, desc[UR32][R164.64+-0x60] ;  /* 0xffffa020a4fa3981 */ /* 0x00036a000c1e1900 */
        /* <DEDUP_REMOVED lines=25> */
[----:B------:R-:W-:Y:S05]  /*60e0*/  LDSM.16.MT88.4 R8, [R211] ;  /* 0x00000000d308783b */ /* 0x000fea0000004200 */
[----:B------:R-:W-:Y:S05]  /*60f0*/  LDSM.16.MT88.4 R12, [R3+0x1e000] ;  /* 0x01e00000030c783b */ /* 0x000fea0000004200 */
[----:B------:R-:W-:Y:S05]  /*6100*/  LDSM.16.MT88.4 R16, [R0] ;  /* 0x000000000010783b */ /* 0x000fea0000004200 */
[----:B------:R-:W-:Y:S05]  /*6110*/  LDSM.16.MT88.4 R20, [R211+0x2000] ;  /* 0x00200000d314783b */ /* 0x000fea0000004200 */
[----:B------:R-:W-:Y:S05]  /*6120*/  LDSM.16.MT88.4 R24, [R0+0x2000] ;  /* 0x002000000018783b */ /* 0x000fea0000004200 */
[----:B------:R-:W-:Y:S05]  /*6130*/  LDSM.16.MT88.4 R180, [R211+0x3800] ;  /* 0x00380000d3b4783b */ /* 0x000fea0000004200 */
[----:B--2---:R2:W-:Y:S02]  /*6140*/  @P3 STL [R1], R203 ;  /* 0x000000cb01003387 */ /* 0x0045e40000100800 */
[C---:B--2---:R-:W-:Y:S03]  /*6150*/  IMAD.WIDE R202, R225.reuse, -0xc0, R178 ;  /* 0xffffff40e1ca7825 */ /* 0x044fe600078e02b2 */
[C---:B------:R-:W-:Y:S02]  /*6160*/  LEA R176, P1, R225.reuse, R202, 0x5 ;  /* 0x000000cae1b07211 */ /* 0x040fe400078228ff */
[----:B------:R-:W-:Y:S02]  /*6170*/  REDG.E.ADD.F32.FTZ.RN.STRONG.GPU desc[UR32][R202.64+0x180], R33 ;  /* 0x00018021ca0079a6 */ /* 0x000fe4000c12f320 */
[C---:B------:R-:W-:Y:S02]  /*6180*/  LEA.HI.X.SX32 R177, R225.reuse, R203, 0x5, P1 ;  /* 0x000000cbe1b17211 */ /* 0x040fe400008f2eff */
[C---:B------:R-:W-:Y:S03]  /*6190*/  LEA R174, P1, R225.reuse, R176, 0x5 ;  /* 0x000000b0e1ae7211 */ /* 0x040fe600078228ff */
[----:B------:R-:W-:Y:S01]  /*61a0*/  REDG.E.ADD.F32.FTZ.RN.STRONG.GPU desc[UR32][R176.64+0x180], R34 ;  /* 0x00018022b00079a6 */ /* 0x000fe2000c12f320 */
[C---:B------:R-:W-:Y:S02]  /*61b0*/  LEA.HI.X.SX32 R175, R225.reuse, R177, 0x5, P1 ;  /* 0x000000b1e1af7211 */ /* 0x040fe400008f2eff */
[C---:B------:R-:W-:Y:S02]  /*61c0*/  LEA R172, P1, R225.reuse, R174, 0x5 ;  /* 0x000000aee1ac7211 */ /* 0x040fe400078228ff */
[----:B------:R-:W-:Y:S02]  /*61d0*/  LDSM.16.MT88.4 R176, [R3+0x1f800] ;  /* 0x01f8000003b0783b */ /* 0x000fe40000004200 */
[C---:B------:R-:W-:Y:S02]  /*61e0*/  LEA.HI.X.SX32 R173, R225.reuse, R175, 0x5, P1 ;  /* 0x000000afe1ad7211 */ /* 0x040fe400008f2eff */
[C---:B-1----:R-:W-:Y:S01]  /*61f0*/  LEA R164, P1, R225.reuse, R172, 0x5 ;  /* 0x000000ace1a47211 */ /* 0x042fe200078228ff */
[----:B------:R-:W-:Y:S03]  /*6200*/  REDG.E.ADD.F32.FTZ.RN.STRONG.GPU desc[UR32][R174.64+0x180], R35 ;  /* 0x00018023ae0079a6 */ /* 0x000fe6000c12f320 */
[C---:B------:R-:W-:Y:S02]  /*6210*/  LEA.HI.X.SX32 R165, R225.reuse, R173, 0x5, P1 ;  /* 0x000000ade1a57211 */ /* 0x040fe400008f2eff */
[----:B------:R-:W-:Y:S01]  /*6220*/  REDG.E.ADD.F32.FTZ.RN.STRONG.GPU desc[UR32][R172.64+0x180], R28 ;  /* 0x0001801cac0079a6 */ /* 0x000fe2000c12f320 */
[C---:B------:R-:W-:Y:S04]  /*6230*/  LEA R4, P1, R225.reuse, R164, 0x5 ;  /* 0x000000a4e1047211 */ /* 0x040fe800078228ff */
[----:B------:R-:W-:Y:S01]  /*6240*/  REDG.E.ADD.F32.FTZ.RN.STRONG.GPU desc[UR32][R164.64+0x180], R29 ;  /* 0x0001801da40079a6 */ /* 0x000fe2000c12f320 */
[C---:B------:R-:W-:Y:S02]  /*6250*/  LEA.HI.X.SX32 R5, R225.reuse, R165, 0x5, P1 ;  /* 0x000000a5e1057211 */ /* 0x040fe400008f2eff */
[C---:B------:R-:W-:Y:S02]  /*6260*/  LEA R6, P1, R225.reuse, R4, 0x5 ;  /* 0x00000004e1067211 */ /* 0x040fe400078228ff */
[----:B------:R-:W-:Y:S02]  /*6270*/  LDSM.16.MT88.4 R32, [R3+0x1c800] ;  /* 0x01c800000320783b */ /* 0x000fe40000004200 */
[----:B------:R-:W-:Y:S03]  /*6280*/  LEA.HI.X.SX32 R7, R225, R5, 0x5, P1 ;  /* 0x00000005e1077211 */ /* 0x000fe600008f2eff */
[----:B------:R-:W-:Y:S01]  /*6290*/  REDG.E.ADD.F32.FTZ.RN.STRONG.GPU desc[UR32][R4.64+0x180], R30 ;  /* 0x0001801e040079a6 */ /* 0x000fe2000c12f320 */
[----:B------:R-:W-:Y:S01]  /*62a0*/  PLOP3.LUT P1, PT, PT, PT, UP0, 0x80, 0x8 ;  /* 0x000000000008781c */ /* 0x000fe20003f2f008 */
[----:B------:R-:W-:Y:S03]  /*62b0*/  @UP2 UIADD3 UR46, UP0, UPT, UR46, -0x100, URZ ;  /* 0xffffff002e2e2890 */ /* 0x000fe6000ff1e0ff */
[----:B------:R-:W-:Y:S01]  /*62c0*/  REDG.E.ADD.F32.FTZ.RN.STRONG.GPU desc[UR32][R6.64+0x180], R31 ;  /* 0x0001801f060079a6 */ /* 0x000fe2000c12f320 */
[----:B------:R-:W-:Y:S04]  /*62d0*/  @UP2 UIADD3.X UR5, UPT, UPT, UR5, -0x1, URZ, UP0, !UPT ;  /* 0xffffffff05052890 */ /* 0x000fe800087fe4ff */
[----:B------:R-:W1:Y:S01]  /*62e0*/  LDSM.16.MT88.4 R4, [R3+0x1c000] ;  /* 0x01c000000304783b */ /* 0x000e620000004200 */
[----:B------:R-:W-:Y:S03]  /*62f0*/  UISETP.GT.AND UP0, UPT, UR39, URZ, UPT ;  /* 0x000000ff2700728c */ /* 0x000fe6000bf04270 */
[----:B------:R-:W-:Y:S01]  /*6300*/  UMOV UR39, UR48 ;  /* 0x0000003000277c82 */ /* 0x000fe20008000000 */
[----:B------:R-:W2:Y:S05]  /*6310*/  LDSM.16.MT88.4 R28, [R211+0x800] ;  /* 0x00080000d31c783b */ /* 0x000eaa0000004200 */
[----:B------:R-:W3:Y:S05]  /*6320*/  LDSM.16.MT88.4 R164, [R3+0x1e800] ;  /* 0x01e8000003a4783b */ /* 0x000eea0000004200 */
[----:B------:R-:W4:Y:S01]  /*6330*/  LDSM.16.MT88.4 R172, [R211+0x2800] ;  /* 0x00280000d3ac783b */ /* 0x000f220000004200 */
        /* <DEDUP_REMOVED lines=20> */
[----:B------:R-:W1:Y:S05]  /*6480*/  LDSM.16.MT88.4 R4, [R3+0x1d000] ;  /* 0x01d000000304783b */ /* 0x000e6a0000004200 */
[----:B------:R-:W1:Y:S02]  /*6490*/  LDSM.16.MT88.4 R24, [R211+0x3000] ;  /* 0x00300000d318783b */ /* 0x000e640000004200 */
[-C--:B--2---:R-:W-:Y:S08]  /*64a0*/  HMMA.16816.F32.BF16 R100, R32, R28.reuse, R100 ;  /* 0x0000001c2064723c */ /* 0x084ff00000041864 */
[C---:B---3--:R-:W-:Y:S08]  /*64b0*/  HMMA.16816.F32.BF16 R104, R164.reuse, R28, R104 ;  /* 0x0000001ca468723c */ /* 0x048ff00000041868 */
        /* <DEDUP_REMOVED lines=12> */
[----:B------:R-:W3:Y:S07]  /*6580*/  LDSM.16.MT88.4 R172, [R211+0x1800] ;  /* 0x00180000d3ac783b */ /* 0x000eee0000004200 */
[-C--:B-1----:R-:W-:Y:S08]  /*6590*/  HMMA.16816.F32.BF16 R148, R32, R8.reuse, R148 ;  /* 0x000000082094723c */ /* 0x082ff00000041894 */
[C---:B------:R-:W-:Y:S08]  /*65a0*/  HMMA.16816.F32.BF16 R152, R164.reuse, R8, R152 ;  /* 0x00000008a498723c */ /* 0x040ff00000041898 */
[-C--:B------:R-:W-:Y:S01]  /*65b0*/  HMMA.16816.F32.BF16 R156, R164, R10.reuse, R156 ;  /* 0x0000000aa49c723c */ /* 0x080fe2000004189c */
[----:B------:R-:W1:Y:S07]  /*65c0*/  LDSM.16.MT88.4 R164, [R0+0x1800] ;  /* 0x0018000000a4783b */ /* 0x000e6e0000004200 */
[----:B------:R-:W-:Y:S01]  /*65d0*/  HMMA.16816.F32.BF16 R160, R32, R10, R160 ;  /* 0x0000000a20a0723c */ /* 0x000fe200000418a0 */
[----:B------:R4:W1:Y:S07]  /*65e0*/  LDSM.16.MT88.4 R8, [R0+0x3800] ;  /* 0x003800000008783b */ /* 0x00086e0000004200 */
[-C--:B------:R-:W-:Y:S08]  /*65f0*/  HMMA.16816.F32.BF16 R100, R4, R12.reuse, R100 ;  /* 0x0000000c0464723c */ /* 0x080ff00000041864 */
        /* <DEDUP_REMOVED lines=22> */
[-C--:B-1----:R-:W-:Y:S08]  /*6760*/  HMMA.16816.F32.BF16 R116, R168, R164.reuse, R116 ;  /* 0x000000a4a874723c */ /* 0x082ff00000041874 */
        /* <DEDUP_REMOVED lines=13> */
.L_x_1926:
[----:B------:R-:W1:Y:S01]  /*6840*/  LDCU UR6, c[0x0][0x4fc] ;  /* 0x00009f80ff0677ac */ /* 0x000e620008000800 */
[----:B------:R-:W-:Y:S01]  /*6850*/  R2P PR, R221, 0x18 ;  /* 0x00000018dd007804 */ /* 0x000fe20000000000 */
[----:B------:R-:W2:Y:S01]  /*6860*/  LDCU UR5, c[0x0][0x500] ;  /* 0x0000a000ff0577ac */ /* 0x000ea20008000800 */
[----:B------:R-:W-:Y:S01]  /*6870*/  USHF.L.U32 UR14, UR35, 0x7, URZ ;  /* 0x00000007230e7899 */ /* 0x000fe200080006ff */
[----:B------:R-:W-:Y:S01]  /*6880*/  UMOV UR29, UR22 ;  /* 0x00000016001d7c82 */ /* 0x000fe20008000000 */
[----:B------:R-:W3:Y:S01]  /*6890*/  LDCU.64 UR12, c[0x0][0x5b0] ;  /* 0x0000b600ff0c77ac */ /* 0x000ee20008000a00 */
[----:B-1----:R-:W-:Y:S01]  /*68a0*/  FMUL.FTZ R3, R64, UR6 ;  /* 0x0000000640037c20 */ /* 0x002fe20008410000 */
[----:B------:R-:W-:Y:S01]  /*68b0*/  FMUL.FTZ R10, R65, UR6 ;  /* 0x00000006410a7c20 */ /* 0x000fe20008410000 */
[----:B----4-:R-:W-:Y:S01]  /*68c0*/  FMUL.FTZ R0, R62, UR6 ;  /* 0x000000063e007c20 */ /* 0x010fe20008410000 */
        /* <DEDUP_REMOVED lines=10> */
[----:B--2---:R-:W-:Y:S01]  /*6970*/  FMUL.FTZ R100, R100, UR5 ;  /* 0x0000000564647c20 */ /* 0x004fe20008410000 */
[----:B------:R-:W-:Y:S01]  /*6980*/  F2FP.BF16.F32.PACK_AB R9, R9, R66 ;  /* 0x000000420909723e */ /* 0x000fe200000010ff */
[----:B------:R-:W-:Y:S01]  /*6990*/  FMUL.FTZ R27, R101, UR5 ;  /* 0x00000005651b7c20 */ /* 0x000fe20008410000 */
[----:B------:R-:W-:Y:S01]  /*69a0*/  F2FP.BF16.F32.PACK_AB R8, R8, R2 ;  /* 0x000000020808723e */ /* 0x000fe200000010ff */
[----:B------:R-:W-:Y:S01]  /*69b0*/  FMUL.FTZ R102, R102, UR5 ;  /* 0x0000000566667c20 */ /* 0x000fe20008410000 */
[----:B------:R-:W-:Y:S01]  /*69c0*/  LOP3.LUT R0, R247, 0x1f8, RZ, 0xc0, !PT ;  /* 0x000001f8f7007812 */ /* 0x000fe200078ec0ff */
[----:B------:R-:W-:Y:S01]  /*69d0*/  FMUL.FTZ R26, R103, UR5 ;  /* 0x00000005671a7c20 */ /* 0x000fe20008410000 */
[C---:B------:R-:W-:Y:S01]  /*69e0*/  SHF.L.U32 R66, R221.reuse, 0x5, RZ ;  /* 0x00000005dd427819 */ /* 0x040fe200000006ff */
[----:B------:R-:W-:Y:S01]  /*69f0*/  FMUL.FTZ R112, R112, UR5 ;  /* 0x0000000570707c20 */ /* 0x000fe20008410000 */
[----:B------:R-:W-:Y:S01]  /*6a00*/  SHF.L.U32 R2, R221, 0x1, RZ ;  /* 0x00000001dd027819 */ /* 0x000fe200000006ff */
[----:B------:R-:W-:Y:S01]  /*6a10*/  FMUL.FTZ R23, R113, UR5 ;  /* 0x0000000571177c20 */ /* 0x000fe20008410000 */
[----:B------:R-:W-:Y:S01]  /*6a20*/  LOP3.LUT R3, R3, 0x1c0, RZ, 0xc0, !PT ;  /* 0x000001c003037812 */ /* 0x000fe200078ec0ff */
[----:B------:R-:W-:Y:S01]  /*6a30*/  FMUL.FTZ R114, R114, UR5 ;  /* 0x0000000572727c20 */ /* 0x000fe20008410000 */
[----:B------:R-:W-:Y:S01]  /*6a40*/  F2FP.BF16.F32.PACK_AB R11, R11, R4 ;  /* 0x000000040b0b723e */ /* 0x000fe200000010ff */
[----:B------:R-:W-:Y:S01]  /*6a50*/  FMUL.FTZ R5, R115, UR5 ;  /* 0x0000000573057c20 */ /* 0x000fe20008410000 */
[--C-:B------:R-:W-:Y:S01]  /*6a60*/  LOP3.LUT R4, R0, 0x38, R221.reuse, 0x78, !PT ;  /* 0x0000003800047812 */ /* 0x100fe200078e78dd */
[----:B------:R-:W-:Y:S01]  /*6a70*/  FMUL.FTZ R104, R104, UR5 ;  /* 0x0000000568687c20 */ /* 0x000fe20008410000 */
[----:B------:R-:W-:Y:S01]  /*6a80*/  SHF.R.U32.HI R221, RZ, 0x4, R221 ;  /* 0x00000004ffdd7819 */ /* 0x000fe200000116dd */
[----:B------:R-:W-:Y:S01]  /*6a90*/  FMUL.FTZ R25, R105, UR5 ;  /* 0x0000000569197c20 */ /* 0x000fe20008410000 */
[----:B------:R-:W-:Y:S01]  /*6aa0*/  LOP3.LUT R66, R66, 0xc00, RZ, 0xc0, !PT ;  /* 0x00000c0042427812 */ /* 0x000fe200078ec0ff */
[----:B------:R-:W-:Y:S01]  /*6ab0*/  FMUL.FTZ R106, R106, UR5 ;  /* 0x000000056a6a7c20 */ /* 0x000fe20008410000 */
[--C-:B------:R-:W-:Y:S01]  /*6ac0*/  LOP3.LUT R0, R3, 0x38, R2.reuse, 0xf8, !PT ;  /* 0x0000003803007812 */ /* 0x100fe200078ef802 */
[----:B------:R-:W-:Y:S01]  /*6ad0*/  FMUL.FTZ R24, R107, UR5 ;  /* 0x000000056b187c20 */ /* 0x000fe20008410000 */
[----:B------:R-:W-:Y:S01]  /*6ae0*/  LOP3.LUT R2, R66, 0x6, R2, 0xf8, !PT ;  /* 0x0000000642027812 */ /* 0x000fe200078ef802 */
[----:B------:R-:W-:Y:S01]  /*6af0*/  FMUL.FTZ R18, R49, UR6 ;  /* 0x0000000631127c20 */ /* 0x000fe20008410000 */
[----:B------:R-:W-:Y:S01]  /*6b00*/  LOP3.LUT R0, R0, 0x8, R221, 0x78, !PT ;  /* 0x0000000800007812 */ /* 0x000fe200078e78dd */
[----:B------:R-:W-:Y:S01]  /*6b10*/  FMUL.FTZ R169, R50, UR6 ;  /* 0x0000000632a97c20 */ /* 0x000fe20008410000 */
[----:B------:R-:W-:Y:S01]  /*6b20*/  MOV R3, 0x20 ;  /* 0x0000002000037802 */ /* 0x000fe20000000f00 */
[----:B------:R-:W-:Y:S01]  /*6b30*/  FMUL.FTZ R170, R48, UR6 ;  /* 0x0000000630aa7c20 */ /* 0x000fe20008410000 */
[----:B------:R-:W-:Y:S01]  /*6b40*/  LOP3.LUT R0, R2, R0, RZ, 0xfc, !PT ;  /* 0x0000000002007212 */ /* 0x000fe200078efcff */
[----:B------:R-:W-:Y:S01]  /*6b50*/  FMUL.FTZ R15, R47, UR6 ;  /* 0x000000062f0f7c20 */ /* 0x000fe20008410000 */
[----:B------:R-:W-:Y:S01]  /*6b60*/  SEL R3, R3, 0xffffffe0, !P3 ;  /* 0xffffffe003037807 */ /* 0x000fe20005800000 */
[----:B------:R-:W-:Y:S01]  /*6b70*/  FMUL.FTZ R108, R108, UR5 ;  /* 0x000000056c6c7c20 */ /* 0x000fe20008410000 */
[----:B------:R-:W-:Y:S01]  /*6b80*/  LEA R0, R0, UR4, 0x1 ;  /* 0x0000000400007c11 */ /* 0x000fe2000f8e08ff */
[----:B------:R-:W-:Y:S01]  /*6b90*/  FMUL.FTZ R50, R109, UR5 ;  /* 0x000000056d327c20 */ /* 0x000fe20008410000 */
[----:B------:R-:W-:Y:S01]  /*6ba0*/  FMUL.FTZ R110, R110, UR5 ;  /* 0x000000056e6e7c20 */ /* 0x000fe20008410000 */
[----:B------:R-:W-:Y:S01]  /*6bb0*/  FMUL.FTZ R49, R111, UR5 ;  /* 0x000000056f317c20 */ /* 0x000fe20008410000 */
[----:B------:R-:W-:Y:S01]  /*6bc0*/  IADD3 R66, PT, PT, R0, 0xc000, RZ ;  /* 0x0000c00000427810 */ /* 0x000fe20007ffe0ff */
        /* <DEDUP_REMOVED lines=13> */
[----:B------:R-:W-:Y:S01]  /*6ca0*/  LOP3.LUT R247, R4, 0x1e00, R247, 0xf8, !PT ;  /* 0x00001e0004f77812 */ /* 0x000fe200078ef8f7 */
[----:B------:R-:W-:Y:S01]  /*6cb0*/  FMUL.FTZ R128, R128, UR5 ;  /* 0x0000000580807c20 */ /* 0x000fe20008410000 */
[----:B------:R-:W-:Y:S01]  /*6cc0*/  IADD3 R2, PT, PT, R0, R3, RZ ;  /* 0x0000000300027210 */ /* 0x000fe20007ffe0ff */
[----:B------:R-:W-:Y:S01]  /*6cd0*/  FMUL.FTZ R44, R129, UR5 ;  /* 0x00000005812c7c20 */ /* 0x000fe20008410000 */
[----:B------:R-:W-:Y:S01]  /*6ce0*/  FMUL.FTZ R130, R130, UR5 ;  /* 0x0000000582827c20 */ /* 0x000fe20008410000 */
[----:B------:R-:W-:Y:S01]  /*6cf0*/  FMUL.FTZ R43, R131, UR5 ;  /* 0x00000005832b7c20 */ /* 0x000fe20008410000 */
        /* <DEDUP_REMOVED lines=9> */
[----:B------:R-:W-:Y:S01]  /*6d90*/  @P4 IADD3 R4, PT, PT, R66, -0x40, RZ ;  /* 0xffffffc042044810 */ /* 0x000fe20007ffe0ff */
        /* <DEDUP_REMOVED lines=26> */
[----:B------:R1:W-:Y:S01]  /*6f40*/  STS [R2+0xc400], R5 ;  /* 0x00c4000502007388 */ /* 0x0003e20000000800 */
        /* <DEDUP_REMOVED lines=24> */
[----:B-1----:R-:W-:Y:S01]  /*70d0*/  IADD3 R5, PT, PT, R3, R4, RZ ;  /* 0x0000000403057210 */ /* 0x002fe20007ffe0ff */
[----:B------:R-:W-:Y:S01]  /*70e0*/  FMUL.FTZ R152, R152, UR5 ;  /* 0x0000000598987c20 */ /* 0x000fe20008410000 */
[----:B------:R-:W-:Y:S01]  /*70f0*/  F2FP.BF16.F32.PACK_AB R39, R39, R134 ;  /* 0x000000862727723e */ /* 0x000fe200000010ff */
[----:B------:R-:W-:Y:S01]  /*7100*/  STS [R2+0xe400], R49 ;  /* 0x00e4003102007388 */ /* 0x000fe20000000800 */
[----:B------:R-:W-:Y:S01]  /*7110*/  FMUL.FTZ R30, R153, UR5 ;  /* 0x00000005991e7c20 */ /* 0x000fe20008410000 */
[----:B------:R-:W-:Y:S01]  /*7120*/  FMUL.FTZ R154, R154, UR5 ;  /* 0x000000059a9a7c20 */ /* 0x000fe20008410000 */
[----:B------:R-:W-:Y:S01]  /*7130*/  FMUL.FTZ R29, R155, UR5 ;  /* 0x000000059b1d7c20 */ /* 0x000fe20008410000 */
[----:B------:R-:W-:Y:S01]  /*7140*/  F2FP.BF16.F32.PACK_AB R36, R36, R144 ;  /* 0x000000902424723e */ /* 0x000fe200000010ff */
[----:B--2---:R-:W1:Y:S01]  /*7150*/  LDC.64 R24, c[0x0][0x5c0] ;  /* 0x00017000ff187b82 */ /* 0x004e620000000a00 */
[----:B------:R-:W-:Y:S01]  /*7160*/  F2FP.BF16.F32.PACK_AB R35, R35, R146 ;  /* 0x000000922323723e */ /* 0x000fe200000010ff */
[----:B------:R-:W-:Y:S01]  /*7170*/  STS [R4], R48 ;  /* 0x0000003004007388 */ /* 0x000fe20000000800 */
[----:B------:R-:W-:Y:S01]  /*7180*/  FMUL.FTZ R156, R156, UR5 ;  /* 0x000000059c9c7c20 */ /* 0x000fe20008410000 */
[----:B------:R-:W-:Y:S01]  /*7190*/  FMUL.FTZ R157, R157, UR5 ;  /* 0x000000059d9d7c20 */ /* 0x000fe20008410000 */
[----:B------:R-:W-:Y:S01]  /*71a0*/  FMUL.FTZ R158, R158, UR5 ;  /* 0x000000059e9e7c20 */ /* 0x000fe20008410000 */
[----:B------:R-:W-:Y:S01]  /*71b0*/  STS [R4+0x400], R47 ;  /* 0x0004002f04007388 */ /* 0x000fe20000000800 */
[----:B------:R-:W-:Y:S01]  /*71c0*/  FMUL.FTZ R159, R159, UR5 ;  /* 0x000000059f9f7c20 */ /* 0x000fe20008410000 */
[----:B------:R-:W-:Y:S01]  /*71d0*/  F2FP.BF16.F32.PACK_AB R38, R38, R136 ;  /* 0x000000882626723e */ /* 0x000fe200000010ff */
[----:B------:R-:W-:Y:S01]  /*71e0*/  FMUL.FTZ R17, R51, UR6 ;  /* 0x0000000633117c20 */ /* 0x000fe20008410000 */
[----:B------:R-:W-:Y:S01]  /*71f0*/  F2FP.BF16.F32.PACK_AB R37, R37, R138 ;  /* 0x0000008a2525723e */ /* 0x000fe200000010ff */
[----:B------:R-:W-:Y:S01]  /*7200*/  STS [R5], R44 ;  /* 0x0000002c05007388 */ /* 0x000fe20000000800 */
[----:B------:R-:W-:Y:S01]  /*7210*/  F2FP.BF16.F32.PACK_AB R34, R34, R140 ;  /* 0x0000008c2222723e */ /* 0x000fe200000010ff */
[----:B------:R-:W-:Y:S01]  /*7220*/  FMUL.FTZ R166, R52, UR6 ;  /* 0x0000000634a67c20 */ /* 0x000fe20008410000 */
[----:B------:R-:W-:Y:S01]  /*7230*/  F2FP.BF16.F32.PACK_AB R33, R33, R142 ;  /* 0x0000008e2121723e */ /* 0x000fe200000010ff */
[----:B------:R-:W-:Y:S01]  /*7240*/  STS [R5+0x400], R43 ;  /* 0x0004002b05007388 */ /* 0x000fe20000000800 */
        /* <DEDUP_REMOVED lines=21> */
[----:B------:R-:W-:Y:S01]  /*73a0*/  USHF.R.S32.HI UR5, URZ, 0x1f, UR14 ;  /* 0x0000001fff057899 */ /* 0x000fe2000801140e */
        /* <DEDUP_REMOVED lines=10> */
[----:B------:R-:W-:Y:S01]  /*7450*/  FMUL.FTZ R70, R70, UR6 ;  /* 0x0000000646467c20 */ /* 0x000fe20008410000 */
[----:B------:R-:W-:Y:S01]  /*7460*/  FMUL.FTZ R53, R71, UR6 ;  /* 0x0000000647357c20 */ /* 0x000fe20008410000 */
[----:B------:R-:W-:Y:S01]  /*7470*/  F2FP.BF16.F32.PACK_AB R14, R14, R166 ;  /* 0x000000a60e0e723e */ /* 0x000fe200000010ff */
[----:B------:R-:W-:Y:S01]  /*7480*/  STS [R0+0x12000], R38 ;  /* 0x0120002600007388 */ /* 0x000fe20000000800 */
[----:B------:R-:W-:Y:S01]  /*7490*/  F2FP.BF16.F32.PACK_AB R13, R13, R165 ;  /* 0x000000a50d0d723e */ /* 0x000fe200000010ff */
[----:B------:R-:W-:Y:S01]  /*74a0*/  UIADD3 UR14, UP0, UPT, UR42, UR14, URZ ;  /* 0x0000000e2a0e7290 */ /* 0x000fe2000ff1e0ff */
[----:B------:R-:W-:Y:S01]  /*74b0*/  FMUL.FTZ R72, R72, UR6 ;  /* 0x0000000648487c20 */ /* 0x000fe20008410000 */
[----:B------:R-:W-:Y:S01]  /*74c0*/  STS [R0+0x12400], R37 ;  /* 0x0124002500007388 */ /* 0x000fe20000000800 */
[----:B------:R-:W-:Y:S01]  /*74d0*/  FMUL.FTZ R54, R73, UR6 ;  /* 0x0000000649367c20 */ /* 0x000fe20008410000 */
[----:B------:R-:W-:Y:S01]  /*74e0*/  FMUL.FTZ R74, R74, UR6 ;  /* 0x000000064a4a7c20 */ /* 0x000fe20008410000 */
        /* <DEDUP_REMOVED lines=34> */
[----:B------:R-:W-:Y:S01]  /*7710*/  F2FP.BF16.F32.PACK_AB R12, R12, R164 ;  /* 0x000000a40c0c723e */ /* 0x000fe200000010ff */
[----:B------:R-:W2:Y:S01]  /*7720*/  LDCU.64 UR6, c[0x0][0x5a8] ;  /* 0x0000b500ff0677ac */ /* 0x000ea20008000a00 */
        /* <DEDUP_REMOVED lines=18> */
[----:B------:R-:W-:Y:S01]  /*7850*/  F2FP.BF16.F32.PACK_AB R56, R56, R86 ;  /* 0x000000563838723e */ /* 0x000fe200000010ff */
[----:B--2---:R-:W-:Y:S01]  /*7860*/  UIMAD UR7, UR29, UR7, URZ ;  /* 0x000000071d0772a4 */ /* 0x004fe2000f8e02ff */
[----:B------:R-:W-:Y:S01]  /*7870*/  F2FP.BF16.F32.PACK_AB R61, R61, R96 ;  /* 0x000000603d3d723e */ /* 0x000fe200000010ff */
[----:B------:R1:W-:Y:S01]  /*7880*/  STS [R0+0x16000], R20 ;  /* 0x0160001400007388 */ /* 0x0003e20000000800 */
[----:B------:R-:W-:-:S02]  /*7890*/  F2FP.BF16.F32.PACK_AB R60, R60, R98 ;  /* 0x000000623c3c723e */ /* 0x000fc400000010ff */
[----:B------:R-:W-:Y:S01]  /*78a0*/  F2FP.BF16.F32.PACK_AB R62, R62, R88 ;  /* 0x000000583e3e723e */ /* 0x000fe200000010ff */
[----:B------:R-:W-:Y:S01]  /*78b0*/  STS [R0+0x16400], R19 ;  /* 0x0164001300007388 */ /* 0x000fe20000000800 */
[----:B------:R-:W-:Y:S02]  /*78c0*/  F2FP.BF16.F32.PACK_AB R65, R65, R90 ;  /* 0x0000005a4141723e */ /* 0x000fe400000010ff */
[----:B------:R-:W-:Y:S01]  /*78d0*/  F2FP.BF16.F32.PACK_AB R64, R64, R92 ;  /* 0x0000005c4040723e */ /* 0x000fe200000010ff */
[----:B------:R-:W-:Y:S01]  /*78e0*/  STS [R2+0x16000], R16 ;  /* 0x0160001002007388 */ /* 0x000fe20000000800 */
[----:B------:R-:W-:-:S03]  /*78f0*/  F2FP.BF16.F32.PACK_AB R63, R63, R94 ;  /* 0x0000005e3f3f723e */ /* 0x000fc600000010ff */
[----:B------:R-:W-:Y:S04]  /*7900*/  STS [R2+0x16400], R15 ;  /* 0x0164000f02007388 */ /* 0x000fe80000000800 */
[----:B------:R-:W-:Y:S04]  /*7910*/  STS [R4+0x8000], R14 ;  /* 0x0080000e04007388 */ /* 0x000fe80000000800 */
[----:B------:R-:W-:Y:S04]  /*7920*/  STS [R4+0x8400], R13 ;  /* 0x0084000d04007388 */ /* 0x000fe80000000800 */
[----:B------:R-:W-:Y:S01]  /*7930*/  STS [R5+0x8000], R10 ;  /* 0x0080000a05007388 */ /* 0x000fe20000000800 */
[----:B-1----:R-:W1:Y:S03]  /*7940*/  LDC.64 R20, c[0x0][0x5c8] ;  /* 0x00017200ff147b82 */ /* 0x002e660000000a00 */
[----:B------:R2:W-:Y:S04]  /*7950*/  STS [R5+0x8400], R9 ;  /* 0x0084000905007388 */ /* 0x0005e80000000800 */
[----:B------:R3:W-:Y:S04]  /*7960*/  STS [R4+0xa000], R12 ;  /* 0x00a0000c04007388 */ /* 0x0007e80000000800 */
[----:B------:R-:W-:Y:S04]  /*7970*/  STS [R4+0xa400], R11 ;  /* 0x00a4000b04007388 */ /* 0x000fe80000000800 */
[----:B------:R4:W-:Y:S04]  /*7980*/  STS [R5+0xa000], R8 ;  /* 0x00a0000805007388 */ /* 0x0009e80000000800 */
[----:B------:R-:W-:Y:S04]  /*7990*/  STS [R5+0xa400], R7 ;  /* 0x00a4000705007388 */ /* 0x000fe80000000800 */
[----:B------:R4:W-:Y:S01]  /*79a0*/  STS [R0+0x18000], R6 ;  /* 0x0180000600007388 */ /* 0x0009e20000000800 */
[----:B-1----:R-:W-:-:S03]  /*79b0*/  SHF.L.U32 R22, R20, 0x6, RZ ;  /* 0x0000000614167819 */ /* 0x002fc600000006ff */
[----:B------:R-:W-:Y:S01]  /*79c0*/  STS [R0+0x18400], R53 ;  /* 0x0184003500007388 */ /* 0x000fe20000000800 */
[----:B--2---:R-:W-:-:S03]  /*79d0*/  MOV R9, RZ ;  /* 0x000000ff00097202 */ /* 0x004fc60000000f00 */
[----:B------:R-:W-:Y:S01]  /*79e0*/  STS [R2+0x18000], R52 ;  /* 0x0180003402007388 */ /* 0x000fe20000000800 */
[----:B---3--:R-:W1:Y:S03]  /*79f0*/  LDC.64 R12, c[0x0][0x5e0] ;  /* 0x00017800ff0c7b82 */ /* 0x008e660000000a00 */
[----:B------:R-:W-:Y:S04]  /*7a00*/  STS [R2+0x18400], R51 ;  /* 0x0184003302007388 */ /* 0x000fe80000000800 */
[----:B------:R-:W-:Y:S01]  /*7a10*/  STS [R0+0x1a000], R54 ;  /* 0x01a0003600007388 */ /* 0x000fe20000000800 */
[----:B----4-:R-:W-:Y:S01]  /*7a20*/  MOV R8, R215 ;  /* 0x000000d700087202 */ /* 0x010fe20000000f00 */
[----:B------:R-:W2:Y:S02]  /*7a30*/  LDC.64 R10, c[0x0][0x5d8] ;  /* 0x00017600ff0a7b82 */ /* 0x000ea40000000a00 */
[----:B------:R3:W-:Y:S04]  /*7a40*/  STS [R0+0x1a400], R55 ;  /* 0x01a4003700007388 */ /* 0x0007e80000000800 */
[----:B------:R-:W-:Y:S01]  /*7a50*/  STS [R2+0x1a000], R59 ;  /* 0x01a0003b02007388 */ /* 0x000fe20000000800 */
[----:B------:R-:W-:-:S03]  /*7a60*/  IMAD.WIDE.U32 R6, R24, UR14, R8 ;  /* 0x0000000e18067c25 */ /* 0x000fc6000f8e0008 */
[----:B------:R4:W-:Y:S02]  /*7a70*/  STS [R2+0x1a400], R58 ;  /* 0x01a4003a02007388 */ /* 0x0009e40000000800 */
[----:B------:R-:W-:Y:S02]  /*7a80*/  IADD3 R7, PT, PT, R7, R3, RZ ;  /* 0x0000000307077210 */ /* 0x000fe40007ffe0ff */
[----:B------:R-:W-:Y:S01]  /*7a90*/  STS [R4+0xc000], R57 ;  /* 0x00c0003904007388 */ /* 0x000fe20000000800 */
[----:B------:R-:W-:-:S03]  /*7aa0*/  MOV R3, UR6 ;  /* 0x0000000600037c02 */ /* 0x000fc60008000f00 */
[----:B------:R-:W-:Y:S02]  /*7ab0*/  STS [R4+0xc400], R56 ;  /* 0x00c4003804007388 */ /* 0x000fe40000000800 */
[----:B------:R-:W-:Y:S02]  /*7ac0*/  IMAD.WIDE.U32 R6, R3, UR29, R6 ;  /* 0x0000001d03067c25 */ /* 0x000fe4000f8e0006 */
[----:B------:R-:W-:Y:S03]  /*7ad0*/  STS [R5+0xc000], R61 ;  /* 0x00c0003d05007388 */ /* 0x000fe60000000800 */
[----:B------:R-:W-:Y:S01]  /*7ae0*/  IADD3 R3, PT, PT, R7, UR7, RZ ;  /* 0x0000000707037c10 */ /* 0x000fe2000fffe0ff */
[----:B------:R-:W-:Y:S01]  /*7af0*/  STS [R5+0xc400], R60 ;  /* 0x00c4003c05007388 */ /* 0x000fe20000000800 */
[----:B---3--:R-:W-:Y:S01]  /*7b00*/  LEA R0, R247, UR4, 0x1 ;  /* 0x00000004f7007c11 */ /* 0x008fe2000f8e08ff */
[----:B------:R-:W3:Y:S02]  /*7b10*/  LDCU.128 UR4, c[0x0][0x560] ;  /* 0x0000ac00ff0477ac */ /* 0x000ee40008000c00 */
[----:B------:R-:W-:Y:S04]  /*7b20*/  STS [R4+0xe000], R62 ;  /* 0x00e0003e04007388 */ /* 0x000fe80000000800 */
[----:B------:R1:W-:Y:S01]  /*7b30*/  STS [R4+0xe400], R65 ;  /* 0x00e4004104007388 */ /* 0x0003e20000000800 */
[----:B----4-:R-:W-:-:S03]  /*7b40*/  MOV R2, R6 ;  /* 0x0000000600027202 */ /* 0x010fc60000000f00 */
[----:B------:R-:W-:Y:S02]  /*7b50*/  STS [R5+0xe000], R64 ;  /* 0x00e0004005007388 */ /* 0x000fe40000000800 */
[----:B--2---:R-:W-:Y:S01]  /*7b60*/  IMAD.WIDE.U32 R6, R10, UR27, R2 ;  /* 0x0000001b0a067c25 */ /* 0x004fe2000f8e0002 */
[----:B------:R-:W-:Y:S01]  /*7b70*/  SHF.L.U32 R10, R24, 0x6, RZ ;  /* 0x00000006180a7819 */ /* 0x000fe200000006ff */
[----:B------:R2:W-:Y:S02]  /*7b80*/  STS [R5+0xe400], R63 ;  /* 0x00e4003f05007388 */ /* 0x0005e40000000800 */
[C---:B------:R-:W-:Y:S01]  /*7b90*/  IMAD.WIDE.U32 R2, R20.reuse, UR14, R8 ;  /* 0x0000000e14027c25 */ /* 0x040fe2000f8e0008 */
[----:B------:R-:W-:Y:S03]  /*7ba0*/  BAR.SYNC.DEFER_BLOCKING 0x0 ;  /* 0x0000000000007b1d */ /* 0x000fe60000010000 */
[----:B-1----:R-:W-:-:S04]  /*7bb0*/  IMAD R4, R20, UR42, RZ ;  /* 0x0000002a14047c24 */ /* 0x002fc8000f8e02ff */
[----:B------:R-:W-:Y:S02]  /*7bc0*/  IMAD R4, R21, UR14, R4 ;  /* 0x0000000e15047c24 */ /* 0x000fe4000f8e0204 */
[----:B--2---:R-:W-:-:S03]  /*7bd0*/  IMAD R5, R11, UR27, R7 ;  /* 0x0000001b0b057c24 */ /* 0x004fc6000f8e0207 */
[----:B------:R-:W-:Y:S01]  /*7be0*/  IADD3 R3, PT, PT, R3, R4, RZ ;  /* 0x0000000403037210 */ /* 0x000fe20007ffe0ff */
[----:B------:R-:W1:Y:S01]  /*7bf0*/  LDS.128 R76, [R0+0xc000] ;  /* 0x00c00000004c7984 */ /* 0x000e620000000c00 */
[----:B------:R-:W-:Y:S02]  /*7c00*/  MOV R4, R6 ;  /* 0x0000000600047202 */ /* 0x000fe40000000f00 */
[----:B------:R-:W-:Y:S01]  /*7c10*/  MOV R7, UR12 ;  /* 0x0000000c00077c02 */ /* 0x000fe20008000f00 */
[----:B------:R-:W2:Y:S01]  /*7c20*/  LDS.128 R68, [R0+0x10000] ;  /* 0x0100000000447984 */ /* 0x000ea20000000c00 */
[----:B------:R-:W-:Y:S01]  /*7c30*/  SHF.L.U64.HI R11, R24, 0x6, R25 ;  /* 0x00000006180b7819 */ /* 0x000fe20000010219 */
[----:B------:R-:W-:Y:S02]  /*7c40*/  IMAD.WIDE.U32 R4, R213, R24, R4 ;  /* 0x00000018d5047225 */ /* 0x000fe400078e0004 */
[----:B------:R-:W4:Y:S02]  /*7c50*/  LDS.128 R72, [R0+0xd000] ;  /* 0x00d0000000487984 */ /* 0x000f240000000c00 */
[----:B------:R-:W-:Y:S01]  /*7c60*/  IMAD.WIDE.U32 R6, R7, UR29, R2 ;  /* 0x0000001d07067c25 */ /* 0x000fe2000f8e0002 */
[C---:B---3--:R-:W-:Y:S01]  /*7c70*/  LEA R2, P0, R4.reuse, UR4, 0x1 ;  /* 0x0000000404027c11 */ /* 0x048fe2000f8008ff */
[----:B------:R-:W3:Y:S02]  /*7c80*/  LDS.128 R64, [R0+0x11000] ;  /* 0x0110000000407984 */ /* 0x000ee40000000c00 */
[----:B------:R-:W-:Y:S01]  /*7c90*/  IMAD R3, R213, R25, R5 ;  /* 0x00000019d5037224 */ /* 0x000fe200078e0205 */
[----:B------:R-:W-:Y:S01]  /*7ca0*/  IADD3 R5, PT, PT, R7, UR13, RZ ;  /* 0x0000000d07057c10 */ /* 0x000fe2000fffe0ff */
[----:B------:R-:W3:Y:S03]  /*7cb0*/  LDS.128 R52, [R0+0xe000] ;  /* 0x00e0000000347984 */ /* 0x000ee60000000c00 */
[----:B------:R-:W-:Y:S01]  /*7cc0*/  LEA.HI.X R3, R4, UR5, R3, 0x1, P0 ;  /* 0x0000000504037c11 */ /* 0x000fe200080f0c03 */
[----:B------:R-:W3:Y:S01]  /*7cd0*/  LDS.128 R48, [R0+0x12000] ;  /* 0x0120000000307984 */ /* 0x000ee20000000c00 */
[----:B------:R-:W-:-:S02]  /*7ce0*/  MOV R4, R6 ;  /* 0x0000000600047202 */ /* 0x000fc40000000f00 */
[-C--:B------:R-:W-:Y:S01]  /*7cf0*/  LEA R6, P0, R24, R2.reuse, 0x7 ;  /* 0x0000000218067211 */ /* 0x080fe200078038ff */
[----:B------:R-:W3:Y:S02]  /*7d00*/  LDS.128 R60, [R0+0xf000] ;  /* 0x00f00000003c7984 */ /* 0x000ee40000000c00 */
[----:B------:R-:W-:Y:S01]  /*7d10*/  IMAD.WIDE.U32 R4, R12, UR27, R4 ;  /* 0x0000001b0c047c25 */ /* 0x000fe2000f8e0004 */
[-C--:B------:R-:W-:Y:S01]  /*7d20*/  LEA.HI.X R7, R24, R3.reuse, R25, 0x7, P0 ;  /* 0x0000000318077211 */ /* 0x080fe200000f3c19 */
[----:B------:R-:W3:Y:S01]  /*7d30*/  LDS.128 R56, [R0+0x13000] ;  /* 0x0130000000387984 */ /* 0x000ee20000000c00 */
[----:B------:R-:W-:Y:S01]  /*7d40*/  IADD3 R8, P0, PT, R10, R2, RZ ;  /* 0x000000020a087210 */ /* 0x000fe20007f1e0ff */
[----:B------:R-:W-:Y:S01]  /*7d50*/  IMAD R5, R13, UR27, R5 ;  /* 0x0000001b0d057c24 */ /* 0x000fe2000f8e0205 */
[----:B------:R-:W-:Y:S01]  /*7d60*/  IADD3 R10, P1, PT, R6, R10, RZ ;  /* 0x0000000a060a7210 */ /* 0x000fe20007f3e0ff */
[----:B------:R-:W3:Y:S01]  /*7d70*/  LDS.128 R40, [R0+0x14000] ;  /* 0x0140000000287984 */ /* 0x000ee20000000c00 */
[----:B------:R-:W-:-:S02]  /*7d80*/  IADD3.X R9, PT, PT, R11, R3, RZ, P0, !PT ;  /* 0x000000030b097210 */ /* 0x000fc400007fe4ff */
[----:B------:R-:W-:Y:S01]  /*7d90*/  IADD3.X R11, PT, PT, R7, R11, RZ, P1, !PT ;  /* 0x0000000b070b7210 */ /* 0x000fe20000ffe4ff */
[----:B------:R-:W3:Y:S04]  /*7da0*/  LDS.128 R44, [R0+0x18000] ;  /* 0x01800000002c7984 */ /* 0x000ee80000000c00 */
[----:B------:R-:W3:Y:S04]  /*7db0*/  LDS.128 R36, [R0+0x15000] ;  /* 0x0150000000247984 */ /* 0x000ee80000000c00 */
[----:B------:R-:W3:Y:S04]  /*7dc0*/  LDS.128 R24, [R0+0x19000] ;  /* 0x0190000000187984 */ /* 0x000ee80000000c00 */
[----:B------:R-:W3:Y:S04]  /*7dd0*/  LDS.128 R32, [R0+0x16000] ;  /* 0x0160000000207984 */ /* 0x000ee80000000c00 */
[----:B------:R-:W3:Y:S04]  /*7de0*/  LDS.128 R16, [R0+0x1a000] ;  /* 0x01a0000000107984 */ /* 0x000ee80000000c00 */
[----:B------:R-:W3:Y:S04]  /*7df0*/  LDS.128 R28, [R0+0x17000] ;  /* 0x01700000001c7984 */ /* 0x000ee80000000c00 */
[----:B------:R3:W3:Y:S04]  /*7e00*/  LDS.128 R12, [R0+0x1b000] ;  /* 0x01b00000000c7984 */ /* 0x0006e80000000c00 */
[----:B-1----:R-:W-:Y:S04]  /*7e10*/  STG.E.128 desc[UR32][R2.64], R76 ;  /* 0x0000004c02007986 */ /* 0x002fe8000c101d20 */
[----:B--2---:R1:W-:Y:S04]  /*7e20*/  STG.E.128 desc[UR32][R2.64+0x80], R68 ;  /* 0x0000804402007986 */ /* 0x0043e8000c101d20 */
[----:B----4-:R-:W-:Y:S04]  /*7e30*/  STG.E.128 desc[UR32][R8.64], R72 ;  /* 0x0000004808007986 */ /* 0x010fe8000c101d20 */
[----:B---3--:R2:W-:Y:S04]  /*7e40*/  STG.E.128 desc[UR32][R8.64+0x80], R64 ;  /* 0x0000804008007986 */ /* 0x0085e8000c101d20 */
[----:B------:R-:W-:Y:S01]  /*7e50*/  STG.E.128 desc[UR32][R6.64], R52 ;  /* 0x0000003406007986 */ /* 0x000fe2000c101d20 */
[----:B------:R-:W-:-:S03]  /*7e60*/  SHF.L.U64.HI R0, R20, 0x6, R21 ;  /* 0x0000000614007819 */ /* 0x000fc60000010215 */
[----:B------:R3:W-:Y:S04]  /*7e70*/  STG.E.128 desc[UR32][R6.64+0x80], R48 ;  /* 0x0000803006007986 */ /* 0x0007e8000c101d20 */
[----:B------:R4:W-:Y:S04]  /*7e80*/  STG.E.128 desc[UR32][R10.64], R60 ;  /* 0x0000003c0a007986 */ /* 0x0009e8000c101d20 */
[----:B------:R4:W-:Y:S01]  /*7e90*/  STG.E.128 desc[UR32][R10.64+0x80], R56 ;  /* 0x000080380a007986 */ /* 0x0009e2000c101d20 */
[----:B-1----:R-:W-:-:S04]  /*7ea0*/  IMAD.WIDE.U32 R2, R213, R20, R4 ;  /* 0x00000014d5027225 */ /* 0x002fc800078e0004 */
[----:B------:R-:W-:Y:S01]  /*7eb0*/  IMAD R213, R213, R21, R3 ;  /* 0x00000015d5d57224 */ /* 0x000fe200078e0203 */
[----:B------:R-:W-:-:S04]  /*7ec0*/  LEA R4, P0, R2, UR6, 0x1 ;  /* 0x0000000602047c11 */ /* 0x000fc8000f8008ff */
[----:B------:R-:W-:Y:S02]  /*7ed0*/  LEA.HI.X R5, R2, UR7, R213, 0x1, P0 ;  /* 0x0000000702057c11 */ /* 0x000fe400080f0cd5 */
[-C--:B------:R-:W-:Y:S02]  /*7ee0*/  LEA R2, P0, R20, R4.reuse, 0x7 ;  /* 0x0000000414027211 */ /* 0x080fe400078038ff */
[----:B--2---:R-:W-:Y:S01]  /*7ef0*/  IADD3 R8, P1, PT, R22, R4, RZ ;  /* 0x0000000416087210 */ /* 0x004fe20007f3e0ff */
[----:B------:R4:W-:Y:S01]  /*7f00*/  STG.E.128 desc[UR32][R4.64], R40 ;  /* 0x0000002804007986 */ /* 0x0009e2000c101d20 */
[-C--:B------:R-:W-:Y:S02]  /*7f10*/  LEA.HI.X R3, R20, R5.reuse, R21, 0x7, P0 ;  /* 0x0000000514037211 */ /* 0x080fe400000f3c15 */
[----:B---3--:R-:W-:Y:S01]  /*7f20*/  IADD3 R6, P0, PT, R2, R22, RZ ;  /* 0x0000001602067210 */ /* 0x008fe20007f1e0ff */
[----:B------:R4:W-:Y:S01]  /*7f30*/  STG.E.128 desc[UR32][R4.64+0x80], R44 ;  /* 0x0000802c04007986 */ /* 0x0009e2000c101d20 */
[----:B------:R-:W-:-:S02]  /*7f40*/  IADD3.X R9, PT, PT, R0, R5, RZ, P1, !PT ;  /* 0x0000000500097210 */ /* 0x000fc40000ffe4ff */
[----:B------:R-:W-:-:S03]  /*7f50*/  IADD3.X R7, PT, PT, R3, R0, RZ, P0, !PT ;  /* 0x0000000003077210 */ /* 0x000fc600007fe4ff */
[----:B------:R4:W-:Y:S04]  /*7f60*/  STG.E.128 desc[UR32][R8.64], R36 ;  /* 0x0000002408007986 */ /* 0x0009e8000c101d20 */
[----:B------:R4:W-:Y:S04]  /*7f70*/  STG.E.128 desc[UR32][R8.64+0x80], R24 ;  /* 0x0000801808007986 */ /* 0x0009e8000c101d20 */
[----:B------:R4:W-:Y:S04]  /*7f80*/  STG.E.128 desc[UR32][R2.64], R32 ;  /* 0x0000002002007986 */ /* 0x0009e8000c101d20 */
[----:B------:R4:W-:Y:S04]  /*7f90*/  STG.E.128 desc[UR32][R2.64+0x80], R16 ;  /* 0x0000801002007986 */ /* 0x0009e8000c101d20 */
[----:B------:R4:W-:Y:S04]  /*7fa0*/  STG.E.128 desc[UR32][R6.64], R28 ;  /* 0x0000001c06007986 */ /* 0x0009e8000c101d20 */
[----:B------:R4:W-:Y:S02]  /*7fb0*/  STG.E.128 desc[UR32][R6.64+0x80], R12 ;  /* 0x0000800c06007986 */ /* 0x0009e4000c101d20 */
.L_x_1923:
[----:B------:R-:W2:Y:S01]  /*7fc0*/  LDCU UR5, c[0x0][0x438] ;  /* 0x00008700ff0577ac */ /* 0x000ea20008000800 */
        /* <DEDUP_REMOVED lines=8> */
[----:B-1----:R-:W-:Y:S05]  /*8050*/  EXIT ;  /* 0x000000000000794d */ /* 0x002fea0003800000 */
.L_x_1931:
        /* <DEDUP_REMOVED lines=10> */
.L_x_2449:


//--------------------- .text._ZN5flash44flash_bwd_dq_dk_dv_loop_seqk_parallel_kernelI23Flash_bwd_kernel_traitsILi128ELi64ELi128ELi8ELi2ELi4ELi2ELb0ELb0EN7cutlass10bfloat16_tE19Flash_kernel_traitsILi128ELi64ELi128ELi8ES3_EELb0ELb0ELb0ELb0ELb1ELb1ELb1EEEvNS_16Flash_bwd_paramsE --------------------------
	.section	.text._ZN5flash44flash_bwd_dq_dk_dv_loop_seqk_parallel_kernelI23Flash_bwd_kernel_traitsILi128ELi64ELi128ELi8ELi2ELi4ELi2ELb0ELb0EN7cutlass10bfloat16_tE19Flash_kernel_traitsILi128ELi64ELi128ELi8ES3_EELb0ELb0ELb0ELb0ELb1ELb1ELb1EEEvNS_16Flash_bwd_paramsE,"ax",@progbits
	.align	128
        .global         _ZN5flash44flash_bwd_dq_dk_dv_loop_seqk_parallel_kernelI23Flash_bwd_kernel_traitsILi128ELi64ELi128ELi8ELi2ELi4ELi2ELb0ELb0EN7cutlass10bfloat16_tE19Flash_kernel_traitsILi128ELi64ELi128ELi8ES3_EELb0ELb0ELb0ELb0ELb1ELb1ELb1EEEvNS_16Flash_bwd_paramsE
        .type           _ZN5flash44flash_bwd_dq_dk_dv_loop_seqk_parallel_kernelI23Flash_bwd_kernel_traitsILi128ELi64ELi128ELi8ELi2ELi4ELi2ELb0ELb0EN7cutlass10bfloat16_tE19Flash_kernel_traitsILi128ELi64ELi128ELi8ES3_EELb0ELb0ELb0ELb0ELb1ELb1ELb1EEEvNS_16Flash_bwd_paramsE,@function
        .size           _ZN5flash44flash_bwd_dq_dk_dv_loop_seqk_parallel_kernelI23Flash_bwd_kernel_traitsILi128ELi64ELi128ELi8ELi2ELi4ELi2ELb0ELb0EN7cutlass10bfloat16_tE19Flash_kernel_traitsILi128ELi64ELi128ELi8ES3_EELb0ELb0ELb0ELb0ELb1ELb1ELb1EEEvNS_16Flash_bwd_paramsE,(.L_x_2450 - _ZN5flash44flash_bwd_dq_dk_dv_loop_seqk_parallel_kernelI23Flash_bwd_kernel_traitsILi128ELi64ELi128ELi8ELi2ELi4ELi2ELb0ELb0EN7cutlass10bfloat16_tE19Flash_kernel_traitsILi128ELi64ELi128ELi8ES3_EELb0ELb0ELb0ELb0ELb1ELb1ELb1EEEvNS_16Flash_bwd_paramsE)
        .other          _ZN5flash44flash_bwd_dq_dk_dv_loop_seqk_parallel_kernelI23Flash_bwd_kernel_traitsILi128ELi64ELi128ELi8ELi2ELi4ELi2ELb0ELb0EN7cutlass10bfloat16_tE19Flash_kernel_traitsILi128ELi64ELi128ELi8ES3_EELb0ELb0ELb0ELb0ELb1ELb1ELb1EEEvNS_16Flash_bwd_paramsE,@"STO_CUDA_ENTRY STV_DEFAULT"
_ZN5flash44flash_bwd_dq_dk_dv_loop_seqk_parallel_kernelI23Flash_bwd_kernel_traitsILi128ELi64ELi128ELi8ELi2ELi4ELi2ELb0ELb0EN7cutlass10bfloat16_tE19Flash_kernel_traitsILi128ELi64ELi128ELi8ES3_EELb0ELb0ELb0ELb0ELb1ELb1ELb1EEEvNS_16Flash_bwd_paramsE:
.text._ZN5flash44flash_bwd_dq_dk_dv_loop_seqk_parallel_kernelI23Flash_bwd_kernel_traitsILi128ELi64ELi128ELi8ELi2ELi4ELi2ELb0ELb0EN7cutlass10bfloat16_tE19Flash_kernel_traitsILi128ELi64ELi128ELi8ES3_EELb0ELb0ELb0ELb0ELb1ELb1ELb1EEEvNS_16Flash_bwd_paramsE:
        /* <DEDUP_REMOVED lines=35> */
.L_x_1939:
[----:B------:R-:W-:Y:S01]  /*0230*/  @UP4 ULEA UR6, UP1, UR27, UR10, 0x2 ;  /* 0x0000000a1b064291 */ /* 0x000fe2000f8210ff */
[----:B------:R-:W-:Y:S01]  /*0240*/  PLOP3.LUT P1, PT, PT, PT, UP4, 0x80, 0x8 ;  /* 0x000000000008781c */ /* 0x000fe20003f2f048 */
[----:B------:R-:W-:Y:S01]  /*0250*/  @UP3 ULEA UR4, UP0, UR27, UR8, 0x2 ;  /* 0x000000081b043291 */ /* 0x000fe2000f8010ff */
[----:B------:R-:W-:Y:S01]  /*0260*/  PLOP3.LUT P0, PT, PT, PT, UP3, 0x80, 0x8 ;  /* 0x000000000008781c */ /* 0x000fe20003f0f038 */
[----:B------:R-:W-:Y:S02]  /*0270*/  @UP4 ULEA.HI.X UR7, UR27, UR11, URZ, 0x2, UP1 ;  /* 0x0000000b1b074291 */ /* 0x000fe400088f14ff */
[----:B------:R-:W-:Y:S01]  /*0280*/  @UP3 ULEA.HI.X UR5, UR27, UR9, URZ, 0x2, UP0 ;  /* 0x000000091b053291 */ /* 0x000fe200080f14ff */
[----:B-1----:R-:W-:Y:S02]  /*0290*/  IMAD.U32 R4, RZ, RZ, UR6 ;  /* 0x00000006ff047e24 */ /* 0x002fe4000f8e00ff */
        /* <DEDUP_REMOVED lines=65> */
.L_x_1933:
[----:B------:R-:W1:Y:S01]  /*06b0*/  LDCU UR39, c[0x0][0x3e0] ;  /* 0x00007c00ff2777ac */ /* 0x000e620008000800 */
[----:B------:R-:W2:Y:S01]  /*06c0*/  LDCU UR43, c[0x0][0x444] ;  /* 0x00008880ff2b77ac */ /* 0x000ea20008000800 */
[----:B-1----:R-:W-:-:S04]  /*06d0*/  UIMAD UR39, UR27, UR39, UR26 ;  /* 0x000000271b2772a4 */ /* 0x002fc8000f8e021a */
[----:B--2---:R-:W-:-:S12]  /*06e0*/  UIMAD UR39, UR39, UR43, URZ ;  /* 0x0000002b272772a4 */ /* 0x004fd8000f8e02ff */
.L_x_1934:
        /* <DEDUP_REMOVED lines=13> */
[----:B------:R-:W1:Y:S01]  /*07c0*/  LDCU UR34, c[0x0][0x3e0] ;  /* 0x00007c00ff2277ac */ /* 0x000e620008000800 */
[----:B------:R-:W-:-:S02]  /*07d0*/  CS2R R150, SRZ ;  /* 0x0000000000967805 */ /* 0x000fc4000001ff00 */
[----:B------:R-:W-:Y:S02]  /*07e0*/  CS2R R148, SRZ ;  /* 0x0000000000947805 */ /* 0x000fe4000001ff00 */
[----:B------:R-:W-:Y:S01]  /*07f0*/  CS2R R142, SRZ ;  /* 0x00000000008e7805 */ /* 0x000fe2000001ff00 */
[----:B------:R-:W1:Y:S01]  /*0800*/  LDCU UR35, c[0x0][0x44c] ;  /* 0x00008980ff2377ac */ /* 0x000e620008000800 */
[----:B------:R-:W-:Y:S01]  /*0810*/  CS2R R140, SRZ ;  /* 0x00000000008c7805 */ /* 0x000fe2000001ff00 */
[----:B--2---:R-:W-:Y:S01]  /*0820*/  IMAD.U32 R8, RZ, RZ, UR16 ;  /* 0x00000010ff087e24 */ /* 0x004fe2000f8e00ff */
[----:B------:R-:W-:Y:S01]  /*0830*/  CS2R R146, SRZ ;  /* 0x0000000000927805 */ /* 0x000fe2000001ff00 */
[----:B------:R-:W-:Y:S01]  /*0840*/  USHF.R.S32.HI UR46, URZ, 0x1f, UR42 ;  /* 0x0000001fff2e7899 */ /* 0x000fe2000801142a */
[----:B------:R-:W-:Y:S01]  /*0850*/  CS2R R144, SRZ ;  /* 0x0000000000907805 */ /* 0x000fe2000001ff00 */
[----:B------:R-:W-:Y:S01]  /*0860*/  UIADD3 UR19, UP0, UPT, UR18, UR42, URZ ;  /* 0x0000002a12137290 */ /* 0x000fe2000ff1e0ff */
[----:B----4-:R-:W-:Y:S01]  /*0870*/  IMAD.U32 R4, RZ, RZ, UR14 ;  /* 0x0000000eff047e24 */ /* 0x010fe2000f8e00ff */
[----:B------:R-:W2:Y:S01]  /*0880*/  LDCU.64 UR12, c[0x0][0x3a0] ;  /* 0x00007400ff0c77ac */ /* 0x000ea20008000a00 */
[----:B------:R-:W-:Y:S01]  /*0890*/  CS2R R138, SRZ ;  /* 0x00000000008a7805 */ /* 0x000fe2000001ff00 */
[----:B-----5:R-:W-:Y:S01]  /*08a0*/  IMAD.U32 R6, RZ, RZ, UR6 ;  /* 0x00000006ff067e24 */ /* 0x020fe2000f8e00ff */
[----:B------:R-:W-:Y:S01]  /*08b0*/  CS2R R136, SRZ ;  /* 0x0000000000887805 */ /* 0x000fe2000001ff00 */
[----:B------:R-:W-:Y:S01]  /*08c0*/  ULEA.HI.X.SX32 UR46, UR18, UR46, 0x1, UP0 ;  /* 0x0000002e122e7291 */ /* 0x000fe200080f0eff */
[----:B------:R-:W-:Y:S01]  /*08d0*/  CS2R R134, SRZ ;  /* 0x0000000000867805 */ /* 0x000fe2000001ff00 */
[----:B------:R-:W4:Y:S01]  /*08e0*/  LDCU.64 UR4, c[0x0][0x3a8] ;  /* 0x00007500ff0477ac */ /* 0x000f220008000a00 */
[----:B-1----:R-:W-:Y:S01]  /*08f0*/  IMAD.SHL.U32 R41, R221, 0x8, RZ ;  /* 0x00000008dd297824 */ /* 0x002fe200078e00ff */
[----:B------:R-:W-:-:S02]  /*0900*/  SHF.R.U32.HI R36, RZ, 0x5, R221 ;  /* 0x00000005ff247819 */ /* 0x000fc400000116dd */
[----:B------:R-:W-:Y:S01]  /*0910*/  CS2R R132, SRZ ;  /* 0x0000000000847805 */ /* 0x000fe2000001ff00 */
[----:B------:R-:W-:Y:S01]  /*0920*/  UIMAD UR16, UR46, UR14, URZ ;  /* 0x0000000e2e1072a4 */ /* 0x000fe2000f8e02ff */
[----:B------:R-:W-:Y:S01]  /*0930*/  LOP3.LUT R9, R221, 0x1f, RZ, 0xc0, !PT ;  /* 0x0000001fdd097812 */ /* 0x000fe200078ec0ff */
[----:B------:R-:W-:Y:S01]  /*0940*/  UIMAD UR46, UR46, UR6, URZ ;  /* 0x000000062e2e72a4 */ /* 0x000fe2000f8e02ff */
[----:B------:R-:W-:Y:S01]  /*0950*/  LOP3.LUT R215, R41, 0x38, RZ, 0xc0, !PT ;  /* 0x0000003829d77812 */ /* 0x000fe200078ec0ff */
[----:B------:R-:W-:Y:S01]  /*0960*/  UIMAD UR38, UR34, UR35, URZ ;  /* 0x00000023222672a4 */ /* 0x000fe2000f8e02ff */
[C---:B------:R-:W-:Y:S01]  /*0970*/  IMAD.SHL.U32 R10, R36.reuse, 0x10, RZ ;  /* 0x00000010240a7824 */ /* 0x040fe200078e00ff */
[----:B------:R-:W-:Y:S01]  /*0980*/  UIMAD UR46, UR19, UR7, UR46 ;  /* 0x00000007132e72a4 */ /* 0x000fe2000f8e022e */
[----:B------:R-:W-:Y:S01]  /*0990*/  SHF.R.U32.HI R164, RZ, 0x2, R221 ;  /* 0x00000002ffa47819 */ /* 0x000fe200000116dd */
[----:B------:R-:W-:Y:S01]  /*09a0*/  IMAD.MOV.U32 R2, RZ, RZ, R215 ;  /* 0x000000ffff027224 */ /* 0x000fe200078e00d7 */
[----:B------:R-:W-:Y:S01]  /*09b0*/  UIMAD UR16, UR19, UR15, UR16 ;  /* 0x0000000f131072a4 */ /* 0x000fe2000f8e0210 */
[----:B------:R-:W-:Y:S01]  /*09c0*/  IMAD R36, R36, UR38, R9 ;  /* 0x0000002624247c24 */ /* 0x000fe2000f8e0209 */
[----:B------:R-:W-:Y:S01]  /*09d0*/  LOP3.LUT R10, R10, 0x10, RZ, 0xc0, !PT ;  /* 0x000000100a0a7812 */ /* 0x000fe200078ec0ff */
[----:B------:R-:W-:Y:S01]  /*09e0*/  IMAD.WIDE.U32 R6, R6, UR19, R2 ;  /* 0x0000001306067c25 */ /* 0x000fe2000f8e0002 */
[----:B------:R-:W-:Y:S01]  /*09f0*/  SHF.R.U32.HI R214, RZ, 0x3, R221 ;  /* 0x00000003ffd67819 */ /* 0x000fe200000116dd */
[----:B------:R-:W-:Y:S01]  /*0a00*/  ULEA UR45, UR45, 0xffffffc0, 0x6 ;  /* 0xffffffc02d2d7891 */ /* 0x000fe2000f8e30ff */
[----:B------:R-:W-:Y:S01]  /*0a10*/  LOP3.LUT R164, R10, 0x7, R164, 0xf8, !PT ;  /* 0x000000070aa47812 */ /* 0x000fe200078ef8a4 */
[--C-:B------:R-:W-:Y:S01]  /*0a20*/  IMAD.WIDE.U32 R4, R4, UR19, R2.reuse ;  /* 0x0000001304047c25 */ /* 0x100fe2000f8e0002 */
[----:B------:R-:W1:Y:S01]  /*0a30*/  LDCU.64 UR18, c[0x0][0x3d0] ;  /* 0x00007a00ff1277ac */ /* 0x000e620008000a00 */
[----:B------:R-:W-:Y:S01]  /*0a40*/  STL [R1+0x30], R41 ;  /* 0x0000302901007387 */ /* 0x000fe20000100800 */
[----:B------:R-:W-:Y:S01]  /*0a50*/  CS2R R126, SRZ ;  /* 0x00000000007e7805 */ /* 0x000fe2000001ff00 */
[----:B------:R-:W-:Y:S01]  /*0a60*/  IMAD.WIDE.U32 R8, R8, UR27, R2 ;  /* 0x0000001b08087c25 */ /* 0x000fe2000f8e0002 */
[----:B------:R-:W-:Y:S01]  /*0a70*/  ULEA UR44, UR40, UR44, 0x6 ;  /* 0x0000002c282c7291 */ /* 0x000fe2000f8e30ff */
[----:B------:R-:W-:Y:S01]  /*0a80*/  CS2R R124, SRZ ;  /* 0x00000000007c7805 */ /* 0x000fe2000001ff00 */
[----:B------:R-:W-:Y:S01]  /*0a90*/  ULEA UR39, UR40, UR39, 0x6 ;  /* 0x0000002728277291 */ /* 0x000fe2000f8e30ff */
[----:B------:R-:W-:Y:S01]  /*0aa0*/  VIADD R3, R7, UR46 ;  /* 0x0000002e07037c36 */ /* 0x000fe20008000000 */
[----:B------:R-:W-:Y:S01]  /*0ab0*/  USHF.R.S32.HI UR46, URZ, 0x1f, UR45 ;  /* 0x0000001fff2e7899 */ /* 0x000fe2000801142d */
[----:B------:R-:W-:Y:S01]  /*0ac0*/  VIADD R5, R5, UR16 ;  /* 0x0000001005057c36 */ /* 0x000fe20008000000 */
[----:B------:R-:W-:Y:S01]  /*0ad0*/  USHF.L.U64.HI UR16, UR14, 0x6, UR15 ;  /* 0x000000060e107899 */ /* 0x000fe2000801020f */
[----:B--2---:R-:W-:Y:S01]  /*0ae0*/  IMAD.U32 R7, RZ, RZ, UR12 ;  /* 0x0000000cff077e24 */ /* 0x004fe2000f8e00ff */
[----:B------:R-:W-:Y:S01]  /*0af0*/  CS2R R130, SRZ ;  /* 0x0000000000827805 */ /* 0x000fe2000001ff00 */
[----:B----4-:R-:W-:Y:S01]  /*0b00*/  IMAD.U32 R11, RZ, RZ, UR4 ;  /* 0x00000004ff0b7e24 */ /* 0x010fe2000f8e00ff */
[----:B------:R-:W-:Y:S01]  /*0b10*/  CS2R R128, SRZ ;  /* 0x0000000000807805 */ /* 0x000fe2000001ff00 */
[----:B------:R-:W-:Y:S01]  /*0b20*/  IMAD.WIDE.U32 R4, R7, UR27, R4 ;  /* 0x0000001b07047c25 */ /* 0x000fe2000f8e0004 */
[----:B------:R-:W-:-:S02]  /*0b30*/  CS2R R122, SRZ ;  /* 0x00000000007a7805 */ /* 0x000fc4000001ff00 */
[----:B------:R-:W-:Y:S02]  /*0b40*/  CS2R R120, SRZ ;  /* 0x0000000000787805 */ /* 0x000fe4000001ff00 */
[----:B------:R-:W-:Y:S01]  /*0b50*/  CS2R R118, SRZ ;  /* 0x0000000000767805 */ /* 0x000fe2000001ff00 */
[----:B------:R-:W-:Y:S01]  /*0b60*/  IMAD.U32 R7, RZ, RZ, UR5 ;  /* 0x00000005ff077e24 */ /* 0x000fe2000f8e00ff */
[----:B------:R-:W2:Y:S01]  /*0b70*/  LDCU.64 UR4, c[0x0][0x3d8] ;  /* 0x00007b00ff0477ac */ /* 0x000ea20008000a00 */
[----:B------:R-:W-:Y:S01]  /*0b80*/  IMAD.MOV.U32 R2, RZ, RZ, R6 ;  /* 0x000000ffff027224 */ /* 0x000fe200078e0006 */
[----:B------:R-:W-:Y:S01]  /*0b90*/  CS2R R116, SRZ ;  /* 0x0000000000747805 */ /* 0x000fe2000001ff00 */
[----:B------:R-:W-:Y:S01]  /*0ba0*/  IMAD.U32 R6, RZ, RZ, UR13 ;  /* 0x0000000dff067e24 */ /* 0x000fe2000f8e00ff */
[----:B------:R-:W4:Y:S01]  /*0bb0*/  LDCU.64 UR12, c[0x0][0x398] ;  /* 0x00007300ff0c77ac */ /* 0x000f220008000a00 */
[----:B------:R-:W-:Y:S01]  /*0bc0*/  IMAD.U32 R10, RZ, RZ, UR17 ;  /* 0x00000011ff0a7e24 */ /* 0x000fe2000f8e00ff */
[----:B------:R-:W-:Y:S01]  /*0bd0*/  CS2R R110, SRZ ;  /* 0x00000000006e7805 */ /* 0x000fe2000001ff00 */
[----:B------:R-:W-:Y:S01]  /*0be0*/  IMAD R5, R6, UR27, R5 ;  /* 0x0000001b06057c24 */ /* 0x000fe2000f8e0205 */
[----:B------:R-:W-:Y:S01]  /*0bf0*/  USHF.L.U32 UR17, UR14, 0x6, URZ ;  /* 0x000000060e117899 */ /* 0x000fe200080006ff */
[----:B------:R-:W-:Y:S01]  /*0c00*/  IMAD.WIDE.U32 R2, R11, UR27, R2 ;  /* 0x0000001b0b027c25 */ /* 0x000fe2000f8e0002 */
[----:B------:R-:W-:-:S02]  /*0c10*/  CS2R R108, SRZ ;  /* 0x00000000006c7805 */ /* 0x000fc4000001ff00 */
[----:B------:R-:W-:Y:S02]  /*0c20*/  CS2R R114, SRZ ;  /* 0x0000000000727805 */ /* 0x000fe4000001ff00 */
[----:B------:R-:W-:Y:S01]  /*0c30*/  CS2R R112, SRZ ;  /* 0x0000000000707805 */ /* 0x000fe2000001ff00 */
[C---:B-1----:R-:W-:Y:S01]  /*0c40*/  IMAD R6, R14.reuse, UR18, RZ ;  /* 0x000000120e067c24 */ /* 0x042fe2000f8e02ff */
[----:B------:R-:W-:Y:S01]  /*0c50*/  CS2R R106, SRZ ;  /* 0x00000000006a7805 */ /* 0x000fe2000001ff00 */
[----:B------:R-:W-:Y:S01]  /*0c60*/  IMAD.MOV.U32 R18, RZ, RZ, R8 ;  /* 0x000000ffff127224 */ /* 0x000fe200078e0008 */
[----:B------:R-:W-:Y:S01]  /*0c70*/  CS2R R104, SRZ ;  /* 0x0000000000687805 */ /* 0x000fe2000001ff00 */
[----:B------:R-:W-:Y:S01]  /*0c80*/  IMAD R3, R7, UR27, R3 ;  /* 0x0000001b07037c24 */ /* 0x000fe2000f8e0203 */
[----:B------:R-:W-:Y:S01]  /*0c90*/  CS2R R102, SRZ ;  /* 0x0000000000667805 */ /* 0x000fe2000001ff00 */
[----:B--2---:R-:W-:Y:S01]  /*0ca0*/  IMAD R8, R14, UR4, RZ ;  /* 0x000000040e087c24 */ /* 0x004fe2000f8e02ff */
[----:B------:R-:W-:Y:S01]  /*0cb0*/  CS2R R100, SRZ ;  /* 0x0000000000647805 */ /* 0x000fe2000001ff00 */
[C---:B------:R-:W-:Y:S01]  /*0cc0*/  IMAD R20, R0.reuse, UR19, R6 ;  /* 0x0000001300147c24 */ /* 0x040fe2000f8e0206 */
[----:B------:R-:W-:Y:S01]  /*0cd0*/  CS2R R94, SRZ ;  /* 0x00000000005e7805 */ /* 0x000fe2000001ff00 */
[----:B------:R-:W-:Y:S01]  /*0ce0*/  IMAD.U32 R7, RZ, RZ, UR16 ;  /* 0x00000010ff077e24 */ /* 0x000fe2000f8e00ff */
[----:B------:R-:W-:Y:S01]  /*0cf0*/  USHF.L.U32 UR16, UR14, 0x5, URZ ;  /* 0x000000050e107899 */ /* 0x000fe200080006ff */
[----:B------:R-:W-:Y:S01]  /*0d00*/  IMAD.U32 R6, RZ, RZ, UR17 ;  /* 0x00000011ff067e24 */ /* 0x000fe2000f8e00ff */
[----:B------:R-:W-:Y:S01]  /*0d10*/  USHF.L.U64.HI UR17, UR6, 0x6, UR7 ;  /* 0x0000000606117899 */ /* 0x000fe20008010207 */
[----:B------:R-:W-:Y:S01]  /*0d20*/  IMAD R16, R0, UR5, R8 ;  /* 0x0000000500107c24 */ /* 0x000fe2000f8e0208 */
[----:B------:R-:W-:Y:S01]  /*0d30*/  USHF.L.U32 UR5, UR6, 0x6, URZ ;  /* 0x0000000606057899 */ /* 0x000fe200080006ff */
[----:B------:R-:W-:Y:S01]  /*0d40*/  IMAD R19, R10, UR27, R9 ;  /* 0x0000001b0a137c24 */ /* 0x000fe2000f8e0209 */
[----:B------:R-:W-:Y:S01]  /*0d50*/  CS2R R92, SRZ ;  /* 0x00000000005c7805 */ /* 0x000fe2000001ff00 */
[----:B------:R-:W-:Y:S01]  /*0d60*/  IMAD.WIDE.U32 R12, R0, UR18, R4 ;  /* 0x00000012000c7c25 */ /* 0x000fe2000f8e0004 */
[----:B------:R-:W1:Y:S01]  /*0d70*/  LDCU.64 UR18, c[0x0][0x3c8] ;  /* 0x00007900ff1277ac */ /* 0x000e620008000a00 */
[----:B------:R-:W-:-:S02]  /*0d80*/  CS2R R98, SRZ ;  /* 0x0000000000627805 */ /* 0x000fc4000001ff00 */
[----:B------:R-:W-:Y:S01]  /*0d90*/  CS2R R96, SRZ ;  /* 0x0000000000607805 */ /* 0x000fe2000001ff00 */
[----:B------:R-:W-:Y:S01]  /*0da0*/  IMAD.WIDE.U32 R10, R0, UR4, R2 ;  /* 0x00000004000a7c25 */ /* 0x000fe2000f8e0002 */
[----:B------:R-:W-:Y:S01]  /*0db0*/  USHF.L.U64.HI UR4, UR14, 0x5, UR15 ;  /* 0x000000050e047899 */ /* 0x000fe2000801020f */
[----:B------:R-:W-:Y:S02]  /*0dc0*/  CS2R R90, SRZ ;  /* 0x00000000005a7805 */ /* 0x000fe4000001ff00 */
[----:B------:R-:W-:Y:S01]  /*0dd0*/  CS2R R88, SRZ ;  /* 0x0000000000587805 */ /* 0x000fe2000001ff00 */
[C---:B------:R-:W-:Y:S01]  /*0de0*/  IMAD.WIDE.U32 R4, R214.reuse, UR14, R6 ;  /* 0x0000000ed6047c25 */ /* 0x040fe2000f8e0006 */
[----:B------:R-:W-:Y:S02]  /*0df0*/  CS2R R86, SRZ ;  /* 0x0000000000567805 */ /* 0x000fe4000001ff00 */
[----:B------:R-:W-:Y:S02]  /*0e00*/  CS2R R84, SRZ ;  /* 0x0000000000547805 */ /* 0x000fe4000001ff00 */
[----:B------:R-:W-:Y:S01]  /*0e10*/  CS2R R78, SRZ ;  /* 0x00000000004e7805 */ /* 0x000fe2000001ff00 */
[----:B------:R-:W-:Y:S01]  /*0e20*/  IMAD R34, R214, UR15, RZ ;  /* 0x0000000fd6227c24 */ /* 0x000fe2000f8e02ff */
[C---:B------:R-:W-:Y:S01]  /*0e30*/  IADD3 R17, P6, PT, R12.reuse, R4, RZ ;  /* 0x000000040c117210 */ /* 0x040fe20007fde0ff */
[----:B------:R-:W-:Y:S01]  /*0e40*/  IMAD.U32 R2, RZ, RZ, UR5 ;  /* 0x00000005ff027e24 */ /* 0x000fe2000f8e00ff */
[----:B------:R-:W-:Y:S01]  /*0e50*/  IADD3 R22, P5, P4, R12, UR16, R4 ;  /* 0x000000100c167c10 */ /* 0x000fe2000fcbe004 */
[----:B------:R-:W-:Y:S01]  /*0e60*/  IMAD.IADD R15, R34, 0x1, R5 ;  /* 0x00000001220f7824 */ /* 0x000fe200078e0205 */
[----:B------:R-:W-:Y:S01]  /*0e70*/  USHF.L.U64.HI UR15, UR6, 0x5, UR7 ;  /* 0x00000005060f7899 */ /* 0x000fe20008010207 */
[----:B------:R-:W-:Y:S01]  /*0e80*/  IMAD.U32 R4, RZ, RZ, UR16 ;  /* 0x00000010ff047e24 */ /* 0x000fe2000f8e00ff */
[----:B------:R-:W-:Y:S01]  /*0e90*/  USHF.L.U32 UR5, UR6, 0x5, URZ ;  /* 0x0000000506057899 */ /* 0x000fe200080006ff */
[----:B------:R-:W-:Y:S01]  /*0ea0*/  IMAD.U32 R5, RZ, RZ, UR4 ;  /* 0x00000004ff057e24 */ /* 0x000fe2000f8e00ff */
[----:B------:R-:W-:Y:S01]  /*0eb0*/  CS2R R76, SRZ ;  /* 0x00000000004c7805 */ /* 0x000fe2000001ff00 */
[----:B------:R-:W-:Y:S01]  /*0ec0*/  IMAD.U32 R3, RZ, RZ, UR17 ;  /* 0x00000011ff037e24 */ /* 0x000fe2000f8e00ff */
[----:B------:R-:W2:Y:S01]  /*0ed0*/  LDCU.64 UR16, c[0x0][0x388] ;  /* 0x00007100ff1077ac */ /* 0x000ea20008000a00 */
        /* <DEDUP_REMOVED lines=15> */
[----:B------:R-:W-:Y:S01]  /*0fd0*/  IADD3 R30, P1, P0, R10, UR5, R2 ;  /* 0x000000050a1e7c10 */ /* 0x000fe2000f83e002 */
[----:B------:R-:W-:Y:S01]  /*0fe0*/  IMAD.WIDE.U32 R6, R214, UR6, R6 ;  /* 0x00000006d6067c25 */ /* 0x000fe2000f8e0006 */
[C---:B------:R-:W-:Y:S02]  /*0ff0*/  IADD3 R25, P2, PT, R10.reuse, R2, RZ ;  /* 0x000000020a197210 */ /* 0x040fe40007f5e0ff */
[----:B------:R-:W-:Y:S02]  /*1000*/  CS2R R66, SRZ ;  /* 0x0000000000427805 */ /* 0x000fe4000001ff00 */
[----:B------:R-:W-:Y:S01]  /*1010*/  IADD3.X R8, PT, PT, R5, R34, R9, P3, !PT ;  /* 0x0000002205087210 */ /* 0x000fe20001ffe409 */
[----:B------:R-:W-:Y:S01]  /*1020*/  IMAD.IADD R14, R35, 0x1, R3 ;  /* 0x00000001230e7824 */ /* 0x000fe200078e0203 */
[----:B------:R-:W-:Y:S01]  /*1030*/  IADD3 R9, P3, PT, R10, R6, RZ ;  /* 0x000000060a097210 */ /* 0x000fe20007f7e0ff */
[----:B------:R-:W-:Y:S01]  /*1040*/  IMAD.IADD R3, R11, 0x1, R16 ;  /* 0x000000010b037824 */ /* 0x000fe200078e0210 */
[----:B------:R-:W-:Y:S01]  /*1050*/  CS2R R64, SRZ ;  /* 0x0000000000407805 */ /* 0x000fe2000001ff00 */
[----:B------:R-:W-:Y:S01]  /*1060*/  IMAD.X R11, R15, 0x1, R5, P6 ;  /* 0x000000010f0b7824 */ /* 0x000fe200030e0605 */
[----:B------:R-:W-:Y:S01]  /*1070*/  IADD3.X R15, PT, PT, R5, UR4, R15, P5, P4 ;  /* 0x00000004050f7c10 */ /* 0x000fe2000afe840f */
[----:B------:R-:W5:Y:S01]  /*1080*/  LDCU.64 UR4, c[0x0][0x390] ;  /* 0x00007200ff0477ac */ /* 0x000f620008000a00 */
[C---:B------:R-:W-:Y:S01]  /*1090*/  IADD3.X R13, PT, PT, R3.reuse, R35, R7, P3, !PT ;  /* 0x00000023030d7210 */ /* 0x040fe20001ffe407 */
[----:B---3--:R-:W-:Y:S01]  /*10a0*/  IMAD R7, R28, UR46, RZ ;  /* 0x0000002e1c077c24 */ /* 0x008fe2000f8e02ff */
[----:B--2---:R-:W-:Y:S01]  /*10b0*/  LEA R20, P3, R0, UR16, 0x1 ;  /* 0x0000001000147c11 */ /* 0x004fe2000f8608ff */
[----:B------:R-:W-:Y:S01]  /*10c0*/  IMAD.WIDE.U32 R32, R28, UR45, RZ ;  /* 0x0000002d1c207c25 */ /* 0x000fe2000f8e00ff */
[----:B------:R-:W-:-:S02]  /*10d0*/  IADD3.X R31, PT, PT, R3, UR15, R14, P1, P0 ;  /* 0x0000000f031f7c10 */ /* 0x000fc40008fe040e */
[----:B------:R-:W-:Y:S02]  /*10e0*/  CS2R R58, SRZ ;  /* 0x00000000003a7805 */ /* 0x000fe4000001ff00 */
[----:B------:R-:W-:Y:S01]  /*10f0*/  LEA.HI.X R21, R0, UR17, R8, 0x1, P3 ;  /* 0x0000001100157c11 */ /* 0x000fe200098f0c08 */
[----:B------:R-:W-:Y:S01]  /*1100*/  IMAD R7, R29, UR45, R7 ;  /* 0x0000002d1d077c24 */ /* 0x000fe2000f8e0207 */
[----:B------:R-:W-:Y:S01]  /*1110*/  LOP3.LUT R6, R32, R215, RZ, 0xfc, !PT ;  /* 0x000000d720067212 */ /* 0x000fe200078efcff */
[----:B----4-:R-:W-:Y:S01]  /*1120*/  IMAD.U32 R0, RZ, RZ, UR12 ;  /* 0x0000000cff007e24 */ /* 0x010fe2000f8e00ff */
[----:B------:R-:W-:Y:S01]  /*1130*/  LEA R16, P0, R17, UR16, 0x1 ;  /* 0x0000001011107c11 */ /* 0x000fe2000f8008ff */
[----:B------:R-:W-:Y:S01]  /*1140*/  IMAD.IADD R7, R33, 0x1, R7 ;  /* 0x0000000121077824 */ /* 0x000fe200078e0207 */
[----:B------:R-:W-:Y:S01]  /*1150*/  CS2R R56, SRZ ;  /* 0x0000000000387805 */ /* 0x000fe2000001ff00 */
[----:B------:R-:W-:Y:S01]  /*1160*/  IMAD.MOV.U32 R4, RZ, RZ, R12 ;  /* 0x000000ffff047224 */ /* 0x000fe200078e000c */
[----:B------:R-:W-:Y:S01]  /*1170*/  LEA.HI.X R17, R17, UR17, R11, 0x1, P0 ;  /* 0x0000001111117c11 */ /* 0x000fe200080f0c0b */
[----:B------:R-:W-:Y:S01]  /*1180*/  IMAD.X R12, R14, 0x1, R3, P2 ;  /* 0x000000010e0c7824 */ /* 0x000fe200010e0603 */
[----:B------:R-:W2:Y:S01]  /*1190*/  LDC.64 R32, c[0x0][0x598] ;  /* 0x00016600ff207b82 */ /* 0x000ea20000000a00 */
[----:B------:R-:W-:Y:S01]  /*11a0*/  IMAD.U32 R8, RZ, RZ, UR13 ;  /* 0x0000000dff087e24 */ /* 0x000fe2000f8e00ff */
[----:B------:R-:W-:Y:S01]  /*11b0*/  LEA R14, P0, R22, UR16, 0x1 ;  /* 0x00000010160e7c11 */ /* 0x000fe2000f8008ff */
[----:B------:R-:W-:Y:S01]  /*11c0*/  IMAD.WIDE.U32 R6, R0, UR27, R6 ;  /* 0x0000001b00067c25 */ /* 0x000fe2000f8e0006 */
[----:B------:R-:W-:Y:S01]  /*11d0*/  ISETP.NE.AND P2, PT, RZ, UR36, PT ;  /* 0x00000024ff007c0c */ /* 0x000fe2000bf45270 */
[----:B------:R-:W3:Y:S01]  /*11e0*/  LDCU.64 UR12, c[0x0][0x460] ;  /* 0x00008c00ff0c77ac */ /* 0x000ee20008000a00 */
[----:B------:R-:W-:Y:S01]  /*11f0*/  LEA.HI.X R15, R22, UR17, R15, 0x1, P0 ;  /* 0x00000011160f7c11 */ /* 0x000fe200080f0c0f */
[----:B------:R-:W-:Y:S01]  /*1200*/  IMAD.MOV.U32 R2, RZ, RZ, R10 ;  /* 0x000000ffff027224 */ /* 0x000fe200078e000a */
[----:B-----5:R-:W-:Y:S01]  /*1210*/  LEA R22, P1, R9, UR4, 0x1 ;  /* 0x0000000409167c11 */ /* 0x020fe2000f8208ff */
[----:B------:R-:W-:Y:S01]  /*1220*/  IMAD R7, R8, UR27, R7 ;  /* 0x0000001b08077c24 */ /* 0x000fe2000f8e0207 */
[----:B------:R-:W-:Y:S01]  /*1230*/  LEA R24, P0, R25, UR4, 0x1 ;  /* 0x0000000419187c11 */ /* 0x000fe2000f8008ff */
[----:B-1----:R-:W-:Y:S01]  /*1240*/  IMAD.U32 R10, RZ, RZ, UR18 ;  /* 0x00000012ff0a7e24 */ /* 0x002fe2000f8e00ff */
[----:B------:R-:W-:Y:S01]  /*1250*/  LEA.HI.X R23, R9, UR5, R13, 0x1, P1 ;  /* 0x0000000509177c11 */ /* 0x000fe200088f0c0d */
[----:B------:R-:W-:Y:S01]  /*1260*/  IMAD R0, R26, UR46, RZ ;  /* 0x0000002e1a007c24 */ /* 0x000fe2000f8e02ff */
[----:B------:R-:W-:Y:S01]  /*1270*/  LEA.HI.X R25, R25, UR5, R12, 0x1, P0 ;  /* 0x0000000519197c11 */ /* 0x000fe200080f0c0c */
[----:B------:R-:W-:Y:S01]  /*1280*/  IMAD.WIDE.U32 R10, R10, UR26, R6 ;  /* 0x0000001a0a0a7c25 */ /* 0x000fe2000f8e0006 */
[----:B------:R-:W-:Y:S01]  /*1290*/  UIMAD UR18, UR26, UR35, URZ ;  /* 0x000000231a1272a4 */ /* 0x000fe2000f8e02ff */
[----:B------:R-:W-:-:S02]  /*12a0*/  CS2R R54, SRZ ;  /* 0x0000000000367805 */ /* 0x000fc4000001ff00 */
[----:B------:R-:W-:Y:S01]  /*12b0*/  CS2R R52, SRZ ;  /* 0x0000000000347805 */ /* 0x000fe2000001ff00 */
[----:B------:R-:W-:Y:S01]  /*12c0*/  IMAD.WIDE.U32 R6, R214, UR14, R4 ;  /* 0x0000000ed6067c25 */ /* 0x000fe2000f8e0004 */
[----:B------:R-:W1:Y:S01]  /*12d0*/  LDCU.64 UR14, c[0x0][0x380] ;  /* 0x00007000ff0e77ac */ /* 0x000e620008000a00 */
[----:B------:R-:W-:Y:S02]  /*12e0*/  CS2R R46, SRZ ;  /* 0x00000000002e7805 */ /* 0x000fe4000001ff00 */
[----:B------:R-:W-:Y:S01]  /*12f0*/  CS2R R44, SRZ ;  /* 0x00000000002c7805 */ /* 0x000fe2000001ff00 */
[----:B------:R-:W-:Y:S01]  /*1300*/  IMAD R12, R27, UR45, R0 ;  /* 0x0000002d1b0c7c24 */ /* 0x000fe2000f8e0200 */
[----:B---3--:R-:W-:Y:S01]  /*1310*/  UISETP.NE.U32.AND UP1, UPT, UR12, URZ, UPT ;  /* 0x000000ff0c00728c */ /* 0x008fe2000bf25070 */
[----:B------:R-:W-:Y:S01]  /*1320*/  IMAD.WIDE.U32 R8, R26, UR45, R18 ;  /* 0x0000002d1a087c25 */ /* 0x000fe2000f8e0012 */
[C---:B------:R-:W-:Y:S02]  /*1330*/  LEA R18, P0, R30.reuse, UR4, 0x1 ;  /* 0x000000041e127c11 */ /* 0x040fe4000f8008ff */
[----:B------:R-:W-:Y:S01]  /*1340*/  CS2R R50, SRZ ;  /* 0x0000000000327805 */ /* 0x000fe2000001ff00 */
[----:B------:R-:W-:Y:S01]  /*1350*/  UISETP.NE.AND.EX UP1, UPT, UR13, URZ, UPT, UP1 ;  /* 0x000000ff0d00728c */ /* 0x000fe2000bf25310 */
[----:B------:R-:W-:Y:S01]  /*1360*/  IMAD.U32 R0, RZ, RZ, UR19 ;  /* 0x00000013ff007e24 */ /* 0x000fe2000f8e00ff */
[----:B------:R-:W-:Y:S01]  /*1370*/  LEA.HI.X R19, R30, UR5, R31, 0x1, P0 ;  /* 0x000000051e137c11 */ /* 0x000fe200080f0c1f */
[----:B------:R-:W-:Y:S01]  /*1380*/  IMAD.IADD R5, R9, 0x1, R12 ;  /* 0x0000000109057824 */ /* 0x000fe200078e020c */
[----:B------:R-:W-:Y:S01]  /*1390*/  LEA R12, P0, R6, UR16, 0x1 ;  /* 0x00000010060c7c11 */ /* 0x000fe2000f8008ff */
[----:B------:R-:W-:Y:S01]  /*13a0*/  IMAD R9, R0, UR26, R11 ;  /* 0x0000001a00097c24 */ /* 0x000fe2000f8e020b */
[----:B------:R-:W-:Y:S01]  /*13b0*/  UIMAD.WIDE.U32 UR12, UR27, UR43, URZ ;  /* 0x0000002b1b0c72a5 */ /* 0x000fe2000f8e00ff */
[----:B------:R-:W-:Y:S01]  /*13c0*/  IMAD.IADD R0, R7, 0x1, R34 ;  /* 0x0000000107007824 */ /* 0x000fe200078e0222 */
[----:B------:R-:W-:Y:S01]  /*13d0*/  USHF.R.S32.HI UR19, URZ, 0x1f, UR18 ;  /* 0x0000001fff137899 */ /* 0x000fe20008011412 */
[----:B------:R-:W-:Y:S01]  /*13e0*/  IMAD.MOV.U32 R4, RZ, RZ, R8 ;  /* 0x000000ffff047224 */ /* 0x000fe200078e0008 */
[----:B------:R-:W-:Y:S01]  /*13f0*/  UIMAD.WIDE.U32 UR48, UR12, UR34, URZ ;  /* 0x000000220c3072a5 */ /* 0x000fe2000f8e00ff */
[----:B------:R-:W-:Y:S01]  /*1400*/  IMAD.WIDE.U32 R2, R214, UR6, R2 ;  /* 0x00000006d6027c25 */ /* 0x000fe2000f8e0002 */
[----:B------:R-:W3:Y:S01]  /*1410*/  LDCU.64 UR6, c[0x0][0x550] ;  /* 0x0000aa00ff0677ac */ /* 0x000ee20008000a00 */
[----:B------:R-:W-:-:S02]  /*1420*/  LEA.HI.X R13, R6, UR17, R0, 0x1, P0 ;  /* 0x00000011060d7c11 */ /* 0x000fc400080f0c00 */
[----:B------:R-:W-:Y:S01]  /*1430*/  CS2R R48, SRZ ;  /* 0x0000000000307805 */ /* 0x000fe2000001ff00 */
[----:B------:R-:W-:Y:S01]  /*1440*/  IMAD.MOV.U32 R8, RZ, RZ, R10 ;  /* 0x000000ffff087224 */ /* 0x000fe200078e000a */
[----:B------:R-:W-:Y:S01]  /*1450*/  LEA R10, P0, R2, UR4, 0x1 ;  /* 0x00000004020a7c11 */ /* 0x000fe2000f8008ff */
[----:B------:R-:W-:Y:S01]  /*1460*/  IMAD.IADD R3, R3, 0x1, R35 ;  /* 0x0000000103037824 */ /* 0x000fe200078e0223 */
[----:B------:R-:W-:Y:S01]  /*1470*/  UMOV UR4, UR24 ;  /* 0x0000001800047c82 */ /* 0x000fe20008000000 */
[----:B------:R-:W-:Y:S01]  /*1480*/  IMAD R0, R214, R29, RZ ;  /* 0x0000001dd6007224 */ /* 0x000fe200078e02ff */
[----:B------:R-:W-:Y:S01]  /*1490*/  SHF.L.U64.HI R29, R28, 0x5, R29 ;  /* 0x000000051c1d7819 */ /* 0x000fe2000001021d */
[----:B------:R-:W-:Y:S01]  /*14a0*/  IMAD.WIDE.U32 R6, R214, R28, R8 ;  /* 0x0000001cd6067225 */ /* 0x000fe200078e0008 */
[----:B------:R-:W-:Y:S01]  /*14b0*/  LEA.HI.X R11, R2, UR5, R3, 0x1, P0 ;  /* 0x00000005020b7c11 */ /* 0x000fe200080f0c03 */
[----:B------:R-:W4:Y:S01]  /*14c0*/  S2R R9, SR_CTAID.X ;  /* 0x0000000000097919 */ /* 0x000f220000002500 */
[----:B------:R-:W-:Y:S01]  /*14d0*/  ULOP3.LUT UR5, UR40, 0x80000001, URZ, 0xc0, !UPT ;  /* 0x8000000128057892 */ /* 0x000fe2000f8ec0ff */
[----:B--2---:R-:W-:Y:S01]  /*14e0*/  IMAD.WIDE.U32 R4, R32, UR26, R4 ;  /* 0x0000001a20047c25 */ /* 0x004fe2000f8e0004 */
[----:B-1----:R-:W-:Y:S01]  /*14f0*/  LEA R37, P0, R6, UR14, 0x1 ;  /* 0x0000000e06257c11 */ /* 0x002fe2000f8008ff */
[----:B------:R-:W-:Y:S01]  /*1500*/  USHF.R.S32.HI UR14, URZ, 0x1f, UR43 ;  /* 0x0000001fff0e7899 */ /* 0x000fe2000801142b */
[----:B------:R-:W-:Y:S01]  /*1510*/  CS2R R42, SRZ ;  /* 0x00000000002a7805 */ /* 0x000fe2000001ff00 */
[----:B------:R-:W-:Y:S01]  /*1520*/  IMAD.IADD R7, R7, 0x1, R0 ;  /* 0x0000000107077824 */ /* 0x000fe200078e0200 */
[----:B------:R-:W-:Y:S01]  /*1530*/  UISETP.NE.AND UP0, UPT, UR5, 0x1, UPT ;  /* 0x000000010500788c */ /* 0x000fe2000bf05270 */
[----:B------:R-:W-:Y:S01]  /*1540*/  IMAD R5, R33, UR26, R5 ;  /* 0x0000001a21057c24 */ /* 0x000fe2000f8e0205 */
[----:B------:R-:W-:Y:S01]  /*1550*/  UIMAD UR14, UR14, UR27, URZ ;  /* 0x0000001b0e0e72a4 */ /* 0x000fe2000f8e02ff */
[----:B------:R-:W-:Y:S01]  /*1560*/  IMAD.SHL.U32 R0, R28, 0x20, RZ ;  /* 0x000000201c007824 */ /* 0x000fe200078e00ff */
[----:B------:R-:W-:Y:S01]  /*1570*/  LEA.HI.X R38, R6, UR15, R7, 0x1, P0 ;  /* 0x0000000f06267c11 */ /* 0x000fe200080f0c07 */
[----:B------:R-:W-:Y:S01]  /*1580*/  IMAD.WIDE.U32 R2, R214, R26, R4 ;  /* 0x0000001ad6027225 */ /* 0x000fe200078e0004 */
[----:B------:R-:W-:Y:S01]  /*1590*/  LOP3.LUT R6, R41, 0x1f8, RZ, 0xc0, !PT ;  /* 0x000001f829067812 */ /* 0x000fe200078ec0ff */
[----:B------:R-:W-:Y:S01]  /*15a0*/  UIADD3 UR14, UPT, UPT, UR13, UR14, URZ ;  /* 0x0000000e0d0e7290 */ /* 0x000fe2000fffe0ff */
[----:B------:R-:W-:Y:S01]  /*15b0*/  LEA R4, P0, R0, R37, 0x1 ;  /* 0x0000002500047211 */ /* 0x000fe200078008ff */
[----:B------:R-:W-:Y:S01]  /*15c0*/  IMAD R8, R214, R27, RZ ;  /* 0x0000001bd6087224 */ /* 0x000fe200078e02ff */
[----:B---3--:R-:W-:Y:S01]  /*15d0*/  LEA R39, P1, R2, UR6, 0x1 ;  /* 0x0000000602277c11 */ /* 0x008fe2000f8208ff */
[----:B------:R-:W-:Y:S01]  /*15e0*/  UIMAD UR14, UR14, UR34, URZ ;  /* 0x000000220e0e72a4 */ /* 0x000fe2000f8e02ff */
[----:B------:R-:W-:Y:S01]  /*15f0*/  LEA.HI.X R5, R0, R38, R29, 0x1, P0 ;  /* 0x0000002600057211 */ /* 0x000fe200000f0c1d */
[----:B------:R-:W-:Y:S01]  /*1600*/  IMAD.IADD R3, R3, 0x1, R8 ;  /* 0x0000000103037824 */ /* 0x000fe200078e0208 */
[----:B------:R-:W-:Y:S01]  /*1610*/  LOP3.LUT R6, R6, 0x38, R221, 0x78, !PT ;  /* 0x0000003806067812 */ /* 0x000fe200078e78dd */
[C---:B------:R-:W-:Y:S01]  /*1620*/  IMAD.SHL.U32 R0, R26.reuse, 0x20, RZ ;  /* 0x000000201a007824 */ /* 0x040fe200078e00ff */
[----:B------:R-:W-:Y:S01]  /*1630*/  SHF.L.U64.HI R27, R26, 0x5, R27 ;  /* 0x000000051a1b7819 */ /* 0x000fe2000001021b */
[----:B------:R-:W-:Y:S01]  /*1640*/  USEL UR5, URZ, 0x4000, UP0 ;  /* 0x00004000ff057887 */ /* 0x000fe20008000000 */
[----:B------:R-:W-:Y:S01]  /*1650*/  LEA.HI.X R40, R2, UR7, R3, 0x1, P1 ;  /* 0x0000000702287c11 */ /* 0x000fe200088f0c03 */
[----:B------:R-:W-:Y:S01]  /*1660*/  USHF.R.S32.HI UR7, URZ, 0x1f, UR34 ;  /* 0x0000001fff077899 */ /* 0x000fe20008011422 */
[----:B------:R-:W-:Y:S01]  /*1670*/  LEA R2, P0, R0, R39, 0x1 ;  /* 0x0000002700027211 */ /* 0x000fe200078008ff */
[----:B------:R-:W-:Y:S01]  /*1680*/  USHF.R.S32.HI UR6, URZ, 0x1f, UR35 ;  /* 0x0000001fff067899 */ /* 0x000fe20008011423 */
[----:B------:R-:W-:Y:S01]  /*1690*/  LOP3.LUT R6, R6, 0x1e00, R41, 0xf8, !PT ;  /* 0x00001e0006067812 */ /* 0x000fe200078ef829 */
[----:B------:R-:W-:Y:S01]  /*16a0*/  IMAD.MOV.U32 R7, RZ, RZ, R40 ;  /* 0x000000ffff077224 */ /* 0x000fe200078e0028 */
[----:B------:R-:W-:Y:S01]  /*16b0*/  LEA.HI.X R3, R0, R40, R27, 0x1, P0 ;  /* 0x0000002800037211 */ /* 0x000fe200000f0c1b */
[----:B------:R-:W-:Y:S01]  /*16c0*/  UIMAD UR7, UR7, UR12, UR14 ;  /* 0x0000000c070772a4 */ /* 0x000fe2000f8e020e */
[----:B------:R-:W-:Y:S01]  /*16d0*/  LEA R0, R6, UR4, 0x1 ;  /* 0x0000000406007c11 */ /* 0x000fe2000f8e08ff */
[----:B------:R-:W-:Y:S01]  /*16e0*/  IMAD.MOV.U32 R6, RZ, RZ, R39 ;  /* 0x000000ffff067224 */ /* 0x000fe200078e0027 */
[----:B------:R-:W-:Y:S01]  /*16f0*/  @P2 BAR.SYNC.DEFER_BLOCKING 0x0 ;  /* 0x0000000000002b1d */ /* 0x000fe20000010000 */
[----:B------:R-:W-:-:S02]  /*1700*/  UIADD3 UR7, UPT, UPT, UR49, UR7, URZ ;  /* 0x0000000731077290 */ /* 0x000fc4000fffe0ff */
[----:B------:R-:W-:Y:S01]  /*1710*/  VIADD R8, R0, UR5 ;  /* 0x0000000500087c36 */ /* 0x000fe20008000000 */
[----:B------:R-:W-:Y:S02]  /*1720*/  USEL UR41, UR41, URZ, UP1 ;  /* 0x000000ff29297287 */ /* 0x000fe40008800000 */
[----:B------:R-:W-:Y:S02]  /*1730*/  UIMAD UR7, UR7, UR35, URZ ;  /* 0x00000023070772a4 */ /* 0x000fe4000f8e02ff */
[----:B------:R-:W-:Y:S01]  /*1740*/  UIMAD.WIDE.U32 UR18, UR48, UR35, UR18 ;  /* 0x00000023301272a5 */ /* 0x000fe2000f8e0012 */
[----:B------:R-:W-:Y:S01]  /*1750*/  STL [R1+0x2c], R37 ;  /* 0x00002c2501007387 */ /* 0x000fe20000100800 */
[----:B------:R-:W-:Y:S02]  /*1760*/  UIMAD UR6, UR6, UR48, UR7 ;  /* 0x00000030060672a4 */ /* 0x000fe4000f8e0207 */
[----:B------:R-:W-:Y:S01]  /*1770*/  UIMAD.WIDE UR16, UR34, UR35, URZ ;  /* 0x00000023221072a5 */ /* 0x000fe2000f8e02ff */
[----:B------:R-:W-:Y:S01]  /*1780*/  STL [R1+0x28], R38 ;  /* 0x0000282601007387 */ /* 0x000fe20000100800 */
[----:B------:R-:W-:-:S02]  /*1790*/  UIADD3 UR41, UP0, UPT, UR45, UR41, URZ ;  /* 0x000000292d297290 */ /* 0x000fc4000ff1e0ff */
[----:B------:R-:W-:Y:S01]  /*17a0*/  UIADD3 UR7, UPT, UPT, UR19, UR6, URZ ;  /* 0x0000000613077290 */ /* 0x000fe2000fffe0ff */
[----:B------:R-:W-:Y:S01]  /*17b0*/  STL [R1+0x24], R39 ;  /* 0x0000242701007387 */ /* 0x000fe20000100800 */
[----:B------:R-:W-:Y:S02]  /*17c0*/  UIADD3.X UR46, UPT, UPT, URZ, UR46, URZ, UP0, !UPT ;  /* 0x0000002eff2e7290 */ /* 0x000fe400087fe4ff */
[----:B------:R-:W-:Y:S01]  /*17d0*/  UIMAD UR12, UR17, UR41, URZ ;  /* 0x00000029110c72a4 */ /* 0x000fe2000f8e02ff */
[----:B------:R1:W-:Y:S01]  /*17e0*/  STL [R1+0x20], R40 ;  /* 0x0000202801007387 */ /* 0x0003e20000100800 */
[----:B------:R-:W-:Y:S01]  /*17f0*/  UMOV UR6, UR18 ;  /* 0x0000001200067c82 */ /* 0x000fe20008000000 */
[----:B------:R-:W-:Y:S02]  /*1800*/  USHF.L.U32 UR13, UR38, 0x6, URZ ;  /* 0x00000006260d7899 */ /* 0x000fe400080006ff */
[----:B------:R-:W-:Y:S01]  /*1810*/  @!PT LDS RZ, [RZ] ;  /* 0x00000000fffff984 */ /* 0x000fe20000000800 */
[----:B------:R-:W-:Y:S01]  /*1820*/  @!PT LDS RZ, [RZ] ;  /* 0x00000000fffff984 */ /* 0x000fe20000000800 */
[----:B------:R-:W-:Y:S01]  /*1830*/  @!PT LDS RZ, [RZ] ;  /* 0x00000000fffff984 */ /* 0x000fe20000000800 */
[----:B------:R-:W-:Y:S01]  /*1840*/  LDGSTS.E.BYPASS.LTC128B.128 [R0+0x8000], desc[UR30][R6.64] ;  /* 0x0800000006007fae */ /* 0x000fe2000b981a1e */
[----:B------:R-:W-:-:S02]  /*1850*/  UIMAD.WIDE.U32 UR14, UR16, UR41, UR6 ;  /* 0x00000029100e72a5 */ /* 0x000fc4000f8e0006 */
[----:B------:R-:W-:Y:S01]  /*1860*/  UIMAD UR12, UR16, UR46, UR12 ;  /* 0x0000002e100c72a4 */ /* 0x000fe2000f8e020c */
[----:B------:R2:W-:Y:S01]  /*1870*/  LDGSTS.E.BYPASS.LTC128B.128 [R0+0xa000], desc[UR30][R6.64+0x80] ;  /* 0x0a00008006007fae */ /* 0x0005e2000b981a1e */
[----:B------:R-:W3:Y:S03]  /*1880*/  LDCU.64 UR6, c[0x0][0x570] ;  /* 0x0000ae00ff0677ac */ /* 0x000ee60008000a00 */
[----:B------:R-:W-:Y:S01]  /*1890*/  LDGSTS.E.BYPASS.LTC128B.128 [R0+0x9000], desc[UR30][R2.64] ;  /* 0x0900000002007fae */ /* 0x000fe2000b981a1e */
[----:B------:R-:W-:Y:S02]  /*18a0*/  UIADD3 UR12, UPT, UPT, UR15, UR12, URZ ;  /* 0x0000000c0f0c7290 */ /* 0x000fe4000fffe0ff */
[----:B------:R-:W-:Y:S01]  /*18b0*/  UISETP.GE.AND UP0, UPT, UR37, 0x1, UPT ;  /* 0x000000012500788c */ /* 0x000fe2000bf06270 */
[----:B------:R5:W-:Y:S01]  /*18c0*/  LDGSTS.E.BYPASS.LTC128B.128 [R0+0xb000], desc[UR30][R2.64+0x80] ;  /* 0x0b00008002007fae */ /* 0x000be2000b981a1e */
[----:B-1----:R-:W-:Y:S01]  /*18d0*/  CS2R R40, SRZ ;  /* 0x0000000000287805 */ /* 0x002fe2000001ff00 */
[----:B--2---:R-:W4:Y:S01]  /*18e0*/  LDC.64 R6, c[0x0][0x5f8] ;  /* 0x00017e00ff067b82 */ /* 0x004f220000000a00 */
[----:B-----5:R-:W-:-:S02]  /*18f0*/  IMAD.MOV.U32 R2, RZ, RZ, R37 ;  /* 0x000000ffff027224 */ /* 0x020fc400078e0025 */
[----:B------:R-:W-:Y:S01]  /*1900*/  IMAD.MOV.U32 R3, RZ, RZ, R38 ;  /* 0x000000ffff037224 */ /* 0x000fe200078e0026 */
[----:B------:R-:W-:-:S04]  /*1910*/  CS2R R38, SRZ ;  /* 0x0000000000267805 */ /* 0x000fc8000001ff00 */
        /* <DEDUP_REMOVED lines=8> */
[----:B----4-:R-:W-:-:S03]  /*19a0*/  IMAD.WIDE.U32 R2, R9, R6, RZ ;  /* 0x0000000609027225 */ /* 0x010fc600078e00ff */
[----:B------:R2:W-:Y:S04]  /*19b0*/  LDGSTS.E.BYPASS.LTC128B.128 [R0+0xe000], desc[UR30][R16.64] ;  /* 0x0e00000010007fae */ /* 0x0005e8000b981a1e */
[----:B------:R2:W-:Y:S01]  /*19c0*/  LDGSTS.E.BYPASS.LTC128B.128 [R0+0x12000], desc[UR30][R16.64+0x80] ;  /* 0x1200008010007fae */ /* 0x0005e2000b981a1e */
[----:B-1----:R-:W-:-:S03]  /*19d0*/  SEL R4, R2, RZ, P2 ;  /* 0x000000ff02047207 */ /* 0x002fc60001000000 */
[----:B------:R2:W-:Y:S01]  /*19e0*/  LDGSTS.E.BYPASS.LTC128B.128 [R0+0xf000], desc[UR30][R14.64] ;  /* 0x0f0000000e007fae */ /* 0x0005e2000b981a1e */
[----:B------:R-:W-:Y:S01]  /*19f0*/  IMAD R2, R9, R7, R3 ;  /* 0x0000000709027224 */ /* 0x000fe200078e0203 */
[----:B------:R-:W-:Y:S02]  /*1a00*/  IADD3 R5, P1, P0, R36, UR14, R4 ;  /* 0x0000000e24057c10 */ /* 0x000fe4000f83e004 */
[----:B------:R2:W-:Y:S01]  /*1a10*/  LDGSTS.E.BYPASS.LTC128B.128 [R0+0x13000], desc[UR30][R14.64+0x80] ;  /* 0x130000800e007fae */ /* 0x0005e2000b981a1e */
[----:B------:R-:W-:Y:S01]  /*1a20*/  SHF.R.S32.HI R4, RZ, 0x1f, R36 ;  /* 0x0000001fff047819 */ /* 0x000fe20000011424 */
[----:B------:R-:W-:Y:S01]  /*1a30*/  IMAD.U32 R3, RZ, RZ, UR13 ;  /* 0x0000000dff037e24 */ /* 0x000fe2000f8e00ff */
[----:B------:R-:W-:Y:S01]  /*1a40*/  SEL R2, R2, RZ, P2 ;  /* 0x000000ff02027207 */ /* 0x000fe20001000000 */
[----:B------:R2:W-:Y:S01]  /*1a50*/  LDGSTS.E.BYPASS.LTC128B.128 [R0+0x14000], desc[UR30][R10.64] ;  /* 0x140000000a007fae */ /* 0x0005e2000b981a1e */
[----:B------:R-:W1:Y:S01]  /*1a60*/  LDCU.64 UR14, c[0x0][0x5e8] ;  /* 0x0000bd00ff0e77ac */ /* 0x000e620008000a00 */
[----:B------:R-:W-:-:S02]  /*1a70*/  CS2R R36, SRZ ;  /* 0x0000000000247805 */ /* 0x000fc4000001ff00 */
[----:B------:R-:W-:Y:S01]  /*1a80*/  IADD3.X R4, PT, PT, R4, UR12, R2, P1, P0 ;  /* 0x0000000c04047c10 */ /* 0x000fe20008fe0402 */
[----:B------:R2:W-:Y:S01]  /*1a90*/  LDGSTS.E.BYPASS.LTC128B.128 [R0+0x18000], desc[UR30][R10.64+0x80] ;  /* 0x180000800a007fae */ /* 0x0005e2000b981a1e */
[----:B------:R-:W-:Y:S01]  /*1aa0*/  IADD3 R2, P0, PT, R5, UR13, RZ ;  /* 0x0000000d05027c10 */ /* 0x000fe2000ff1e0ff */
[----:B------:R-:W4:Y:S02]  /*1ab0*/  LDCU.64 UR12, c[0x0][0x420] ;  /* 0x00008400ff0c77ac */ /* 0x000f240008000a00 */
[----:B------:R2:W-:Y:S01]  /*1ac0*/  LDGSTS.E.BYPASS.LTC128B.128 [R0+0x15000], desc[UR30][R22.64] ;  /* 0x1500000016007fae */ /* 0x0005e2000b981a1e */
[----:B------:R-:W-:Y:S02]  /*1ad0*/  LEA.HI.X.SX32 R3, R3, R4, 0x1, P0 ;  /* 0x0000000403037211 */ /* 0x000fe400000f0eff */
[C---:B---3--:R-:W-:Y:S01]  /*1ae0*/  LEA R242, P0, R2.reuse, UR6, 0x2 ;  /* 0x0000000602f27c11 */ /* 0x048fe2000f8010ff */
[----:B------:R2:W-:Y:S03]  /*1af0*/  LDGSTS.E.BYPASS.LTC128B.128 [R0+0x19000], desc[UR30][R22.64+0x80] ;  /* 0x1900008016007fae */ /* 0x0005e6000b981a1e */
[----:B------:R-:W-:Y:S01]  /*1b00*/  LEA.HI.X R243, R2, UR7, R3, 0x2, P0 ;  /* 0x0000000702f37c11 */ /* 0x000fe200080f1403 */
[----:B------:R2:W-:Y:S01]  /*1b10*/  LDGSTS.E.BYPASS.LTC128B.128 [R0+0x16000], desc[UR30][R24.64] ;  /* 0x1600000018007fae */ /* 0x0005e2000b981a1e */
[----:B-1----:R-:W-:-:S03]  /*1b20*/  UIMAD.WIDE UR14, UR39, 0x4, UR14 ;  /* 0x00000004270e78a5 */ /* 0x002fc6000f8e020e */
[----:B------:R2:W-:Y:S04]  /*1b30*/  LDGSTS.E.BYPASS.LTC128B.128 [R0+0x1a000], desc[UR30][R24.64+0x80] ;  /* 0x1a00008018007fae */ /* 0x0005e8000b981a1e */
[----:B------:R2:W-:Y:S01]  /*1b40*/  LDGSTS.E.BYPASS.LTC128B.128 [R0+0x17000], desc[UR30][R18.64] ;  /* 0x1700000012007fae */ /* 0x0005e2000b981a1e */
[----:B----4-:R-:W-:-:S03]  /*1b50*/  UIMAD.WIDE UR18, UR44, 0x4, UR12 ;  /* 0x000000042c1278a5 */ /* 0x010fc6000f8e020c */
[----:B------:R2:W-:Y:S04]  /*1b60*/  LDGSTS.E.BYPASS.LTC128B.128 [R0+0x1b000], desc[UR30][R18.64+0x80] ;  /* 0x1b00008012007fae */ /* 0x0005e8000b981a1e */
[----:B------:R-:W0:Y:S01]  /*1b70*/  LDGDEPBAR ;  /* 0x00000000000079af */ /* 0x000e220000000000 */
[----:B------:R-:W-:Y:S05]  /*1b80*/  BRA.U !UP0, `(.L_x_1935) ;  /* 0x0000004908b87547 */ /* 0x000fea000b800000 */
[----:B------:R-:W-:Y:S01]  /*1b90*/  IMAD.MOV.U32 R2, RZ, RZ, 0x4 ;  /* 0x00000004ff027424 */ /* 0x000fe200078e00ff */
[----:B--2---:R-:W-:Y:S01]  /*1ba0*/  SHF.R.U32.HI R0, RZ, 0x1, R221 ;  /* 0x00000001ff007819 */ /* 0x004fe200000116dd */
[C---:B------:R-:W-:Y:S02]  /*1bb0*/  IMAD.SHL.U32 R4, R221.reuse, 0x40, RZ ;  /* 0x00000040dd047824 */ /* 0x040fe400078e00ff */
[----:B------:R-:W-:Y:S01]  /*1bc0*/  IMAD.SHL.U32 R5, R221, 0x20, RZ ;  /* 0x00000020dd057824 */ /* 0x000fe200078e00ff */
[----:B------:R-:W-:Y:S01]  /*1bd0*/  USHF.L.U32 UR38, UR38, 0x3, URZ ;  /* 0x0000000326267899 */ /* 0x000fe200080006ff */
[----:B------:R-:W-:Y:S01]  /*1be0*/  IMAD.WIDE.U32 R2, R164, R2, UR18 ;  /* 0x00000012a4027e25 */ /* 0x000fe2000f8e0002 */
[----:B------:R-:W1:Y:S04]  /*1bf0*/  LDCU UR6, c[0x0][0x3e0] ;  /* 0x00007c00ff0677ac */ /* 0x000e680008000800 */
[----:B------:R-:W2:Y:S01]  /*1c00*/  LDG.E R11, desc[UR30][R2.64] ;  /* 0x0000001e020b7981 */ /* 0x000ea2000c1e1900 */
[----:B------:R-:W3:Y:S03]  /*1c10*/  LDCU UR12, c[0x0][0x50c] ;  /* 0x0000a180ff0c77ac */ /* 0x000ee60008000800 */
[----:B------:R-:W4:Y:S01]  /*1c20*/  LDG.E R10, desc[UR30][R2.64+0x20] ;  /* 0x0000201e020a7981 */ /* 0x000f22000c1e1900 */
[----:B------:R-:W1:Y:S03]  /*1c30*/  LDCU UR7, c[0x0][0x45c] ;  /* 0x00008b80ff0777ac */ /* 0x000e660008000800 */
[----:B------:R-:W5:Y:S04]  /*1c40*/  LDG.E R9, desc[UR30][R2.64+0x80] ;  /* 0x0000801e02097981 */ /* 0x000f68000c1e1900 */
[----:B------:R3:W5:Y:S01]  /*1c50*/  LDG.E R7, desc[UR30][R2.64+0xa0] ;  /* 0x0000a01e02077981 */ /* 0x000762000c1e1900 */
[----:B------:R-:W-:Y:S01]  /*1c60*/  LOP3.LUT R215, R215, 0x1c0, R4, 0xf8, !PT ;  /* 0x000001c0d7d77812 */ /* 0x000fe200078ef804 */
[----:B------:R-:W-:-:S02]  /*1c70*/  IMAD.MOV.U32 R212, RZ, RZ, 0x20 ;  /* 0x00000020ffd47424 */ /* 0x000fc400078e00ff */
[----:B------:R-:W-:Y:S01]  /*1c80*/  IMAD.MOV.U32 R218, RZ, RZ, 0x40 ;  /* 0x00000040ffda7424 */ /* 0x000fe200078e00ff */
[----:B------:R-:W-:Y:S01]  /*1c90*/  LOP3.LUT R0, R215, 0x8, R0, 0x78, !PT ;  /* 0x00000008d7007812 */ /* 0x000fe200078e7800 */
[----:B------:R-:W-:Y:S01]  /*1ca0*/  IMAD.MOV.U32 R159, RZ, RZ, RZ ;  /* 0x000000ffff9f7224 */ /* 0x000fe200078e00ff */
[----:B---3--:R-:W-:Y:S02]  /*1cb0*/  SHF.R.U32.HI R3, RZ, 0x4, R221 ;  /* 0x00000004ff037819 */ /* 0x008fe400000116dd */
[----:B------:R-:W-:Y:S02]  /*1cc0*/  LOP3.LUT R2, R4, 0x200, RZ, 0xc0, !PT ;  /* 0x0000020004027812 */ /* 0x000fe400078ec0ff */
[----:B------:R-:W-:Y:S02]  /*1cd0*/  LOP3.LUT R3, R3, 0x8, RZ, 0xc0, !PT ;  /* 0x0000000803037812 */ /* 0x000fe400078ec0ff */
[----:B------:R-:W-:Y:S02]  /*1ce0*/  LOP3.LUT R2, R2, 0x400, R5, 0xf8, !PT ;  /* 0x0000040002027812 */ /* 0x000fe400078ef805 */
[----:B------:R-:W-:-:S02]  /*1cf0*/  LOP3.LUT R3, R3, 0x10, R221, 0xf8, !PT ;  /* 0x0000001003037812 */ /* 0x000fc400078ef8dd */
[----:B------:R-:W3:Y:S01]  /*1d00*/  S2R R221, SR_TID.X ;  /* 0x0000000000dd7919 */ /* 0x000ee20000002100 */
[----:B------:R-:W-:Y:S02]  /*1d10*/  LOP3.LUT R213, R2, R0, RZ, 0xfc, !PT ;  /* 0x0000000002d57212 */ /* 0x000fe400078efcff */
[----:B------:R-:W-:-:S04]  /*1d20*/  LOP3.LUT R3, R3, R215, RZ, 0x3c, !PT ;  /* 0x000000d703037212 */ /* 0x000fc800078e3cff */
[----:B------:R-:W-:Y:S01]  /*1d30*/  LOP3.LUT R3, R3, 0x200, R4, 0xf8, !PT ;  /* 0x0000020003037812 */ /* 0x000fe200078ef804 */
[C---:B---3--:R-:W-:Y:S01]  /*1d40*/  IMAD.SHL.U32 R0, R221.reuse, 0x10, RZ ;  /* 0x00000010dd007824 */ /* 0x048fe200078e00ff */
[--C-:B------:R-:W-:Y:S01]  /*1d50*/  SHF.R.U32.HI R219, RZ, 0x1, R221.reuse ;  /* 0x00000001ffdb7819 */ /* 0x100fe200000116dd */
[C---:B------:R-:W-:Y:S01]  /*1d60*/  IMAD.SHL.U32 R224, R221.reuse, 0x2, RZ ;  /* 0x00000002dde07824 */ /* 0x040fe200078e00ff */
[----:B------:R-:W-:Y:S01]  /*1d70*/  SHF.R.U32.HI R6, RZ, 0x2, R221 ;  /* 0x00000002ff067819 */ /* 0x000fe200000116dd */
[----:B------:R-:W-:Y:S01]  /*1d80*/  IMAD.SHL.U32 R223, R221, 0x20, RZ ;  /* 0x00000020dddf7824 */ /* 0x000fe200078e00ff */
[----:B------:R-:W-:Y:S02]  /*1d90*/  LOP3.LUT R0, R0, 0x1c0, RZ, 0xc0, !PT ;  /* 0x000001c000007812 */ /* 0x000fe400078ec0ff */
[----:B------:R-:W-:Y:S02]  /*1da0*/  LOP3.LUT R5, R219, 0x10, RZ, 0xc0, !PT ;  /* 0x00000010db057812 */ /* 0x000fe400078ec0ff */
[----:B------:R-:W-:-:S02]  /*1db0*/  LOP3.LUT R2, R224, 0x7006, R223, 0xc8, !PT ;  /* 0x00007006e0027812 */ /* 0x000fc400078ec8df */
[----:B------:R-:W-:Y:S02]  /*1dc0*/  LOP3.LUT R0, R0, 0x38, R224, 0xf8, !PT ;  /* 0x0000003800007812 */ /* 0x000fe400078ef8e0 */
[----:B------:R-:W-:Y:S02]  /*1dd0*/  LOP3.LUT R2, R2, 0x400, R223, 0xf8, !PT ;  /* 0x0000040002027812 */ /* 0x000fe400078ef8df */
[----:B------:R-:W-:Y:S02]  /*1de0*/  LOP3.LUT R0, R0, 0x20, R219, 0x78, !PT ;  /* 0x0000002000007812 */ /* 0x000fe400078e78db */
[----:B------:R-:W-:Y:S02]  /*1df0*/  LOP3.LUT R4, R5, 0x7, R6, 0xf8, !PT ;  /* 0x0000000705047812 */ /* 0x000fe400078ef806 */
[----:B------:R-:W-:Y:S01]  /*1e00*/  LOP3.LUT R0, R2, R0, RZ, 0xfc, !PT ;  /* 0x0000000002007212 */ /* 0x000fe200078efcff */
[----:B--2---:R-:W-:Y:S04]  /*1e10*/  STL [R1+0x40], R11 ;  /* 0x0000400b01007387 */ /* 0x004fe80000100800 */
[----:B----4-:R-:W-:Y:S04]  /*1e20*/  STL [R1+0x3c], R10 ;  /* 0x00003c0a01007387 */ /* 0x010fe80000100800 */
[----:B-----5:R-:W-:Y:S04]  /*1e30*/  STL [R1+0x38], R9 ;  /* 0x0000380901007387 */ /* 0x020fe80000100800 */
[----:B------:R-:W-:Y:S04]  /*1e40*/  STL [R1+0x34], R7 ;  /* 0x0000340701007387 */ /* 0x000fe80000100800 */
[----:B------:R-:W-:Y:S04]  /*1e50*/  STL [R1+0x44], R4 ;  /* 0x0000440401007387 */ /* 0x000fe80000100800 */
[----:B------:R2:W-:Y:S04]  /*1e60*/  STL [R1+0x48], R0 ;  /* 0x0000480001007387 */ /* 0x0005e80000100800 */
[----:B------:R3:W-:Y:S01]  /*1e70*/  STL [R1+0x1c], R8 ;  /* 0x00001c0801007387 */ /* 0x0007e20000100800 */
[----:B--2---:R-:W-:-:S02]  /*1e80*/  IMAD.MOV.U32 R0, RZ, RZ, 0x10 ;  /* 0x00000010ff007424 */ /* 0x004fc400078e00ff */
[C---:B------:R-:W-:Y:S01]  /*1e90*/  IMAD.SHL.U32 R217, R221.reuse, 0x40, RZ ;  /* 0x00000040ddd97824 */ /* 0x040fe200078e00ff */
[C---:B------:R-:W-:Y:S02]  /*1ea0*/  LOP3.LUT P1, RZ, R221.reuse, 0x2, RZ, 0xc0, !PT ;  /* 0x00000002ddff7812 */ /* 0x040fe4000782c0ff */
[----:B------:R-:W-:Y:S02]  /*1eb0*/  LOP3.LUT P0, RZ, R221, 0x4, RZ, 0xc0, !PT ;  /* 0x00000004ddff7812 */ /* 0x000fe4000780c0ff */
[----:B------:R-:W-:Y:S02]  /*1ec0*/  LOP3.LUT R216, R217, 0x200, RZ, 0xc0, !PT ;  /* 0x00000200d9d87812 */ /* 0x000fe400078ec0ff */
[----:B------:R-:W-:Y:S02]  /*1ed0*/  LEA R213, R213, UR4, 0x1 ;  /* 0x00000004d5d57c11 */ /* 0x000fe4000f8e08ff */
[----:B------:R-:W-:Y:S02]  /*1ee0*/  LEA R211, R3, UR4, 0x1 ;  /* 0x0000000403d37c11 */ /* 0x000fe4000f8e08ff */
[----:B------:R-:W-:Y:S01]  /*1ef0*/  LOP3.LUT P2, RZ, R221, 0x8, RZ, 0xc0, !PT ;  /* 0x00000008ddff7812 */ /* 0x000fe2000784c0ff */
        /* <DEDUP_REMOVED lines=8> */
[----:B-1-3--:R-:W-:-:S07]  /*1f80*/  LOP3.LUT R216, R216, 0x400, R223, 0xf8, !PT ;  /* 0x00000400d8d87812 */ /* 0x00afce00078ef8df */
.L_x_1938:
[----:B------:R-:W0:Y:S01]  /*1f90*/  LDGDEPBAR ;  /* 0x00000000000079af */ /* 0x000e220000000000 */
[----:B------:R-:W-:Y:S01]  /*1fa0*/  SHF.L.U32 R0, R221, 0x3, RZ ;  /* 0x00000003dd007819 */ /* 0x000fe200000006ff */
[----:B------:R-:W-:Y:S01]  /*1fb0*/  UMOV UR4, UR23 ;  /* 0x0000001700047c82 */ /* 0x000fe20008000000 */
[C---:B------:R-:W-:Y:S05]  /*1fc0*/  IADD3 R206, PT, PT, R213.reuse, R212, RZ ;  /* 0x000000d4d5ce7210 */ /* 0x040fea0007ffe0ff */
[----:B------:R1:W-:Y:S01]  /*1fd0*/  STL [R1+0x54], R38 ;  /* 0x0000542601007387 */ /* 0x0003e20000100800 */
[----:B------:R-:W-:Y:S01]  /*1fe0*/  LOP3.LUT R215, R0, 0x38, RZ, 0xc0, !PT ;  /* 0x0000003800d77812 */ /* 0x000fe200078ec0ff */
[----:B------:R-:W-:Y:S01]  /*1ff0*/  UIADD3 UR13, UPT, UPT, UR40, 0x1, URZ ;  /* 0x00000001280d7890 */ /* 0x000fe2000fffe0ff */
[----:B------:R-:W-:Y:S01]  /*2000*/  IADD3 R207, PT, PT, R213, R218, RZ ;  /* 0x000000dad5cf7210 */ /* 0x000fe20007ffe0ff */
[----:B------:R2:W-:Y:S01]  /*2010*/  STL [R1+0x50], R37 ;  /* 0x0000502501007387 */ /* 0x0005e20000100800 */
[----:B------:R-:W-:Y:S01]  /*2020*/  LOP3.LUT R210, R215, 0x1c0, R217, 0xf8, !PT ;  /* 0x000001c0d7d27812 */ /* 0x000fe200078ef8d9 */
[----:B------:R-:W-:Y:S01]  /*2030*/  UISETP.NE.AND UP0, UPT, UR13, 0x1, UPT ;  /* 0x000000010d00788c */ /* 0x000fe2000bf05270 */
[----:B------:R-:W-:Y:S01]  /*2040*/  IADD3 R205, PT, PT, R212, R207, RZ ;  /* 0x000000cfd4cd7210 */ /* 0x000fe20007ffe0ff */
[----:B------:R-:W-:Y:S04]  /*2050*/  STL [R1+0x4c], R36 ;  /* 0x00004c2401007387 */ /* 0x000fe80000100800 */
[----:B------:R3:W-:Y:S04]  /*2060*/  STL [R1+0x30], R0 ;  /* 0x0000300001007387 */ /* 0x0007e80000100800 */
[----:B------:R-:W4:Y:S04]  /*2070*/  LDL R225, [R1+0x38] ;  /* 0x0000380001e17983 */ /* 0x000f280000100800 */
[----:B------:R-:W4:Y:S04]  /*2080*/  LDL R214, [R1+0x34] ;  /* 0x0000340001d67983 */ /* 0x000f280000100800 */
[----:B-1----:R-:W4:Y:S04]  /*2090*/  LDL R38, [R1+0x40] ;  /* 0x0000400001267983 */ /* 0x002f280000100800 */
[----:B--2---:R-:W2:Y:S01]  /*20a0*/  LDL R37, [R1+0x3c] ;  /* 0x00003c0001257983 */ /* 0x004ea20000100800 */
[----:B---3--:R-:W-:Y:S04]  /*20b0*/  LOP3.LUT R0, R222, R210, R220, 0xf6, !PT ;  /* 0x000000d2de007212 */ /* 0x008fe800078ef6dc */
[----:B------:R-:W-:Y:S04]  /*20c0*/  LEA R0, R0, UR4, 0x1 ;  /* 0x0000000400007c11 */ /* 0x000fe8000f8e08ff */
[-C--:B------:R-:W-:Y:S02]  /*20d0*/  IADD3 R3, PT, PT, R212, R0.reuse, RZ ;  /* 0x00000000d4037210 */ /* 0x080fe40007ffe0ff */
[----:B------:R-:W-:Y:S04]  /*20e0*/  IADD3 R2, PT, PT, R218, R0, RZ ;  /* 0x00000000da027210 */ /* 0x000fe80007ffe0ff */
[----:B------:R-:W-:Y:S02]  /*20f0*/  IADD3 R204, PT, PT, R212, R2, RZ ;  /* 0x00000002d4cc7210 */ /* 0x000fe40007ffe0ff */
[----:B--2---:R-:W-:Y:S01]  /*2100*/  FSETP.NEU.FTZ.AND P1, PT, R37, -INF , PT ;  /* 0xff8000002500780b */ /* 0x004fe20003f3d000 */
[----:B------:R-:W-:Y:S04]  /*2110*/  DEPBAR.LE SB0, 0x0 ;  /* 0x000080000000791a */ /* 0x000fe80000000000 */
[----:B------:R-:W-:Y:S01]  /*2120*/  BAR.SYNC.DEFER_BLOCKING 0x0 ;  /* 0x0000000000007b1d */ /* 0x000fe20000010000 */
[----:B----4-:R-:W-:Y:S05]  /*2130*/  FSETP.NEU.FTZ.AND P3, PT, R38, -INF , PT ;  /* 0xff8000002600780b */ /* 0x010fea0003f7d000 */
        /* <DEDUP_REMOVED lines=44> */
[----:B------:R-:W3:Y:S07]  /*2400*/  LDSM.16.M88.4 R184, [R0+0x10800] ;  /* 0x0108000000b8783b */ /* 0x000eee0000000200 */
        /* <DEDUP_REMOVED lines=12> */
[-C--:B----4-:R-:W-:Y:S01]  /*24d0*/  HMMA.16816.F32.BF16 R4, R176, R180.reuse, R4 ;  /* 0x000000b4b004723c */ /* 0x090fe20000041804 */
[----:B------:R-:W4:Y:S07]  /*24e0*/  LDSM.16.M88.4 R168, [R3+0x10800] ;  /* 0x0108000003a8783b */ /* 0x000f2e0000000200 */
[C---:B---3--:R-:W-:Y:S08]  /*24f0*/  HMMA.16816.F32.BF16 R8, R188.reuse, R180, R8 ;  /* 0x000000b4bc08723c */ /* 0x048ff00000041808 */
        /* <DEDUP_REMOVED lines=8> */
[----:B------:R-:W3:Y:S07]  /*2580*/  LDSM.16.M88.4 R176, [R207+0x3000] ;  /* 0x00300000cfb0783b */ /* 0x000eee0000000200 */
[-C--:B-1----:R-:W-:Y:S01]  /*2590*/  HMMA.16816.F32.BF16 R4, R172, R192.reuse, R4 ;  /* 0x000000c0ac04723c */ /* 0x082fe20000041804 */
[----:B------:R-:W1:Y:S07]  /*25a0*/  LDSM.16.M88.4 R184, [R205+0x2000] ;  /* 0x00200000cdb8783b */ /* 0x000e6e0000000200 */
[C---:B--2---:R-:W-:Y:S08]  /*25b0*/  HMMA.16816.F32.BF16 R8, R164.reuse, R192, R8 ;  /* 0x000000c0a408723c */ /* 0x044ff00000041808 */
[-C--:B------:R-:W-:Y:S08]  /*25c0*/  HMMA.16816.F32.BF16 R12, R164, R194.reuse, R12 ;  /* 0x000000c2a40c723c */ /* 0x080ff0000004180c */
[C---:B------:R-:W-:Y:S08]  /*25d0*/  HMMA.16816.F32.BF16 R16, R172.reuse, R194, R16 ;  /* 0x000000c2ac10723c */ /* 0x040ff00000041810 */
[-C--:B----4-:R-:W-:Y:S08]  /*25e0*/  HMMA.16816.F32.BF16 R20, R172, R168.reuse, R20 ;  /* 0x000000a8ac14723c */ /* 0x090ff00000041814 */
[C---:B------:R-:W-:Y:S08]  /*25f0*/  HMMA.16816.F32.BF16 R24, R164.reuse, R168, R24 ;  /* 0x000000a8a418723c */ /* 0x040ff00000041818 */
[-C--:B------:R-:W-:Y:S01]  /*2600*/  HMMA.16816.F32.BF16 R28, R164, R170.reuse, R28 ;  /* 0x000000aaa41c723c */ /* 0x080fe2000004181c */
[----:B------:R-:W2:Y:S07]  /*2610*/  LDSM.16.M88.4 R164, [R205+0x3000] ;  /* 0x00300000cda4783b */ /* 0x000eae0000000200 */
[----:B------:R-:W-:Y:S08]  /*2620*/  HMMA.16816.F32.BF16 R32, R172, R170, R32 ;  /* 0x000000aaac20723c */ /* 0x000ff00000041820 */
[-C--:B------:R-:W-:Y:S08]  /*2630*/  HMMA.16816.F32.BF16 R4, R196, R200.reuse, R4 ;  /* 0x000000c8c404723c */ /* 0x080ff00000041804 */
[C---:B---3--:R-:W-:Y:S08]  /*2640*/  HMMA.16816.F32.BF16 R8, R176.reuse, R200, R8 ;  /* 0x000000c8b008723c */ /* 0x048ff00000041808 */
[-C--:B------:R-:W-:Y:S08]  /*2650*/  HMMA.16816.F32.BF16 R12, R176, R202.reuse, R12 ;  /* 0x000000cab00c723c */ /* 0x080ff0000004180c */
[C---:B------:R-:W-:Y:S08]  /*2660*/  HMMA.16816.F32.BF16 R16, R196.reuse, R202, R16 ;  /* 0x000000cac410723c */ /* 0x040ff00000041810 */
[-C--:B------:R-:W-:Y:S08]  /*2670*/  HMMA.16816.F32.BF16 R20, R196, R180.reuse, R20 ;  /* 0x000000b4c414723c */ /* 0x080ff00000041814 */
[C---:B------:R-:W-:Y:S04]  /*2680*/  HMMA.16816.F32.BF16 R24, R176.reuse, R180, R24 ;  /* 0x000000b4b018723c */ /* 0x040fe80000041818 */
[----:B------:R-:W-:Y:S04]  /*2690*/  IADD3 R180, PT, PT, R212, R0, RZ ;  /* 0x00000000d4b47210 */ /* 0x000fe80007ffe0ff */
[-C--:B------:R-:W-:Y:S08]  /*26a0*/  HMMA.16816.F32.BF16 R28, R176, R182.reuse, R28 ;  /* 0x000000b6b01c723c */ /* 0x080ff0000004181c */
[----:B------:R-:W-:Y:S08]  /*26b0*/  HMMA.16816.F32.BF16 R32, R196, R182, R32 ;  /* 0x000000b6c420723c */ /* 0x000ff00000041820 */
[-C--:B-1----:R-:W-:Y:S08]  /*26c0*/  HMMA.16816.F32.BF16 R4, R184, R188.reuse, R4 ;  /* 0x000000bcb804723c */ /* 0x082ff00000041804 */
[C---:B--2---:R-:W-:Y:S08]  /*26d0*/  HMMA.16816.F32.BF16 R8, R164.reuse, R188, R8 ;  /* 0x000000bca408723c */ /* 0x044ff00000041808 */
[-C--:B------:R-:W-:Y:S03]  /*26e0*/  HMMA.16816.F32.BF16 R12, R164, R190.reuse, R12 ;  /* 0x000000bea40c723c */ /* 0x080fe6000004180c */
[----:B------:R-:W-:Y:S01]  /*26f0*/  FMUL.FTZ R4, R4, UR12 ;  /* 0x0000000c04047c20 */ /* 0x000fe20008410000 */
[----:B------:R-:W-:Y:S01]  /*2700*/  FMUL.FTZ R6, R6, UR12 ;  /* 0x0000000c06067c20 */ /* 0x000fe20008410000 */
[----:B------:R-:W-:Y:S01]  /*2710*/  FMUL.FTZ R5, R5, UR12 ;  /* 0x0000000c05057c20 */ /* 0x000fe20008410000 */
[----:B------:R-:W-:Y:S01]  /*2720*/  FMUL.FTZ R7, R7, UR12 ;  /* 0x0000000c07077c20 */ /* 0x000fe20008410000 */
[----:B------:R-:W-:Y:S01]  /*2730*/  MUFU.TANH R183, R4 ;  /* 0x0000000400b77308 */ /* 0x000fe20000002400 */
        /* <DEDUP_REMOVED lines=11> */
[----:B------:R-:W-:Y:S01]  /*27f0*/  FMUL.FTZ R16, R16, UR12 ;  /* 0x0000000c10107c20 */ /* 0x000fe20008410000 */
[----:B------:R-:W-:Y:S01]  /*2800*/  FMUL.FTZ R19, R19, UR12 ;  /* 0x0000000c13137c20 */ /* 0x000fe20008410000 */
[----:B------:R-:W-:Y:S01]  /*2810*/  FMUL.FTZ R18, R18, UR12 ;  /* 0x0000000c12127c20 */ /* 0x000fe20008410000 */
[----:B------:R-:W-:Y:S06]  /*2820*/  FMUL.FTZ R17, R17, UR12 ;  /* 0x0000000c11117c20 */ /* 0x000fec0008410000 */
[----:B------:R2:W3:Y:S10]  /*2830*/  MUFU.TANH R209, R8 ;  /* 0x0000000800d17308 */ /* 0x0004f40000002400 */
[----:B------:R-:W4:Y:S01]  /*2840*/  MUFU.TANH R181, R5 ;  /* 0x0000000500b57308 */ /* 0x000f220000002400 */
[----:B-1----:R-:W-:Y:S05]  /*2850*/  FMUL.FTZ R9, R38, 1.4426950216293334961 ;  /* 0x3fb8aa3b26097820 */ /* 0x002fea0000410000 */
[----:B------:R-:W-:Y:S04]  /*2860*/  FSEL R9, R9, RZ, P3 ;  /* 0x000000ff09097208 */ /* 0x000fe80001800000 */
[----:B------:R4:W1:Y:S01]  /*2870*/  MUFU.TANH R208, R10 ;  /* 0x0000000a00d07308 */ /* 0x0008620000002400 */
[----:B------:R-:W-:Y:S01]  /*2880*/  FSETP.NEU.FTZ.AND P3, PT, R225, -INF , PT ;  /* 0xff800000e100780b */ /* 0x000fe20003f7d000 */
[----:B--2---:R-:W-:Y:S01]  /*2890*/  FMUL.FTZ R8, R37, 1.4426950216293334961 ;  /* 0x3fb8aa3b25087820 */ /* 0x004fe20000410000 */
[----:B---3--:R-:W-:Y:S01]  /*28a0*/  STL [R1], R209 ;  /* 0x000000d101007387 */ /* 0x008fe20000100800 */
[--C-:B------:R-:W-:Y:S03]  /*28b0*/  FFMA.FTZ R2, R183, UR7, -R9.reuse ;  /* 0x00000007b7027c23 */ /* 0x100fe60008010809 */
[----:B------:R-:W-:Y:S03]  /*28c0*/  FSEL R8, R8, RZ, P1 ;  /* 0x000000ff08087208 */ /* 0x000fe60000800000 */
[----:B------:R2:W3:Y:S01]  /*28d0*/  MUFU.TANH R223, R7 ;  /* 0x0000000700df7308 */ /* 0x0004e20000002400 */
[----:B------:R-:W-:Y:S01]  /*28e0*/  FSETP.NEU.FTZ.AND P1, PT, R214, -INF , PT ;  /* 0xff800000d600780b */ /* 0x000fe20003f3d000 */
[--C-:B------:R-:W-:Y:S08]  /*28f0*/  FFMA.FTZ R3, R224, UR7, -R8.reuse ;  /* 0x00000007e0037c23 */ /* 0x100ff00008010808 */
[----:B------:R3:W-:Y:S01]  /*2900*/  MUFU.EX2 R198, R2 ;  /* 0x0000000200c67308 */ /* 0x0007e20000000800 */
[----:B----4-:R-:W-:Y:S01]  /*2910*/  FFMA.FTZ R10, R181, UR7, -R9 ;  /* 0x00000007b50a7c23 */ /* 0x010fe20008010809 */
[----:B-1----:R-:W-:Y:S08]  /*2920*/  STL [R1+0x18], R208 ;  /* 0x000018d001007387 */ /* 0x002ff00000100800 */
[----:B------:R1:W-:Y:S10]  /*2930*/  MUFU.EX2 R228, R3 ;  /* 0x0000000300e47308 */ /* 0x0003f40000000800 */
[----:B------:R4:W-:Y:S01]  /*2940*/  MUFU.EX2 R201, R10 ;  /* 0x0000000a00c97308 */ /* 0x0009e20000000800 */
[----:B--2---:R-:W2:Y:S09]  /*2950*/  LDSM.16.M88.4 R4, [R204+0x10800] ;  /* 0x01080000cc04783b */ /* 0x004eb20000000200 */
[----:B------:R4:W-:Y:S01]  /*2960*/  MUFU.TANH R249, R12 ;  /* 0x0000000c00f97308 */ /* 0x0009e20000002400 */
[----:B---3--:R-:W-:Y:S01]  /*2970*/  FFMA.FTZ R2, R223, UR7, -R8 ;  /* 0x00000007df027c23 */ /* 0x008fe20008010808 */
[----:B-1----:R-:W-:Y:S08]  /*2980*/  FMUL.FTZ R3, R225, 1.4426950216293334961 ;  /* 0x3fb8aa3be1037820 */ /* 0x002ff00000410000 */
[----:B------:R1:W-:Y:S01]  /*2990*/  MUFU.EX2 R229, R2 ;  /* 0x0000000200e57308 */ /* 0x0003e20000000800 */
[----:B------:R-:W-:Y:S09]  /*29a0*/  FSEL R3, R3, RZ, P3 ;  /* 0x000000ff03037208 */ /* 0x000ff20001800000 */
[----:B------:R-:W3:Y:S01]  /*29b0*/  MUFU.TANH R36, R11 ;  /* 0x0000000b00247308 */ /* 0x000ee20000002400 */
[--C-:B----4-:R-:W-:Y:S01]  /*29c0*/  FFMA.FTZ R10, R209, UR7, -R3.reuse ;  /* 0x00000007d10a7c23 */ /* 0x110fe20008010803 */
[--C-:B------:R-:W-:Y:S08]  /*29d0*/  FFMA.FTZ R12, R252, UR7, -R3.reuse ;  /* 0x00000007fc0c7c23 */ /* 0x100ff00008010803 */
[----:B------:R-:W-:Y:S01]  /*29e0*/  MUFU.TANH R248, R13 ;  /* 0x0000000d00f87308 */ /* 0x000fe20000002400 */
[----:B-1----:R-:W-:Y:S05]  /*29f0*/  FMUL.FTZ R2, R214, 1.4426950216293334961 ;  /* 0x3fb8aa3bd6027820 */ /* 0x002fea0000410000 */
[----:B------:R-:W-:Y:S04]  /*2a00*/  FSEL R2, R2, RZ, P1 ;  /* 0x000000ff02027208 */ /* 0x000fe80000800000 */
[----:B------:R1:W-:Y:S01]  /*2a10*/  MUFU.EX2 R241, R10 ;  /* 0x0000000a00f17308 */ /* 0x0003e20000000800 */
[----:B---3--:R3:W-:Y:S09]  /*2a20*/  STL [R1+0x14], R36 ;  /* 0x0000142401007387 */ /* 0x0087f20000100800 */
[----:B------:R-:W4:Y:S01]  /*2a30*/  MUFU.TANH R168, R14 ;  /* 0x0000000e00a87308 */ /* 0x000f220000002400 */
[--C-:B------:R-:W-:Y:S01]  /*2a40*/  FFMA.FTZ R11, R208, UR7, -R2.reuse ;  /* 0x00000007d00b7c23 */ /* 0x100fe20008010802 */
[-C--:B--2---:R-:W-:Y:S08]  /*2a50*/  HMMA.16816.F32.BF16 R20, R184, R4.reuse, R20 ;  /* 0x00000004b814723c */ /* 0x084ff00000041814 */
[----:B------:R-:W2:Y:S01]  /*2a60*/  MUFU.TANH R14, R15 ;  /* 0x0000000f000e7308 */ /* 0x000ea20000002400 */
[--C-:B-1----:R-:W-:Y:S01]  /*2a70*/  FFMA.FTZ R10, R36, UR7, -R2.reuse ;  /* 0x00000007240a7c23 */ /* 0x102fe20008010802 */
[C---:B------:R-:W-:Y:S08]  /*2a80*/  HMMA.16816.F32.BF16 R24, R164.reuse, R4, R24 ;  /* 0x00000004a418723c */ /* 0x040ff00000041818 */
[----:B------:R-:W-:Y:S01]  /*2a90*/  MUFU.EX2 R240, R12 ;  /* 0x0000000c00f07308 */ /* 0x000fe20000000800 */
[----:B----4-:R-:W-:Y:S01]  /*2aa0*/  STL [R1+0x10], R168 ;  /* 0x000010a801007387 */ /* 0x010fe20000100800 */
[--C-:B------:R-:W-:Y:S08]  /*2ab0*/  FFMA.FTZ R4, R249, UR7, -R3.reuse ;  /* 0x00000007f9047c23 */ /* 0x100ff00008010803 */
[----:B------:R-:W1:Y:S01]  /*2ac0*/  MUFU.EX2 R12, R11 ;  /* 0x0000000b000c7308 */ /* 0x000e620000000800 */
[--C-:B------:R-:W-:Y:S01]  /*2ad0*/  FFMA.FTZ R5, R168, UR7, -R2.reuse ;  /* 0x00000007a8057c23 */ /* 0x100fe20008010802 */
[-C--:B------:R-:W-:Y:S08]  /*2ae0*/  HMMA.16816.F32.BF16 R28, R164, R6.reuse, R28 ;  /* 0x00000006a41c723c */ /* 0x080ff0000004181c */
[----:B------:R-:W4:Y:S01]  /*2af0*/  MUFU.EX2 R13, R10 ;  /* 0x0000000a000d7308 */ /* 0x000f220000000800 */
[----:B------:R-:W-:Y:S01]  /*2b00*/  FMUL.FTZ R20, R20, UR12 ;  /* 0x0000000c14147c20 */ /* 0x000fe20008410000 */
[----:B--2---:R-:W-:Y:S01]  /*2b10*/  STL [R1+0xc], R14 ;  /* 0x00000c0e01007387 */ /* 0x004fe20000100800 */
[----:B------:R-:W-:Y:S07]  /*2b20*/  FMUL.FTZ R22, R22, UR12 ;  /* 0x0000000c16167c20 */ /* 0x000fee0008410000 */
[----:B------:R2:W-:Y:S01]  /*2b30*/  MUFU.EX2 R237, R4 ;  /* 0x0000000400ed7308 */ /* 0x0005e20000000800 */
[----:B------:R-:W-:Y:S01]  /*2b40*/  FMUL.FTZ R23, R23, UR12 ;  /* 0x0000000c17177c20 */ /* 0x000fe20008410000 */
[----:B------:R-:W-:Y:S08]  /*2b50*/  HMMA.16816.F32.BF16 R32, R184, R6, R32 ;  /* 0x00000006b820723c */ /* 0x000ff00000041820 */
[----:B------:R-:W3:Y:S01]  /*2b60*/  MUFU.TANH R38, R16 ;  /* 0x0000001000267308 */ /* 0x000ee20000002400 */
[----:B-1----:R-:W-:Y:S01]  /*2b70*/  STL [R1+0x8], R12 ;  /* 0x0000080c01007387 */ /* 0x002fe20000100800 */
[----:B------:R-:W-:Y:S01]  /*2b80*/  FMUL.FTZ R25, R25, UR12 ;  /* 0x0000000c19197c20 */ /* 0x000fe20008410000 */
[----:B------:R-:W-:Y:S01]  /*2b90*/  FMUL.FTZ R24, R24, UR12 ;  /* 0x0000000c18187c20 */ /* 0x000fe20008410000 */
[----:B------:R-:W-:Y:S01]  /*2ba0*/  FMUL.FTZ R26, R26, UR12 ;  /* 0x0000000c1a1a7c20 */ /* 0x000fe20008410000 */
[----:B----4-:R-:W-:Y:S01]  /*2bb0*/  STL [R1+0x4], R13 ;  /* 0x0000040d01007387 */ /* 0x010fe20000100800 */
[----:B------:R-:W-:Y:S04]  /*2bc0*/  FMUL.FTZ R21, R21, UR12 ;  /* 0x0000000c15157c20 */ /* 0x000fe80008410000 */
[----:B------:R-:W1:Y:S01]  /*2bd0*/  MUFU.TANH R226, R19 ;  /* 0x0000001300e27308 */ /* 0x000e620000002400 */
[----:B------:R-:W-:Y:S01]  /*2be0*/  FMUL.FTZ R27, R27, UR12 ;  /* 0x0000000c1b1b7c20 */ /* 0x000fe20008410000 */
[----:B------:R-:W4:Y:S01]  /*2bf0*/  LDL R11, [R1+0x48] ;  /* 0x00004800010b7983 */ /* 0x000f220000100800 */
[----:B--2---:R-:W-:Y:S01]  /*2c00*/  FFMA.FTZ R4, R14, UR7, -R2 ;  /* 0x000000070e047c23 */ /* 0x004fe20008010802 */
[----:B------:R-:W-:Y:S01]  /*2c10*/  FFMA.FTZ R10, R248, UR7, -R3 ;  /* 0x00000007f80a7c23 */ /* 0x000fe20008010803 */
[----:B------:R-:W-:Y:S01]  /*2c20*/  FMUL.FTZ R28, R28, UR12 ;  /* 0x0000000c1c1c7c20 */ /* 0x000fe20008410000 */
[----:B------:R-:W-:Y:S01]  /*2c30*/  FMUL.FTZ R29, R29, UR12 ;  /* 0x0000000c1d1d7c20 */ /* 0x000fe20008410000 */
[----:B------:R-:W-:Y:S03]  /*2c40*/  FMUL.FTZ R30, R30, UR12 ;  /* 0x0000000c1e1e7c20 */ /* 0x000fe60008410000 */
[----:B------:R2:W-:Y:S01]  /*2c50*/  MUFU.EX2 R250, R4 ;  /* 0x0000000400fa7308 */ /* 0x0005e20000000800 */
[----:B------:R-:W-:Y:S01]  /*2c60*/  FMUL.FTZ R32, R32, UR12 ;  /* 0x0000000c20207c20 */ /* 0x000fe20008410000 */
[----:B------:R-:W-:Y:S01]  /*2c70*/  FMUL.FTZ R34, R34, UR12 ;  /* 0x0000000c22227c20 */ /* 0x000fe20008410000 */
[----:B------:R-:W-:Y:S07]  /*2c80*/  FMUL.FTZ R33, R33, UR12 ;  /* 0x0000000c21217c20 */ /* 0x000fee0008410000 */
[----:B------:R-:W1:Y:S01]  /*2c90*/  MUFU.TANH R227, R18 ;  /* 0x0000001200e37308 */ /* 0x000e620000002400 */
[----:B------:R-:W-:Y:S01]  /*2ca0*/  FMUL.FTZ R35, R35, UR12 ;  /* 0x0000000c23237c20 */ /* 0x000fe20008410000 */
[----:B------:R-:W-:Y:S01]  /*2cb0*/  FMUL.FTZ R31, R31, UR12 ;  /* 0x0000000c1f1f7c20 */ /* 0x000fe20008410000 */
[----:B------:R-:W4:Y:S07]  /*2cc0*/  LDL R184, [R1+0x44] ;  /* 0x0000440001b87983 */ /* 0x000f2e0000100800 */
[----:B---3--:R-:W3:Y:S01]  /*2cd0*/  MUFU.TANH R36, R20 ;  /* 0x0000001400247308 */ /* 0x008ee20000002400 */
[--C-:B--2---:R-:W-:Y:S09]  /*2ce0*/  FFMA.FTZ R4, R38, UR7, -R9.reuse ;  /* 0x0000000726047c23 */ /* 0x104ff20008010809 */
[----:B------:R1:W-:Y:S10]  /*2cf0*/  MUFU.EX2 R193, R4 ;  /* 0x0000000400c17308 */ /* 0x0003f40000000800 */
[----:B------:R2:W3:Y:S10]  /*2d00*/  MUFU.EX2 R251, R5 ;  /* 0x0000000500fb7308 */ /* 0x0004f40000000800 */
[----:B------:R-:W3:Y:S01]  /*2d10*/  MUFU.TANH R225, R22 ;  /* 0x0000001600e17308 */ /* 0x000ee20000002400 */
[--C-:B-1----:R-:W-:Y:S09]  /*2d20*/  FFMA.FTZ R4, R226, UR7, -R8.reuse ;  /* 0x00000007e2047c23 */ /* 0x102ff20008010808 */
[----:B------:R-:W1:Y:S01]  /*2d30*/  MUFU.TANH R206, R23 ;  /* 0x0000001700ce7308 */ /* 0x000e620000002400 */
[--C-:B--2---:R-:W-:Y:S09]  /*2d40*/  FFMA.FTZ R5, R227, UR7, -R8.reuse ;  /* 0x00000007e3057c23 */ /* 0x104ff20008010808 */
[----:B------:R3:W-:Y:S10]  /*2d50*/  MUFU.EX2 R202, R4 ;  /* 0x0000000400ca7308 */ /* 0x0007f40000000800 */
[----:B------:R2:W-:Y:S10]  /*2d60*/  MUFU.EX2 R203, R5 ;  /* 0x0000000500cb7308 */ /* 0x0005f40000000800 */
[----:B------:R-:W1:Y:S01]  /*2d70*/  MUFU.TANH R234, R25 ;  /* 0x0000001900ea7308 */ /* 0x000e620000002400 */
[----:B---3--:R-:W-:Y:S09]  /*2d80*/  FFMA.FTZ R4, R36, UR7, -R9 ;  /* 0x0000000724047c23 */ /* 0x008ff20008010809 */
[----:B------:R-:W-:Y:S01]  /*2d90*/  MUFU.TANH R235, R24 ;  /* 0x0000001800eb7308 */ /* 0x000fe20000002400 */
[--C-:B--2---:R-:W-:Y:S09]  /*2da0*/  FFMA.FTZ R5, R225, UR7, -R8.reuse ;  /* 0x00000007e1057c23 */ /* 0x104ff20008010808 */
[----:B------:R1:W-:Y:S10]  /*2db0*/  MUFU.EX2 R191, R4 ;  /* 0x0000000400bf7308 */ /* 0x0003f40000000800 */
[----:B------:R2:W-:Y:S10]  /*2dc0*/  MUFU.EX2 R197, R5 ;  /* 0x0000000500c57308 */ /* 0x0005f40000000800 */
[----:B------:R-:W-:Y:S01]  /*2dd0*/  MUFU.TANH R247, R26 ;  /* 0x0000001a00f77308 */ /* 0x000fe20000002400 */
[----:B-1----:R-:W-:Y:S09]  /*2de0*/  FFMA.FTZ R4, R206, UR7, -R8 ;  /* 0x00000007ce047c23 */ /* 0x002ff20008010808 */
[----:B------:R-:W1:Y:S01]  /*2df0*/  MUFU.TANH R222, R21 ;  /* 0x0000001500de7308 */ /* 0x000e620000002400 */
[----:B--2---:R-:W-:Y:S09]  /*2e00*/  FFMA.FTZ R5, R234, UR7, -R3 ;  /* 0x00000007ea057c23 */ /* 0x004ff20008010803 */
[----:B------:R2:W3:Y:S10]  /*2e10*/  MUFU.EX2 R196, R4 ;  /* 0x0000000400c47308 */ /* 0x0004f40000000800 */
[----:B------:R3:W-:Y:S10]  /*2e20*/  MUFU.EX2 R207, R5 ;  /* 0x0000000500cf7308 */ /* 0x0007f40000000800 */
[----:B------:R-:W3:Y:S01]  /*2e30*/  MUFU.TANH R37, R17 ;  /* 0x0000001100257308 */ /* 0x000ee20000002400 */
[----:B-1----:R-:W-:Y:S01]  /*2e40*/  FFMA.FTZ R6, R222, UR7, -R9 ;  /* 0x00000007de067c23 */ /* 0x002fe20008010809 */
[----:B--2---:R-:W-:Y:S08]  /*2e50*/  FFMA.FTZ R4, R235, UR7, -R3 ;  /* 0x00000007eb047c23 */ /* 0x004ff00008010803 */
[----:B------:R-:W-:Y:S01]  /*2e60*/  MUFU.TANH R220, R32 ;  /* 0x0000002000dc7308 */ /* 0x000fe20000002400 */
[----:B---3--:R-:W-:Y:S09]  /*2e70*/  F2FP.BF16.F32.PACK_AB R5, R201, R198 ;  /* 0x000000c6c905723e */ /* 0x008ff200000010ff */
[----:B------:R1:W-:Y:S10]  /*2e80*/  MUFU.EX2 R214, R4 ;  /* 0x0000000400d67308 */ /* 0x0003f40000000800 */
[----:B------:R-:W2:Y:S10]  /*2e90*/  MUFU.TANH R246, R27 ;  /* 0x0000001b00f67308 */ /* 0x000eb40000002400 */
[----:B------:R3:W-:Y:S01]  /*2ea0*/  MUFU.EX2 R236, R10 ;  /* 0x0000000a00ec7308 */ /* 0x0007e20000000800 */
[--C-:B-1----:R-:W-:Y:S09]  /*2eb0*/  FFMA.FTZ R4, R247, UR7, -R2.reuse ;  /* 0x00000007f7047c23 */ /* 0x102ff20008010802 */
[----:B------:R2:W-:Y:S10]  /*2ec0*/  MUFU.EX2 R190, R6 ;  /* 0x0000000600be7308 */ /* 0x0005f40000000800 */
[----:B------:R1:W-:Y:S10]  /*2ed0*/  MUFU.EX2 R239, R4 ;  /* 0x0000000400ef7308 */ /* 0x0003f40000000800 */
[----:B------:R-:W1:Y:S01]  /*2ee0*/  MUFU.TANH R230, R28 ;  /* 0x0000001c00e67308 */ /* 0x000e620000002400 */
[----:B---3--:R-:W-:Y:S01]  /*2ef0*/  FFMA.FTZ R10, R37, UR7, -R9 ;  /* 0x00000007250a7c23 */ /* 0x008fe20008010809 */
[----:B--2---:R-:W-:Y:S08]  /*2f00*/  FFMA.FTZ R6, R246, UR7, -R2 ;  /* 0x00000007f6067c23 */ /* 0x004ff00008010802 */
[----:B------:R-:W2:Y:S01]  /*2f10*/  MUFU.EX2 R192, R10 ;  /* 0x0000000a00c07308 */ /* 0x000ea20000000800 */
[----:B-1----:R-:W-:Y:S09]  /*2f20*/  F2FP.BF16.F32.PACK_AB R4, R229, R228 ;  /* 0x000000e4e504723e */ /* 0x002ff200000010ff */
[----:B------:R1:W-:Y:S10]  /*2f30*/  MUFU.EX2 R238, R6 ;  /* 0x0000000600ee7308 */ /* 0x0003f40000000800 */
[----:B------:R-:W3:Y:S10]  /*2f40*/  MUFU.TANH R233, R29 ;  /* 0x0000001d00e97308 */ /* 0x000ef40000002400 */
[----:B------:R-:W2:Y:S01]  /*2f50*/  MUFU.TANH R200, R34 ;  /* 0x0000002200c87308 */ /* 0x000ea20000002400 */
[--C-:B-1----:R-:W-:Y:S09]  /*2f60*/  FFMA.FTZ R6, R230, UR7, -R3.reuse ;  /* 0x00000007e6067c23 */ /* 0x102ff20008010803 */
[----:B------:R1:W-:Y:S01]  /*2f70*/  MUFU.EX2 R205, R6 ;  /* 0x0000000600cd7308 */ /* 0x0003e20000000800 */
[----:B---3--:R-:W-:Y:S09]  /*2f80*/  FFMA.FTZ R3, R233, UR7, -R3 ;  /* 0x00000007e9037c23 */ /* 0x008ff20008010803 */
[----:B------:R-:W-:Y:S10]  /*2f90*/  MUFU.TANH R245, R30 ;  /* 0x0000001e00f57308 */ /* 0x000ff40000002400 */
[----:B------:R3:W-:Y:S01]  /*2fa0*/  MUFU.EX2 R204, R3 ;  /* 0x0000000300cc7308 */ /* 0x0007e20000000800 */
[----:B-1----:R-:W-:Y:S09]  /*2fb0*/  F2FP.BF16.F32.PACK_AB R6, R240, R241 ;  /* 0x000000f1f006723e */ /* 0x002ff200000010ff */
[----:B------:R-:W-:Y:S10]  /*2fc0*/  MUFU.TANH R217, R33 ;  /* 0x0000002100d97308 */ /* 0x000ff40000002400 */
[----:B------:R-:W1:Y:S01]  /*2fd0*/  MUFU.TANH R199, R35 ;  /* 0x0000002300c77308 */ /* 0x000e620000002400 */
[----:B---3--:R-:W-:Y:S09]  /*2fe0*/  F2FP.BF16.F32.PACK_AB R3, R250, R251 ;  /* 0x000000fbfa03723e */ /* 0x008ff200000010ff */
[----:B------:R-:W3:Y:S01]  /*2ff0*/  MUFU.TANH R244, R31 ;  /* 0x0000001f00f47308 */ /* 0x000ee20000002400 */
[----:B----4-:R-:W-:Y:S02]  /*3000*/  LEA R185, R11, UR4, 0x1 ;  /* 0x000000040bb97c11 */ /* 0x010fe4000f8e08ff */
[----:B------:R-:W-:Y:S02]  /*3010*/  MOV R11, 0x10 ;  /* 0x00000010000b7802 */ /* 0x000fe40000000f00 */
[----:B------:R-:W-:Y:S01]  /*3020*/  IADD3 R7, PT, PT, R185, 0x20000, RZ ;  /* 0x00020000b9077810 */ /* 0x000fe20007ffe0ff */
[----:B------:R4:W-:Y:S01]  /*3030*/  STS [R185+0x20000], R5 ;  /* 0x02000005b9007388 */ /* 0x0009e20000000800 */
[----:B------:R-:W-:Y:S02]  /*3040*/  SEL R11, R11, 0xfffffff0, !P0 ;  /* 0xfffffff00b0b7807 */ /* 0x000fe40004000000 */
[C---:B------:R-:W-:Y:S01]  /*3050*/  IADD3 R186, PT, PT, R185.reuse, 0x20020, RZ ;  /* 0x00020020b9ba7810 */ /* 0x040fe20007ffe0ff */
[----:B------:R3:W-:Y:S01]  /*3060*/  STS [R185+0x20400], R4 ;  /* 0x02040004b9007388 */ /* 0x0007e20000000800 */
[----:B------:R-:W-:Y:S02]  /*3070*/  IADD3 R187, PT, PT, R185, R11, RZ ;  /* 0x0000000bb9bb7210 */ /* 0x000fe40007ffe0ff */
[----:B------:R-:W-:Y:S01]  /*3080*/  @P2 IADD3 R186, PT, PT, R7, -0x20, RZ ;  /* 0xffffffe007ba2810 */ /* 0x000fe20007ffe0ff */
[--C-:B--2---:R-:W-:Y:S01]  /*3090*/  FFMA.FTZ R7, R200, UR7, -R8.reuse ;  /* 0x00000007c8077c23 */ /* 0x104fe20008010808 */
[----:B-1----:R-:W-:Y:S03]  /*30a0*/  FFMA.FTZ R8, R199, UR7, -R8 ;  /* 0x00000007c7087c23 */ /* 0x002fe60008010808 */
[----:B------:R1:W-:Y:S10]  /*30b0*/  MUFU.EX2 R195, R7 ;  /* 0x0000000700c37308 */ /* 0x0003f40000000800 */
[----:B------:R-:W-:Y:S01]  /*30c0*/  MUFU.EX2 R194, R8 ;  /* 0x0000000800c27308 */ /* 0x000fe20000000800 */
[--C-:B----4-:R-:W-:Y:S01]  /*30d0*/  FFMA.FTZ R5, R220, UR7, -R9.reuse ;  /* 0x00000007dc057c23 */ /* 0x110fe20008010809 */
[----:B------:R-:W-:Y:S01]  /*30e0*/  FFMA.FTZ R9, R217, UR7, -R9 ;  /* 0x00000007d9097c23 */ /* 0x000fe20008010809 */
[----:B-1----:R-:W-:Y:S07]  /*30f0*/  F2FP.BF16.F32.PACK_AB R7, R196, R197 ;  /* 0x000000c5c407723e */ /* 0x002fee00000010ff */
[----:B------:R1:W-:Y:S01]  /*3100*/  MUFU.EX2 R188, R5 ;  /* 0x0000000500bc7308 */ /* 0x0003e20000000800 */
[----:B---3--:R-:W-:Y:S09]  /*3110*/  F2FP.BF16.F32.PACK_AB R4, R202, R203 ;  /* 0x000000cbca04723e */ /* 0x008ff200000010ff */
[----:B------:R-:W2:Y:S01]  /*3120*/  MUFU.EX2 R189, R9 ;  /* 0x0000000900bd7308 */ /* 0x000ea20000000800 */
[----:B------:R3:W-:Y:S01]  /*3130*/  STS [R187+0x20400], R4 ;  /* 0x02040004bb007388 */ /* 0x0007e20000000800 */
[----:B-1----:R-:W-:Y:S05]  /*3140*/  F2FP.BF16.F32.PACK_AB R5, R192, R193 ;  /* 0x000000c1c005723e */ /* 0x002fea00000010ff */
[----:B------:R1:W-:Y:S04]  /*3150*/  STS [R187+0x20000], R5 ;  /* 0x02000005bb007388 */ /* 0x0003e80000000800 */
[----:B------:R4:W-:Y:S01]  /*3160*/  STS [R185+0x21000], R6 ;  /* 0x02100006b9007388 */ /* 0x0009e20000000800 */
[----:B---3--:R-:W-:Y:S02]  /*3170*/  F2FP.BF16.F32.PACK_AB R4, R236, R237 ;  /* 0x000000edec04723e */ /* 0x008fe400000010ff */
[----:B-1----:R-:W-:Y:S01]  /*3180*/  F2FP.BF16.F32.PACK_AB R5, R13, R12 ;  /* 0x0000000c0d05723e */ /* 0x002fe200000010ff */
[--C-:B----4-:R-:W-:Y:S04]  /*3190*/  FFMA.FTZ R6, R245, UR7, -R2.reuse ;  /* 0x00000007f5067c23 */ /* 0x110fe80008010802 */
[----:B------:R1:W-:Y:S01]  /*31a0*/  STS [R185+0x21400], R5 ;  /* 0x02140005b9007388 */ /* 0x0003e20000000800 */
[----:B------:R-:W-:Y:S01]  /*31b0*/  FFMA.FTZ R2, R244, UR7, -R2 ;  /* 0x00000007f4027c23 */ /* 0x000fe20008010802 */
[----:B------:R2:W-:Y:S02]  /*31c0*/  MUFU.EX2 R232, R6 ;  /* 0x0000000600e87308 */ /* 0x0005e40000000800 */
[----:B------:R3:W-:Y:S08]  /*31d0*/  STS [R187+0x21000], R4 ;  /* 0x02100004bb007388 */ /* 0x0007f00000000800 */
[----:B------:R4:W3:Y:S01]  /*31e0*/  MUFU.EX2 R231, R2 ;  /* 0x0000000200e77308 */ /* 0x0008e20000000800 */
[----:B------:R3:W-:Y:S04]  /*31f0*/  STS [R187+0x21400], R3 ;  /* 0x02140003bb007388 */ /* 0x0007e80000000800 */
[----:B------:R3:W-:Y:S01]  /*3200*/  STS [R186+0x400], R7 ;  /* 0x00040007ba007388 */ /* 0x0007e20000000800 */
[----:B--2---:R-:W-:Y:S02]  /*3210*/  F2FP.BF16.F32.PACK_AB R6, R189, R188 ;  /* 0x000000bcbd06723e */ /* 0x004fe400000010ff */
[----:B----4-:R-:W-:Y:S02]  /*3220*/  LOP3.LUT R2, R210, 0x8, R219, 0x78, !PT ;  /* 0x00000008d2027812 */ /* 0x010fe400078e78db */
[----:B-1----:R-:W-:Y:S02]  /*3230*/  F2FP.BF16.F32.PACK_AB R5, R194, R195 ;  /* 0x000000c3c205723e */ /* 0x002fe400000010ff */
[----:B------:R-:W-:Y:S02]  /*3240*/  LOP3.LUT R2, R216, R2, RZ, 0xfc, !PT ;  /* 0x00000002d8027212 */ /* 0x000fe400078efcff */
[----:B---3--:R-:W-:Y:S02]  /*3250*/  F2FP.BF16.F32.PACK_AB R4, R190, R191 ;  /* 0x000000bfbe04723e */ /* 0x008fe400000010ff */
[----:B------:R-:W-:Y:S02]  /*3260*/  LEA R208, R2, UR4, 0x1 ;  /* 0x0000000402d07c11 */ /* 0x000fe4000f8e08ff */
[----:B------:R-:W-:Y:S01]  /*3270*/  IADD3 R3, PT, PT, R11, R186, RZ ;  /* 0x000000ba0b037210 */ /* 0x000fe20007ffe0ff */
[----:B------:R1:W-:Y:S01]  /*3280*/  STS [R186], R4 ;  /* 0x00000004ba007388 */ /* 0x0003e20000000800 */
[C---:B------:R-:W-:Y:S02]  /*3290*/  IADD3 R209, PT, PT, R208.reuse, R212, RZ ;  /* 0x000000d4d0d17210 */ /* 0x040fe40007ffe0ff */
[----:B------:R-:W-:Y:S01]  /*32a0*/  F2FP.BF16.F32.PACK_AB R7, R207, R214 ;  /* 0x000000d6cf07723e */ /* 0x000fe200000010ff */
[----:B------:R2:W-:Y:S01]  /*32b0*/  STS [R3], R6 ;  /* 0x0000000603007388 */ /* 0x0005e20000000800 */
[----:B------:R-:W-:Y:S02]  /*32c0*/  IADD3 R182, PT, PT, R208, R218, RZ ;  /* 0x000000dad0b67210 */ /* 0x000fe40007ffe0ff */
[----:B------:R-:W-:Y:S01]  /*32d0*/  IADD3 R2, PT, PT, R218, R0, RZ ;  /* 0x00000000da027210 */ /* 0x000fe20007ffe0ff */
[----:B------:R3:W-:Y:S04]  /*32e0*/  STS [R3+0x400], R5 ;  /* 0x0004000503007388 */ /* 0x0007e80000000800 */
[----:B------:R-:W-:Y:S01]  /*32f0*/  STS [R186+0x1000], R7 ;  /* 0x00100007ba007388 */ /* 0x000fe20000000800 */
[----:B-1----:R-:W-:Y:S02]  /*3300*/  F2FP.BF16.F32.PACK_AB R4, R231, R232 ;  /* 0x000000e8e704723e */ /* 0x002fe400000010ff */
[----:B--2---:R-:W-:Y:S02]  /*3310*/  F2FP.BF16.F32.PACK_AB R6, R238, R239 ;  /* 0x000000efee06723e */ /* 0x004fe400000010ff */
[----:B---3--:R-:W-:Y:S03]  /*3320*/  F2FP.BF16.F32.PACK_AB R5, R204, R205 ;  /* 0x000000cdcc05723e */ /* 0x008fe600000010ff */
[----:B------:R-:W-:Y:S04]  /*3330*/  STS [R186+0x1400], R6 ;  /* 0x00140006ba007388 */ /* 0x000fe80000000800 */
[----:B------:R-:W-:Y:S04]  /*3340*/  STS [R3+0x1000], R5 ;  /* 0x0010000503007388 */ /* 0x000fe80000000800 */
[----:B------:R1:W-:Y:S04]  /*3350*/  STS [R3+0x1400], R4 ;  /* 0x0014000403007388 */ /* 0x0003e80000000800 */
[----:B------:R-:W-:Y:S08]  /*3360*/  LDSM.16.M88.4 R32, [R208+0x8000] ;  /* 0x00800000d020783b */ /* 0x000ff00000000200 */
[----:B------:R-:W2:Y:S08]  /*3370*/  LDSM.16.M88.4 R16, [R0+0x14000] ;  /* 0x014000000010783b */ /* 0x000eb00000000200 */
[----:B------:R-:W3:Y:S01]  /*3380*/  LDSM.16.M88.4 R28, [R208+0x9000] ;  /* 0x00900000d01c783b */ /* 0x000ee20000000200 */
[C---:B-1----:R-:W-:Y:S07]  /*3390*/  IADD3 R3, PT, PT, R212.reuse, R2, RZ ;  /* 0x00000002d4037210 */ /* 0x042fee0007ffe0ff */
[----:B------:R-:W1:Y:S08]  /*33a0*/  LDSM.16.M88.4 R164, [R0+0x14800] ;  /* 0x0148000000a4783b */ /* 0x000e700000000200 */
        /* <DEDUP_REMOVED lines=26> */
[----:B------:R-:W-:Y:S02]  /*3550*/  MOV R177, R181 ;  /* 0x000000b500b17202 */ /* 0x000fe40000000f00 */
[----:B------:R-:W-:Y:S02]  /*3560*/  IADD3 R181, PT, PT, R212, R182, RZ ;  /* 0x000000b6d4b57210 */ /* 0x000fe40007ffe0ff */
[-C--:B------:R-:W-:Y:S08]  /*3570*/  HMMA.16816.F32.BF16 R12, R164, R178.reuse, R12 ;  /* 0x000000b2a40c723c */ /* 0x080ff0000004180c */
[C---:B------:R-:W-:Y:S08]  /*3580*/  HMMA.16816.F32.BF16 R16, R172.reuse, R178, R16 ;  /* 0x000000b2ac10723c */ /* 0x040ff00000041810 */
        /* <DEDUP_REMOVED lines=20> */
[C---:B--2---:R-:W-:Y:S04]  /*36d0*/  HMMA.16816.F32.BF16 R8, R168.reuse, R164, R8 ;  /* 0x000000a4a808723c */ /* 0x044fe80000041808 */
[----:B------:R-:W-:Y:S02]  /*36e0*/  MOV R165, R177 ;  /* 0x000000b100a57202 */ /* 0x000fe40000000f00 */
[----:B------:R1:W2:Y:S02]  /*36f0*/  LDSM.16.M88.4 R176, [R0+0x18800] ;  /* 0x0188000000b0783b */ /* 0x0002a40000000200 */
[-C--:B------:R-:W-:Y:S08]  /*3700*/  HMMA.16816.F32.BF16 R12, R168, R166.reuse, R12 ;  /* 0x000000a6a80c723c */ /* 0x080ff0000004180c */
[C---:B------:R-:W-:Y:S04]  /*3710*/  HMMA.16816.F32.BF16 R16, R172.reuse, R166, R16 ;  /* 0x000000a6ac10723c */ /* 0x040fe80000041810 */
[----:B-1----:R-:W-:Y:S02]  /*3720*/  MOV R0, R165 ;  /* 0x000000a500007202 */ /* 0x002fe40000000f00 */
[----:B------:R-:W-:Y:S02]  /*3730*/  LDSM.16.M88.4 R164, [R209+0xa000] ;  /* 0x00a00000d1a4783b */ /* 0x000fe40000000200 */
[-C--:B--2---:R-:W-:Y:S08]  /*3740*/  HMMA.16816.F32.BF16 R20, R172, R176.reuse, R20 ;  /* 0x000000b0ac14723c */ /* 0x084ff00000041814 */
[C---:B------:R-:W-:Y:S01]  /*3750*/  HMMA.16816.F32.BF16 R24, R168.reuse, R176, R24 ;  /* 0x000000b0a818723c */ /* 0x040fe20000041818 */
[----:B------:R-:W-:Y:S02]  /*3760*/  MOV R176, UR14 ;  /* 0x0000000e00b07c02 */ /* 0x000fe40008000f00 */
[----:B------:R-:W-:Y:S02]  /*3770*/  MOV R177, UR5 ;  /* 0x0000000500b17c02 */ /* 0x000fe40008000f00 */
[C---:B------:R-:W-:Y:S03]  /*3780*/  LEA R176, P1, R184.reuse, R176, 0x2 ;  /* 0x000000b0b8b07211 */ /* 0x040fe600078210ff */
[-C--:B------:R-:W-:Y:S01]  /*3790*/  HMMA.16816.F32.BF16 R28, R168, R178.reuse, R28 ;  /* 0x000000b2a81c723c */ /* 0x080fe2000004181c */
[----:B------:R-:W1:Y:S02]  /*37a0*/  LDSM.16.M88.4 R168, [R180+0x18000] ;  /* 0x01800000b4a8783b */ /* 0x000e640000000200 */
[----:B------:R-:W-:Y:S05]  /*37b0*/  LEA.HI.X R177, R184, R177, RZ, 0x2, P1 ;  /* 0x000000b1b8b17211 */ /* 0x000fea00008f14ff */
[----:B------:R-:W-:Y:S01]  /*37c0*/  HMMA.16816.F32.BF16 R32, R172, R178, R32 ;  /* 0x000000b2ac20723c */ /* 0x000fe20000041820 */
[----:B------:R-:W2:Y:S03]  /*37d0*/  LDSM.16.M88.4 R172, [R209+0xb000] ;  /* 0x00b00000d1ac783b */ /* 0x000ea60000000200 */
[----:B------:R-:W-:Y:S02]  /*37e0*/  MOV R179, R0 ;  /* 0x0000000000b37202 */ /* 0x000fe40000000f00 */
[----:B------:R-:W-:Y:S03]  /*37f0*/  MOV R0, R183 ;  /* 0x000000b700007202 */ /* 0x000fe60000000f00 */
[----:B------:R-:W3:Y:S04]  /*3800*/  LDG.E R184, desc[UR30][R176.64] ;  /* 0x0000001eb0b87981 */ /* 0x000ee8000c1e1900 */
[----:B------:R-:W4:Y:S01]  /*3810*/  LDG.E R183, desc[UR30][R176.64+0x20] ;  /* 0x0000201eb0b77981 */ /* 0x000f22000c1e1900 */
[-C--:B-1----:R-:W-:Y:S08]  /*3820*/  HMMA.16816.F32.BF16 R4, R164, R168.reuse, R4 ;  /* 0x000000a8a404723c */ /* 0x082ff00000041804 */
[C---:B--2---:R-:W-:Y:S08]  /*3830*/  HMMA.16816.F32.BF16 R8, R172.reuse, R168, R8 ;  /* 0x000000a8ac08723c */ /* 0x044ff00000041808 */
[-C--:B------:R-:W-:Y:S08]  /*3840*/  HMMA.16816.F32.BF16 R12, R172, R170.reuse, R12 ;  /* 0x000000aaac0c723c */ /* 0x080ff0000004180c */
[C---:B------:R-:W-:Y:S01]  /*3850*/  HMMA.16816.F32.BF16 R16, R164.reuse, R170, R16 ;  /* 0x000000aaa410723c */ /* 0x040fe20000041810 */
[----:B------:R1:W2:Y:S08]  /*3860*/  LDSM.16.M88.4 R168, [R180+0x18800] ;  /* 0x01880000b4a8783b */ /* 0x0002b00000000200 */
[----:B-1----:R-:W5:Y:S01]  /*3870*/  LDG.E R180, desc[UR30][R176.64+0xa0] ;  /* 0x0000a01eb0b47981 */ /* 0x002f62000c1e1900 */
[-C--:B--2---:R-:W-:Y:S08]  /*3880*/  HMMA.16816.F32.BF16 R20, R164, R168.reuse, R20 ;  /* 0x000000a8a414723c */ /* 0x084ff00000041814 */
[C---:B------:R-:W-:Y:S08]  /*3890*/  HMMA.16816.F32.BF16 R24, R172.reuse, R168, R24 ;  /* 0x000000a8ac18723c */ /* 0x040ff00000041818 */
[-C--:B------:R-:W-:Y:S01]  /*38a0*/  HMMA.16816.F32.BF16 R28, R172, R170.reuse, R28 ;  /* 0x000000aaac1c723c */ /* 0x080fe2000004181c */
[----:B------:R-:W-:Y:S07]  /*38b0*/  LDSM.16.M88.4 R172, [R182+0xa000] ;  /* 0x00a00000b6ac783b */ /* 0x000fee0000000200 */
[----:B------:R-:W-:Y:S01]  /*38c0*/  HMMA.16816.F32.BF16 R32, R164, R170, R32 ;  /* 0x000000aaa420723c */ /* 0x000fe20000041820 */
[----:B------:R-:W1:Y:S08]  /*38d0*/  LDSM.16.M88.4 R164, [R2+0x18000] ;  /* 0x0180000002a4783b */ /* 0x000e700000000200 */
[----:B------:R2:W1:Y:S08]  /*38e0*/  LDSM.16.M88.4 R168, [R182+0xb000] ;  /* 0x00b00000b6a8783b */ /* 0x0004700000000200 */
[----:B--2---:R2:W5:Y:S01]  /*38f0*/  LDG.E R182, desc[UR30][R176.64+0x80] ;  /* 0x0000801eb0b67981 */ /* 0x004562000c1e1900 */
        /* <DEDUP_REMOVED lines=11> */
[----:B------:R2:W1:Y:S02]  /*39b0*/  LDSM.16.M88.4 R172, [R181+0xb000] ;  /* 0x00b00000b5ac783b */ /* 0x0004640000000200 */
[----:B--2---:R-:W-:Y:S06]  /*39c0*/  MOV R181, R179 ;  /* 0x000000b300b57202 */ /* 0x004fec0000000f00 */
[----:B------:R3:W2:Y:S01]  /*39d0*/  LDSM.16.M88.4 R176, [R3+0x18800] ;  /* 0x0188000003b0783b */ /* 0x0006a20000000200 */
[-C--:B-1----:R-:W-:Y:S08]  /*39e0*/  HMMA.16816.F32.BF16 R4, R164, R168.reuse, R4 ;  /* 0x000000a8a404723c */ /* 0x082ff00000041804 */
[C---:B------:R-:W-:Y:S08]  /*39f0*/  HMMA.16816.F32.BF16 R8, R172.reuse, R168, R8 ;  /* 0x000000a8ac08723c */ /* 0x040ff00000041808 */
[-C--:B------:R-:W-:Y:S03]  /*3a00*/  HMMA.16816.F32.BF16 R12, R172, R170.reuse, R12 ;  /* 0x000000aaac0c723c */ /* 0x080fe6000004180c */
[C---:B---3--:R-:W-:Y:S01]  /*3a10*/  FADD.FTZ R3, -R184.reuse, R4 ;  /* 0x00000004b8037221 */ /* 0x048fe20000010100 */
[----:B------:R-:W-:Y:S01]  /*3a20*/  FADD.FTZ R2, -R184, R5 ;  /* 0x00000005b8027221 */ /* 0x000fe20000010100 */
[----:B------:R-:W-:Y:S01]  /*3a30*/  FFMA.FTZ R5, -R181, R181, 1 ;  /* 0x3f800000b5057423 */ /* 0x000fe200000101b5 */
[----:B------:R-:W-:Y:S01]  /*3a40*/  FFMA.FTZ R4, -R0, R0, 1 ;  /* 0x3f80000000047423 */ /* 0x000fe20000010100 */
[--C-:B------:R-:W-:Y:S01]  /*3a50*/  SHF.R.U32.HI R0, RZ, 0x4, R221.reuse ;  /* 0x00000004ff007819 */ /* 0x100fe200000116dd */
[C---:B------:R-:W-:Y:S04]  /*3a60*/  HMMA.16816.F32.BF16 R16, R164.reuse, R170, R16 ;  /* 0x000000aaa410723c */ /* 0x040fe80000041810 */
[----:B------:R-:W-:Y:S01]  /*3a70*/  FMUL.FTZ R5, R5, UR12 ;  /* 0x0000000c05057c20 */ /* 0x000fe20008410000 */
[----:B------:R-:W-:Y:S01]  /*3a80*/  FMUL.FTZ R3, R198, R3 ;  /* 0x00000003c6037220 */ /* 0x000fe20000410000 */
[----:B------:R-:W-:Y:S01]  /*3a90*/  FMUL.FTZ R2, R201, R2 ;  /* 0x00000002c9027220 */ /* 0x000fe20000410000 */
[----:B------:R-:W-:Y:S01]  /*3aa0*/  FMUL.FTZ R4, R4, UR12 ;  /* 0x0000000c04047c20 */ /* 0x000fe20008410000 */
[----:B------:R-:W-:Y:S01]  /*3ab0*/  LOP3.LUT R0, R0, 0x8, RZ, 0xc0, !PT ;  /* 0x0000000800007812 */ /* 0x000fe200078ec0ff */
[-C--:B--2---:R-:W-:Y:S03]  /*3ac0*/  HMMA.16816.F32.BF16 R20, R164, R176.reuse, R20 ;  /* 0x000000b0a414723c */ /* 0x084fe60000041814 */
[----:B------:R-:W-:Y:S01]  /*3ad0*/  FMUL.FTZ R4, R4, R3 ;  /* 0x0000000304047220 */ /* 0x000fe20000410000 */
[----:B------:R-:W-:Y:S01]  /*3ae0*/  LOP3.LUT R0, R0, 0x10, R221, 0xf8, !PT ;  /* 0x0000001000007812 */ /* 0x000fe200078ef8dd */
[----:B------:R-:W-:Y:S01]  /*3af0*/  FMUL.FTZ R3, R5, R2 ;  /* 0x0000000205037220 */ /* 0x000fe20000410000 */
[----:B------:R-:W-:Y:S02]  /*3b00*/  FFMA.FTZ R5, -R38, R38, 1 ;  /* 0x3f80000026057423 */ /* 0x000fe40000010126 */
[----:B------:R1:W5:Y:S01]  /*3b10*/  LDL.LU R38, [R1+0x54] ;  /* 0x0000540001267983 */ /* 0x0003620000300800 */
[----:B------:R-:W-:Y:S01]  /*3b20*/  LOP3.LUT R2, R0, R210, RZ, 0x3c, !PT ;  /* 0x000000d200027212 */ /* 0x000fe200078e3cff */
[C---:B------:R-:W-:Y:S01]  /*3b30*/  FADD.FTZ R0, -R184.reuse, R16 ;  /* 0x00000010b8007221 */ /* 0x040fe20000010100 */
[----:B------:R-:W-:Y:S01]  /*3b40*/  FFMA.FTZ R16, -R37, R37, 1 ;  /* 0x3f80000025107423 */ /* 0x000fe20000010125 */
[C---:B------:R-:W-:Y:S01]  /*3b50*/  FADD.FTZ R17, -R184.reuse, R17 ;  /* 0x00000011b8117221 */ /* 0x040fe20000010100 */
[----:B------:R-:W-:Y:S01]  /*3b60*/  F2FP.BF16.F32.PACK_AB R3, R3, R4 ;  /* 0x000000040303723e */ /* 0x000fe200000010ff */
[----:B------:R1:W5:Y:S01]  /*3b70*/  LDL.LU R37, [R1+0x50] ;  /* 0x0000500001257983 */ /* 0x0003620000300800 */
[C---:B------:R-:W-:Y:S04]  /*3b80*/  HMMA.16816.F32.BF16 R24, R172.reuse, R176, R24 ;  /* 0x000000b0ac18723c */ /* 0x040fe80000041818 */
[----:B------:R-:W-:Y:S01]  /*3b90*/  FADD.FTZ R4, -R184, R20 ;  /* 0x00000014b8047221 */ /* 0x000fe20000010100 */
[----:B------:R-:W-:Y:S01]  /*3ba0*/  FMUL.FTZ R20, R192, R17 ;  /* 0x00000011c0147220 */ /* 0x000fe20000410000 */
[----:B------:R-:W-:Y:S01]  /*3bb0*/  FFMA.FTZ R17, -R36, R36, 1 ;  /* 0x3f80000024117423 */ /* 0x000fe20000010124 */
[----:B------:R-:W-:Y:S01]  /*3bc0*/  FMUL.FTZ R0, R193, R0 ;  /* 0x00000000c1007220 */ /* 0x000fe20000410000 */
[----:B------:R1:W5:Y:S01]  /*3bd0*/  LDL.LU R36, [R1+0x4c] ;  /* 0x00004c0001247983 */ /* 0x0003620000300800 */
[-C--:B------:R-:W-:Y:S03]  /*3be0*/  HMMA.16816.F32.BF16 R28, R172, R178.reuse, R28 ;  /* 0x000000b2ac1c723c */ /* 0x080fe6000004181c */
[----:B------:R-:W-:Y:S01]  /*3bf0*/  FMUL.FTZ R5, R5, UR12 ;  /* 0x0000000c05057c20 */ /* 0x000fe20008410000 */
[----:B------:R-:W-:Y:S01]  /*3c00*/  FMUL.FTZ R16, R16, UR12 ;  /* 0x0000000c10107c20 */ /* 0x000fe20008410000 */
[----:B------:R-:W-:Y:S01]  /*3c10*/  FADD.FTZ R21, -R184, R21 ;  /* 0x00000015b8157221 */ /* 0x000fe20000010100 */
[----:B------:R-:W-:Y:S01]  /*3c20*/  FMUL.FTZ R4, R191, R4 ;  /* 0x00000004bf047220 */ /* 0x000fe20000410000 */
[----:B------:R-:W-:Y:S01]  /*3c30*/  FMUL.FTZ R0, R5, R0 ;  /* 0x0000000005007220 */ /* 0x000fe20000410000 */
[----:B------:R-:W-:Y:S04]  /*3c40*/  HMMA.16816.F32.BF16 R32, R164, R178, R32 ;  /* 0x000000b2a420723c */ /* 0x000fe80000041820 */
[----:B------:R-:W-:Y:S01]  /*3c50*/  FFMA.FTZ R164, -R222, R222, 1 ;  /* 0x3f800000dea47423 */ /* 0x000fe200000101de */
[----:B------:R-:W-:Y:S01]  /*3c60*/  FMUL.FTZ R20, R16, R20 ;  /* 0x0000001410147220 */ /* 0x000fe20000410000 */
[----:B------:R-:W-:Y:S01]  /*3c70*/  FMUL.FTZ R21, R190, R21 ;  /* 0x00000015be157220 */ /* 0x000fe20000410000 */
[----:B------:R-:W-:Y:S01]  /*3c80*/  FMUL.FTZ R17, R17, UR12 ;  /* 0x0000000c11117c20 */ /* 0x000fe20008410000 */
[----:B------:R-:W-:Y:S01]  /*3c90*/  FMUL.FTZ R164, R164, UR12 ;  /* 0x0000000ca4a47c20 */ /* 0x000fe20008410000 */
[----:B------:R-:W-:Y:S01]  /*3ca0*/  FFMA.FTZ R16, -R220, R220, 1 ;  /* 0x3f800000dc107423 */ /* 0x000fe200000101dc */
[----:B------:R-:W-:Y:S01]  /*3cb0*/  F2FP.BF16.F32.PACK_AB R20, R20, R0 ;  /* 0x000000001414723e */ /* 0x000fe200000010ff */
[----:B------:R-:W-:Y:S01]  /*3cc0*/  FMUL.FTZ R4, R17, R4 ;  /* 0x0000000411047220 */ /* 0x000fe20000410000 */
[----:B------:R-:W-:Y:S01]  /*3cd0*/  FMUL.FTZ R21, R164, R21 ;  /* 0x00000015a4157220 */ /* 0x000fe20000410000 */
[----:B------:R-:W-:Y:S01]  /*3ce0*/  FMUL.FTZ R16, R16, UR12 ;  /* 0x0000000c10107c20 */ /* 0x000fe20008410000 */
[----:B------:R-:W-:Y:S01]  /*3cf0*/  FFMA.FTZ R17, -R224, R224, 1 ;  /* 0x3f800000e0117423 */ /* 0x000fe200000101e0 */
[----:B------:R-:W-:Y:S01]  /*3d00*/  SHF.L.U32 R222, R221, 0x5, RZ ;  /* 0x00000005ddde7819 */ /* 0x000fe200000006ff */
[----:B----4-:R-:W-:Y:S01]  /*3d10*/  FADD.FTZ R18, -R183, R18 ;  /* 0x00000012b7127221 */ /* 0x010fe20000010100 */
[----:B------:R-:W-:Y:S01]  /*3d20*/  F2FP.BF16.F32.PACK_AB R21, R21, R4 ;  /* 0x000000041515723e */ /* 0x000fe200000010ff */
[----:B------:R-:W-:Y:S01]  /*3d30*/  FADD.FTZ R4, -R183, R6 ;  /* 0x00000006b7047221 */ /* 0x000fe20000010100 */
[C---:B------:R-:W-:Y:S01]  /*3d40*/  FADD.FTZ R32, -R184.reuse, R32 ;  /* 0x00000020b8207221 */ /* 0x040fe20000010100 */
[----:B------:R-:W-:Y:S01]  /*3d50*/  FADD.FTZ R5, -R184, R33 ;  /* 0x00000021b8057221 */ /* 0x000fe20000010100 */
[----:B------:R-:W-:Y:S01]  /*3d60*/  FMUL.FTZ R17, R17, UR12 ;  /* 0x0000000c11117c20 */ /* 0x000fe20008410000 */
[----:B------:R-:W-:Y:S01]  /*3d70*/  FMUL.FTZ R4, R228, R4 ;  /* 0x00000004e4047220 */ /* 0x000fe20000410000 */
[----:B------:R-:W-:Y:S01]  /*3d80*/  FMUL.FTZ R0, R188, R32 ;  /* 0x00000020bc007220 */ /* 0x000fe20000410000 */
[----:B------:R-:W-:Y:S01]  /*3d90*/  FFMA.FTZ R32, -R217, R217, 1 ;  /* 0x3f800000d9207423 */ /* 0x000fe200000101d9 */
[----:B------:R-:W-:Y:S01]  /*3da0*/  FMUL.FTZ R5, R189, R5 ;  /* 0x00000005bd057220 */ /* 0x000fe20000410000 */
[----:B------:R-:W-:Y:S01]  /*3db0*/  LOP3.LUT R222, R222, 0x7a00, RZ, 0xc0, !PT ;  /* 0x00007a00dede7812 */ /* 0x000fe200078ec0ff */
[----:B------:R-:W-:Y:S01]  /*3dc0*/  FMUL.FTZ R33, R16, R0 ;  /* 0x0000000010217220 */ /* 0x000fe20000410000 */
[----:B------:R-:W-:Y:S01]  /*3dd0*/  FADD.FTZ R0, -R183, R7 ;  /* 0x00000007b7007221 */ /* 0x000fe20000010100 */
[----:B------:R-:W-:Y:S01]  /*3de0*/  FFMA.FTZ R16, -R223, R223, 1 ;  /* 0x3f800000df107423 */ /* 0x000fe200000101df */
[----:B------:R-:W-:Y:S01]  /*3df0*/  LOP3.LUT R220, R221, 0x8, RZ, 0xc0, !PT ;  /* 0x00000008dddc7812 */ /* 0x000fe200078ec0ff */
[----:B------:R-:W-:Y:S01]  /*3e00*/  FMUL.FTZ R32, R32, UR12 ;  /* 0x0000000c20207c20 */ /* 0x000fe20008410000 */
[----:B------:R-:W-:Y:S01]  /*3e10*/  FMUL.FTZ R0, R229, R0 ;  /* 0x00000000e5007220 */ /* 0x000fe20000410000 */
[C---:B------:R-:W-:Y:S01]  /*3e20*/  SHF.L.U32 R217, R221.reuse, 0x6, RZ ;  /* 0x00000006ddd97819 */ /* 0x040fe200000006ff */
[----:B------:R-:W-:Y:S01]  /*3e30*/  FMUL.FTZ R16, R16, UR12 ;  /* 0x0000000c10107c20 */ /* 0x000fe20008410000 */
[C---:B------:R-:W-:Y:S01]  /*3e40*/  SHF.L.U32 R224, R221.reuse, 0x1, RZ ;  /* 0x00000001dde07819 */ /* 0x040fe200000006ff */
[----:B------:R-:W-:Y:S01]  /*3e50*/  FMUL.FTZ R32, R32, R5 ;  /* 0x0000000520207220 */ /* 0x000fe20000410000 */
[----:B------:R-:W-:Y:S01]  /*3e60*/  SHF.L.U32 R223, R221, 0x5, RZ ;  /* 0x00000005dddf7819 */ /* 0x000fe200000006ff */
[----:B------:R-:W-:Y:S01]  /*3e70*/  FMUL.FTZ R17, R17, R4 ;  /* 0x0000000411117220 */ /* 0x000fe20000410000 */
[----:B------:R-:W-:Y:S01]  /*3e80*/  FMUL.FTZ R16, R16, R0 ;  /* 0x0000000010107220 */ /* 0x000fe20000410000 */
[----:B------:R-:W-:Y:S01]  /*3e90*/  FADD.FTZ R19, -R183, R19 ;  /* 0x00000013b7137221 */ /* 0x000fe20000010100 */
[----:B-1----:R-:W-:Y:S06]  /*3ea0*/  BRA.U !UP0, `(.L_x_1936) ;  /* 0x00000001087c7547 */ /* 0x002fec000b800000 */
[----:B------:R-:W2:Y:S01]  /*3eb0*/  LDL.LU R166, [R1+0x28] ;  /* 0x0000280001a67983 */ /* 0x000ea20000300800 */
[----:B------:R-:W1:Y:S01]  /*3ec0*/  LDC R5, c[0x0][0x3b0] ;  /* 0x0000ec00ff057b82 */ /* 0x000e620000000800 */
[----:B------:R-:W-:Y:S01]  /*3ed0*/  IADD3 R4, P1, PT, RZ, -UR28, RZ ;  /* 0x8000001cff047c10 */ /* 0x000fe2000ff3e0ff */
[----:B------:R-:W-:Y:S01]  /*3ee0*/  ULOP3.LUT UR13, UR40, 0x1, URZ, 0xc0, !UPT ;  /* 0x00000001280d7892 */ /* 0x000fe2000f8ec0ff */
[----:B------:R-:W3:Y:S03]  /*3ef0*/  LDL.LU R165, [R1+0x2c] ;  /* 0x00002c0001a57983 */ /* 0x000ee60000300800 */
[----:B------:R-:W-:Y:S01]  /*3f00*/  UISETP.NE.U32.AND UP1, UPT, UR13, 0x1, UPT ;  /* 0x000000010d00788c */ /* 0x000fe2000bf25070 */
[----:B------:R-:W4:Y:S01]  /*3f10*/  LDL.LU R164, [R1+0x1c] ;  /* 0x00001c0001a47983 */ /* 0x000f220000300800 */
[----:B------:R-:W2:Y:S02]  /*3f20*/  LDC R6, c[0x0][0x3b4] ;  /* 0x0000ed00ff067b82 */ /* 0x000ea40000000800 */
[----:B------:R-:W-:Y:S06]  /*3f30*/  USEL UR13, UR21, 0x4000, !UP1 ;  /* 0x00004000150d7887 */ /* 0x000fec000c800000 */
[----:B------:R-:W-:Y:S02]  /*3f40*/  VIADD R213, R213, UR13 ;  /* 0x0000000dd5d57c36 */ /* 0x000fe40008000000 */
[----:B----4-:R-:W-:Y:S02]  /*3f50*/  VIADD R164, R164, UR13 ;  /* 0x0000000da4a47c36 */ /* 0x010fe40008000000 */
[C---:B-1----:R-:W-:Y:S04]  /*3f60*/  IMAD.SHL.U32 R0, R5.reuse, 0x40, RZ ;  /* 0x0000004005007824 */ /* 0x042fe800078e00ff */
[----:B------:R-:W-:Y:S05]  /*3f70*/  IMAD.X R0, RZ, RZ, ~R0, P1 ;  /* 0x000000ffff007224 */ /* 0x000fea00008e0e00 */
[----:B------:R-:W-:Y:S04]  /*3f80*/  SHF.R.S64 R4, R4, 0x1f, R0 ;  /* 0x0000001f04047819 */ /* 0x000fe80000001000 */
[----:B---3--:R-:W-:Y:S04]  /*3f90*/  IADD3 R165, P1, PT, R4, R165, RZ ;  /* 0x000000a504a57210 */ /* 0x008fe80007f3e0ff */
[----:B--2---:R-:W-:Y:S01]  /*3fa0*/  LEA.HI.X.SX32 R166, R0, R166, 0x1, P1 ;  /* 0x000000a600a67211 */ /* 0x004fe200008f0eff */
[----:B------:R1:W-:Y:S01]  /*3fb0*/  STL [R1+0x2c], R165 ;  /* 0x00002ca501007387 */ /* 0x0003e20000100800 */
[C---:B------:R-:W-:Y:S03]  /*3fc0*/  LEA R4, P1, R5.reuse, R165, 0x6 ;  /* 0x000000a505047211 */ /* 0x040fe600078230ff */
[----:B------:R1:W-:Y:S01]  /*3fd0*/  STL [R1+0x28], R166 ;  /* 0x000028a601007387 */ /* 0x0003e20000100800 */
[----:B------:R-:W-:Y:S01]  /*3fe0*/  LEA.HI.X R5, R5, R166, R6, 0x6, P1 ;  /* 0x000000a605057211 */ /* 0x000fe200008f3406 */
[----:B------:R-:W-:Y:S02]  /*3ff0*/  IMAD.MOV.U32 R6, RZ, RZ, R165 ;  /* 0x000000ffff067224 */ /* 0x000fe400078e00a5 */
[----:B------:R1:W-:Y:S01]  /*4000*/  STL [R1+0x1c], R164 ;  /* 0x00001ca401007387 */ /* 0x0003e20000100800 */
        /* <DEDUP_REMOVED lines=9> */
.L_x_1936:
[----:B-1----:R-:W2:Y:S01]  /*40a0*/  LDL.LU R164, [R1] ;  /* 0x0000000001a47983 */ /* 0x002ea20000300800 */
[----:B------:R-:W-:Y:S01]  /*40b0*/  FADD.FTZ R22, -R183, R22 ;  /* 0x00000016b7167221 */ /* 0x000fe20000010100 */
[----:B------:R-:W-:Y:S01]  /*40c0*/  FFMA.FTZ R7, -R225, R225, 1 ;  /* 0x3f800000e1077423 */ /* 0x000fe200000101e1 */
[----:B------:R-:W-:Y:S02]  /*40d0*/  F2FP.BF16.F32.PACK_AB R0, R16, R17 ;  /* 0x000000111000723e */ /* 0x000fe400000010ff */
[----:B------:R-:W3:Y:S01]  /*40e0*/  LDL.LU R169, [R1+0x8] ;  /* 0x0000080001a97983 */ /* 0x000ee20000300800 */
[----:B------:R-:W-:Y:S01]  /*40f0*/  FMUL.FTZ R22, R197, R22 ;  /* 0x00000016c5167220 */ /* 0x000fe20000410000 */
[----:B------:R-:W-:Y:S01]  /*4100*/  FMUL.FTZ R7, R7, UR12 ;  /* 0x0000000c07077c20 */ /* 0x000fe20008410000 */
[----:B------:R-:W-:Y:S02]  /*4110*/  FFMA.FTZ R4, -R227, R227, 1 ;  /* 0x3f800000e3047423 */ /* 0x000fe400000101e3 */
[----:B------:R-:W4:Y:S01]  /*4120*/  LDL.LU R168, [R1+0x4] ;  /* 0x0000040001a87983 */ /* 0x000f220000300800 */
[----:B------:R-:W-:Y:S01]  /*4130*/  FMUL.FTZ R5, R202, R19 ;  /* 0x00000013ca057220 */ /* 0x000fe20000410000 */
[----:B------:R-:W-:Y:S01]  /*4140*/  FMUL.FTZ R22, R7, R22 ;  /* 0x0000001607167220 */ /* 0x000fe20000410000 */
[----:B------:R-:W-:Y:S02]  /*4150*/  FMUL.FTZ R6, R203, R18 ;  /* 0x00000012cb067220 */ /* 0x000fe40000410000 */
[----:B------:R-:W4:Y:S01]  /*4160*/  LDL.LU R167, [R1+0x18] ;  /* 0x0000180001a77983 */ /* 0x000f220000300800 */
[----:B------:R-:W-:Y:S01]  /*4170*/  FMUL.FTZ R4, R4, UR12 ;  /* 0x0000000c04047c20 */ /* 0x000fe20008410000 */
[C---:B------:R-:W-:Y:S01]  /*4180*/  FADD.FTZ R34, -R183.reuse, R34 ;  /* 0x00000022b7227221 */ /* 0x040fe20000010100 */
[----:B------:R-:W-:Y:S02]  /*4190*/  FADD.FTZ R23, -R183, R23 ;  /* 0x00000017b7177221 */ /* 0x000fe40000010100 */
[----:B------:R-:W4:Y:S01]  /*41a0*/  LDL.LU R166, [R1+0x14] ;  /* 0x0000140001a67983 */ /* 0x000f220000300800 */
[----:B-----5:R-:W-:Y:S01]  /*41b0*/  FADD.FTZ R12, -R182, R12 ;  /* 0x0000000cb60c7221 */ /* 0x020fe20000010100 */
[----:B------:R-:W-:Y:S01]  /*41c0*/  FMUL.FTZ R34, R195, R34 ;  /* 0x00000022c3227220 */ /* 0x000fe20000410000 */
[----:B------:R-:W-:Y:S02]  /*41d0*/  FMUL.FTZ R23, R196, R23 ;  /* 0x00000017c4177220 */ /* 0x000fe40000410000 */
[----:B------:R-:W2:Y:S01]  /*41e0*/  LDL.LU R165, [R1+0x10] ;  /* 0x0000100001a57983 */ /* 0x000ea20000300800 */
[----:B------:R-:W-:Y:S01]  /*41f0*/  FMUL.FTZ R12, R237, R12 ;  /* 0x0000000ced0c7220 */ /* 0x000fe20000410000 */
[C---:B------:R-:W-:Y:S01]  /*4200*/  FADD.FTZ R8, -R182.reuse, R8 ;  /* 0x00000008b6087221 */ /* 0x040fe20000010100 */
[C---:B------:R-:W-:Y:S02]  /*4210*/  FADD.FTZ R9, -R182.reuse, R9 ;  /* 0x00000009b6097221 */ /* 0x040fe40000010100 */
[----:B------:R1:W-:Y:S01]  /*4220*/  STS [R185+0x1c000], R3 ;  /* 0x01c00003b9007388 */ /* 0x0003e20000000800 */
[----:B------:R-:W-:Y:S01]  /*4230*/  FADD.FTZ R24, -R182, R24 ;  /* 0x00000018b6187221 */ /* 0x000fe20000010100 */
[----:B------:R-:W-:Y:S01]  /*4240*/  FMUL.FTZ R8, R241, R8 ;  /* 0x00000008f1087220 */ /* 0x000fe20000410000 */
[----:B------:R-:W-:Y:S02]  /*4250*/  FMUL.FTZ R9, R240, R9 ;  /* 0x00000009f0097220 */ /* 0x000fe40000410000 */
[----:B------:R1:W-:Y:S01]  /*4260*/  STS [R185+0x1c400], R0 ;  /* 0x01c40000b9007388 */ /* 0x0003e20000000800 */
[----:B------:R-:W-:Y:S01]  /*4270*/  FMUL.FTZ R24, R214, R24 ;  /* 0x00000018d6187220 */ /* 0x000fe20000410000 */
[----:B------:R-:W-:Y:S01]  /*4280*/  FADD.FTZ R25, -R182, R25 ;  /* 0x00000019b6197221 */ /* 0x000fe20000010100 */
[C---:B------:R-:W-:Y:S02]  /*4290*/  FADD.FTZ R10, -R180.reuse, R10 ;  /* 0x0000000ab40a7221 */ /* 0x040fe40000010100 */
[----:B------:R4:W-:Y:S01]  /*42a0*/  STS [R187+0x1c000], R20 ;  /* 0x01c00014bb007388 */ /* 0x0009e20000000800 */
[C---:B------:R-:W-:Y:S01]  /*42b0*/  FADD.FTZ R11, -R180.reuse, R11 ;  /* 0x0000000bb40b7221 */ /* 0x040fe20000010100 */
[----:B------:R-:W-:Y:S01]  /*42c0*/  FMUL.FTZ R25, R207, R25 ;  /* 0x00000019cf197220 */ /* 0x000fe20000410000 */
[----:B------:R-:W-:Y:S01]  /*42d0*/  FADD.FTZ R26, -R180, R26 ;  /* 0x0000001ab41a7221 */ /* 0x000fe20000010100 */
[----:B------:R-:W-:Y:S01]  /*42e0*/  FADD.FTZ R28, -R182, R28 ;  /* 0x0000001cb61c7221 */ /* 0x000fe20000010100 */
[C---:B------:R-:W-:Y:S01]  /*42f0*/  FADD.FTZ R14, -R180.reuse, R14 ;  /* 0x0000000eb40e7221 */ /* 0x040fe20000010100 */
[----:B------:R-:W-:Y:S01]  /*4300*/  FADD.FTZ R30, -R180, R30 ;  /* 0x0000001eb41e7221 */ /* 0x000fe20000010100 */
[----:B------:R-:W-:Y:S01]  /*4310*/  FMUL.FTZ R26, R239, R26 ;  /* 0x0000001aef1a7220 */ /* 0x000fe20000410000 */
[----:B------:R-:W-:Y:S01]  /*4320*/  FMUL.FTZ R28, R205, R28 ;  /* 0x0000001ccd1c7220 */ /* 0x000fe20000410000 */
[----:B------:R-:W-:Y:S01]  /*4330*/  FMUL.FTZ R14, R251, R14 ;  /* 0x0000000efb0e7220 */ /* 0x000fe20000410000 */
[----:B------:R-:W-:Y:S01]  /*4340*/  FMUL.FTZ R30, R232, R30 ;  /* 0x0000001ee81e7220 */ /* 0x000fe20000410000 */
[----:B------:R-:W-:Y:S01]  /*4350*/  FADD.FTZ R27, -R180, R27 ;  /* 0x0000001bb41b7221 */ /* 0x000fe20000010100 */
[----:B------:R-:W-:Y:S01]  /*4360*/  F2FP.BF16.F32.PACK_AB R17, R32, R33 ;  /* 0x000000212011723e */ /* 0x000fe200000010ff */
[----:B------:R-:W4:Y:S02]  /*4370*/  LDC R184, c[0x0][0x44c] ;  /* 0x00011300ffb87b82 */ /* 0x000f240000000800 */
[----:B------:R-:W-:Y:S01]  /*4380*/  FMUL.FTZ R27, R238, R27 ;  /* 0x0000001bee1b7220 */ /* 0x000fe20000410000 */
[----:B-1----:R-:W-:Y:S04]  /*4390*/  FFMA.FTZ R3, -R226, R226, 1 ;  /* 0x3f800000e2037423 */ /* 0x002fe800000101e2 */
[----:B------:R-:W-:Y:S01]  /*43a0*/  FMUL.FTZ R19, R3, UR12 ;  /* 0x0000000c03137c20 */ /* 0x000fe20008410000 */
[----:B------:R-:W-:Y:S01]  /*43b0*/  FADD.FTZ R3, -R183, R35 ;  /* 0x00000023b7037221 */ /* 0x000fe20000010100 */
[----:B------:R-:W-:Y:S01]  /*43c0*/  FMUL.FTZ R35, R4, R6 ;  /* 0x0000000604237220 */ /* 0x000fe20000410000 */
[----:B------:R-:W-:Y:S01]  /*43d0*/  FFMA.FTZ R4, -R199, R199, 1 ;  /* 0x3f800000c7047423 */ /* 0x000fe200000101c7 */
[----:B------:R-:W-:Y:S01]  /*43e0*/  FMUL.FTZ R19, R19, R5 ;  /* 0x0000000513137220 */ /* 0x000fe20000410000 */
[----:B------:R-:W-:Y:S01]  /*43f0*/  FFMA.FTZ R5, -R200, R200, 1 ;  /* 0x3f800000c8057423 */ /* 0x000fe200000101c8 */
[----:B------:R-:W-:Y:S01]  /*4400*/  FMUL.FTZ R3, R194, R3 ;  /* 0x00000003c2037220 */ /* 0x000fe20000410000 */
[----:B------:R-:W-:Y:S01]  /*4410*/  FMUL.FTZ R4, R4, UR12 ;  /* 0x0000000c04047c20 */ /* 0x000fe20008410000 */
[----:B------:R-:W-:Y:S01]  /*4420*/  FFMA.FTZ R6, -R206, R206, 1 ;  /* 0x3f800000ce067423 */ /* 0x000fe200000101ce */
[----:B------:R-:W-:Y:S01]  /*4430*/  FMUL.FTZ R5, R5, UR12 ;  /* 0x0000000c05057c20 */ /* 0x000fe20008410000 */
[----:B------:R-:W-:Y:S01]  /*4440*/  FADD.FTZ R0, -R182, R13 ;  /* 0x0000000db6007221 */ /* 0x000fe20000010100 */
[----:B------:R-:W-:Y:S01]  /*4450*/  FMUL.FTZ R16, R4, R3 ;  /* 0x0000000304107220 */ /* 0x000fe20000410000 */
[----:B------:R-:W-:Y:S01]  /*4460*/  FMUL.FTZ R6, R6, UR12 ;  /* 0x0000000c06067c20 */ /* 0x000fe20008410000 */
[----:B------:R-:W-:Y:S01]  /*4470*/  FMUL.FTZ R34, R5, R34 ;  /* 0x0000002205227220 */ /* 0x000fe20000410000 */
[----:B------:R-:W-:Y:S01]  /*4480*/  FFMA.FTZ R5, -R249, R249, 1 ;  /* 0x3f800000f9057423 */ /* 0x000fe200000101f9 */
        /* <DEDUP_REMOVED lines=9> */
[----:B------:R-:W-:Y:S01]  /*4520*/  FADD.FTZ R0, -R182, R29 ;  /* 0x0000001db6007221 */ /* 0x000fe20000010100 */
[----:B------:R-:W-:Y:S01]  /*4530*/  FMUL.FTZ R6, R6, UR12 ;  /* 0x0000000c06067c20 */ /* 0x000fe20008410000 */
[----:B------:R-:W-:Y:S01]  /*4540*/  FFMA.FTZ R4, -R233, R233, 1 ;  /* 0x3f800000e9047423 */ /* 0x000fe200000101e9 */
[----:B------:R-:W-:Y:S01]  /*4550*/  STS [R187+0x1c400], R3 ;  /* 0x01c40003bb007388 */ /* 0x000fe20000000800 */
[----:B------:R-:W-:Y:S01]  /*4560*/  FMUL.FTZ R0, R204, R0 ;  /* 0x00000000cc007220 */ /* 0x000fe20000410000 */
[----:B------:R-:W-:Y:S01]  /*4570*/  FMUL.FTZ R19, R6, R9 ;  /* 0x0000000906137220 */ /* 0x000fe20000410000 */
[----:B------:R-:W-:Y:S01]  /*4580*/  FMUL.FTZ R4, R4, UR12 ;  /* 0x0000000c04047c20 */ /* 0x000fe20008410000 */
[----:B------:R-:W-:Y:S01]  /*4590*/  FFMA.FTZ R6, -R234, R234, 1 ;  /* 0x3f800000ea067423 */ /* 0x000fe200000101ea */
[----:B------:R-:W-:Y:S01]  /*45a0*/  FFMA.FTZ R5, -R230, R230, 1 ;  /* 0x3f800000e6057423 */ /* 0x000fe200000101e6 */
[----:B------:R-:W-:Y:S01]  /*45b0*/  F2FP.BF16.F32.PACK_AB R18, R18, R22 ;  /* 0x000000161212723e */ /* 0x000fe200000010ff */
[----:B------:R-:W-:Y:S01]  /*45c0*/  FMUL.FTZ R9, R4, R0 ;  /* 0x0000000004097220 */ /* 0x000fe20000410000 */
[----:B------:R-:W-:Y:S01]  /*45d0*/  FMUL.FTZ R6, R6, UR12 ;  /* 0x0000000c06067c20 */ /* 0x000fe20008410000 */
[----:B------:R-:W-:Y:S01]  /*45e0*/  F2FP.BF16.F32.PACK_AB R4, R12, R13 ;  /* 0x0000000d0c04723e */ /* 0x000fe200000010ff */
[----:B------:R-:W-:Y:S01]  /*45f0*/  FMUL.FTZ R5, R5, UR12 ;  /* 0x0000000c05057c20 */ /* 0x000fe20008410000 */
[----:B------:R-:W-:Y:S03]  /*4600*/  F2FP.BF16.F32.PACK_AB R16, R16, R34 ;  /* 0x000000221010723e */ /* 0x000fe600000010ff */
[----:B------:R-:W-:Y:S05]  /*4610*/  FMUL.FTZ R28, R5, R28 ;  /* 0x0000001c051c7220 */ /* 0x000fea0000410000 */
[----:B------:R-:W-:Y:S01]  /*4620*/  F2FP.BF16.F32.PACK_AB R9, R9, R28 ;  /* 0x0000001c0909723e */ /* 0x000fe200000010ff */
[----:B--2---:R-:W-:Y:S01]  /*4630*/  FFMA.FTZ R5, -R165, R165, 1 ;  /* 0x3f800000a5057423 */ /* 0x004fe200000101a5 */
[----:B------:R-:W-:Y:S01]  /*4640*/  FFMA.FTZ R7, -R164, R164, 1 ;  /* 0x3f800000a4077423 */ /* 0x000fe200000101a4 */
[----:B---3--:R-:W-:Y:S01]  /*4650*/  FMUL.FTZ R10, R169, R10 ;  /* 0x0000000aa90a7220 */ /* 0x008fe20000410000 */
[----:B------:R-:W2:Y:S01]  /*4660*/  LDL.LU R164, [R1+0xc] ;  /* 0x00000c0001a47983 */ /* 0x000ea20000300800 */
[----:B----4-:R-:W-:Y:S01]  /*4670*/  FMUL.FTZ R11, R168, R11 ;  /* 0x0000000ba80b7220 */ /* 0x010fe20000410000 */
[----:B------:R-:W-:Y:S01]  /*4680*/  FMUL.FTZ R7, R7, UR12 ;  /* 0x0000000c07077c20 */ /* 0x000fe20008410000 */
[----:B------:R-:W-:Y:S01]  /*4690*/  FMUL.FTZ R5, R5, UR12 ;  /* 0x0000000c05057c20 */ /* 0x000fe20008410000 */
[----:B------:R-:W-:Y:S02]  /*46a0*/  IMAD R225, R184, UR6, RZ ;  /* 0x00000006b8e17c24 */ /* 0x000fe4000f8e02ff */
[----:B------:R-:W-:Y:S01]  /*46b0*/  FMUL.FTZ R20, R7, R8 ;  /* 0x0000000807147220 */ /* 0x000fe20000410000 */
[----:B------:R-:W-:Y:S01]  /*46c0*/  FFMA.FTZ R7, -R235, R235, 1 ;  /* 0x3f800000eb077423 */ /* 0x000fe200000101eb */
[----:B------:R-:W-:Y:S01]  /*46d0*/  FMUL.FTZ R8, R6, R25 ;  /* 0x0000001906087220 */ /* 0x000fe20000410000 */
[----:B------:R-:W-:Y:S01]  /*46e0*/  FFMA.FTZ R6, -R166, R166, 1 ;  /* 0x3f800000a6067423 */ /* 0x000fe200000101a6 */
[----:B------:R-:W-:Y:S01]  /*46f0*/  FMUL.FTZ R14, R5, R14 ;  /* 0x0000000e050e7220 */ /* 0x000fe20000410000 */
[----:B------:R-:W-:Y:S01]  /*4700*/  F2FP.BF16.F32.PACK_AB R0, R19, R20 ;  /* 0x000000141300723e */ /* 0x000fe200000010ff */
[----:B------:R-:W-:Y:S01]  /*4710*/  FMUL.FTZ R7, R7, UR12 ;  /* 0x0000000c07077c20 */ /* 0x000fe20008410000 */
[----:B------:R-:W-:Y:S01]  /*4720*/  FMUL.FTZ R6, R6, UR12 ;  /* 0x0000000c06067c20 */ /* 0x000fe20008410000 */
[----:B------:R-:W-:Y:S02]  /*4730*/  FFMA.FTZ R5, -R245, R245, 1 ;  /* 0x3f800000f5057423 */ /* 0x000fe400000101f5 */
[----:B------:R1:W-:Y:S01]  /*4740*/  STS [R185+0x1d000], R0 ;  /* 0x01d00000b9007388 */ /* 0x0003e20000000800 */
[----:B------:R-:W-:Y:S01]  /*4750*/  FMUL.FTZ R24, R7, R24 ;  /* 0x0000001807187220 */ /* 0x000fe20000410000 */
[----:B------:R-:W-:Y:S01]  /*4760*/  FFMA.FTZ R7, -R167, R167, 1 ;  /* 0x3f800000a7077423 */ /* 0x000fe200000101a7 */
[----:B------:R-:W-:Y:S01]  /*4770*/  FMUL.FTZ R11, R6, R11 ;  /* 0x0000000b060b7220 */ /* 0x000fe20000410000 */
[----:B------:R-:W-:Y:S01]  /*4780*/  FMUL.FTZ R5, R5, UR12 ;  /* 0x0000000c05057c20 */ /* 0x000fe20008410000 */
[----:B------:R-:W-:Y:S01]  /*4790*/  FFMA.FTZ R6, -R246, R246, 1 ;  /* 0x3f800000f6067423 */ /* 0x000fe200000101f6 */
[----:B------:R-:W-:Y:S01]  /*47a0*/  FMUL.FTZ R7, R7, UR12 ;  /* 0x0000000c07077c20 */ /* 0x000fe20008410000 */
[----:B------:R-:W-:Y:S01]  /*47b0*/  F2FP.BF16.F32.PACK_AB R8, R8, R24 ;  /* 0x000000180808723e */ /* 0x000fe200000010ff */
[----:B------:R-:W-:Y:S01]  /*47c0*/  FMUL.FTZ R30, R5, R30 ;  /* 0x0000001e051e7220 */ /* 0x000fe20000410000 */
[----:B------:R-:W-:Y:S01]  /*47d0*/  FMUL.FTZ R6, R6, UR12 ;  /* 0x0000000c06067c20 */ /* 0x000fe20008410000 */
[----:B------:R-:W-:Y:S01]  /*47e0*/  FMUL.FTZ R12, R7, R10 ;  /* 0x0000000a070c7220 */ /* 0x000fe20000410000 */
[----:B------:R-:W-:Y:S02]  /*47f0*/  FFMA.FTZ R7, -R247, R247, 1 ;  /* 0x3f800000f7077423 */ /* 0x000fe400000101f7 */
[----:B------:R-:W-:Y:S02]  /*4800*/  FMUL.FTZ R6, R6, R27 ;  /* 0x0000001b06067220 */ /* 0x000fe40000410000 */
[----:B------:R-:W-:Y:S04]  /*4810*/  FMUL.FTZ R7, R7, UR12 ;  /* 0x0000000c07077c20 */ /* 0x000fe80008410000 */
[----:B------:R-:W-:Y:S05]  /*4820*/  FMUL.FTZ R26, R7, R26 ;  /* 0x0000001a071a7220 */ /* 0x000fea0000410000 */
[----:B------:R-:W-:Y:S01]  /*4830*/  F2FP.BF16.F32.PACK_AB R6, R6, R26 ;  /* 0x0000001a0606723e */ /* 0x000fe200000010ff */
[----:B-1----:R-:W-:Y:S04]  /*4840*/  FADD.FTZ R0, -R180, R15 ;  /* 0x0000000fb4007221 */ /* 0x002fe80000010100 */
[----:B------:R-:W-:Y:S01]  /*4850*/  FMUL.FTZ R0, R250, R0 ;  /* 0x00000000fa007220 */ /* 0x000fe20000410000 */
[----:B--2---:R-:W-:Y:S01]  /*4860*/  FFMA.FTZ R3, -R164, R164, 1 ;  /* 0x3f800000a4037423 */ /* 0x004fe200000101a4 */
[----:B------:R-:W-:Y:S03]  /*4870*/  MOV R164, 0x10 ;  /* 0x0000001000a47802 */ /* 0x000fe60000000f00 */
[----:B------:R-:W-:Y:S01]  /*4880*/  FMUL.FTZ R3, R3, UR12 ;  /* 0x0000000c03037c20 */ /* 0x000fe20008410000 */
[----:B------:R-:W-:Y:S03]  /*4890*/  SEL R164, R164, 0xfffffff0, !P0 ;  /* 0xfffffff0a4a47807 */ /* 0x000fe60004000000 */
[----:B------:R-:W-:Y:S01]  /*48a0*/  FMUL.FTZ R10, R3, R0 ;  /* 0x00000000030a7220 */ /* 0x000fe20000410000 */
[----:B------:R-:W-:Y:S01]  /*48b0*/  FADD.FTZ R0, -R180, R31 ;  /* 0x0000001fb4007221 */ /* 0x000fe20000010100 */
[----:B------:R-:W-:Y:S03]  /*48c0*/  FFMA.FTZ R3, -R244, R244, 1 ;  /* 0x3f800000f4037423 */ /* 0x000fe600000101f4 */
[----:B------:R-:W-:Y:S01]  /*48d0*/  FMUL.FTZ R0, R231, R0 ;  /* 0x00000000e7007220 */ /* 0x000fe20000410000 */
[----:B------:R-:W-:Y:S01]  /*48e0*/  FMUL.FTZ R3, R3, UR12 ;  /* 0x0000000c03037c20 */ /* 0x000fe20008410000 */
[----:B------:R-:W-:Y:S03]  /*48f0*/  F2FP.BF16.F32.PACK_AB R5, R10, R14 ;  /* 0x0000000e0a05723e */ /* 0x000fe600000010ff */
[----:B------:R-:W-:Y:S01]  /*4900*/  FMUL.FTZ R7, R3, R0 ;  /* 0x0000000003077220 */ /* 0x000fe20000410000 */
[----:B------:R-:W-:Y:S02]  /*4910*/  F2FP.BF16.F32.PACK_AB R3, R11, R12 ;  /* 0x0000000c0b03723e */ /* 0x000fe400000010ff */
[----:B------:R-:W-:Y:S02]  /*4920*/  LOP3.LUT R0, R220, 0x30, R219, 0xf8, !PT ;  /* 0x00000030dc007812 */ /* 0x000fe400078ef8db */
[----:B------:R-:W-:Y:S01]  /*4930*/  F2FP.BF16.F32.PACK_AB R7, R7, R30 ;  /* 0x0000001e0707723e */ /* 0x000fe200000010ff */
[----:B------:R1:W-:Y:S01]  /*4940*/  STS [R185+0x1d400], R3 ;  /* 0x01d40003b9007388 */ /* 0x0003e20000000800 */
[----:B------:R-:W-:Y:S04]  /*4950*/  LOP3.LUT R0, R0, 0x1c0, R217, 0xf8, !PT ;  /* 0x000001c000007812 */ /* 0x000fe800078ef8d9 */
[----:B------:R2:W-:Y:S01]  /*4960*/  STS [R187+0x1d000], R4 ;  /* 0x01d00004bb007388 */ /* 0x0005e20000000800 */
[----:B------:R-:W-:Y:S04]  /*4970*/  LOP3.LUT R0, R0, R215, RZ, 0x3c, !PT ;  /* 0x000000d700007212 */ /* 0x000fe800078e3cff */
[----:B------:R-:W-:Y:S05]  /*4980*/  STS [R187+0x1d400], R5 ;  /* 0x01d40005bb007388 */ /* 0x000fea0000000800 */
[----:B------:R-:W-:Y:S05]  /*4990*/  STS [R186+-0x4000], R21 ;  /* 0xffc00015ba007388 */ /* 0x000fea0000000800 */
[----:B------:R-:W-:Y:S01]  /*49a0*/  STS [R186+-0x3c00], R18 ;  /* 0xffc40012ba007388 */ /* 0x000fe20000000800 */
[----:B-1----:R-:W-:Y:S02]  /*49b0*/  LOP3.LUT R3, R0, 0x200, R223, 0xf8, !PT ;  /* 0x0000020000037812 */ /* 0x002fe400078ef8df */
[----:B------:R-:W-:Y:S02]  /*49c0*/  LOP3.LUT R0, R2, 0x200, R217, 0xf8, !PT ;  /* 0x0000020002007812 */ /* 0x000fe400078ef8d9 */
[----:B--2---:R-:W-:Y:S02]  /*49d0*/  IADD3 R4, PT, PT, R164, R186, RZ ;  /* 0x000000baa4047210 */ /* 0x004fe40007ffe0ff */
[----:B------:R-:W-:Y:S02]  /*49e0*/  LEA R3, R3, UR4, 0x1 ;  /* 0x0000000403037c11 */ /* 0x000fe4000f8e08ff */
[----:B------:R-:W-:Y:S01]  /*49f0*/  LEA R180, R0, UR4, 0x1 ;  /* 0x0000000400b47c11 */ /* 0x000fe2000f8e08ff */
[----:B------:R-:W-:Y:S01]  /*4a00*/  STS [R4+-0x4000], R17 ;  /* 0xffc0001104007388 */ /* 0x000fe20000000800 */
[----:B------:R-:W-:Y:S04]  /*4a10*/  MOV R0, 0x40 ;  /* 0x0000004000007802 */ /* 0x000fe80000000f00 */
[----:B------:R-:W-:Y:S01]  /*4a20*/  STS [R4+-0x3c00], R16 ;  /* 0xffc4001004007388 */ /* 0x000fe20000000800 */
[----:B------:R-:W-:Y:S04]  /*4a30*/  SEL R0, R0, 0xffffffc0, !P0 ;  /* 0xffffffc000007807 */ /* 0x000fe80004000000 */
[----:B------:R-:W-:Y:S01]  /*4a40*/  STS [R186+-0x3000], R8 ;  /* 0xffd00008ba007388 */ /* 0x000fe20000000800 */
[----:B------:R-:W-:Y:S04]  /*4a50*/  IADD3 R0, PT, PT, R180, R0, RZ ;  /* 0x00000000b4007210 */ /* 0x000fe80007ffe0ff */
        /* <DEDUP_REMOVED lines=64> */
[----:B----4-:R-:W-:Y:S04]  /*4e60*/  LEA R0, -R225, RZ, 0x6 ;  /* 0x000000ffe1007211 */ /* 0x010fe800078e31ff */
[C---:B------:R-:W-:Y:S01]  /*4e70*/  LEA R2, P1, R0.reuse, R242, 0x2 ;  /* 0x000000f200027211 */ /* 0x040fe200078210ff */
[C---:B------:R-:W-:Y:S04]  /*4e80*/  HMMA.16816.F32.BF16 R48, R4.reuse, R14, R48 ;  /* 0x0000000e0430723c */ /* 0x040fe80000041830 */
[----:B------:R-:W-:Y:S02]  /*4e90*/  LEA.HI.X.SX32 R0, R0, R243, 0x2, P1 ;  /* 0x000000f300007211 */ /* 0x000fe400008f16ff */
[----:B------:R-:W-:Y:S02]  /*4ea0*/  MOV R242, R2 ;  /* 0x0000000200f27202 */ /* 0x000fe40000000f00 */
[-C--:B------:R-:W-:Y:S03]  /*4eb0*/  HMMA.16816.F32.BF16 R52, R4, R20.reuse, R52 ;  /* 0x000000140434723c */ /* 0x080fe60000041834 */
[----:B------:R-:W-:Y:S05]  /*4ec0*/  MOV R243, R0 ;  /* 0x0000000000f37202 */ /* 0x000fea0000000f00 */
        /* <DEDUP_REMOVED lines=29> */
[----:B------:R-:W2:Y:S01]  /*50a0*/  LDL R188, [R1+0x30] ;  /* 0x0000300001bc7983 */ /* 0x000ea20000100800 */
[----:B------:R-:W1:Y:S01]  /*50b0*/  LDC R5, c[0x0][0x590] ;  /* 0x00016400ff057b82 */ /* 0x000e620000000800 */
[----:B------:R-:W-:Y:S02]  /*50c0*/  IADD3 R4, P1, PT, RZ, -UR29, RZ ;  /* 0x8000001dff047c10 */ /* 0x000fe4000ff3e0ff */
[----:B------:R-:W3:Y:S04]  /*50d0*/  LDL.LU R185, [R1+0x20] ;  /* 0x0000200001b97983 */ /* 0x000ee80000300800 */
[----:B------:R-:W4:Y:S01]  /*50e0*/  LDL.LU R184, [R1+0x24] ;  /* 0x0000240001b87983 */ /* 0x000f220000300800 */
[----:B------:R-:W5:Y:S01]  /*50f0*/  LDC R6, c[0x0][0x594] ;  /* 0x00016500ff067b82 */ /* 0x000f620000000800 */
[C---:B-1----:R-:W-:Y:S04]  /*5100*/  IMAD.SHL.U32 R0, R5.reuse, 0x40, RZ ;  /* 0x0000004005007824 */ /* 0x042fe800078e00ff */
[----:B------:R-:W-:Y:S05]  /*5110*/  IMAD.X R0, RZ, RZ, ~R0, P1 ;  /* 0x000000ffff007224 */ /* 0x000fea00008e0e00 */
[----:B------:R-:W-:Y:S02]  /*5120*/  SHF.R.S64 R4, R4, 0x1f, R0 ;  /* 0x0000001f04047819 */ /* 0x000fe40000001000 */
[----:B--2---:R-:W-:Y:S04]  /*5130*/  LOP3.LUT R2, R188, 0x1f8, RZ, 0xc0, !PT ;  /* 0x000001f8bc027812 */ /* 0x004fe800078ec0ff */
[----:B------:R-:W-:Y:S02]  /*5140*/  LOP3.LUT R2, R2, 0x38, R221, 0x78, !PT ;  /* 0x0000003802027812 */ /* 0x000fe400078e78dd */
[----:B----4-:R-:W-:Y:S02]  /*5150*/  IADD3 R184, P1, PT, R4, R184, RZ ;  /* 0x000000b804b87210 */ /* 0x010fe40007f3e0ff */
[----:B------:R-:W-:Y:S02]  /*5160*/  LOP3.LUT R2, R2, 0x1e00, R188, 0xf8, !PT ;  /* 0x00001e0002027812 */ /* 0x000fe400078ef8bc */
[----:B---3--:R-:W-:Y:S01]  /*5170*/  LEA.HI.X.SX32 R185, R0, R185, 0x1, P1 ;  /* 0x000000b900b97211 */ /* 0x008fe200008f0eff */
[----:B------:R1:W-:Y:S01]  /*5180*/  STL [R1+0x24], R184 ;  /* 0x000024b801007387 */ /* 0x0003e20000100800 */
[C---:B------:R-:W-:Y:S02]  /*5190*/  LEA R4, P1, R5.reuse, R184, 0x6 ;  /* 0x000000b805047211 */ /* 0x040fe400078230ff */
[----:B------:R-:W-:Y:S01]  /*51a0*/  LEA R0, R2, UR4, 0x1 ;  /* 0x0000000402007c11 */ /* 0x000fe2000f8e08ff */
[----:B------:R1:W-:Y:S01]  /*51b0*/  STL [R1+0x20], R185 ;  /* 0x000020b901007387 */ /* 0x0003e20000100800 */
[----:B-----5:R-:W-:Y:S01]  /*51c0*/  LEA.HI.X R5, R5, R185, R6, 0x6, P1 ;  /* 0x000000b905057211 */ /* 0x020fe200008f3406 */
        /* <DEDUP_REMOVED lines=10> */
.L_x_1937:
[----:B------:R-:W-:Y:S01]  /*5270*/  SHF.R.U32.HI R214, RZ, 0x3, R221 ;  /* 0x00000003ffd67819 */ /* 0x000fe200000116dd */
[----:B------:R-:W-:Y:S01]  /*5280*/  LDSM.16.M88.4 R32, [R208+0x1c000] ;  /* 0x01c00000d020783b */ /* 0x000fe20000000200 */
[----:B------:R-:W-:Y:S01]  /*5290*/  VIADD R8, R208, 0x8000 ;  /* 0x00008000d0087836 */ /* 0x000fe20000000000 */
[----:B------:R-:W-:Y:S01]  /*52a0*/  UISETP.NE.AND UP2, UPT, UR40, URZ, UPT ;  /* 0x000000ff2800728c */ /* 0x000fe2000bf45270 */
[----:B-1----:R-:W-:Y:S01]  /*52b0*/  LOP3.LUT R0, R214, 0x18, RZ, 0xc0, !PT ;  /* 0x00000018d6007812 */ /* 0x002fe200078ec0ff */
[----:B------:R-:W-:Y:S01]  /*52c0*/  VIADD R2, R208, 0x8040 ;  /* 0x00008040d0027836 */ /* 0x000fe20000000000 */
[----:B------:R-:W-:Y:S01]  /*52d0*/  LDSM.16.M88.4 R28, [R208+0x1d000] ;  /* 0x01d00000d01c783b */ /* 0x000fe20000000200 */
[----:B------:R-:W-:Y:S01]  /*52e0*/  @P0 VIADD R2, R8, 0xffffffc0 ;  /* 0xffffffc008020836 */ /* 0x000fe20000000000 */
[----:B------:R-:W-:Y:S01]  /*52f0*/  LOP3.LUT R0, R0, 0x20, R224, 0xf8, !PT ;  /* 0x0000002000007812 */ /* 0x000fe200078ef8e0 */
[----:B------:R-:W-:Y:S01]  /*5300*/  IMAD.MOV.U32 R250, RZ, RZ, 0x4 ;  /* 0x00000004fffa7424 */ /* 0x000fe200078e00ff */
[----:B------:R-:W-:Y:S01]  /*5310*/  PLOP3.LUT P3, PT, PT, PT, UP2, 0x80, 0x8 ;  /* 0x000000000008781c */ /* 0x000fe20003f6f028 */
[----:B------:R-:W-:Y:S01]  /*5320*/  LDSM.16.M88.4 R168, [R209+0x1c000] ;  /* 0x01c00000d1a8783b */ /* 0x000fe20000000200 */
[----:B------:R-:W-:Y:S01]  /*5330*/  LOP3.LUT R0, R0, 0x1c0, R217, 0xf8, !PT ;  /* 0x000001c000007812 */ /* 0x000fe200078ef8d9 */
[----:B------:R-:W-:Y:S01]  /*5340*/  IMAD.IADD R210, R212, 0x1, R2 ;  /* 0x00000001d4d27824 */ /* 0x000fe200078e0202 */
[----:B------:R-:W-:Y:S01]  /*5350*/  SHF.R.U32.HI R249, RZ, 0x2, R221 ;  /* 0x00000002fff97819 */ /* 0x000fe200000116dd */
[----:B------:R-:W-:Y:S01]  /*5360*/  IMAD.U32 R234, RZ, RZ, UR38 ;  /* 0x00000026ffea7e24 */ /* 0x000fe2000f8e00ff */
[----:B------:R-:W-:Y:S01]  /*5370*/  LOP3.LUT R0, R0, R215, RZ, 0x3c, !PT ;  /* 0x000000d700007212 */ /* 0x000fe200078e3cff */
[----:B------:R-:W-:Y:S01]  /*5380*/  LDSM.16.M88.4 R176, [R209+0x1d000] ;  /* 0x01d00000d1b0783b */ /* 0x000fe20000000200 */
[----:B------:R-:W-:Y:S01]  /*5390*/  LOP3.LUT R248, R219, 0x10, RZ, 0xc0, !PT ;  /* 0x00000010dbf87812 */ /* 0x000fe200078ec0ff */
[----:B------:R-:W-:Y:S01]  /*53a0*/  ULOP3.LUT UR13, UR40, 0x1, URZ, 0xc0, !UPT ;  /* 0x00000001280d7892 */ /* 0x000fe2000f8ec0ff */
[----:B------:R-:W-:Y:S01]  /*53b0*/  LOP3.LUT R0, R0, 0x200, R217, 0xf8, !PT ;  /* 0x0000020000007812 */ /* 0x000fe200078ef8d9 */
[----:B------:R-:W-:Y:S01]  /*53c0*/  @UP2 UIADD3 UR15, UP1, UPT, UR18, -0x100, URZ ;  /* 0xffffff00120f2890 */ /* 0x000fe2000ff3e0ff */
[----:B------:R-:W-:Y:S01]  /*53d0*/  LDSM.16.M88.4 R184, [R2+0x14000] ;  /* 0x0140000002b8783b */ /* 0x000fe20000000200 */
[----:B------:R-:W-:Y:S01]  /*53e0*/  LEA R234, P1, R234, R242, 0x2 ;  /* 0x000000f2eaea7211 */ /* 0x000fe200078210ff */
[----:B------:R-:W-:Y:S01]  /*53f0*/  UISETP.NE.U32.AND UP0, UPT, UR13, 0x1, UPT ;  /* 0x000000010d00788c */ /* 0x000fe2000bf05070 */
[----:B------:R-:W-:Y:S01]  /*5400*/  LEA R0, R0, UR4, 0x1 ;  /* 0x0000000400007c11 */ /* 0x000fe2000f8e08ff */
[----:B------:R-:W-:Y:S01]  /*5410*/  UIADD3 UR16, UPT, UPT, UR40, -0x1, URZ ;  /* 0xffffffff28107890 */ /* 0x000fe2000fffe0ff */
[----:B------:R-:W-:Y:S01]  /*5420*/  LDSM.16.M88.4 R192, [R2+0x15000] ;  /* 0x0150000002c0783b */ /* 0x000fe20000000200 */
[----:B------:R-:W-:Y:S01]  /*5430*/  LOP3.LUT R248, R248, 0x7, R249, 0xf8, !PT ;  /* 0x00000007f8f87812 */ /* 0x000fe200078ef8f9 */
[----:B------:R-:W-:Y:S03]  /*5440*/  @UP2 UIADD3.X UR13, UPT, UPT, UR19, -0x1, URZ, UP1, !UPT ;  /* 0xffffffff130d2890 */ /* 0x000fe60008ffe4ff */
[----:B------:R-:W1:Y:S05]  /*5450*/  LDSM.16.MT88.4 R16, [R0+0xc000] ;  /* 0x00c000000010783b */ /* 0x000e6a0000004200 */
[----:B------:R-:W2:Y:S05]  /*5460*/  LDSM.16.MT88.4 R164, [R0+0x10000] ;  /* 0x0100000000a4783b */ /* 0x000eaa0000004200 */
[----:B------:R-:W3:Y:S05]  /*5470*/  LDL R247, [R1+0x40] ;  /* 0x0000400001f77983 */ /* 0x000eea0000100800 */
[----:B------:R-:W4:Y:S05]  /*5480*/  LDSM.16.MT88.4 R172, [R0+0xc800] ;  /* 0x00c8000000ac783b */ /* 0x000f2a0000004200 */
[----:B------:R-:W5:Y:S05]  /*5490*/  LDL R246, [R1+0x3c] ;  /* 0x00003c0001f67983 */ /* 0x000f6a0000100800 */
[----:B------:R-:W4:Y:S05]  /*54a0*/  LDSM.16.MT88.4 R180, [R0+0x10800] ;  /* 0x0108000000b4783b */ /* 0x000f2a0000004200 */
[----:B------:R-:W5:Y:S05]  /*54b0*/  LDL R245, [R1+0x38] ;  /* 0x0000380001f57983 */ /* 0x000f6a0000100800 */
[----:B------:R-:W4:Y:S05]  /*54c0*/  LDSM.16.MT88.4 R188, [R0+0xd000] ;  /* 0x00d0000000bc783b */ /* 0x000f2a0000004200 */
[----:B------:R-:W5:Y:S01]  /*54d0*/  LDL R244, [R1+0x34] ;  /* 0x0000340001f47983 */ /* 0x000f620000100800 */
[-C--:B-1----:R-:W-:Y:S04]  /*54e0*/  HMMA.16816.F32.BF16 R4, R32, R16.reuse, RZ ;  /* 0x000000102004723c */ /* 0x082fe800000418ff */
[----:B------:R-:W-:Y:S05]  /*54f0*/  LDSM.16.M88.4 R196, [R210+0x14000] ;  /* 0x01400000d2c4783b */ /* 0x000fea0000000200 */
[----:B------:R-:W-:Y:S01]  /*5500*/  LDSM.16.MT88.4 R200, [R0+0xd800] ;  /* 0x00d8000000c8783b */ /* 0x000fe20000004200 */
[C---:B------:R-:W-:Y:S04]  /*5510*/  HMMA.16816.F32.BF16 R8, R28.reuse, R16, RZ ;  /* 0x000000101c08723c */ /* 0x040fe800000418ff */
[----:B------:R-:W-:Y:S04]  /*5520*/  LDSM.16.M88.4 R204, [R210+0x15000] ;  /* 0x01500000d2cc783b */ /* 0x000fe80000000200 */
        /* <DEDUP_REMOVED lines=17> */
[----:B------:R-:W2:Y:S05]  /*5640*/  LDSM.16.MT88.4 R168, [R0+0x11800] ;  /* 0x0118000000a8783b */ /* 0x000eaa0000004200 */
[----:B------:R-:W4:Y:S02]  /*5650*/  LDSM.16.M88.4 R180, [R208+0x1f000] ;  /* 0x01f00000d0b4783b */ /* 0x000f240000000200 */
        /* <DEDUP_REMOVED lines=28> */
[C---:B----4-:R-:W-:Y:S04]  /*5820*/  HMMA.16816.F32.BF16 R8, R180.reuse, R176, R8 ;  /* 0x000000b0b408723c */ /* 0x050fe80000041808 */
        /* <DEDUP_REMOVED lines=22> */
[-C--:B--2---:R-:W-:Y:S05]  /*5990*/  HMMA.16816.F32.BF16 R4, R168, R176.reuse, R4 ;  /* 0x000000b0a804723c */ /* 0x084fea0000041804 */
        /* <DEDUP_REMOVED lines=15> */
[-C--:B------:R-:W-:Y:S03]  /*5a90*/  HMMA.16816.F32.BF16 R28, R184, R166.reuse, R28 ;  /* 0x000000a6b81c723c */ /* 0x080fe6000004181c */
[C---:B------:R-:W-:Y:S04]  /*5aa0*/  LEA R192, P1, R225.reuse, R238, 0x5 ;  /* 0x000000eee1c07211 */ /* 0x040fe800078228ff */
[C---:B------:R-:W-:Y:S01]  /*5ab0*/  LEA.HI.X.SX32 R193, R225.reuse, R239, 0x5, P1 ;  /* 0x000000efe1c17211 */ /* 0x040fe200008f2eff */
[----:B------:R-:W-:Y:S01]  /*5ac0*/  HMMA.16816.F32.BF16 R32, R168, R166, R32 ;  /* 0x000000a6a820723c */ /* 0x000fe20000041820 */
[----:B------:R-:W-:Y:S05]  /*5ad0*/  LDSM.16.M88.4 R164, [R210+0x16000] ;  /* 0x01600000d2a4783b */ /* 0x000fea0000000200 */
[----:B------:R-:W1:Y:S02]  /*5ae0*/  LDSM.16.MT88.4 R168, [R0+0xf800] ;  /* 0x00f8000000a8783b */ /* 0x000e640000004200 */
[-C--:B--2---:R-:W-:Y:S08]  /*5af0*/  HMMA.16816.F32.BF16 R4, R172, R176.reuse, R4 ;  /* 0x000000b0ac04723c */ /* 0x084ff00000041804 */
[C---:B------:R-:W-:Y:S08]  /*5b00*/  HMMA.16816.F32.BF16 R8, R180.reuse, R176, R8 ;  /* 0x000000b0b408723c */ /* 0x040ff00000041808 */
[-C--:B------:R-:W-:Y:S08]  /*5b10*/  HMMA.16816.F32.BF16 R12, R180, R178.reuse, R12 ;  /* 0x000000b2b40c723c */ /* 0x080ff0000004180c */
[C---:B------:R-:W-:Y:S01]  /*5b20*/  HMMA.16816.F32.BF16 R16, R172.reuse, R178, R16 ;  /* 0x000000b2ac10723c */ /* 0x040fe20000041810 */
[----:B------:R-:W2:Y:S07]  /*5b30*/  LDSM.16.M88.4 R176, [R210+0x17000] ;  /* 0x01700000d2b0783b */ /* 0x000eae0000000200 */
[-C--:B------:R-:W-:Y:S08]  /*5b40*/  HMMA.16816.F32.BF16 R20, R172, R188.reuse, R20 ;  /* 0x000000bcac14723c */ /* 0x080ff00000041814 */
[C---:B------:R-:W-:Y:S04]  /*5b50*/  HMMA.16816.F32.BF16 R24, R180.reuse, R188, R24 ;  /* 0x000000bcb418723c */ /* 0x040fe80000041818 */
[C---:B------:R-:W-:Y:S04]  /*5b60*/  LEA R188, P1, R225.reuse, R192, 0x5 ;  /* 0x000000c0e1bc7211 */ /* 0x040fe800078228ff */
[-C--:B------:R-:W-:Y:S03]  /*5b70*/  HMMA.16816.F32.BF16 R28, R180, R190.reuse, R28 ;  /* 0x000000beb41c723c */ /* 0x080fe6000004181c */
[C---:B------:R-:W-:Y:S02]  /*5b80*/  LEA.HI.X.SX32 R189, R225.reuse, R193, 0x5, P1 ;  /* 0x000000c1e1bd7211 */ /* 0x040fe400008f2eff */
[C---:B------:R-:W-:Y:S03]  /*5b90*/  LEA R186, P1, R225.reuse, R188, 0x5 ;  /* 0x000000bce1ba7211 */ /* 0x040fe600078228ff */
[----:B------:R-:W-:Y:S01]  /*5ba0*/  HMMA.16816.F32.BF16 R32, R172, R190, R32 ;  /* 0x000000beac20723c */ /* 0x000fe20000041820 */
[----:B------:R4:W5:Y:S03]  /*5bb0*/  LDSM.16.MT88.4 R172, [R0+0x13800] ;  /* 0x0138000000ac783b */ /* 0x0009660000004200 */
[C---:B------:R-:W-:Y:S02]  /*5bc0*/  LEA.HI.X.SX32 R187, R225.reuse, R189, 0x5, P1 ;  /* 0x000000bde1bb7211 */ /* 0x040fe400008f2eff */
[C---:B------:R-:W-:Y:S02]  /*5bd0*/  LEA R184, P1, R225.reuse, R186, 0x5 ;  /* 0x000000bae1b87211 */ /* 0x040fe400078228ff */
[-C--:B-1----:R-:W-:Y:S05]  /*5be0*/  HMMA.16816.F32.BF16 R4, R164, R168.reuse, R4 ;  /* 0x000000a8a404723c */ /* 0x082fea0000041804 */
[C---:B------:R-:W-:Y:S02]  /*5bf0*/  LEA.HI.X.SX32 R185, R225.reuse, R187, 0x5, P1 ;  /* 0x000000bbe1b97211 */ /* 0x040fe400008f2eff */
[C---:B------:R-:W-:Y:S01]  /*5c00*/  LEA R182, P1, R225.reuse, R184, 0x5 ;  /* 0x000000b8e1b67211 */ /* 0x040fe200078228ff */
[C---:B--2---:R-:W-:Y:S04]  /*5c10*/  HMMA.16816.F32.BF16 R8, R176.reuse, R168, R8 ;  /* 0x000000a8b008723c */ /* 0x044fe80000041808 */
[----:B------:R-:W-:Y:S01]  /*5c20*/  @P3 IMAD.WIDE.U32 R168, R248, R250, UR18 ;  /* 0x00000012f8a83e25 */ /* 0x000fe2000f8e00fa */
[C---:B------:R-:W-:Y:S01]  /*5c30*/  LEA.HI.X.SX32 R183, R225.reuse, R185, 0x5, P1 ;  /* 0x000000b9e1b77211 */ /* 0x040fe200008f2eff */
[----:B------:R-:W-:Y:S01]  /*5c40*/  @UP2 UMOV UR18, UR15 ;  /* 0x0000000f00122c82 */ /* 0x000fe20008000000 */
[C---:B------:R-:W-:Y:S01]  /*5c50*/  LEA R190, P1, R225.reuse, R182, 0x5 ;  /* 0x000000b6e1be7211 */ /* 0x040fe200078228ff */
[-C--:B------:R-:W-:Y:S01]  /*5c60*/  HMMA.16816.F32.BF16 R12, R176, R170.reuse, R12 ;  /* 0x000000aab00c723c */ /* 0x080fe2000004180c */
[----:B---3--:R-:W2:Y:S01]  /*5c70*/  @P3 LDG.E R247, desc[UR30][R168.64+-0x100] ;  /* 0xffff001ea8f73981 */ /* 0x008ea2000c1e1900 */
[----:B------:R-:W-:Y:S01]  /*5c80*/  @UP2 UMOV UR19, UR13 ;  /* 0x0000000d00132c82 */ /* 0x000fe20008000000 */
[----:B------:R-:W-:Y:S01]  /*5c90*/  LEA.HI.X.SX32 R191, R225, R183, 0x5, P1 ;  /* 0x000000b7e1bf7211 */ /* 0x000fe200008f2eff */
[C---:B----4-:R-:W-:Y:S02]  /*5ca0*/  VIADD R0, R211.reuse, 0x40 ;  /* 0x00000040d3007836 */ /* 0x050fe40000000000 */
[----:B-----5:R-:W3:Y:S01]  /*5cb0*/  @P3 LDG.E R246, desc[UR30][R168.64+-0xe0] ;  /* 0xffff201ea8f63981 */ /* 0x020ee2000c1e1900 */
[----:B------:R-:W-:Y:S01]  /*5cc0*/  @P0 VIADD R0, R211, 0xffffffc0 ;  /* 0xffffffc0d3000836 */ /* 0x000fe20000000000 */
[C---:B------:R-:W-:Y:S03]  /*5cd0*/  HMMA.16816.F32.BF16 R16, R164.reuse, R170, R16 ;  /* 0x000000aaa410723c */ /* 0x040fe60000041810 */
[----:B------:R-:W4:Y:S01]  /*5ce0*/  @P3 LDG.E R245, desc[UR30][R168.64+-0x80] ;  /* 0xffff801ea8f53981 */ /* 0x000f22000c1e1900 */
[C---:B------:R-:W-:Y:S04]  /*5cf0*/  IMAD.WIDE R226, R225.reuse, -0xc0, R190 ;  /* 0xffffff40e1e27825 */ /* 0x040fe800078e02be */
[----:B------:R1:W5:Y:S01]  /*5d00*/  @P3 LDG.E R244, desc[UR30][R168.64+-0x60] ;  /* 0xffffa01ea8f43981 */ /* 0x000362000c1e1900 */
[-C--:B------:R-:W-:Y:S04]  /*5d10*/  HMMA.16816.F32.BF16 R20, R164, R172.reuse, R20 ;  /* 0x000000aca414723c */ /* 0x080fe80000041814 */
[----:B------:R1:W-:Y:S01]  /*5d20*/  REDG.E.ADD.F32.FTZ.RN.STRONG.GPU desc[UR30][R242.64], R4 ;  /* 0x00000004f20079a6 */ /* 0x0003e2000c12f31e */
[C---:B------:R-:W-:Y:S04]  /*5d30*/  LEA R180, P1, R225.reuse, R226, 0x5 ;  /* 0x000000e2e1b47211 */ /* 0x040fe800078228ff */
[----:B------:R1:W-:Y:S01]  /*5d40*/  REDG.E.ADD.F32.FTZ.RN.STRONG.GPU desc[UR30][R234.64], R5 ;  /* 0x00000005ea0079a6 */ /* 0x0003e2000c12f31e */
[C---:B------:R-:W-:Y:S01]  /*5d50*/  LEA.HI.X.SX32 R181, R225.reuse, R227, 0x5, P1 ;  /* 0x000000e3e1b57211 */ /* 0x040fe200008f2eff */
[C---:B------:R-:W-:Y:S03]  /*5d60*/  HMMA.16816.F32.BF16 R24, R176.reuse, R172, R24 ;  /* 0x000000acb018723c */ /* 0x040fe60000041818 */
[----:B------:R1:W-:Y:S01]  /*5d70*/  REDG.E.ADD.F32.FTZ.RN.STRONG.GPU desc[UR30][R232.64], R6 ;  /* 0x00000006e80079a6 */ /* 0x0003e2000c12f31e */
[C---:B------:R-:W-:Y:S04]  /*5d80*/  LEA R172, P1, R225.reuse, R180, 0x5 ;  /* 0x000000b4e1ac7211 */ /* 0x040fe800078228ff */
[----:B------:R1:W-:Y:S01]  /*5d90*/  REDG.E.ADD.F32.FTZ.RN.STRONG.GPU desc[UR30][R230.64], R7 ;  /* 0x00000007e60079a6 */ /* 0x0003e2000c12f31e */
[-C--:B------:R-:W-:Y:S04]  /*5da0*/  HMMA.16816.F32.BF16 R28, R176, R174.reuse, R28 ;  /* 0x000000aeb01c723c */ /* 0x080fe8000004181c */
[----:B------:R-:W-:Y:S01]  /*5db0*/  REDG.E.ADD.F32.FTZ.RN.STRONG.GPU desc[UR30][R228.64], R8 ;  /* 0x00000008e40079a6 */ /* 0x000fe2000c12f31e */
[C---:B------:R-:W-:Y:S04]  /*5dc0*/  LEA.HI.X.SX32 R173, R225.reuse, R181, 0x5, P1 ;  /* 0x000000b5e1ad7211 */ /* 0x040fe800008f2eff */
[----:B------:R-:W-:Y:S01]  /*5dd0*/  REDG.E.ADD.F32.FTZ.RN.STRONG.GPU desc[UR30][R206.64], R9 ;  /* 0x00000009ce0079a6 */ /* 0x000fe2000c12f31e */
[C---:B------:R-:W-:Y:S01]  /*5de0*/  LEA R170, P1, R225.reuse, R172, 0x5 ;  /* 0x000000ace1aa7211 */ /* 0x040fe200078228ff */
[----:B------:R-:W-:Y:S03]  /*5df0*/  HMMA.16816.F32.BF16 R32, R164, R174, R32 ;  /* 0x000000aea420723c */ /* 0x000fe60000041820 */
[----:B------:R-:W-:Y:S01]  /*5e00*/  REDG.E.ADD.F32.FTZ.RN.STRONG.GPU desc[UR30][R204.64], R10 ;  /* 0x0000000acc0079a6 */ /* 0x000fe2000c12f31e */
[C---:B------:R-:W-:Y:S04]  /*5e10*/  LEA.HI.X.SX32 R171, R225.reuse, R173, 0x5, P1 ;  /* 0x000000ade1ab7211 */ /* 0x040fe800008f2eff */
[----:B------:R-:W-:Y:S01]  /*5e20*/  REDG.E.ADD.F32.FTZ.RN.STRONG.GPU desc[UR30][R236.64], R11 ;  /* 0x0000000bec0079a6 */ /* 0x000fe2000c12f31e */
[C---:B-1----:R-:W-:Y:S04]  /*5e30*/  LEA R168, P1, R225.reuse, R170, 0x5 ;  /* 0x000000aae1a87211 */ /* 0x042fe800078228ff */
        /* <DEDUP_REMOVED lines=8> */
[----:B------:R-:W-:Y:S02]  /*5ec0*/  LEA.HI.X.SX32 R7, R225, R5, 0x5, P1 ;  /* 0x00000005e1077211 */ /* 0x000fe400008f2eff */
[----:B------:R-:W-:Y:S02]  /*5ed0*/  PLOP3.LUT P1, PT, PT, PT, UP0, 0x80, 0x8 ;  /* 0x000000000008781c */ /* 0x000fe40003f2f008 */
[----:B------:R-:W-:Y:S01]  /*5ee0*/  REDG.E.ADD.F32.FTZ.RN.STRONG.GPU desc[UR30][R198.64+0x80], R12 ;  /* 0x0000800cc60079a6 */ /* 0x000fe2000c12f31e */
[----:B------:R-:W-:Y:S04]  /*5ef0*/  @UP2 UIADD3 UR14, UP0, UPT, UR14, -0x100, URZ ;  /* 0xffffff000e0e2890 */ /* 0x000fe8000ff1e0ff */
[----:B------:R-:W-:Y:S01]  /*5f00*/  REDG.E.ADD.F32.FTZ.RN.STRONG.GPU desc[UR30][R196.64+0x80], R13 ;  /* 0x0000800dc40079a6 */ /* 0x000fe2000c12f31e */
[----:B------:R-:W-:Y:S02]  /*5f10*/  @UP2 UIADD3.X UR5, UPT, UPT, UR5, -0x1, URZ, UP0, !UPT ;  /* 0xffffffff05052890 */ /* 0x000fe400087fe4ff */
[----:B------:R-:W-:Y:S02]  /*5f20*/  UISETP.GT.AND UP0, UPT, UR40, URZ, UPT ;  /* 0x000000ff2800728c */ /* 0x000fe4000bf04270 */
[----:B------:R-:W-:Y:S01]  /*5f30*/  REDG.E.ADD.F32.FTZ.RN.STRONG.GPU desc[UR30][R194.64+0x80], R14 ;  /* 0x0000800ec20079a6 */ /* 0x000fe2000c12f31e */
[----:B------:R-:W-:Y:S04]  /*5f40*/  UMOV UR40, UR16 ;  /* 0x0000001000287c82 */ /* 0x000fe80008000000 */
        /* <DEDUP_REMOVED lines=19> */
[----:B------:R-:W1:Y:S05]  /*6080*/  LDSM.16.MT88.4 R12, [R3+0x1e000] ;  /* 0x01e00000030c783b */ /* 0x000e6a0000004200 */
[----:B------:R-:W1:Y:S05]  /*6090*/  LDSM.16.MT88.4 R16, [R0] ;  /* 0x000000000010783b */ /* 0x000e6a0000004200 */
[----:B------:R-:W2:Y:S05]  /*60a0*/  LDSM.16.MT88.4 R20, [R211+0x2000] ;  /* 0x00200000d314783b */ /* 0x000eaa0000004200 */
[----:B------:R-:W2:Y:S05]  /*60b0*/  LDSM.16.MT88.4 R24, [R0+0x2000] ;  /* 0x002000000018783b */ /* 0x000eaa0000004200 */
[----:B------:R-:W-:Y:S05]  /*60c0*/  LDSM.16.MT88.4 R32, [R3+0x1c800] ;  /* 0x01c800000320783b */ /* 0x000fea0000004200 */
[----:B------:R-:W3:Y:S05]  /*60d0*/  LDSM.16.MT88.4 R28, [R211+0x800] ;  /* 0x00080000d31c783b */ /* 0x000eea0000004200 */
[----:B------:R-:W4:Y:S01]  /*60e0*/  LDSM.16.MT88.4 R164, [R3+0x1e800] ;  /* 0x01e8000003a4783b */ /* 0x000f220000004200 */
[-C--:B-1----:R-:W-:Y:S04]  /*60f0*/  HMMA.16816.F32.BF16 R100, R4, R8.reuse, R100 ;  /* 0x000000080464723c */ /* 0x082fe80000041864 */
[----:B------:R-:W1:Y:S05]  /*6100*/  LDSM.16.MT88.4 R168, [R0+0x800] ;  /* 0x0008000000a8783b */ /* 0x000e6a0000004200 */
[----:B------:R-:W1:Y:S01]  /*6110*/  LDSM.16.MT88.4 R172, [R211+0x2800] ;  /* 0x00280000d3ac783b */ /* 0x000e620000004200 */
[C---:B------:R-:W-:Y:S04]  /*6120*/  HMMA.16816.F32.BF16 R104, R12.reuse, R8, R104 ;  /* 0x000000080c68723c */ /* 0x040fe80000041868 */
[----:B------:R-:W-:Y:S04]  /*6130*/  LDSM.16.MT88.4 R176, [R3+0x1f800] ;  /* 0x01f8000003b0783b */ /* 0x000fe80000004200 */
[-C--:B------:R-:W-:Y:S01]  /*6140*/  HMMA.16816.F32.BF16 R108, R12, R10.reuse, R108 ;  /* 0x0000000a0c6c723c */ /* 0x080fe2000004186c */
[----:B------:R-:W-:Y:S07]  /*6150*/  LDSM.16.MT88.4 R180, [R211+0x3800] ;  /* 0x00380000d3b4783b */ /* 0x000fee0000004200 */
[C---:B------:R-:W-:Y:S01]  /*6160*/  HMMA.16816.F32.BF16 R112, R4.reuse, R10, R112 ;  /* 0x0000000a0470723c */ /* 0x040fe20000041870 */
[----:B------:R-:W1:Y:S07]  /*6170*/  LDSM.16.MT88.4 R8, [R0+0x2800] ;  /* 0x002800000008783b */ /* 0x000e6e0000004200 */
[-C--:B------:R-:W-:Y:S08]  /*6180*/  HMMA.16816.F32.BF16 R116, R4, R16.reuse, R116 ;  /* 0x000000100474723c */ /* 0x080ff00000041874 */
[C---:B------:R-:W-:Y:S08]  /*6190*/  HMMA.16816.F32.BF16 R120, R12.reuse, R16, R120 ;  /* 0x000000100c78723c */ /* 0x040ff00000041878 */
[-C--:B------:R-:W-:Y:S08]  /*61a0*/  HMMA.16816.F32.BF16 R124, R12, R18.reuse, R124 ;  /* 0x000000120c7c723c */ /* 0x080ff0000004187c */
[C---:B------:R-:W-:Y:S01]  /*61b0*/  HMMA.16816.F32.BF16 R128, R4.reuse, R18, R128 ;  /* 0x000000120480723c */ /* 0x040fe20000041880 */
[----:B------:R-:W-:Y:S07]  /*61c0*/  LDSM.16.MT88.4 R16, [R3+0x1f000] ;  /* 0x01f000000310783b */ /* 0x000fee0000004200 */
[-C--:B--2---:R-:W-:Y:S08]  /*61d0*/  HMMA.16816.F32.BF16 R132, R4, R20.reuse, R132 ;  /* 0x000000140484723c */ /* 0x084ff00000041884 */
[C---:B------:R-:W-:Y:S08]  /*61e0*/  HMMA.16816.F32.BF16 R136, R12.reuse, R20, R136 ;  /* 0x000000140c88723c */ /* 0x040ff00000041888 */
[-C--:B------:R-:W-:Y:S08]  /*61f0*/  HMMA.16816.F32.BF16 R140, R12, R22.reuse, R140 ;  /* 0x000000160c8c723c */ /* 0x080ff0000004188c */
[C---:B------:R-:W-:Y:S01]  /*6200*/  HMMA.16816.F32.BF16 R144, R4.reuse, R22, R144 ;  /* 0x000000160490723c */ /* 0x040fe20000041890 */
[----:B------:R-:W-:Y:S07]  /*6210*/  LDSM.16.MT88.4 R20, [R0+0x1000] ;  /* 0x001000000014783b */ /* 0x000fee0000004200 */
[-C--:B------:R-:W-:Y:S08]  /*6220*/  HMMA.16816.F32.BF16 R148, R4, R24.reuse, R148 ;  /* 0x000000180494723c */ /* 0x080ff00000041894 */
[C---:B------:R-:W-:Y:S01]  /*6230*/  HMMA.16816.F32.BF16 R152, R12.reuse, R24, R152 ;  /* 0x000000180c98723c */ /* 0x040fe20000041898 */
[----:B------:R-:W-:Y:S07]  /*6240*/  @P3 STL [R1+0x40], R247 ;  /* 0x000040f701003387 */ /* 0x000fee0000100800 */
[-C--:B------:R-:W-:Y:S01]  /*6250*/  HMMA.16816.F32.BF16 R156, R12, R26.reuse, R156 ;  /* 0x0000001a0c9c723c */ /* 0x080fe2000004189c */
[----:B------:R-:W-:Y:S05]  /*6260*/  LDSM.16.MT88.4 R12, [R211+0x1000] ;  /* 0x00100000d30c783b */ /* 0x000fea0000004200 */
[----:B---3--:R-:W-:Y:S02]  /*6270*/  @P3 STL [R1+0x3c], R246 ;  /* 0x00003cf601003387 */ /* 0x008fe40000100800 */
[----:B------:R-:W-:Y:S03]  /*6280*/  HMMA.16816.F32.BF16 R160, R4, R26, R160 ;  /* 0x0000001a04a0723c */ /* 0x000fe600000418a0 */
[----:B------:R-:W2:Y:S05]  /*6290*/  LDSM.16.MT88.4 R4, [R3+0x1d000] ;  /* 0x01d000000304783b */ /* 0x000eaa0000004200 */
[-C--:B------:R-:W-:Y:S01]  /*62a0*/  HMMA.16816.F32.BF16 R100, R32, R28.reuse, R100 ;  /* 0x0000001c2064723c */ /* 0x080fe20000041864 */
[----:B------:R-:W3:Y:S05]  /*62b0*/  LDSM.16.MT88.4 R24, [R211+0x3000] ;  /* 0x00300000d318783b */ /* 0x000eea0000004200 */
[----:B----4-:R-:W-:Y:S02]  /*62c0*/  @P3 STL [R1+0x38], R245 ;  /* 0x000038f501003387 */ /* 0x010fe40000100800 */
[C---:B------:R-:W-:Y:S03]  /*62d0*/  HMMA.16816.F32.BF16 R104, R164.reuse, R28, R104 ;  /* 0x0000001ca468723c */ /* 0x040fe60000041868 */
[----:B-----5:R-:W-:Y:S05]  /*62e0*/  @P3 STL [R1+0x34], R244 ;  /* 0x000034f401003387 */ /* 0x020fea0000100800 */
        /* <DEDUP_REMOVED lines=16> */
[----:B------:R-:W5:Y:S07]  /*63f0*/  LDSM.16.MT88.4 R164, [R0+0x1800] ;  /* 0x0018000000a4783b */ /* 0x000f6e0000004200 */
[----:B------:R-:W-:Y:S01]  /*6400*/  HMMA.16816.F32.BF16 R160, R32, R10, R160 ;  /* 0x0000000a20a0723c */ /* 0x000fe200000418a0 */
[----:B------:R3:W5:Y:S07]  /*6410*/  LDSM.16.MT88.4 R8, [R0+0x3800] ;  /* 0x003800000008783b */ /* 0x00076e0000004200 */
[-C--:B--2---:R-:W-:Y:S08]  /*6420*/  HMMA.16816.F32.BF16 R100, R4, R12.reuse, R100 ;  /* 0x0000000c0464723c */ /* 0x084ff00000041864 */
[C---:B------:R-:W-:Y:S08]  /*6430*/  HMMA.16816.F32.BF16 R104, R16.reuse, R12, R104 ;  /* 0x0000000c1068723c */ /* 0x040ff00000041868 */
[-C--:B------:R-:W-:Y:S03]  /*6440*/  HMMA.16816.F32.BF16 R108, R16, R14.reuse, R108 ;  /* 0x0000000e106c723c */ /* 0x080fe6000004186c */
[C---:B---3--:R-:W-:Y:S02]  /*6450*/  VIADD R0, R211.reuse, 0xffffc000 ;  /* 0xffffc000d3007836 */ /* 0x048fe40000000000 */
        /* <DEDUP_REMOVED lines=14> */
[----:B------:R-:W-:Y:S08]  /*6540*/  HMMA.16816.F32.BF16 R160, R4, R30, R160 ;  /* 0x0000001e04a0723c */ /* 0x000ff000000418a0 */
[-C--:B-1----:R-:W-:Y:S08]  /*6550*/  HMMA.16816.F32.BF16 R100, R168, R172.reuse, R100 ;  /* 0x000000aca864723c */ /* 0x082ff00000041864 */
[C---:B------:R-:W-:Y:S08]  /*6560*/  HMMA.16816.F32.BF16 R104, R176.reuse, R172, R104 ;  /* 0x000000acb068723c */ /* 0x040ff00000041868 */
[-C--:B------:R-:W-:Y:S08]  /*6570*/  HMMA.16816.F32.BF16 R108, R176, R174.reuse, R108 ;  /* 0x000000aeb06c723c */ /* 0x080ff0000004186c */
[C---:B------:R-:W-:Y:S08]  /*6580*/  HMMA.16816.F32.BF16 R112, R168.reuse, R174, R112 ;  /* 0x000000aea870723c */ /* 0x040ff00000041870 */
[-C--:B-----5:R-:W-:Y:S08]  /*6590*/  HMMA.16816.F32.BF16 R116, R168, R164.reuse, R116 ;  /* 0x000000a4a874723c */ /* 0x0a0ff00000041874 */
        /* <DEDUP_REMOVED lines=13> */
.L_x_1935:
[----:B------:R-:W3:Y:S01]  /*6670*/  LDL.LU R165, [R1+0x30] ;  /* 0x0000300001a57983 */ /* 0x000ee20000300800 */
[----:B------:R-:W-:Y:S01]  /*6680*/  IMAD.SHL.U32 R4, R221, 0x10, RZ ;  /* 0x00000010dd047824 */ /* 0x000fe200078e00ff */
[----:B------:R-:W-:Y:S01]  /*6690*/  F2FP.BF16.F32.PACK_AB R164, R37, R36 ;  /* 0x0000002425a4723e */ /* 0x000fe200000010ff */
[C---:B------:R-:W-:Y:S01]  /*66a0*/  IMAD.SHL.U32 R37, R221.reuse, 0x20, RZ ;  /* 0x00000020dd257824 */ /* 0x040fe200078e00ff */
[----:B------:R-:W1:Y:S01]  /*66b0*/  LDCU UR5, c[0x0][0x500] ;  /* 0x0000a000ff0577ac */ /* 0x000e620008000800 */
[C---:B------:R-:W-:Y:S01]  /*66c0*/  IMAD.SHL.U32 R2, R221.reuse, 0x2, RZ ;  /* 0x00000002dd027824 */ /* 0x040fe200078e00ff */
[----:B------:R-:W-:Y:S02]  /*66d0*/  LOP3.LUT R4, R4, 0x1c0, RZ, 0xc0, !PT ;  /* 0x000001c004047812 */ /* 0x000fe400078ec0ff */
[----:B------:R-:W-:Y:S01]  /*66e0*/  R2P PR, R221, 0x18 ;  /* 0x00000018dd007804 */ /* 0x000fe20000000000 */
[----:B------:R-:W-:Y:S01]  /*66f0*/  USHF.L.U32 UR14, UR33, 0x7, URZ ;  /* 0x00000007210e7899 */ /* 0x000fe200080006ff */
[----:B------:R-:W-:Y:S01]  /*6700*/  LOP3.LUT R37, R37, 0xc00, RZ, 0xc0, !PT ;  /* 0x00000c0025257812 */ /* 0x000fe200078ec0ff */
[----:B------:R-:W4:Y:S01]  /*6710*/  LDCU.64 UR6, c[0x0][0x5a8] ;  /* 0x0000b500ff0677ac */ /* 0x000f220008000a00 */
[----:B------:R-:W-:-:S02]  /*6720*/  F2FP.BF16.F32.PACK_AB R39, R39, R38 ;  /* 0x000000262727723e */ /* 0x000fc400000010ff */
[----:B------:R-:W-:Y:S01]  /*6730*/  F2FP.BF16.F32.PACK_AB R48, R49, R48 ;  /* 0x000000303130723e */ /* 0x000fe200000010ff */
[----:B------:R-:W-:Y:S01]  /*6740*/  UMOV UR27, UR22 ;  /* 0x00000016001b7c82 */ /* 0x000fe20008000000 */
[----:B------:R-:W-:Y:S01]  /*6750*/  F2FP.BF16.F32.PACK_AB R50, R51, R50 ;  /* 0x000000323332723e */ /* 0x000fe200000010ff */
[----:B------:R-:W5:Y:S01]  /*6760*/  LDCU.64 UR12, c[0x0][0x5b0] ;  /* 0x0000b600ff0c77ac */ /* 0x000f620008000a00 */
[----:B------:R-:W-:Y:S02]  /*6770*/  F2FP.BF16.F32.PACK_AB R40, R41, R40 ;  /* 0x000000282928723e */ /* 0x000fe400000010ff */
[----:B------:R-:W-:Y:S01]  /*6780*/  F2FP.BF16.F32.PACK_AB R42, R43, R42 ;  /* 0x0000002a2b2a723e */ /* 0x000fe200000010ff */
[----:B-1----:R-:W-:Y:S01]  /*6790*/  FMUL.FTZ R100, R100, UR5 ;  /* 0x0000000564647c20 */ /* 0x002fe20008410000 */
        /* <DEDUP_REMOVED lines=88> */
[----:B------:R-:W-:Y:S01]  /*6d20*/  USHF.R.S32.HI UR5, URZ, 0x1f, UR14 ;  /* 0x0000001fff057899 */ /* 0x000fe2000801140e */
[----:B------:R-:W-:Y:S01]  /*6d30*/  F2FP.BF16.F32.PACK_AB R11, R11, R150 ;  /* 0x000000960b0b723e */ /* 0x000fe200000010ff */
[----:B------:R-:W-:Y:S01]  /*6d40*/  UIADD3 UR14, UP0, UPT, UR42, UR14, URZ ;  /* 0x0000000e2a0e7290 */ /* 0x000fe2000ff1e0ff */
[----:B------:R-:W-:Y:S01]  /*6d50*/  F2FP.BF16.F32.PACK_AB R8, R8, R160 ;  /* 0x000000a00808723e */ /* 0x000fe200000010ff */
[----:B----4-:R-:W-:Y:S01]  /*6d60*/  UIMAD UR7, UR27, UR7, URZ ;  /* 0x000000071b0772a4 */ /* 0x010fe2000f8e02ff */
[----:B------:R-:W-:Y:S01]  /*6d70*/  F2FP.BF16.F32.PACK_AB R7, R7, R162 ;  /* 0x000000a20707723e */ /* 0x000fe200000010ff */
[----:B------:R-:W-:Y:S01]  /*6d80*/  ULEA.HI.X.SX32 UR42, UR42, UR5, 0x1, UP0 ;  /* 0x000000052a2a7291 */ /* 0x000fe200080f0eff */
[----:B------:R-:W-:Y:S01]  /*6d90*/  F2FP.BF16.F32.PACK_AB R10, R10, R152 ;  /* 0x000000980a0a723e */ /* 0x000fe200000010ff */
[----:B-----5:R-:W-:Y:S01]  /*6da0*/  UIMAD UR13, UR27, UR13, URZ ;  /* 0x0000000d1b0d72a4 */ /* 0x020fe2000f8e02ff */
[----:B------:R-:W-:-:S02]  /*6db0*/  F2FP.BF16.F32.PACK_AB R9, R9, R154 ;  /* 0x0000009a0909723e */ /* 0x000fc400000010ff */
[----:B------:R-:W-:Y:S02]  /*6dc0*/  F2FP.BF16.F32.PACK_AB R5, R5, R156 ;  /* 0x0000009c0505723e */ /* 0x000fe400000010ff */
[----:B------:R-:W-:Y:S02]  /*6dd0*/  F2FP.BF16.F32.PACK_AB R36, R36, R158 ;  /* 0x0000009e2424723e */ /* 0x000fe400000010ff */
[----:B------:R-:W-:Y:S02]  /*6de0*/  F2FP.BF16.F32.PACK_AB R44, R45, R44 ;  /* 0x0000002c2d2c723e */ /* 0x000fe400000010ff */
[----:B------:R-:W-:Y:S02]  /*6df0*/  F2FP.BF16.F32.PACK_AB R46, R47, R46 ;  /* 0x0000002e2f2e723e */ /* 0x000fe400000010ff */
[----:B------:R-:W-:Y:S02]  /*6e00*/  F2FP.BF16.F32.PACK_AB R52, R53, R52 ;  /* 0x000000343534723e */ /* 0x000fe400000010ff */
        /* <DEDUP_REMOVED lines=23> */
[----:B---3--:R-:W-:-:S04]  /*6f80*/  LOP3.LUT R0, R165, 0x1f8, RZ, 0xc0, !PT ;  /* 0x000001f8a5007812 */ /* 0x008fc800078ec0ff */
[--C-:B------:R-:W-:Y:S02]  /*6f90*/  LOP3.LUT R3, R0, 0x38, R221.reuse, 0x78, !PT ;  /* 0x0000003800037812 */ /* 0x100fe400078e78dd */
[----:B------:R-:W-:Y:S02]  /*6fa0*/  SHF.R.U32.HI R221, RZ, 0x4, R221 ;  /* 0x00000004ffdd7819 */ /* 0x000fe400000116dd */
[--C-:B------:R-:W-:Y:S02]  /*6fb0*/  LOP3.LUT R0, R4, 0x38, R2.reuse, 0xf8, !PT ;  /* 0x0000003804007812 */ /* 0x100fe400078ef802 */
[----:B------:R-:W-:Y:S02]  /*6fc0*/  LOP3.LUT R2, R37, 0x6, R2, 0xf8, !PT ;  /* 0x0000000625027812 */ /* 0x000fe400078ef802 */
[----:B------:R-:W-:Y:S02]  /*6fd0*/  LOP3.LUT R0, R0, 0x8, R221, 0x78, !PT ;  /* 0x0000000800007812 */ /* 0x000fe400078e78dd */
[----:B------:R-:W-:-:S02]  /*6fe0*/  MOV R4, 0x20 ;  /* 0x0000002000047802 */ /* 0x000fc40000000f00 */
[----:B------:R-:W-:Y:S02]  /*6ff0*/  LOP3.LUT R0, R2, R0, RZ, 0xfc, !PT ;  /* 0x0000000002007212 */ /* 0x000fe400078efcff */
[----:B------:R-:W-:Y:S02]  /*7000*/  SEL R4, R4, 0xffffffe0, !P3 ;  /* 0xffffffe004047807 */ /* 0x000fe40005800000 */
[----:B------:R-:W-:Y:S01]  /*7010*/  LEA R0, R0, UR4, 0x1 ;  /* 0x0000000400007c11 */ /* 0x000fe2000f8e08ff */
[----:B------:R-:W-:Y:S01]  /*7020*/  BAR.SYNC.DEFER_BLOCKING 0x0 ;  /* 0x0000000000007b1d */ /* 0x000fe20000010000 */
[----:B------:R-:W-:-:S03]  /*7030*/  LOP3.LUT R38, R3, 0x1e00, R165, 0xf8, !PT ;  /* 0x00001e0003267812 */ /* 0x000fc600078ef8a5 */
[C---:B------:R-:W-:Y:S02]  /*7040*/  VIADD R37, R0.reuse, 0xc000 ;  /* 0x0000c00000257836 */ /* 0x040fe40000000000 */
[C---:B------:R-:W-:Y:S02]  /*7050*/  IMAD.IADD R3, R0.reuse, 0x1, R4 ;  /* 0x0000000100037824 */ /* 0x040fe400078e0204 */
[----:B------:R-:W-:Y:S01]  /*7060*/  VIADD R2, R0, 0xc040 ;  /* 0x0000c04000027836 */ /* 0x000fe20000000000 */
[----:B------:R-:W-:Y:S01]  /*7070*/  @P4 IADD3 R2, PT, PT, R37, -0x40, RZ ;  /* 0xffffffc025024810 */ /* 0x000fe20007ffe0ff */
[----:B------:R-:W-:Y:S04]  /*7080*/  STS [R0+0xc000], R16 ;  /* 0x00c0001000007388 */ /* 0x000fe80000000800 */
[----:B------:R-:W-:Y:S04]  /*7090*/  STS [R0+0xc400], R15 ;  /* 0x00c4000f00007388 */ /* 0x000fe80000000800 */
[----:B------:R1:W-:Y:S04]  /*70a0*/  STS [R3+0xc400], R6 ;  /* 0x00c4000603007388 */ /* 0x0003e80000000800 */
[----:B------:R-:W-:Y:S04]  /*70b0*/  STS [R3+0xc000], R12 ;  /* 0x00c0000c03007388 */ /* 0x000fe80000000800 */
[----:B------:R-:W-:Y:S04]  /*70c0*/  STS [R0+0xe000], R14 ;  /* 0x00e0000e00007388 */ /* 0x000fe80000000800 */
[----:B------:R2:W-:Y:S04]  /*70d0*/  STS [R0+0xe400], R13 ;  /* 0x00e4000d00007388 */ /* 0x0005e80000000800 */
[----:B------:R-:W-:Y:S04]  /*70e0*/  STS [R3+0xe000], R35 ;  /* 0x00e0002303007388 */ /* 0x000fe80000000800 */
[----:B------:R-:W-:Y:S04]  /*70f0*/  STS [R3+0xe400], R34 ;  /* 0x00e4002203007388 */ /* 0x000fe80000000800 */
[----:B------:R-:W-:Y:S01]  /*7100*/  STS [R2], R33 ;  /* 0x0000002102007388 */ /* 0x000fe20000000800 */
[----:B-1----:R-:W-:-:S03]  /*7110*/  IMAD.IADD R6, R4, 0x1, R2 ;  /* 0x0000000104067824 */ /* 0x002fc600078e0202 */
[----:B------:R-:W-:Y:S04]  /*7120*/  STS [R2+0x400], R32 ;  /* 0x0004002002007388 */ /* 0x000fe80000000800 */
[----:B------:R-:W-:Y:S04]  /*7130*/  STS [R6], R29 ;  /* 0x0000001d06007388 */ /* 0x000fe80000000800 */
[----:B------:R-:W-:Y:S01]  /*7140*/  STS [R6+0x400], R28 ;  /* 0x0004001c06007388 */ /* 0x000fe20000000800 */
[----:B--2---:R-:W1:Y:S03]  /*7150*/  LDC.64 R12, c[0x0][0x5d8] ;  /* 0x00017600ff0c7b82 */ /* 0x004e660000000a00 */
        /* <DEDUP_REMOVED lines=10> */
[----:B------:R-:W-:Y:S04]  /*7200*/  STS [R3+0x12000], R19 ;  /* 0x0120001303007388 */ /* 0x000fe80000000800 */
[----:B------:R-:W-:Y:S04]  /*7210*/  STS [R3+0x12400], R18 ;  /* 0x0124001203007388 */ /* 0x000fe80000000800 */
[----:B------:R-:W-:Y:S04]  /*7220*/  STS [R2+0x4000], R17 ;  /* 0x0040001102007388 */ /* 0x000fe80000000800 */
[----:B------:R-:W-:Y:S01]  /*7230*/  STS [R2+0x4400], R11 ;  /* 0x0044000b02007388 */ /* 0x000fe20000000800 */
[----:B--2---:R-:W2:Y:S03]  /*7240*/  LDC.64 R20, c[0x0][0x5c8] ;  /* 0x00017200ff147b82 */ /* 0x004ea60000000a00 */
[----:B------:R3:W-:Y:S04]  /*7250*/  STS [R6+0x4000], R8 ;  /* 0x0040000806007388 */ /* 0x0007e80000000800 */
[----:B------:R-:W-:Y:S04]  /*7260*/  STS [R6+0x4400], R7 ;  /* 0x0044000706007388 */ /* 0x000fe80000000800 */
[----:B------:R4:W-:Y:S04]  /*7270*/  STS [R2+0x6000], R10 ;  /* 0x0060000a02007388 */ /* 0x0009e80000000800 */
[----:B------:R5:W-:Y:S04]  /*7280*/  STS [R2+0x6400], R9 ;  /* 0x0064000902007388 */ /* 0x000be80000000800 */
[----:B------:R1:W-:Y:S04]  /*7290*/  STS [R6+0x6000], R5 ;  /* 0x0060000506007388 */ /* 0x0003e80000000800 */
[----:B------:R-:W-:Y:S04]  /*72a0*/  STS [R6+0x6400], R36 ;  /* 0x0064002406007388 */ /* 0x000fe80000000800 */
[----:B------:R-:W-:Y:S01]  /*72b0*/  STS [R0+0x14000], R164 ;  /* 0x014000a400007388 */ /* 0x000fe20000000800 */
[----:B---3--:R-:W-:-:S03]  /*72c0*/  IMAD.MOV.U32 R8, RZ, RZ, R215 ;  /* 0x000000ffff087224 */ /* 0x008fc600078e00d7 */
[----:B------:R-:W-:Y:S04]  /*72d0*/  STS [R0+0x14400], R39 ;  /* 0x0144002700007388 */ /* 0x000fe80000000800 */
[----:B------:R-:W-:Y:S01]  /*72e0*/  STS [R3+0x14000], R48 ;  /* 0x0140003003007388 */ /* 0x000fe20000000800 */
[----:B----4-:R-:W3:Y:S03]  /*72f0*/  LDC.64 R10, c[0x0][0x5c0] ;  /* 0x00017000ff0a7b82 */ /* 0x010ee60000000a00 */
[----:B------:R-:W-:Y:S01]  /*7300*/  STS [R3+0x14400], R50 ;  /* 0x0144003203007388 */ /* 0x000fe20000000800 */
[----:B-----5:R-:W-:-:S03]  /*7310*/  MOV R9, RZ ;  /* 0x000000ff00097202 */ /* 0x020fc60000000f00 */
[----:B------:R-:W-:Y:S04]  /*7320*/  STS [R0+0x16000], R40 ;  /* 0x0160002800007388 */ /* 0x000fe80000000800 */
[----:B------:R-:W-:Y:S04]  /*7330*/  STS [R0+0x16400], R42 ;  /* 0x0164002a00007388 */ /* 0x000fe80000000800 */
[----:B------:R-:W-:Y:S04]  /*7340*/  STS [R3+0x16000], R44 ;  /* 0x0160002c03007388 */ /* 0x000fe80000000800 */
[----:B------:R-:W-:Y:S04]  /*7350*/  STS [R3+0x16400], R46 ;  /* 0x0164002e03007388 */ /* 0x000fe80000000800 */
[----:B------:R-:W-:Y:S01]  /*7360*/  STS [R2+0x8000], R52 ;  /* 0x0080003402007388 */ /* 0x000fe20000000800 */
[C---:B---3--:R-:W-:Y:S01]  /*7370*/  IMAD R7, R10.reuse, UR42, RZ ;  /* 0x0000002a0a077c24 */ /* 0x048fe2000f8e02ff */
[C---:B------:R-:W-:Y:S01]  /*7380*/  SHF.L.U64.HI R22, R10.reuse, 0x6, R11 ;  /* 0x000000060a167819 */ /* 0x040fe2000001020b */
[----:B-1----:R-:W-:Y:S01]  /*7390*/  IMAD.WIDE.U32 R4, R10, UR14, R8 ;  /* 0x0000000e0a047c25 */ /* 0x002fe2000f8e0008 */
[----:B------:R-:W-:Y:S03]  /*73a0*/  STS [R2+0x8400], R54 ;  /* 0x0084003602007388 */ /* 0x000fe60000000800 */
[----:B------:R-:W-:Y:S01]  /*73b0*/  IMAD R7, R11, UR14, R7 ;  /* 0x0000000e0b077c24 */ /* 0x000fe2000f8e0207 */
[----:B------:R-:W-:Y:S03]  /*73c0*/  STS [R6+0x8000], R64 ;  /* 0x0080004006007388 */ /* 0x000fe60000000800 */
[----:B------:R-:W-:Y:S01]  /*73d0*/  IMAD.IADD R5, R5, 0x1, R7 ;  /* 0x0000000105057824 */ /* 0x000fe200078e0207 */
[----:B------:R-:W-:Y:S01]  /*73e0*/  STS [R6+0x8400], R66 ;  /* 0x0084004206007388 */ /* 0x000fe20000000800 */
[----:B------:R-:W-:-:S03]  /*73f0*/  IMAD.U32 R7, RZ, RZ, UR6 ;  /* 0x00000006ff077e24 */ /* 0x000fc6000f8e00ff */
[----:B------:R-:W-:Y:S01]  /*7400*/  STS [R2+0xa000], R56 ;  /* 0x00a0003802007388 */ /* 0x000fe20000000800 */
[----:B------:R-:W-:-:S03]  /*7410*/  IMAD.WIDE.U32 R4, R7, UR27, R4 ;  /* 0x0000001b07047c25 */ /* 0x000fc6000f8e0004 */
[----:B------:R-:W-:Y:S02]  /*7420*/  STS [R2+0xa400], R58 ;  /* 0x00a4003a02007388 */ /* 0x000fe40000000800 */
[----:B------:R-:W-:Y:S02]  /*7430*/  IADD3 R5, PT, PT, R5, UR7, RZ ;  /* 0x0000000705057c10 */ /* 0x000fe4000fffe0ff */
[----:B------:R-:W-:Y:S01]  /*7440*/  STS [R6+0xa000], R60 ;  /* 0x00a0003c06007388 */ /* 0x000fe20000000800 */
[----:B------:R-:W-:-:S03]  /*7450*/  IMAD.WIDE.U32 R4, R12, UR25, R4 ;  /* 0x000000190c047c25 */ /* 0x000fc6000f8e0004 */
[----:B------:R-:W-:Y:S01]  /*7460*/  STS [R6+0xa400], R62 ;  /* 0x00a4003e06007388 */ /* 0x000fe20000000800 */
[----:B------:R-:W-:-:S03]  /*7470*/  IMAD R5, R13, UR25, R5 ;  /* 0x000000190d057c24 */ /* 0x000fc6000f8e0205 */
[----:B------:R-:W-:Y:S01]  /*7480*/  STS [R0+0x18000], R68 ;  /* 0x0180004400007388 */ /* 0x000fe20000000800 */
[----:B------:R-:W1:Y:S01]  /*7490*/  LDC.64 R12, c[0x0][0x5e0] ;  /* 0x00017800ff0c7b82 */ /* 0x000e620000000a00 */
[----:B------:R-:W-:Y:S02]  /*74a0*/  IMAD.WIDE.U32 R4, R214, R10, R4 ;  /* 0x0000000ad6047225 */ /* 0x000fe400078e0004 */
        /* <DEDUP_REMOVED lines=11> */
[----:B---3--:R-:W-:Y:S01]  /*7560*/  LEA R0, R38, UR4, 0x1 ;  /* 0x0000000426007c11 */ /* 0x008fe2000f8e08ff */
[----:B------:R-:W3:Y:S02]  /*7570*/  LDCU.128 UR4, c[0x0][0x560] ;  /* 0x0000ac00ff0477ac */ /* 0x000ee40008000c00 */
[----:B------:R-:W-:Y:S04]  /*7580*/  STS [R2+0xe000], R88 ;  /* 0x00e0005802007388 */ /* 0x000fe80000000800 */
[----:B------:R2:W-:Y:S04]  /*7590*/  STS [R2+0xe400], R90 ;  /* 0x00e4005a02007388 */ /* 0x0005e80000000800 */
[----:B------:R-:W-:Y:S04]  /*75a0*/  STS [R6+0xe000], R92 ;  /* 0x00e0005c06007388 */ /* 0x000fe80000000800 */
[----:B------:R4:W-:Y:S01]  /*75b0*/  STS [R6+0xe400], R94 ;  /* 0x00e4005e06007388 */ /* 0x0009e20000000800 */
[----:B------:R-:W-:Y:S01]  /*75c0*/  BAR.SYNC.DEFER_BLOCKING 0x0 ;  /* 0x0000000000007b1d */ /* 0x000fe20000010000 */
[----:B--2---:R-:W-:-:S04]  /*75d0*/  IMAD.WIDE.U32 R2, R20, UR14, R8 ;  /* 0x0000000e14027c25 */ /* 0x004fc8000f8e0008 */
[----:B----4-:R-:W-:Y:S01]  /*75e0*/  IMAD R6, R20, UR42, RZ ;  /* 0x0000002a14067c24 */ /* 0x010fe2000f8e02ff */
[----:B------:R-:W2:Y:S03]  /*75f0*/  LDS.128 R76, [R0+0xc000] ;  /* 0x00c00000004c7984 */ /* 0x000ea60000000c00 */
[----:B------:R-:W-:Y:S01]  /*7600*/  IMAD R6, R21, UR14, R6 ;  /* 0x0000000e15067c24 */ /* 0x000fe2000f8e0206 */
[----:B------:R-:W4:Y:S03]  /*7610*/  LDS.128 R68, [R0+0x10000] ;  /* 0x0100000000447984 */ /* 0x000f260000000c00 */
[----:B------:R-:W-:Y:S02]  /*7620*/  IMAD.IADD R3, R3, 0x1, R6 ;  /* 0x0000000103037824 */ /* 0x000fe400078e0206 */
[----:B------:R-:W-:Y:S01]  /*7630*/  IMAD.U32 R6, RZ, RZ, UR12 ;  /* 0x0000000cff067e24 */ /* 0x000fe2000f8e00ff */
[----:B------:R-:W5:Y:S03]  /*7640*/  LDS.128 R72, [R0+0xd000] ;  /* 0x00d0000000487984 */ /* 0x000f660000000c00 */
[----:B------:R-:W-:Y:S01]  /*7650*/  IMAD.WIDE.U32 R6, R6, UR27, R2 ;  /* 0x0000001b06067c25 */ /* 0x000fe2000f8e0002 */
[----:B---3--:R-:W-:Y:S01]  /*7660*/  LEA R2, P0, R4, UR4, 0x1 ;  /* 0x0000000404027c11 */ /* 0x008fe2000f8008ff */
[----:B------:R-:W3:Y:S02]  /*7670*/  LDS.128 R64, [R0+0x11000] ;  /* 0x0110000000407984 */ /* 0x000ee40000000c00 */
[----:B------:R-:W-:Y:S01]  /*7680*/  IMAD R3, R214, R11, R5 ;  /* 0x0000000bd6037224 */ /* 0x000fe200078e0205 */
[----:B------:R-:W-:Y:S01]  /*7690*/  IADD3 R5, PT, PT, R7, UR13, RZ ;  /* 0x0000000d07057c10 */ /* 0x000fe2000fffe0ff */
[----:B------:R-:W3:Y:S03]  /*76a0*/  LDS.128 R52, [R0+0xe000] ;  /* 0x00e0000000347984 */ /* 0x000ee60000000c00 */
[----:B------:R-:W-:Y:S01]  /*76b0*/  LEA.HI.X R3, R4, UR5, R3, 0x1, P0 ;  /* 0x0000000504037c11 */ /* 0x000fe200080f0c03 */
[----:B------:R-:W3:Y:S01]  /*76c0*/  LDS.128 R48, [R0+0x12000] ;  /* 0x0120000000307984 */ /* 0x000ee20000000c00 */
[----:B------:R-:W-:Y:S01]  /*76d0*/  IMAD.MOV.U32 R4, RZ, RZ, R6 ;  /* 0x000000ffff047224 */ /* 0x000fe200078e0006 */
[----:B------:R-:W-:-:S02]  /*76e0*/  LEA R6, P0, R10, R2, 0x7 ;  /* 0x000000020a067211 */ /* 0x000fc400078038ff */
[----:B------:R-:W3:Y:S01]  /*76f0*/  LDS.128 R60, [R0+0xf000] ;  /* 0x00f00000003c7984 */ /* 0x000ee20000000c00 */
[----:B-1----:R-:W-:Y:S01]  /*7700*/  IMAD.WIDE.U32 R4, R12, UR25, R4 ;  /* 0x000000190c047c25 */ /* 0x002fe2000f8e0004 */
[C---:B------:R-:W-:Y:S02]  /*7710*/  LEA.HI.X R7, R10.reuse, R3, R11, 0x7, P0 ;  /* 0x000000030a077211 */ /* 0x040fe400000f3c0b */
[----:B------:R-:W1:Y:S01]  /*7720*/  LDS.128 R56, [R0+0x13000] ;  /* 0x0130000000387984 */ /* 0x000e620000000c00 */
[----:B------:R-:W-:Y:S02]  /*7730*/  IMAD R5, R13, UR25, R5 ;  /* 0x000000190d057c24 */ /* 0x000fe4000f8e0205 */
[----:B------:R-:W-:Y:S01]  /*7740*/  IMAD.SHL.U32 R10, R10, 0x40, RZ ;  /* 0x000000400a0a7824 */ /* 0x000fe200078e00ff */
[----:B------:R-:W1:Y:S04]  /*7750*/  LDS.128 R40, [R0+0x14000] ;  /* 0x0140000000287984 */ /* 0x000e680000000c00 */
[----:B------:R-:W1:Y:S01]  /*7760*/  LDS.128 R44, [R0+0x18000] ;  /* 0x01800000002c7984 */ /* 0x000e620000000c00 */
[----:B------:R-:W-:-:S02]  /*7770*/  IADD3 R8, P0, PT, R10, R2, RZ ;  /* 0x000000020a087210 */ /* 0x000fc40007f1e0ff */
[----:B------:R-:W-:Y:S01]  /*7780*/  IADD3 R10, P1, PT, R6, R10, RZ ;  /* 0x0000000a060a7210 */ /* 0x000fe20007f3e0ff */
[----:B------:R-:W1:Y:S01]  /*7790*/  LDS.128 R36, [R0+0x15000] ;  /* 0x0150000000247984 */ /* 0x000e620000000c00 */
[----:B------:R-:W-:-:S03]  /*77a0*/  IADD3.X R9, PT, PT, R22, R3, RZ, P0, !PT ;  /* 0x0000000316097210 */ /* 0x000fc600007fe4ff */
[----:B------:R-:W1:Y:S01]  /*77b0*/  LDS.128 R24, [R0+0x19000] ;  /* 0x0190000000187984 */ /* 0x000e620000000c00 */
[----:B------:R-:W-:Y:S02]  /*77c0*/  IMAD.X R11, R7, 0x1, R22, P1 ;  /* 0x00000001070b7824 */ /* 0x000fe400008e0616 */
[C---:B------:R-:W-:Y:S01]  /*77d0*/  IMAD.SHL.U32 R22, R20.reuse, 0x40, RZ ;  /* 0x0000004014167824 */ /* 0x040fe200078e00ff */
[----:B------:R-:W1:Y:S04]  /*77e0*/  LDS.128 R32, [R0+0x16000] ;  /* 0x0160000000207984 */ /* 0x000e680000000c00 */
[----:B------:R-:W1:Y:S04]  /*77f0*/  LDS.128 R16, [R0+0x1a000] ;  /* 0x01a0000000107984 */ /* 0x000e680000000c00 */
[----:B------:R-:W1:Y:S04]  /*7800*/  LDS.128 R28, [R0+0x17000] ;  /* 0x01700000001c7984 */ /* 0x000e680000000c00 */
[----:B------:R3:W1:Y:S04]  /*7810*/  LDS.128 R12, [R0+0x1b000] ;  /* 0x01b00000000c7984 */ /* 0x0006680000000c00 */
[----:B--2---:R-:W-:Y:S04]  /*7820*/  STG.E.128 desc[UR30][R2.64], R76 ;  /* 0x0000004c02007986 */ /* 0x004fe8000c101d1e */
[----:B----4-:R2:W-:Y:S04]  /*7830*/  STG.E.128 desc[UR30][R2.64+0x80], R68 ;  /* 0x0000804402007986 */ /* 0x0105e8000c101d1e */
[----:B-----5:R-:W-:Y:S04]  /*7840*/  STG.E.128 desc[UR30][R8.64], R72 ;  /* 0x0000004808007986 */ /* 0x020fe8000c101d1e */
[----:B---3--:R3:W-:Y:S04]  /*7850*/  STG.E.128 desc[UR30][R8.64+0x80], R64 ;  /* 0x0000804008007986 */ /* 0x0087e8000c101d1e */
[----:B------:R-:W-:Y:S01]  /*7860*/  STG.E.128 desc[UR30][R6.64], R52 ;  /* 0x0000003406007986 */ /* 0x000fe2000c101d1e */
[----:B------:R-:W-:-:S03]  /*7870*/  SHF.L.U64.HI R0, R20, 0x6, R21 ;  /* 0x0000000614007819 */ /* 0x000fc60000010215 */
[----:B------:R4:W-:Y:S04]  /*7880*/  STG.E.128 desc[UR30][R6.64+0x80], R48 ;  /* 0x0000803006007986 */ /* 0x0009e8000c101d1e */
[----:B------:R4:W-:Y:S04]  /*7890*/  STG.E.128 desc[UR30][R10.64], R60 ;  /* 0x0000003c0a007986 */ /* 0x0009e8000c101d1e */
[----:B-1----:R1:W-:Y:S01]  /*78a0*/  STG.E.128 desc[UR30][R10.64+0x80], R56 ;  /* 0x000080380a007986 */ /* 0x0023e2000c101d1e */
[----:B--2---:R-:W-:-:S04]  /*78b0*/  IMAD.WIDE.U32 R2, R214, R20, R4 ;  /* 0x00000014d6027225 */ /* 0x004fc800078e0004 */
[----:B------:R-:W-:Y:S01]  /*78c0*/  IMAD R214, R214, R21, R3 ;  /* 0x00000015d6d67224 */ /* 0x000fe200078e0203 */
[----:B------:R-:W-:-:S04]  /*78d0*/  LEA R4, P0, R2, UR6, 0x1 ;  /* 0x0000000602047c11 */ /* 0x000fc8000f8008ff */
[----:B------:R-:W-:Y:S02]  /*78e0*/  LEA.HI.X R5, R2, UR7, R214, 0x1, P0 ;  /* 0x0000000702057c11 */ /* 0x000fe400080f0cd6 */
[-C--:B------:R-:W-:Y:S02]  /*78f0*/  LEA R2, P0, R20, R4.reuse, 0x7 ;  /* 0x0000000414027211 */ /* 0x080fe400078038ff */
[----:B---3--:R-:W-:Y:S01]  /*7900*/  IADD3 R8, P1, PT, R22, R4, RZ ;  /* 0x0000000416087210 */ /* 0x008fe20007f3e0ff */
[----:B------:R1:W-:Y:S01]  /*7910*/  STG.E.128 desc[UR30][R4.64], R40 ;  /* 0x0000002804007986 */ /* 0x0003e2000c101d1e */
[-C--:B------:R-:W-:Y:S02]  /*7920*/  LEA.HI.X R3, R20, R5.reuse, R21, 0x7, P0 ;  /* 0x0000000514037211 */ /* 0x080fe400000f3c15 */
[----:B----4-:R-:W-:Y:S01]  /*7930*/  IADD3 R6, P0, PT, R2, R22, RZ ;  /* 0x0000001602067210 */ /* 0x010fe20007f1e0ff */
[----:B------:R1:W-:Y:S01]  /*7940*/  STG.E.128 desc[UR30][R4.64+0x80], R44 ;  /* 0x0000802c04007986 */ /* 0x0003e2000c101d1e */
        /* <DEDUP_REMOVED lines=8> */
.L_x_1932:
        /* <DEDUP_REMOVED lines=10> */
.L_x_1940:
        /* <DEDUP_REMOVED lines=9> */
.L_x_2450:


//--------------------- .text._ZN5flash44flash_bwd_dq_dk_dv_loop_seqk_parallel_kernelI23Flash_bwd_kernel_traitsILi128ELi64ELi128ELi8ELi2ELi4ELi2ELb0ELb0EN7cutlass10bfloat16_tE19Flash_kernel_traitsILi128ELi64ELi128ELi8ES3_EELb1ELb0ELb0ELb1ELb0ELb0ELb0EEEvNS_16Flash_bwd_paramsE --------------------------
	.section	.text._ZN5flash44flash_bwd_dq_dk_dv_loop_seqk_parallel_kernelI23Flash_bwd_kernel_traitsILi128ELi64ELi128ELi8ELi2ELi4ELi2ELb0ELb0EN7cutlass10bfloat16_tE19Flash_kernel_traitsILi128ELi64ELi128ELi8ES3_EELb1ELb0ELb0ELb1ELb0ELb0ELb0EEEvNS_16Flash_bwd_paramsE,"ax",@progbits
	.align	128
        .global         _ZN5flash44flash_bwd_dq_dk_dv_loop_seqk_parallel_kernelI23Flash_bwd_kernel_traitsILi128ELi64ELi128ELi8ELi2ELi4ELi2ELb0ELb0EN7cutlass10bfloat16_tE19Flash_kernel_traitsILi128ELi64ELi128ELi8ES3_EELb1ELb0ELb0ELb1ELb0ELb0ELb0EEEvNS_16Flash_bwd_paramsE
        .type           _ZN5flash44flash_bwd_dq_dk_dv_loop_seqk_parallel_kernelI23Flash_bwd_kernel_traitsILi128ELi64ELi128ELi8ELi2ELi4ELi2ELb0ELb0EN7cutlass10bfloat16_tE19Flash_kernel_traitsILi128ELi64ELi128ELi8ES3_EELb1ELb0ELb0ELb1ELb0ELb0ELb0EEEvNS_16Flash_bwd_paramsE,@function
        .size           _ZN5flash44flash_bwd_dq_dk_dv_loop_seqk_parallel_kernelI23Flash_bwd_kernel_traitsILi128ELi64ELi128ELi8ELi2ELi4ELi2ELb0ELb0EN7cutlass10bfloat16_tE19Flash_kernel_traitsILi128ELi64ELi128ELi8ES3_EELb1ELb0ELb0ELb1ELb0ELb0ELb0EEEvNS_16Flash_bwd_paramsE,(.L_x_2451 - _ZN5flash44flash_bwd_dq_dk_dv_loop_seqk_parallel_kernelI23Flash_bwd_kernel_traitsILi128ELi64ELi128ELi8ELi2ELi4ELi2ELb0ELb0EN7cutlass10bfloat16_tE19Flash_kernel_traitsILi128ELi64ELi128ELi8ES3_EELb1ELb0ELb0ELb1ELb0ELb0ELb0EEEvNS_16Flash_bwd_paramsE)
        .other          _ZN5flash44flash_bwd_dq_dk_dv_loop_seqk_parallel_kernelI23Flash_bwd_kernel_traitsILi128ELi64ELi128ELi8ELi2ELi4ELi2ELb0ELb0EN7cutlass10bfloat16_tE19Flash_kernel_traitsILi128ELi64ELi128ELi8ES3_EELb1ELb0ELb0ELb1ELb0ELb0ELb0EEEvNS_16Flash_bwd_paramsE,@"STO_CUDA_ENTRY STV_DEFAULT"
_ZN5flash44flash_bwd_dq_dk_dv_loop_seqk_parallel_kernelI23Flash_bwd_kernel_traitsILi128ELi64ELi128ELi8ELi2ELi4ELi2ELb0ELb0EN7cutlass10bfloat16_tE19Flash_kernel_traitsILi128ELi64ELi128ELi8ES3_EELb1ELb0ELb0ELb1ELb0ELb0ELb0EEEvNS_16Flash_bwd_paramsE:
.text._ZN5flash44flash_bwd_dq_dk_dv_loop_seqk_parallel_kernelI23Flash_bwd_kernel_traitsILi128ELi64ELi128ELi8ELi2ELi4ELi2ELb0ELb0EN7cutlass10bfloat16_tE19Flash_kernel_traitsILi128ELi64ELi128ELi8ES3_EELb1ELb0ELb0ELb1ELb0ELb0ELb0EEEvNS_16Flash_bwd_paramsE:
        /* <DEDUP_REMOVED lines=49> */
.L_x_2022:
        /* <DEDUP_REMOVED lines=52> */
.L_x_1941:
        /* <DEDUP_REMOVED lines=33> */
.L_x_1943:
[----:B------:R-:W1:Y:S01]  /*0860*/  LDCU.64 UR14, c[0x0][0x3b8] ;  /* 0x00007700ff0e77ac */ /* 0x000e620008000a00 */
[----:B------:R-:W-:-:S04]  /*0870*/  UIADD3 UR8, UPT, UPT, UR38, UR40, URZ ;  /* 0x0000002826087290 */ /* 0x000fc8000fffe0ff */
[----:B-1----:R-:W-:Y:S02]  /*0880*/  UIMAD.WIDE.U32 UR54, UR8, UR14, URZ ;  /* 0x0000000e083672a5 */ /* 0x002fe4000f8e00ff */
[----:B------:R-:W-:-:S04]  /*0890*/  UIMAD UR8, UR8, UR15, URZ ;  /* 0x0000000f080872a4 */ /* 0x000fc8000f8e02ff */
[----:B------:R-:W-:-:S06]  /*08a0*/  UIADD3 UR8, UPT, UPT, UR55, UR8, URZ ;  /* 0x0000000837087290 */ /* 0x000fcc000fffe0ff */
[----:B------:R-:W-:Y:S02]  /*08b0*/  MOV R19, UR8 ;  /* 0x0000000800137c02 */ /* 0x000fe40008000f00 */
.L_x_1944:
        /* <DEDUP_REMOVED lines=43> */
.L_x_1945:
[----:B------:R-:W1:Y:S01]  /*0b70*/  LDCU.64 UR12, c[0x0][0x3c0] ;  /* 0x00007800ff0c77ac */ /* 0x000e620008000a00 */
[----:B------:R-:W-:-:S04]  /*0b80*/  UIADD3 UR8, UPT, UPT, UR38, UR40, URZ ;  /* 0x0000002826087290 */ /* 0x000fc8000fffe0ff */
[----:B-1----:R-:W-:Y:S02]  /*0b90*/  UIMAD.WIDE.U32 UR50, UR8, UR12, URZ ;  /* 0x0000000c083272a5 */ /* 0x002fe4000f8e00ff */
[----:B------:R-:W-:-:S04]  /*0ba0*/  UIMAD UR8, UR8, UR13, URZ ;  /* 0x0000000d080872a4 */ /* 0x000fc8000f8e02ff */
[----:B------:R-:W-:-:S06]  /*0bb0*/  UIADD3 UR8, UPT, UPT, UR51, UR8, URZ ;  /* 0x0000000833087290 */ /* 0x000fcc000fffe0ff */
[----:B------:R-:W-:-:S07]  /*0bc0*/  MOV R23, UR8 ;  /* 0x0000000800177c02 */ /* 0x000fce0008000f00 */
.L_x_1946:
        /* <DEDUP_REMOVED lines=28> */
.L_x_1947:
[----:B------:R-:W-:Y:S02]  /*0d90*/  UIMAD.WIDE.U32 UR10, UR62, UR16, URZ ;  /* 0x000000103e0a72a5 */ /* 0x000fe4000f8e00ff */
[----:B------:R-:W-:-:S04]  /*0da0*/  UIMAD UR8, UR63, UR16, URZ ;  /* 0x000000103f0872a4 */ /* 0x000fc8000f8e02ff */
[----:B------:R-:W-:-:S12]  /*0db0*/  UIADD3 UR8, UPT, UPT, UR11, UR8, URZ ;  /* 0x000000080b087290 */ /* 0x000fd8000fffe0ff */
.L_x_1948:
        /* <DEDUP_REMOVED lines=20> */
.L_x_1949:
[----:B------:R-:W1:Y:S01]  /*0f00*/  LDCU UR55, c[0x0][0x434] ;  /* 0x00008680ff3777ac */ /* 0x000e620008000800 */
[----:B------:R-:W-:-:S04]  /*0f10*/  UIMAD UR9, UR23, UR32, UR24 ;  /* 0x00000020170972a4 */ /* 0x000fc8000f8e0218 */
[----:B-1----:R-:W-:Y:S02]  /*0f20*/  UIMAD UR55, UR9, UR55, URZ ;  /* 0x00000037093772a4 */ /* 0x002fe4000f8e02ff */
.L_x_1950:
        /* <DEDUP_REMOVED lines=11> */
.L_x_1951:
[----:B------:R-:W1:Y:S01]  /*0fe0*/  LDCU UR53, c[0x0][0x444] ;  /* 0x00008880ff3577ac */ /* 0x000e620008000800 */
[----:B------:R-:W-:-:S04]  /*0ff0*/  UIMAD UR9, UR23, UR32, UR24 ;  /* 0x00000020170972a4 */ /* 0x000fc8000f8e0218 */
[----:B-1----:R-:W-:-:S12]  /*1000*/  UIMAD UR53, UR9, UR53, URZ ;  /* 0x00000035093572a4 */ /* 0x002fd8000f8e02ff */
.L_x_1952:
        /* <DEDUP_REMOVED lines=27> */
[----:B------:R-:W2:Y:S01]  /*11c0*/  LDCU.64 UR58, c[0x0][0x5e8] ;  /* 0x0000bd00ff3a77ac */ /* 0x000ea20008000a00 */
[----:B------:R-:W-:-:S02]  /*11d0*/  IADD3 R27, PT, PT, R24, 0x60, RZ ;  /* 0x00000060181b7810 */ /* 0x000fc40007ffe0ff */
[----:B------:R-:W-:Y:S02]  /*11e0*/  IMAD.X R3, RZ, RZ, UR17, P0 ;  /* 0x00000011ff037e24 */ /* 0x000fe400080e06ff */
[----:B------:R-:W-:Y:S02]  /*11f0*/  VIADD R26, R24, 0x40 ;  /* 0x00000040181a7836 */ /* 0x000fe40000000000 */
[----:B------:R-:W-:-:S04]  /*1200*/  IMAD.WIDE.U32 R2, R0, UR47, R2 ;  /* 0x0000002f00027c25 */ /* 0x000fc8000f8e0002 */
[----:B------:R-:W-:Y:S01]  /*1210*/  IMAD.U32 R0, RZ, RZ, UR10 ;  /* 0x0000000aff007e24 */ /* 0x000fe2000f8e00ff */
[----:B------:R-:W-:Y:S01]  /*1220*/  IADD3 R3, PT, PT, R3, UR16, RZ ;  /* 0x0000001003037c10 */ /* 0x000fe2000fffe0ff */
[----:B------:R-:W4:Y:S02]  /*1230*/  LDCU.64 UR16, c[0x0][0x3c8] ;  /* 0x00007900ff1077ac */ /* 0x000f240008000a00 */
[----:B------:R-:W-:Y:S01]  /*1240*/  IMAD.WIDE.U32 R2, R0, UR24, R2 ;  /* 0x0000001800027c25 */ /* 0x000fe2000f8e0002 */
[----:B-1----:R-:W-:-:S03]  /*1250*/  UIMAD.WIDE UR56, UR55, 0x4, UR56 ;  /* 0x00000004373878a5 */ /* 0x002fc6000f8e0238 */
[----:B------:R-:W-:Y:S01]  /*1260*/  IMAD.U32 R0, RZ, RZ, UR11 ;  /* 0x0000000bff007e24 */ /* 0x000fe2000f8e00ff */
[----:B------:R-:W1:Y:S03]  /*1270*/  LDCU.64 UR10, c[0x0][0x550] ;  /* 0x0000aa00ff0a77ac */ /* 0x000e660008000a00 */
        /* <DEDUP_REMOVED lines=15> */
[----:B-1----:R-:W-:-:S02]  /*1370*/  LEA R244, P2, R2, UR10, 0x1 ;  /* 0x0000000a02f47c11 */ /* 0x002fc4000f8408ff */
        /* <DEDUP_REMOVED lines=10> */
[----:B------:R-:W-:Y:S01]  /*1420*/  IMAD.WIDE.U32 R2, R24, R12, R2 ;  /* 0x0000000c18027225 */ /* 0x000fe200078e0002 */
[----:B------:R-:W-:-:S02]  /*1430*/  MOV R4, UR52 ;  /* 0x0000003400047c02 */ /* 0x000fc40008000f00 */
[----:B------:R-:W-:Y:S01]  /*1440*/  IADD3.X R5, PT, PT, R5, UR49, R0, P1, P0 ;  /* 0x0000003105057c10 */ /* 0x000fe20008fe0400 */
[----:B------:R-:W-:Y:S01]  /*1450*/  IMAD R3, R24, R13, R3 ;  /* 0x0000000d18037224 */ /* 0x000fe200078e0203 */
[----:B------:R-:W-:Y:S01]  /*1460*/  IADD3 R0, P0, PT, R9, UR52, RZ ;  /* 0x0000003409007c10 */ /* 0x000fe2000ff1e0ff */
[----:B--2---:R-:W-:Y:S01]  /*1470*/  UIMAD.WIDE UR52, UR53, 0x4, UR58 ;  /* 0x00000004353478a5 */ /* 0x004fe2000f8e023a */
[----:B---3--:R-:W-:Y:S02]  /*1480*/  LEA R241, P1, R2, UR8, 0x1 ;  /* 0x0000000802f17c11 */ /* 0x008fe4000f8208ff */
[----:B------:R-:W-:Y:S02]  /*1490*/  LEA.HI.X.SX32 R4, R4, R5, 0x1, P0 ;  /* 0x0000000504047211 */ /* 0x000fe400000f0eff */
[----:B----4-:R-:W-:Y:S02]  /*14a0*/  LEA R238, P0, R0, UR16, 0x2 ;  /* 0x0000001000ee7c11 */ /* 0x010fe4000f8010ff */
        /* <DEDUP_REMOVED lines=24> */
.L_x_1954:
[----:B------:R-:W1:Y:S01]  /*1630*/  LDCU.64 UR10, c[0x0][0x5c0] ;  /* 0x0000b800ff0a77ac */ /* 0x000e620008000a00 */
[----:B------:R-:W-:-:S04]  /*1640*/  UIADD3 UR5, UPT, UPT, UR38, UR40, URZ ;  /* 0x0000002826057290 */ /* 0x000fc8000fffe0ff */
[----:B-1----:R-:W-:Y:S02]  /*1650*/  UIMAD.WIDE.U32 UR16, UR5, UR10, URZ ;  /* 0x0000000a051072a5 */ /* 0x002fe4000f8e00ff */
[----:B------:R-:W-:-:S04]  /*1660*/  UIMAD UR5, UR5, UR11, URZ ;  /* 0x0000000b050572a4 */ /* 0x000fc8000f8e02ff */
[----:B------:R-:W-:-:S06]  /*1670*/  UIADD3 UR5, UPT, UPT, UR17, UR5, URZ ;  /* 0x0000000511057290 */ /* 0x000fcc000fffe0ff */
[----:B------:R-:W-:Y:S02]  /*1680*/  MOV R0, UR5 ;  /* 0x0000000500007c02 */ /* 0x000fe40008000f00 */
.L_x_1955:
        /* <DEDUP_REMOVED lines=12> */
.L_x_1956:
[----:B------:R-:W1:Y:S01]  /*1750*/  LDCU.64 UR8, c[0x0][0x5c8] ;  /* 0x0000b900ff0877ac */ /* 0x000e620008000a00 */
[----:B------:R-:W-:-:S04]  /*1760*/  UIADD3 UR38, UPT, UPT, UR38, UR40, URZ ;  /* 0x0000002826267290 */ /* 0x000fc8000fffe0ff */
[----:B-1----:R-:W-:Y:S02]  /*1770*/  UIMAD.WIDE.U32 UR14, UR38, UR8, URZ ;  /* 0x00000008260e72a5 */ /* 0x002fe4000f8e00ff */
[----:B------:R-:W-:-:S04]  /*1780*/  UIMAD UR38, UR38, UR9, URZ ;  /* 0x00000009262672a4 */ /* 0x000fc8000f8e02ff */
[----:B------:R-:W-:-:S06]  /*1790*/  UIADD3 UR38, UPT, UPT, UR15, UR38, URZ ;  /* 0x000000260f267290 */ /* 0x000fcc000fffe0ff */
[----:B------:R-:W-:Y:S02]  /*17a0*/  MOV R9, UR38 ;  /* 0x0000002600097c02 */ /* 0x000fe40008000f00 */
.L_x_1957:
        /* <DEDUP_REMOVED lines=30> */
.L_x_1959:
[----:B------:R-:W-:Y:S05]  /*1990*/  BSYNC.RECONVERGENT B0 ;  /* 0x0000000000007941 */ /* 0x000fea0003800200 */
.L_x_1958:
        /* <DEDUP_REMOVED lines=16> */
.L_x_1961:
[----:B------:R-:W-:Y:S05]  /*1aa0*/  BSYNC.RECONVERGENT B0 ;  /* 0x0000000000007941 */ /* 0x000fea0003800200 */
.L_x_1960:
        /* <DEDUP_REMOVED lines=16> */
.L_x_1963:
[----:B------:R-:W-:Y:S05]  /*1bb0*/  BSYNC.RECONVERGENT B0 ;  /* 0x0000000000007941 */ /* 0x000fea0003800200 */
.L_x_1962:
        /* <DEDUP_REMOVED lines=16> */
.L_x_1965:
[----:B------:R-:W-:Y:S05]  /*1cc0*/  BSYNC.RECONVERGENT B0 ;  /* 0x0000000000007941 */ /* 0x000fea0003800200 */
.L_x_1964:
        /* <DEDUP_REMOVED lines=25> */
.L_x_1967:
[----:B------:R-:W-:Y:S05]  /*1e60*/  BSYNC.RECONVERGENT B0 ;  /* 0x0000000000007941 */ /* 0x000fea0003800200 */
.L_x_1966:
        /* <DEDUP_REMOVED lines=16> */
.L_x_1969:
[----:B------:R-:W-:Y:S05]  /*1f70*/  BSYNC.RECONVERGENT B0 ;  /* 0x0000000000007941 */ /* 0x000fea0003800200 */
.L_x_1968:
        /* <DEDUP_REMOVED lines=16> */
.L_x_1971:
[----:B------:R-:W-:Y:S05]  /*2080*/  BSYNC.RECONVERGENT B0 ;  /* 0x0000000000007941 */ /* 0x000fea0003800200 */
.L_x_1970:
        /* <DEDUP_REMOVED lines=17> */
.L_x_1953:
        /* <DEDUP_REMOVED lines=30> */
.L_x_1974:
[----:B------:R2:W-:Y:S04]  /*2380*/  STS.128 [R6+0x8000], RZ ;  /* 0x008000ff06007388 */ /* 0x0005e80000000c00 */
[----:B------:R2:W-:Y:S02]  /*2390*/  STS.128 [R6+0xa000], RZ ;  /* 0x00a000ff06007388 */ /* 0x0005e40000000c00 */
.L_x_1975:
[----:B------:R-:W-:Y:S05]  /*23a0*/  BSYNC.RECONVERGENT B0 ;  /* 0x0000000000007941 */ /* 0x000fea0003800200 */
.L_x_1973:
        /* <DEDUP_REMOVED lines=23> */
.L_x_1977:
[----:B------:R-:W-:Y:S05]  /*2520*/  BSYNC.RECONVERGENT B0 ;  /* 0x0000000000007941 */ /* 0x000fea0003800200 */
.L_x_1976:
        /* <DEDUP_REMOVED lines=21> */
.L_x_1979:
[----:B------:R1:W-:Y:S04]  /*2680*/  STS.128 [R236], RZ ;  /* 0x000000ffec007388 */ /* 0x0003e80000000c00 */
[----:B------:R1:W-:Y:S02]  /*2690*/  STS.128 [R236+0x2000], RZ ;  /* 0x002000ffec007388 */ /* 0x0003e40000000c00 */
.L_x_1980:
[----:B------:R-:W-:Y:S05]  /*26a0*/  BSYNC.RECONVERGENT B0 ;  /* 0x0000000000007941 */ /* 0x000fea0003800200 */
.L_x_1978:
        /* <DEDUP_REMOVED lines=40> */
.L_x_1982:
[----:B------:R-:W-:Y:S05]  /*2930*/  BSYNC.RECONVERGENT B0 ;  /* 0x0000000000007941 */ /* 0x000fea0003800200 */
.L_x_1981:
        /* <DEDUP_REMOVED lines=36> */
.L_x_1984:
[----:B------:R2:W-:Y:S04]  /*2b80*/  STS.128 [R6+0xc000], RZ ;  /* 0x00c000ff06007388 */ /* 0x0005e80000000c00 */
[----:B------:R2:W-:Y:S02]  /*2b90*/  STS.128 [R6+0x10000], RZ ;  /* 0x010000ff06007388 */ /* 0x0005e40000000c00 */
.L_x_1985:
[----:B------:R-:W-:Y:S05]  /*2ba0*/  BSYNC.RECONVERGENT B0 ;  /* 0x0000000000007941 */ /* 0x000fea0003800200 */
.L_x_1983:
        /* <DEDUP_REMOVED lines=29> */
.L_x_1987:
[----:B------:R-:W-:Y:S05]  /*2d80*/  BSYNC.RECONVERGENT B0 ;  /* 0x0000000000007941 */ /* 0x000fea0003800200 */
.L_x_1986:
        /* <DEDUP_REMOVED lines=26> */
.L_x_1989:
[----:B------:R-:W-:Y:S05]  /*2f30*/  BSYNC.RECONVERGENT B0 ;  /* 0x0000000000007941 */ /* 0x000fea0003800200 */
.L_x_1988:
        /* <DEDUP_REMOVED lines=26> */
.L_x_1991:
[----:B------:R-:W-:Y:S05]  /*30e0*/  BSYNC.RECONVERGENT B0 ;  /* 0x0000000000007941 */ /* 0x000fea0003800200 */
.L_x_1990:
        /* <DEDUP_REMOVED lines=34> */
.L_x_1993:
[----:B------:R1:W-:Y:S04]  /*3310*/  STS.128 [R6+0x14000], RZ ;  /* 0x014000ff06007388 */ /* 0x0003e80000000c00 */
[----:B------:R1:W-:Y:S02]  /*3320*/  STS.128 [R6+0x18000], RZ ;  /* 0x018000ff06007388 */ /* 0x0003e40000000c00 */
.L_x_1994:
[----:B------:R-:W-:Y:S05]  /*3330*/  BSYNC.RECONVERGENT B0 ;  /* 0x0000000000007941 */ /* 0x000fea0003800200 */
.L_x_1992:
        /* <DEDUP_REMOVED lines=26> */
.L_x_1996:
[----:B------:R-:W-:Y:S05]  /*34e0*/  BSYNC.RECONVERGENT B0 ;  /* 0x0000000000007941 */ /* 0x000fea0003800200 */
.L_x_1995:
        /* <DEDUP_REMOVED lines=26> */
.L_x_1998:
[----:B------:R-:W-:Y:S05]  /*3690*/  BSYNC.RECONVERGENT B0 ;  /* 0x0000000000007941 */ /* 0x000fea0003800200 */
.L_x_1997:
        /* <DEDUP_REMOVED lines=26> */
.L_x_2000:
[----:B------:R-:W-:Y:S05]  /*3840*/  BSYNC.RECONVERGENT B0 ;  /* 0x0000000000007941 */ /* 0x000fea0003800200 */
.L_x_1999:
[----:B------:R-:W3:Y:S01]  /*3850*/  LDCU.64 UR10, c[0x0][0x538] ;  /* 0x0000a700ff0a77ac */ /* 0x000ee20008000a00 */
[----:B------:R-:W4:Y:S01]  /*3860*/  LDC.64 R10, c[0x0][0x528] ;  /* 0x00014a00ff0a7b82 */ /* 0x000f220000000a00 */
[----:B------:R-:W1:Y:S01]  /*3870*/  S2R R217, SR_TID.X ;  /* 0x0000000000d97919 */ /* 0x000e620000002100 */
[C---:B------:R-:W-:Y:S02]  /*3880*/  IMAD.SHL.U32 R5, R28.reuse, 0x2, RZ ;  /* 0x000000021c057824 */ /* 0x040fe400078e00ff */
[----:B------:R-:W-:Y:S01]  /*3890*/  IMAD.U32 R0, RZ, RZ, UR5 ;  /* 0x00000005ff007e24 */ /* 0x000fe2000f8e00ff */
[----:B------:R-:W1:Y:S01]  /*38a0*/  LDCU UR5, c[0x0][0x440] ;  /* 0x00008800ff0577ac */ /* 0x000e620008000800 */
[----:B------:R-:W-:Y:S01]  /*38b0*/  LOP3.LUT R245, R245, 0x1, RZ, 0xc0, !PT ;  /* 0x00000001f5f57812 */ /* 0x000fe200078ec0ff */
[C---:B------:R-:W-:Y:S01]  /*38c0*/  IMAD.SHL.U32 R208, R28.reuse, 0x40, RZ ;  /* 0x000000401cd07824 */ /* 0x040fe200078e00ff */
[----:B------:R-:W-:Y:S01]  /*38d0*/  LOP3.LUT R5, R5, 0x6, RZ, 0xc0, !PT ;  /* 0x0000000605057812 */ /* 0x000fe200078ec0ff */
[----:B------:R-:W-:Y:S01]  /*38e0*/  IMAD.SHL.U32 R209, R28, 0x20, RZ ;  /* 0x000000201cd17824 */ /* 0x000fe200078e00ff */
[----:B------:R-:W1:Y:S01]  /*38f0*/  LDC R242, c[0x0][0x44c] ;  /* 0x00011300fff27b82 */ /* 0x000e620000000800 */
[----:B------:R-:W-:Y:S01]  /*3900*/  IMAD R245, R0, 0x4, R245 ;  /* 0x0000000400f57824 */ /* 0x000fe200078e02f5 */
[----:B------:R-:W0:Y:S01]  /*3910*/  LDGDEPBAR ;  /* 0x00000000000079af */ /* 0x000e220000000000 */
[----:B---3--:R-:W-:-:S04]  /*3920*/  UISETP.NE.U32.AND UP0, UPT, UR10, URZ, UPT ;  /* 0x000000ff0a00728c */ /* 0x008fc8000bf05070 */
[----:B------:R-:W-:Y:S01]  /*3930*/  UISETP.NE.AND.EX UP0, UPT, UR11, URZ, UPT, UP0 ;  /* 0x000000ff0b00728c */ /* 0x000fe2000bf05300 */
[----:B----4-:R-:W3:Y:S05]  /*3940*/  LDG.E.64 R8, desc[UR36][R10.64+0x8] ;  /* 0x000008240a087981 */ /* 0x010eea000c1e1b00 */
[----:B------:R-:W-:-:S05]  /*3950*/  PLOP3.LUT P0, PT, PT, PT, UP0, 0x80, 0x8 ;  /* 0x000000000008781c */ /* 0x000fca0003f0f008 */
[----:B------:R-:W4:Y:S01]  /*3960*/  @UP0 LDCU.64 UR8, c[0x0][0x540] ;  /* 0x0000a800ff0807ac */ /* 0x000f220008000a00 */
[----:B------:R-:W-:Y:S01]  /*3970*/  @UP0 UMOV UR12, UR24 ;  /* 0x00000018000c0c82 */ /* 0x000fe20008000000 */
[----:B------:R-:W-:Y:S01]  /*3980*/  @UP0 UMOV UR13, URZ ;  /* 0x000000ff000d0c82 */ /* 0x000fe20008000000 */
[----:B------:R-:W3:Y:S01]  /*3990*/  LDG.E.64 R10, desc[UR36][R10.64] ;  /* 0x000000240a0a7981 */ /* 0x000ee2000c1e1b00 */
[----:B----4-:R-:W-:Y:S01]  /*39a0*/  @UP0 UIMAD.WIDE.U32 UR12, UR23, UR8, UR12 ;  /* 0x00000008170c02a5 */ /* 0x010fe2000f8e000c */
[C---:B-1----:R-:W-:Y:S02]  /*39b0*/  IMAD.SHL.U32 R12, R217.reuse, 0x20, RZ ;  /* 0x00000020d90c7824 */ /* 0x042fe400078e00ff */
[C---:B------:R-:W-:Y:S01]  /*39c0*/  IMAD.SHL.U32 R15, R217.reuse, 0x2, RZ ;  /* 0x00000002d90f7824 */ /* 0x040fe200078e00ff */
[----:B------:R-:W-:Y:S02]  /*39d0*/  @UP0 UIMAD UR9, UR23, UR9, UR13 ;  /* 0x00000009170902a4 */ /* 0x000fe4000f8e020d */
[----:B------:R-:W-:Y:S01]  /*39e0*/  @UP0 ULEA UR10, UP1, UR12, UR10, 0x2 ;  /* 0x0000000a0c0a0291 */ /* 0x000fe2000f8210ff */
[----:B------:R-:W-:-:S02]  /*39f0*/  IMAD.SHL.U32 R216, R217, 0x8, RZ ;  /* 0x00000008d9d87824 */ /* 0x000fc400078e00ff */
[----:B------:R-:W-:Y:S01]  /*3a00*/  IMAD.SHL.U32 R13, R217, 0x10, RZ ;  /* 0x00000010d90d7824 */ /* 0x000fe200078e00ff */
[----:B------:R-:W-:Y:S02]  /*3a10*/  @UP0 ULEA.HI.X UR11, UR12, UR11, UR9, 0x2, UP1 ;  /* 0x0000000b0c0b0291 */ /* 0x000fe400088f1409 */
[----:B--2---:R-:W-:Y:S01]  /*3a20*/  IMAD.U32 R2, RZ, RZ, UR10 ;  /* 0x0000000aff027e24 */ /* 0x004fe2000f8e00ff */
[--C-:B------:R-:W-:Y:S01]  /*3a30*/  SHF.R.U32.HI R14, RZ, 0x1, R217.reuse ;  /* 0x00000001ff0e7819 */ /* 0x100fe200000116d9 */
[----:B------:R-:W-:Y:S01]  /*3a40*/  IMAD.MOV.U32 R204, RZ, RZ, 0x40 ;  /* 0x00000040ffcc7424 */ /* 0x000fe200078e00ff */
[----:B------:R-:W1:Y:S01]  /*3a50*/  @UP0 LDCU UR9, c[0x0][0x458] ;  /* 0x00008b00ff0907ac */ /* 0x000e620008000800 */
[----:B------:R-:W-:Y:S01]  /*3a60*/  IMAD.U32 R3, RZ, RZ, UR11 ;  /* 0x0000000bff037e24 */ /* 0x000fe2000f8e00ff */
[----:B------:R-:W-:Y:S02]  /*3a70*/  LOP3.LUT R13, R13, 0x1c0, RZ, 0xc0, !PT ;  /* 0x000001c00d0d7812 */ /* 0x000fe400078ec0ff */
[----:B------:R-:W-:Y:S01]  /*3a80*/  R2P PR, R28, 0x6 ;  /* 0x000000061c007804 */ /* 0x000fe20000000000 */
[----:B------:R-:W-:Y:S01]  /*3a90*/  IMAD.MOV.U32 R203, RZ, RZ, 0x20 ;  /* 0x00000020ffcb7424 */ /* 0x000fe200078e00ff */
[----:B------:R2:W4:Y:S01]  /*3aa0*/  @P0 LDG.E R7, desc[UR36][R2.64] ;  /* 0x0000002402070981 */ /* 0x000522000c1e1900 */
[----:B------:R-:W-:Y:S01]  /*3ab0*/  SHF.R.U32.HI R218, RZ, 0x3, R217 ;  /* 0x00000003ffda7819 */ /* 0x000fe200000116d9 */
        /* <DEDUP_REMOVED lines=23> */
[----:B--2---:R-:W-:Y:S01]  /*3c30*/  VIADD R2, R246, UR35 ;  /* 0x00000023f6027c36 */ /* 0x004fe20008000000 */
[----:B------:R-:W-:Y:S01]  /*3c40*/  CS2R R118, SRZ ;  /* 0x0000000000767805 */ /* 0x000fe2000001ff00 */
[----:B------:R-:W-:Y:S01]  /*3c50*/  IMAD.U32 R3, RZ, RZ, UR30 ;  /* 0x0000001eff037e24 */ /* 0x000fe2000f8e00ff */
[----:B------:R-:W-:Y:S01]  /*3c60*/  CS2R R116, SRZ ;  /* 0x0000000000747805 */ /* 0x000fe2000001ff00 */
[----:B------:R-:W-:Y:S01]  /*3c70*/  IMAD R4, R0, 0x40, R2 ;  /* 0x0000004000047824 */ /* 0x000fe200078e0202 */
[----:B------:R-:W-:-:S02]  /*3c80*/  LOP3.LUT R2, R5, 0x1e0, R29, 0xf8, !PT ;  /* 0x000001e005027812 */ /* 0x000fc400078ef81d */
[----:B------:R-:W-:Y:S02]  /*3c90*/  CS2R R110, SRZ ;  /* 0x00000000006e7805 */ /* 0x000fe4000001ff00 */
[----:B------:R-:W-:Y:S02]  /*3ca0*/  SHF.R.U32.HI R5, RZ, 0x4, R28 ;  /* 0x00000004ff057819 */ /* 0x000fe4000001161c */
[----:B------:R-:W-:Y:S02]  /*3cb0*/  CS2R R108, SRZ ;  /* 0x00000000006c7805 */ /* 0x000fe4000001ff00 */
[----:B------:R-:W-:Y:S02]  /*3cc0*/  IADD3 R3, PT, PT, R2, UR39, R3 ;  /* 0x0000002702037c10 */ /* 0x000fe4000fffe003 */
[----:B------:R-:W-:Y:S02]  /*3cd0*/  CS2R R114, SRZ ;  /* 0x0000000000727805 */ /* 0x000fe4000001ff00 */
[----:B------:R-:W-:-:S02]  /*3ce0*/  LOP3.LUT R0, R208, 0x1c0, RZ, 0xc0, !PT ;  /* 0x000001c0d0007812 */ /* 0x000fc400078ec0ff */
[----:B------:R-:W-:Y:S02]  /*3cf0*/  CS2R R112, SRZ ;  /* 0x0000000000707805 */ /* 0x000fe4000001ff00 */
[----:B------:R-:W-:Y:S02]  /*3d00*/  LOP3.LUT R2, R5, 0x8, RZ, 0xc0, !PT ;  /* 0x0000000805027812 */ /* 0x000fe400078ec0ff */
[----:B------:R-:W-:Y:S02]  /*3d10*/  CS2R R106, SRZ ;  /* 0x00000000006a7805 */ /* 0x000fe4000001ff00 */
[----:B------:R-:W-:Y:S02]  /*3d20*/  LOP3.LUT R0, R0, 0x38, R30, 0xf8, !PT ;  /* 0x0000003800007812 */ /* 0x000fe400078ef81e */
[----:B------:R-:W-:Y:S02]  /*3d30*/  CS2R R104, SRZ ;  /* 0x0000000000687805 */ /* 0x000fe4000001ff00 */
[----:B------:R-:W-:-:S02]  /*3d40*/  LOP3.LUT R2, R2, 0x10, R28, 0xf8, !PT ;  /* 0x0000001002027812 */ /* 0x000fc400078ef81c */
[----:B------:R-:W-:Y:S02]  /*3d50*/  CS2R R102, SRZ ;  /* 0x0000000000667805 */ /* 0x000fe4000001ff00 */
[----:B------:R-:W-:Y:S02]  /*3d60*/  IADD3 R219, PT, PT, R4, -0x29, -R3 ;  /* 0xffffffd704db7810 */ /* 0x000fe40007ffe803 */
[----:B------:R-:W-:Y:S02]  /*3d70*/  CS2R R100, SRZ ;  /* 0x0000000000647805 */ /* 0x000fe4000001ff00 */
[----:B------:R-:W-:Y:S02]  /*3d80*/  LOP3.LUT R5, R208, 0x200, RZ, 0xc0, !PT ;  /* 0x00000200d0057812 */ /* 0x000fe400078ec0ff */
[----:B------:R-:W-:Y:S02]  /*3d90*/  CS2R R94, SRZ ;  /* 0x00000000005e7805 */ /* 0x000fe4000001ff00 */
[----:B------:R-:W-:-:S02]  /*3da0*/  LOP3.LUT R3, R0, 0x8, R29, 0x78, !PT ;  /* 0x0000000800037812 */ /* 0x000fc400078e781d */
[----:B------:R-:W-:Y:S02]  /*3db0*/  CS2R R92, SRZ ;  /* 0x00000000005c7805 */ /* 0x000fe4000001ff00 */
[----:B------:R-:W-:Y:S02]  /*3dc0*/  LOP3.LUT R2, R2, R0, RZ, 0x3c, !PT ;  /* 0x0000000002027212 */ /* 0x000fe400078e3cff */
[----:B------:R-:W-:Y:S02]  /*3dd0*/  CS2R R98, SRZ ;  /* 0x0000000000627805 */ /* 0x000fe4000001ff00 */
[----:B------:R-:W-:Y:S02]  /*3de0*/  LOP3.LUT R0, R0, 0x8, R28, 0x78, !PT ;  /* 0x0000000800007812 */ /* 0x000fe400078e781c */
[----:B------:R-:W-:Y:S02]  /*3df0*/  CS2R R96, SRZ ;  /* 0x0000000000607805 */ /* 0x000fe4000001ff00 */
[----:B------:R-:W-:-:S02]  /*3e00*/  LOP3.LUT R4, R5, 0x400, R209, 0xf8, !PT ;  /* 0x0000040005047812 */ /* 0x000fc400078ef8d1 */
[----:B------:R-:W-:Y:S02]  /*3e10*/  CS2R R90, SRZ ;  /* 0x00000000005a7805 */ /* 0x000fe4000001ff00 */
[----:B------:R-:W-:Y:S01]  /*3e20*/  LOP3.LUT R209, R0, 0x7a00, R209, 0xf8, !PT ;  /* 0x00007a0000d17812 */ /* 0x000fe200078ef8d1 */
[----:B------:R-:W-:Y:S01]  /*3e30*/  IMAD.SHL.U32 R0, R217, 0x40, RZ ;  /* 0x00000040d9007824 */ /* 0x000fe200078e00ff */
[----:B-1----:R-:W4:Y:S01]  /*3e40*/  @P0 MUFU.RCP R5, UR9 ;  /* 0x0000000900050d08 */ /* 0x002f220008001000 */
[----:B------:R-:W-:Y:S01]  /*3e50*/  LOP3.LUT R213, R4, R3, RZ, 0xfc, !PT ;  /* 0x0000000304d57212 */ /* 0x000fe200078efcff */
[----:B------:R-:W-:Y:S02]  /*3e60*/  UIMAD UR9, UR23, UR32, UR24 ;  /* 0x00000020170972a4 */ /* 0x000fe4000f8e0218 */
[----:B------:R-:W-:Y:S02]  /*3e70*/  LOP3.LUT R4, R0, 0x1c0, RZ, 0xc0, !PT ;  /* 0x000001c000047812 */ /* 0x000fe400078ec0ff */
[----:B------:R-:W-:-:S02]  /*3e80*/  CS2R R88, SRZ ;  /* 0x0000000000587805 */ /* 0x000fc4000001ff00 */
[----:B------:R-:W-:Y:S02]  /*3e90*/  LOP3.LUT R208, R2, 0x200, R208, 0xf8, !PT ;  /* 0x0000020002d07812 */ /* 0x000fe400078ef8d0 */
[----:B------:R-:W-:Y:S02]  /*3ea0*/  CS2R R86, SRZ ;  /* 0x0000000000567805 */ /* 0x000fe4000001ff00 */
[----:B------:R-:W-:Y:S02]  /*3eb0*/  LOP3.LUT R2, R0, 0x200, RZ, 0xc0, !PT ;  /* 0x0000020000027812 */ /* 0x000fe400078ec0ff */
[----:B------:R-:W-:Y:S02]  /*3ec0*/  CS2R R84, SRZ ;  /* 0x0000000000547805 */ /* 0x000fe4000001ff00 */
[----:B------:R-:W-:Y:S02]  /*3ed0*/  LOP3.LUT R3, R15, 0x7006, R12, 0xc8, !PT ;  /* 0x000070060f037812 */ /* 0x000fe400078ec80c */
[----:B------:R-:W-:-:S02]  /*3ee0*/  CS2R R78, SRZ ;  /* 0x00000000004e7805 */ /* 0x000fc4000001ff00 */
[----:B------:R-:W-:Y:S01]  /*3ef0*/  LOP3.LUT R0, R4, 0x38, R216, 0xf8, !PT ;  /* 0x0000003804007812 */ /* 0x000fe200078ef8d8 */
[----:B------:R-:W-:Y:S01]  /*3f00*/  USHF.L.U32 UR9, UR9, 0x5, URZ ;  /* 0x0000000509097899 */ /* 0x000fe200080006ff */
[--C-:B------:R-:W-:Y:S02]  /*3f10*/  LOP3.LUT R6, R3, 0x400, R12.reuse, 0xf8, !PT ;  /* 0x0000040003067812 */ /* 0x100fe400078ef80c */
[----:B------:R-:W-:Y:S02]  /*3f20*/  CS2R R76, SRZ ;  /* 0x00000000004c7805 */ /* 0x000fe4000001ff00 */
[----:B------:R-:W-:Y:S01]  /*3f30*/  LOP3.LUT R3, R0, 0x8, R217, 0x78, !PT ;  /* 0x0000000800037812 */ /* 0x000fe200078e78d9 */
[----:B------:R-:W-:Y:S01]  /*3f40*/  USHF.R.S32.HI UR11, URZ, 0x1f, UR9 ;  /* 0x0000001fff0b7899 */ /* 0x000fe20008011409 */
[----:B------:R-:W-:Y:S02]  /*3f50*/  LOP3.LUT R2, R2, 0x400, R12, 0xf8, !PT ;  /* 0x0000040002027812 */ /* 0x000fe400078ef80c */
[----:B------:R-:W-:-:S02]  /*3f60*/  CS2R R82, SRZ ;  /* 0x0000000000527805 */ /* 0x000fc4000001ff00 */
[----:B------:R-:W-:Y:S02]  /*3f70*/  LOP3.LUT R0, R0, 0x8, R14, 0x78, !PT ;  /* 0x0000000800007812 */ /* 0x000fe400078e780e */
[----:B------:R-:W-:Y:S02]  /*3f80*/  CS2R R80, SRZ ;  /* 0x0000000000507805 */ /* 0x000fe4000001ff00 */
[----:B------:R-:W-:Y:S02]  /*3f90*/  LOP3.LUT R4, R13, 0x38, R15, 0xf8, !PT ;  /* 0x000000380d047812 */ /* 0x000fe400078ef80f */
[----:B------:R-:W-:Y:S02]  /*3fa0*/  CS2R R74, SRZ ;  /* 0x00000000004a7805 */ /* 0x000fe4000001ff00 */
[----:B------:R-:W-:Y:S02]  /*3fb0*/  LOP3.LUT R215, R2, R0, RZ, 0xfc, !PT ;  /* 0x0000000002d77212 */ /* 0x000fe400078efcff */
[----:B------:R-:W-:-:S02]  /*3fc0*/  CS2R R72, SRZ ;  /* 0x0000000000487805 */ /* 0x000fc4000001ff00 */
[----:B------:R-:W-:Y:S02]  /*3fd0*/  LOP3.LUT R2, R4, 0x20, R14, 0x78, !PT ;  /* 0x0000002004027812 */ /* 0x000fe400078e780e */
[----:B------:R-:W-:Y:S02]  /*3fe0*/  CS2R R70, SRZ ;  /* 0x0000000000467805 */ /* 0x000fe4000001ff00 */
[----:B------:R-:W-:Y:S02]  /*3ff0*/  LOP3.LUT R3, R3, 0x7a00, R12, 0xf8, !PT ;  /* 0x00007a0003037812 */ /* 0x000fe400078ef80c */
[----:B------:R-:W-:Y:S02]  /*4000*/  CS2R R68, SRZ ;  /* 0x0000000000447805 */ /* 0x000fe4000001ff00 */
[----:B------:R-:W-:Y:S02]  /*4010*/  LOP3.LUT R2, R6, R2, RZ, 0xfc, !PT ;  /* 0x0000000206027212 */ /* 0x000fe400078efcff */
[----:B------:R-:W-:-:S02]  /*4020*/  CS2R R62, SRZ ;  /* 0x00000000003e7805 */ /* 0x000fc4000001ff00 */
[----:B------:R-:W-:Y:S01]  /*4030*/  CS2R R60, SRZ ;  /* 0x00000000003c7805 */ /* 0x000fe2000001ff00 */
[----:B------:R-:W-:Y:S01]  /*4040*/  STL [R1+0x8], R3 ;  /* 0x0000080301007387 */ /* 0x000fe20000100800 */
[----:B------:R-:W-:Y:S02]  /*4050*/  LEA R209, R209, UR25, 0x1 ;  /* 0x00000019d1d17c11 */ /* 0x000fe4000f8e08ff */
[----:B------:R-:W-:Y:S02]  /*4060*/  CS2R R66, SRZ ;  /* 0x0000000000427805 */ /* 0x000fe4000001ff00 */
[----:B------:R-:W-:Y:S01]  /*4070*/  CS2R R64, SRZ ;  /* 0x0000000000407805 */ /* 0x000fe2000001ff00 */
[----:B------:R1:W-:Y:S01]  /*4080*/  STL [R1+0x4], R2 ;  /* 0x0000040201007387 */ /* 0x0003e20000100800 */
[----:B------:R-:W-:Y:S02]  /*4090*/  SEL R204, R204, 0xffffffc0, !P2 ;  /* 0xffffffc0cccc7807 */ /* 0x000fe40005000000 */
[----:B------:R-:W-:-:S02]  /*40a0*/  CS2R R58, SRZ ;  /* 0x00000000003a7805 */ /* 0x000fc4000001ff00 */
[----:B------:R-:W-:Y:S02]  /*40b0*/  SEL R203, R203, 0xffffffe0, !P1 ;  /* 0xffffffe0cbcb7807 */ /* 0x000fe40004800000 */
[----:B------:R-:W-:Y:S02]  /*40c0*/  CS2R R56, SRZ ;  /* 0x0000000000387805 */ /* 0x000fe4000001ff00 */
[----:B------:R-:W-:Y:S01]  /*40d0*/  LEA R213, R213, UR25, 0x1 ;  /* 0x00000019d5d57c11 */ /* 0x000fe2000f8e08ff */
[----:B------:R-:W-:Y:S01]  /*40e0*/  IMAD.IADD R210, R204, 0x1, R209 ;  /* 0x00000001ccd27824 */ /* 0x000fe200078e02d1 */
[----:B------:R-:W-:Y:S01]  /*40f0*/  LEA R208, R208, UR25, 0x1 ;  /* 0x00000019d0d07c11 */ /* 0x000fe2000f8e08ff */
[----:B------:R-:W-:Y:S01]  /*4100*/  UIADD3 UR30, UPT, UPT, UR30, 0x80, URZ ;  /* 0x000000801e1e7890 */ /* 0x000fe2000fffe0ff */
        /* <DEDUP_REMOVED lines=10> */
[----:B------:R-:W-:Y:S01]  /*41b0*/  VIADD R245, R245, 0xfffffffc ;  /* 0xfffffffcf5f57836 */ /* 0x000fe20000000000 */
[----:B------:R-:W-:Y:S01]  /*41c0*/  UMOV UR13, URZ ;  /* 0x000000ff000d7c82 */ /* 0x000fe20008000000 */
[----:B------:R-:W2:Y:S01]  /*41d0*/  LDCU UR8, c[0x0][0x3e0] ;  /* 0x00007c00ff0877ac */ /* 0x000ea20008000800 */
[----:B-1----:R-:W-:Y:S01]  /*41e0*/  IMAD.SHL.U32 R2, R217, 0x2, RZ ;  /* 0x00000002d9027824 */ /* 0x002fe200078e00ff */
[----:B------:R-:W1:Y:S04]  /*41f0*/  LDCU UR10, c[0x0][0x45c] ;  /* 0x00008b80ff0a77ac */ /* 0x000e680008000800 */
[----:B------:R-:W-:Y:S01]  /*4200*/  LOP3.LUT R214, R2, 0x20, RZ, 0xc0, !PT ;  /* 0x0000002002d67812 */ /* 0x000fe200078ec0ff */
[----:B------:R-:W-:-:S02]  /*4210*/  IMAD.IADD R211, R203, 0x1, R209 ;  /* 0x00000001cbd37824 */ /* 0x000fc400078e02d1 */
[----:B------:R-:W-:Y:S01]  /*4220*/  IMAD.IADD R212, R203, 0x1, R210 ;  /* 0x00000001cbd47824 */ /* 0x000fe200078e02d2 */
[----:B------:R-:W-:Y:S01]  /*4230*/  LOP3.LUT R214, R214, 0x18, R218, 0xf8, !PT ;  /* 0x00000018d6d67812 */ /* 0x000fe200078ef8da */
[----:B------:R-:W-:Y:S01]  /*4240*/  VIADD R213, R213, UR16 ;  /* 0x00000010d5d57c36 */ /* 0x000fe20008000000 */
[----:B------:R-:W-:Y:S01]  /*4250*/  USHF.L.U32 UR46, UR46, 0x3, URZ ;  /* 0x000000032e2e7899 */ /* 0x000fe200080006ff */
[----:B------:R-:W-:Y:S01]  /*4260*/  VIADD R208, R208, UR16 ;  /* 0x00000010d0d07c36 */ /* 0x000fe20008000000 */
[----:B------:R-:W-:Y:S01]  /*4270*/  UISETP.GE.AND UP1, UPT, UR30, UR35, UPT ;  /* 0x000000231e00728c */ /* 0x000fe2000bf26270 */
[----:B---3--:R-:W-:Y:S01]  /*4280*/  IADD3 R248, P4, P3, R8, UR9, R248 ;  /* 0x0000000908f87c10 */ /* 0x008fe2000fb9e0f8 */
[----:B------:R-:W3:Y:S04]  /*4290*/  LDCU.U8 UR9, c[0x0][0x4f8] ;  /* 0x00009f00ff0977ac */ /* 0x000ee80008000000 */
[----:B------:R-:W-:Y:S01]  /*42a0*/  IMAD.WIDE.U32 R248, R248, -0x2daee0ad, RZ ;  /* 0xd2511f53f8f87825 */ /* 0x000fe200078e00ff */
[----:B------:R-:W-:-:S02]  /*42b0*/  R2UR UR58, R10 ;  /* 0x000000000a3a72ca */ /* 0x000fc400000e0000 */
[----:B------:R-:W-:Y:S01]  /*42c0*/  R2UR UR59, R11 ;  /* 0x000000000b3b72ca */ /* 0x000fe200000e0000 */
[----:B----4-:R-:W-:-:S05]  /*42d0*/  @P0 FMUL.FTZ R0, R7, R5 ;  /* 0x0000000507000220 */ /* 0x010fca0000410000 */
[----:B------:R-:W-:Y:S02]  /*42e0*/  @P0 R2UR UR12, R0 ;  /* 0x00000000000c02ca */ /* 0x000fe400000e0000 */
[----:B------:R-:W-:Y:S01]  /*42f0*/  IADD3.X R0, PT, PT, R9, UR11, RZ, P4, P3 ;  /* 0x0000000b09007c10 */ /* 0x000fe2000a7e64ff */
[----:B------:R-:W4:Y:S01]  /*4300*/  LDCU UR11, c[0x0][0x590] ;  /* 0x0000b200ff0b77ac */ /* 0x000f220008000800 */
[----:B------:R-:W-:-:S03]  /*4310*/  LOP3.LUT P0, RZ, R217, 0x4, RZ, 0xc0, !PT ;  /* 0x00000004d9ff7812 */ /* 0x000fc6000780c0ff */
[----:B------:R2:W-:Y:S01]  /*4320*/  STL [R1], R0 ;  /* 0x0000000001007387 */ /* 0x0005e20000100800 */
[C---:B------:R-:W-:Y:S02]  /*4330*/  LOP3.LUT P3, RZ, R217.reuse, 0x2, RZ, 0xc0, !PT ;  /* 0x00000002d9ff7812 */ /* 0x040fe4000786c0ff */
[----:B------:R-:W-:Y:S01]  /*4340*/  LOP3.LUT P4, RZ, R217, 0x8, RZ, 0xc0, !PT ;  /* 0x00000008d9ff7812 */ /* 0x000fe2000788c0ff */
[----:B------:R-:W-:Y:S02]  /*4350*/  UIADD3 UR51, UPT, UPT, UR58, -0x61c88647, URZ ;  /* 0x9e3779b93a337890 */ /* 0x000fe4000fffe0ff */
[----:B------:R-:W-:Y:S02]  /*4360*/  UIADD3 UR50, UPT, UPT, UR59, -0x4498517b, URZ ;  /* 0xbb67ae853b327890 */ /* 0x000fe4000fffe0ff */
[----:B------:R-:W-:Y:S02]  /*4370*/  UIADD3 UR49, UPT, UPT, UR58, 0x3c6ef372, URZ ;  /* 0x3c6ef3723a317890 */ /* 0x000fe4000fffe0ff */
[----:B------:R-:W-:-:S02]  /*4380*/  UIADD3 UR48, UPT, UPT, UR59, 0x76cf5d0a, URZ ;  /* 0x76cf5d0a3b307890 */ /* 0x000fc4000fffe0ff */
[----:B------:R-:W-:Y:S01]  /*4390*/  UIADD3 UR39, UPT, UPT, UR58, -0x255992d5, URZ ;  /* 0xdaa66d2b3a277890 */ /* 0x000fe2000fffe0ff */
[----:B--2---:R-:W-:-:S05]  /*43a0*/  IMAD.MOV.U32 R0, RZ, RZ, 0x10 ;  /* 0x00000010ff007424 */ /* 0x004fca00078e00ff */
[----:B------:R-:W-:Y:S02]  /*43b0*/  SEL R0, R0, 0xfffffff0, !P0 ;  /* 0xfffffff000007807 */ /* 0x000fe40004000000 */
[----:B------:R-:W-:Y:S01]  /*43c0*/  LOP3.LUT R0, R216, 0x38, RZ, 0xc0, !PT ;  /* 0x00000038d8007812 */ /* 0x000fe200078ec0ff */
[----:B----4-:R-:W-:-:S03]  /*43d0*/  USHF.L.U32 UR11, UR11, 0x6, URZ ;  /* 0x000000060b0b7899 */ /* 0x010fc600080006ff */
[----:B------:R-:W-:Y:S01]  /*43e0*/  LOP3.LUT R0, R0, 0x40, RZ, 0xfc, !PT ;  /* 0x0000004000007812 */ /* 0x000fe200078efcff */
[----:B------:R-:W-:Y:S02]  /*43f0*/  UIADD3 UR32, UPT, UPT, UR59, 0x32370b8f, URZ ;  /* 0x32370b8f3b207890 */ /* 0x000fe4000fffe0ff */
[----:B------:R-:W-:Y:S02]  /*4400*/  UIADD3 UR23, UPT, UPT, UR58, 0x78dde6e4, URZ ;  /* 0x78dde6e43a177890 */ /* 0x000fe4000fffe0ff */
[----:B------:R-:W-:Y:S02]  /*4410*/  UIADD3 UR15, UPT, UPT, UR59, -0x126145ec, URZ ;  /* 0xed9eba143b0f7890 */ /* 0x000fe4000fffe0ff */
[----:B------:R-:W-:Y:S02]  /*4420*/  UIADD3 UR14, UPT, UPT, UR58, 0x1715609d, URZ ;  /* 0x1715609d3a0e7890 */ /* 0x000fe4000fffe0ff */
[----:B------:R-:W-:Y:S02]  /*4430*/  UIADD3 UR54, UPT, UPT, UR59, -0x56f99767, URZ ;  /* 0xa90668993b367890 */ /* 0x000fe4000fffe0ff */
[----:B------:R-:W-:-:S02]  /*4440*/  UIADD3 UR53, UPT, UPT, UR58, -0x4ab325aa, URZ ;  /* 0xb54cda563a357890 */ /* 0x000fc4000fffe0ff */
[----:B------:R-:W-:Y:S01]  /*4450*/  UIADD3 UR16, UPT, UPT, UR59, 0x646e171e, URZ ;  /* 0x646e171e3b107890 */ /* 0x000fe2000fffe0ff */
[----:B-1-3--:R-:W-:-:S11]  /*4460*/  @UP0 UMOV UR13, UR12 ;  /* 0x0000000c000d0c82 */ /* 0x00afd60008000000 */
.L_x_2003:
        /* <DEDUP_REMOVED lines=58> */
[----:B------:R2:W-:Y:S07]  /*4810*/  LDSM.16.M88.4 R164, [R0+0x2000] ;  /* 0x0020000000a4783b */ /* 0x0005ee0000000200 */
[-C--:B-1----:R-:W-:Y:S01]  /*4820*/  HMMA.16816.F32.BF16 R4, R172, R196.reuse, R4 ;  /* 0x000000c4ac04723c */ /* 0x082fe20000041804 */
[----:B------:R-:W1:Y:S07]  /*4830*/  LDSM.16.M88.4 R184, [R211+0x10000] ;  /* 0x01000000d3b8783b */ /* 0x000e6e0000000200 */
[C---:B------:R-:W-:Y:S08]  /*4840*/  HMMA.16816.F32.BF16 R8, R200.reuse, R196, R8 ;  /* 0x000000c4c808723c */ /* 0x040ff00000041808 */
[-C--:B------:R-:W-:Y:S01]  /*4850*/  HMMA.16816.F32.BF16 R12, R200, R198.reuse, R12 ;  /* 0x000000c6c80c723c */ /* 0x080fe2000004180c */
[----:B--2---:R-:W-:Y:S07]  /*4860*/  IMAD.U32 R0, RZ, RZ, UR41 ;  /* 0x00000029ff007e24 */ /* 0x004fee000f8e00ff */
[C---:B------:R-:W-:Y:S01]  /*4870*/  HMMA.16816.F32.BF16 R16, R172.reuse, R198, R16 ;  /* 0x000000c6ac10723c */ /* 0x040fe20000041810 */
[----:B------:R-:W2:Y:S07]  /*4880*/  LDSM.16.M88.4 R196, [R211+0x10800] ;  /* 0x01080000d3c4783b */ /* 0x000eae0000000200 */
[-C--:B------:R-:W-:Y:S08]  /*4890*/  HMMA.16816.F32.BF16 R20, R172, R204.reuse, R20 ;  /* 0x000000ccac14723c */ /* 0x080ff00000041814 */
[C---:B------:R-:W-:Y:S08]  /*48a0*/  HMMA.16816.F32.BF16 R24, R200.reuse, R204, R24 ;  /* 0x000000ccc818723c */ /* 0x040ff00000041818 */
[-C--:B------:R-:W-:Y:S01]  /*48b0*/  HMMA.16816.F32.BF16 R28, R200, R206.reuse, R28 ;  /* 0x000000cec81c723c */ /* 0x080fe2000004181c */
[----:B------:R-:W-:Y:S07]  /*48c0*/  LDSM.16.M88.4 R200, [R3+0x3000] ;  /* 0x0030000003c8783b */ /* 0x000fee0000000200 */
[----:B------:R-:W-:Y:S01]  /*48d0*/  HMMA.16816.F32.BF16 R32, R172, R206, R32 ;  /* 0x000000ceac20723c */ /* 0x000fe20000041820 */
[----:B------:R3:W-:Y:S07]  /*48e0*/  LDSM.16.M88.4 R172, [R3+0x2000] ;  /* 0x0020000003ac783b */ /* 0x0007ee0000000200 */
[-C--:B------:R-:W-:Y:S01]  /*48f0*/  HMMA.16816.F32.BF16 R4, R168, R176.reuse, R4 ;  /* 0x000000b0a804723c */ /* 0x080fe20000041804 */
[----:B------:R-:W-:Y:S07]  /*4900*/  LDSM.16.M88.4 R204, [R210+0x10800] ;  /* 0x01080000d2cc783b */ /* 0x000fee0000000200 */
[C---:B----4-:R-:W-:Y:S08]  /*4910*/  HMMA.16816.F32.BF16 R8, R180.reuse, R176, R8 ;  /* 0x000000b0b408723c */ /* 0x050ff00000041808 */
[-C--:B------:R-:W-:Y:S03]  /*4920*/  HMMA.16816.F32.BF16 R12, R180, R178.reuse, R12 ;  /* 0x000000b2b40c723c */ /* 0x080fe6000004180c */
[C---:B---3--:R-:W-:Y:S05]  /*4930*/  VIADD R3, R219.reuse, 0xffffffe9 ;  /* 0xffffffe9db037836 */ /* 0x048fea0000000000 */
[C---:B------:R-:W-:Y:S01]  /*4940*/  HMMA.16816.F32.BF16 R16, R168.reuse, R178, R16 ;  /* 0x000000b2a810723c */ /* 0x040fe20000041810 */
[----:B------:R-:W3:Y:S03]  /*4950*/  LDSM.16.M88.4 R176, [R210+0x10000] ;  /* 0x01000000d2b0783b */ /* 0x000ee60000000200 */
[----:B------:R-:W-:Y:S04]  /*4960*/  IABS R3, R3 ;  /* 0x0000000300037213 */ /* 0x000fe80000000000 */
[-C--:B------:R-:W-:Y:S08]  /*4970*/  HMMA.16816.F32.BF16 R20, R168, R188.reuse, R20 ;  /* 0x000000bca814723c */ /* 0x080ff00000041814 */
[C---:B------:R-:W-:Y:S08]  /*4980*/  HMMA.16816.F32.BF16 R24, R180.reuse, R188, R24 ;  /* 0x000000bcb418723c */ /* 0x040ff00000041818 */
[-C--:B------:R-:W-:Y:S01]  /*4990*/  HMMA.16816.F32.BF16 R28, R180, R190.reuse, R28 ;  /* 0x000000beb41c723c */ /* 0x080fe2000004181c */
[----:B------:R-:W-:Y:S07]  /*49a0*/  LDSM.16.M88.4 R180, [R212+0x10000] ;  /* 0x01000000d4b4783b */ /* 0x000fee0000000200 */
[----:B------:R-:W-:Y:S01]  /*49b0*/  HMMA.16816.F32.BF16 R32, R168, R190, R32 ;  /* 0x000000bea820723c */ /* 0x000fe20000041820 */
[----:B------:R-:W4:Y:S03]  /*49c0*/  LDSM.16.M88.4 R168, [R2+0x2000] ;  /* 0x0020000002a8783b */ /* 0x000f260000000200 */
[----:B------:R-:W-:Y:S04]  /*49d0*/  VIADD R191, R219, 0xffffffd8 ;  /* 0xffffffd8dbbf7836 */ /* 0x000fe80000000000 */
[-C--:B-1----:R-:W-:Y:S05]  /*49e0*/  HMMA.16816.F32.BF16 R4, R164, R184.reuse, R4 ;  /* 0x000000b8a404723c */ /* 0x082fea0000041804 */
[----:B------:R-:W-:Y:S03]  /*49f0*/  IABS R191, R191 ;  /* 0x000000bf00bf7213 */ /* 0x000fe60000000000 */
[C---:B------:R-:W-:Y:S04]  /*4a00*/  HMMA.16816.F32.BF16 R8, R192.reuse, R184, R8 ;  /* 0x000000b8c008723c */ /* 0x040fe80000041808 */
[----:B------:R-:W-:Y:S04]  /*4a10*/  I2FP.F32.S32 R191, R191 ;  /* 0x000000bf00bf7245 */ /* 0x000fe80000201400 */
[-C--:B------:R-:W-:Y:S08]  /*4a20*/  HMMA.16816.F32.BF16 R12, R192, R186.reuse, R12 ;  /* 0x000000bac00c723c */ /* 0x080ff0000004180c */
[C---:B------:R-:W-:Y:S01]  /*4a30*/  HMMA.16816.F32.BF16 R16, R164.reuse, R186, R16 ;  /* 0x000000baa410723c */ /* 0x040fe20000041810 */
[----:B------:R1:W4:Y:S07]  /*4a40*/  LDSM.16.M88.4 R184, [R2+0x3000] ;  /* 0x0030000002b8783b */ /* 0x00032e0000000200 */
[-C--:B--2---:R-:W-:Y:S08]  /*4a50*/  HMMA.16816.F32.BF16 R20, R164, R196.reuse, R20 ;  /* 0x000000c4a414723c */ /* 0x084ff00000041814 */
[C---:B------:R-:W-:Y:S08]  /*4a60*/  HMMA.16816.F32.BF16 R24, R192.reuse, R196, R24 ;  /* 0x000000c4c018723c */ /* 0x040ff00000041818 */
[-C--:B------:R-:W-:Y:S01]  /*4a70*/  HMMA.16816.F32.BF16 R28, R192, R198.reuse, R28 ;  /* 0x000000c6c01c723c */ /* 0x080fe2000004181c */
[----:B------:R-:W2:Y:S02]  /*4a80*/  LDL R195, [R1+0x4] ;  /* 0x0000040001c37983 */ /* 0x000ea40000100800 */
[----:B-1----:R-:W-:Y:S02]  /*4a90*/  @P5 LOP3.LUT R2, R221, 0x6, RZ, 0xc0, !PT ;  /* 0x00000006dd025812 */ /* 0x002fe400078ec0ff */
[----:B------:R-:W-:Y:S02]  /*4aa0*/  PLOP3.LUT P5, PT, PT, PT, UP1, 0x80, 0x8 ;  /* 0x000000000008781c */ /* 0x000fe40003faf018 */
[----:B------:R-:W-:Y:S01]  /*4ab0*/  @P2 LOP3.LUT R2, R2, 0x1e0, R220, 0xf8, !PT ;  /* 0x000001e002022812 */ /* 0x000fe200078ef8dc */
[----:B------:R-:W-:Y:S01]  /*4ac0*/  HMMA.16816.F32.BF16 R32, R164, R198, R32 ;  /* 0x000000c6a420723c */ /* 0x000fe20000041820 */
[----:B------:R-:W-:Y:S03]  /*4ad0*/  PLOP3.LUT P2, PT, PT, PT, UP1, 0x80, 0x8 ;  /* 0x000000000008781c */ /* 0x000fe60003f4f018 */
[----:B------:R-:W-:Y:S01]  /*4ae0*/  @P1 IMAD R0, R0, 0x80, R2 ;  /* 0x0000008000001824 */ /* 0x000fe200078e0202 */
[----:B------:R-:W-:Y:S01]  /*4af0*/  PLOP3.LUT P1, PT, PT, PT, UP1, 0x80, 0x8 ;  /* 0x000000000008781c */ /* 0x000fe20003f2f018 */
[C---:B------:R-:W-:Y:S02]  /*4b00*/  VIADD R2, R219.reuse, 0xfffffff1 ;  /* 0xfffffff1db027836 */ /* 0x040fe40000000000 */
[-C--:B---3--:R-:W-:Y:S05]  /*4b10*/  HMMA.16816.F32.BF16 R4, R172, R176.reuse, R4 ;  /* 0x000000b0ac04723c */ /* 0x088fea0000041804 */
[C---:B------:R-:W-:Y:S01]  /*4b20*/  @P6 VIADD R164, R0.reuse, 0x1 ;  /* 0x0000000100a46836 */ /* 0x040fe20000000000 */
[----:B------:R-:W-:Y:S02]  /*4b30*/  IABS R2, R2 ;  /* 0x0000000200027213 */ /* 0x000fe40000000000 */
[C---:B------:R-:W-:Y:S01]  /*4b40*/  HMMA.16816.F32.BF16 R8, R200.reuse, R176, R8 ;  /* 0x000000b0c808723c */ /* 0x040fe20000041808 */
[----:B------:R-:W-:Y:S03]  /*4b50*/  PLOP3.LUT P6, PT, PT, PT, UP1, 0x80, 0x8 ;  /* 0x000000000008781c */ /* 0x000fe60003fcf018 */
[----:B------:R-:W-:Y:S02]  /*4b60*/  I2FP.F32.S32 R194, R2 ;  /* 0x0000000200c27245 */ /* 0x000fe40000201400 */
[----:B------:R-:W-:Y:S02]  /*4b70*/  @P2 ISETP.GE.AND P2, PT, R0, UR35, PT ;  /* 0x0000002300002c0c */ /* 0x000fe4000bf46270 */
[-C--:B------:R-:W-:Y:S06]  /*4b80*/  HMMA.16816.F32.BF16 R12, R200, R178.reuse, R12 ;  /* 0x000000b2c80c723c */ /* 0x080fec000004180c */
[----:B------:R-:W-:Y:S01]  /*4b90*/  @P6 ISETP.GE.AND P6, PT, R164, UR35, PT ;  /* 0x00000023a4006c0c */ /* 0x000fe2000bfc6270 */
[C---:B------:R-:W-:Y:S01]  /*4ba0*/  VIADD R164, R219.reuse, 0xfffffff0 ;  /* 0xfffffff0dba47836 */ /* 0x040fe20000000000 */
[C---:B------:R-:W-:Y:S01]  /*4bb0*/  HMMA.16816.F32.BF16 R16, R172.reuse, R178, R16 ;  /* 0x000000b2ac10723c */ /* 0x040fe20000041810 */
[----:B------:R-:W3:Y:S03]  /*4bc0*/  LDL R179, [R1] ;  /* 0x0000000001b37983 */ /* 0x000ee60000100800 */
[----:B------:R-:W-:Y:S02]  /*4bd0*/  IABS R164, R164 ;  /* 0x000000a400a47213 */ /* 0x000fe40000000000 */
[----:B------:R-:W-:Y:S02]  /*4be0*/  SHF.R.U32.HI R178, RZ, 0x6, R217 ;  /* 0x00000006ffb27819 */ /* 0x000fe400000116d9 */
[-C--:B------:R-:W-:Y:S03]  /*4bf0*/  HMMA.16816.F32.BF16 R20, R172, R204.reuse, R20 ;  /* 0x000000ccac14723c */ /* 0x080fe60000041814 */
[----:B------:R-:W-:Y:S02]  /*4c00*/  I2FP.F32.S32 R193, R164 ;  /* 0x000000a400c17245 */ /* 0x000fe40000201400 */
[----:B------:R-:W1:Y:S03]  /*4c10*/  LDSM.16.M88.4 R164, [R212+0x10800] ;  /* 0x01080000d4a4783b */ /* 0x000e660000000200 */
[C---:B------:R-:W-:Y:S01]  /*4c20*/  HMMA.16816.F32.BF16 R24, R200.reuse, R204, R24 ;  /* 0x000000ccc818723c */ /* 0x040fe20000041818 */
[----:B------:R-:W-:Y:S05]  /*4c30*/  IMAD.MOV.U32 R204, RZ, RZ, 0x40 ;  /* 0x00000040ffcc7424 */ /* 0x000fea00078e00ff */
[----:B------:R-:W-:Y:S02]  /*4c40*/  SEL R204, R204, 0xffffffc0, !P0 ;  /* 0xffffffc0cccc7807 */ /* 0x000fe40004000000 */
[-C--:B------:R-:W-:Y:S01]  /*4c50*/  HMMA.16816.F32.BF16 R28, R200, R206.reuse, R28 ;  /* 0x000000cec81c723c */ /* 0x080fe2000004181c */
[----:B------:R-:W-:Y:S05]  /*4c60*/  IMAD.MOV.U32 R200, RZ, RZ, 0x10 ;  /* 0x00000010ffc87424 */ /* 0x000fea00078e00ff */
[----:B------:R-:W-:Y:S02]  /*4c70*/  SEL R200, R200, 0xfffffff0, !P0 ;  /* 0xfffffff0c8c87807 */ /* 0x000fe40004000000 */
[----:B------:R-:W-:Y:S04]  /*4c80*/  HMMA.16816.F32.BF16 R32, R172, R206, R32 ;  /* 0x000000ceac20723c */ /* 0x000fe80000041820 */
[----:B------:R-:W-:Y:S01]  /*4c90*/  I2FP.F32.S32 R173, R3 ;  /* 0x0000000300ad7245 */ /* 0x000fe20000201400 */
[C---:B------:R-:W-:Y:S02]  /*4ca0*/  VIADD R172, R219.reuse, 0x9 ;  /* 0x00000009dbac7836 */ /* 0x040fe40000000000 */
[C---:B------:R-:W-:Y:S01]  /*4cb0*/  VIADD R3, R219.reuse, 0x11 ;  /* 0x00000011db037836 */ /* 0x040fe20000000000 */
[-C--:B----4-:R-:W-:Y:S05]  /*4cc0*/  HMMA.16816.F32.BF16 R4, R168, R180.reuse, R4 ;  /* 0x000000b4a804723c */ /* 0x090fea0000041804 */
[----:B------:R-:W-:Y:S01]  /*4cd0*/  IABS R172, R172 ;  /* 0x000000ac00ac7213 */ /* 0x000fe20000000000 */
[C---:B------:R-:W-:Y:S01]  /*4ce0*/  VIADD R174, R219.reuse, 0x8 ;  /* 0x00000008dbae7836 */ /* 0x040fe20000000000 */
[----:B------:R-:W-:Y:S01]  /*4cf0*/  IABS R2, R3 ;  /* 0x0000000300027213 */ /* 0x000fe20000000000 */
[C---:B------:R-:W-:Y:S04]  /*4d00*/  HMMA.16816.F32.BF16 R8, R184.reuse, R180, R8 ;  /* 0x000000b4b808723c */ /* 0x040fe80000041808 */
[----:B------:R-:W-:Y:S01]  /*4d10*/  I2FP.F32.S32 R172, R172 ;  /* 0x000000ac00ac7245 */ /* 0x000fe20000201400 */
[----:B------:R-:W-:Y:S01]  /*4d20*/  VIADD R3, R219, 0xffffffe8 ;  /* 0xffffffe8db037836 */ /* 0x000fe20000000000 */
[----:B------:R-:W-:Y:S02]  /*4d30*/  I2FP.F32.S32 R2, R2 ;  /* 0x0000000200027245 */ /* 0x000fe40000201400 */
[-C--:B------:R-:W-:Y:S03]  /*4d40*/  HMMA.16816.F32.BF16 R12, R184, R182.reuse, R12 ;  /* 0x000000b6b80c723c */ /* 0x080fe6000004180c */
[----:B------:R-:W-:Y:S01]  /*4d50*/  FFMA.FTZ R4, R173, -UR13, R4 ;  /* 0x8000000dad047c23 */ /* 0x000fe20008010004 */
[----:B------:R-:W-:Y:S01]  /*4d60*/  FFMA.FTZ R6, R194, -UR13, R6 ;  /* 0x8000000dc2067c23 */ /* 0x000fe20008010006 */
[----:B------:R-:W-:Y:S01]  /*4d70*/  IABS R174, R174 ;  /* 0x000000ae00ae7213 */ /* 0x000fe20000000000 */
[----:B------:R-:W-:Y:S02]  /*4d80*/  FFMA.FTZ R7, R193, -UR13, R7 ;  /* 0x8000000dc1077c23 */ /* 0x000fe40008010007 */
[C---:B------:R-:W-:Y:S04]  /*4d90*/  HMMA.16816.F32.BF16 R16, R168.reuse, R182, R16 ;  /* 0x000000b6a810723c */ /* 0x040fe80000041810 */
[----:B------:R-:W-:Y:S01]  /*4da0*/  @P5 FSEL R4, R4, -INF , !P2 ;  /* 0xff80000004045808 */ /* 0x000fe20005000000 */
[----:B------:R-:W-:Y:S01]  /*4db0*/  FFMA.FTZ R8, R172, -UR13, R8 ;  /* 0x8000000dac087c23 */ /* 0x000fe20008010008 */
[----:B------:R-:W-:Y:S01]  /*4dc0*/  PLOP3.LUT P5, PT, PT, PT, UP1, 0x80, 0x8 ;  /* 0x000000000008781c */ /* 0x000fe20003faf018 */
[----:B------:R-:W-:Y:S01]  /*4dd0*/  FFMA.FTZ R10, R2, -UR13, R10 ;  /* 0x8000000d020a7c23 */ /* 0x000fe2000801000a */
[-C--:B-1----:R-:W-:Y:S03]  /*4de0*/  HMMA.16816.F32.BF16 R20, R168, R164.reuse, R20 ;  /* 0x000000a4a814723c */ /* 0x082fe60000041814 */
[----:B------:R-:W-:Y:S01]  /*4df0*/  @P1 FSEL R6, R6, -INF , !P2 ;  /* 0xff80000006061808 */ /* 0x000fe20005000000 */
[----:B------:R-:W-:Y:S01]  /*4e00*/  FFMA.FTZ R14, R172, -UR13, R14 ;  /* 0x8000000dac0e7c23 */ /* 0x000fe2000801000e */
[----:B------:R-:W-:Y:S02]  /*4e10*/  PLOP3.LUT P1, PT, PT, PT, UP1, 0x80, 0x8 ;  /* 0x000000000008781c */ /* 0x000fe40003f2f018 */
[----:B------:R-:W-:Y:S01]  /*4e20*/  IABS R2, R3 ;  /* 0x0000000300027213 */ /* 0x000fe20000000000 */
[C---:B------:R-:W-:Y:S04]  /*4e30*/  HMMA.16816.F32.BF16 R24, R184.reuse, R164, R24 ;  /* 0x000000a4b818723c */ /* 0x040fe80000041818 */
[----:B------:R-:W-:Y:S01]  /*4e40*/  @P5 FSEL R8, R8, -INF , !P2 ;  /* 0xff80000008085808 */ /* 0x000fe20005000000 */
[----:B------:R-:W-:Y:S01]  /*4e50*/  VIADD R3, R219, 0x10 ;  /* 0x00000010db037836 */ /* 0x000fe20000000000 */
[----:B------:R-:W-:Y:S01]  /*4e60*/  PLOP3.LUT P5, PT, PT, PT, UP1, 0x80, 0x8 ;  /* 0x000000000008781c */ /* 0x000fe20003faf018 */
[----:B------:R-:W-:Y:S01]  /*4e70*/  FFMA.FTZ R18, R173, -UR13, R18 ;  /* 0x8000000dad127c23 */ /* 0x000fe20008010012 */
[-C--:B------:R-:W-:Y:S03]  /*4e80*/  HMMA.16816.F32.BF16 R28, R184, R166.reuse, R28 ;  /* 0x000000a6b81c723c */ /* 0x080fe6000004181c */
[----:B------:R-:W-:Y:S01]  /*4e90*/  @P1 FSEL R10, R10, -INF , !P2 ;  /* 0xff8000000a0a1808 */ /* 0x000fe20005000000 */
[C---:B------:R-:W-:Y:S01]  /*4ea0*/  VIADD R173, R219.reuse, 0xffffffe0 ;  /* 0xffffffe0dbad7836 */ /* 0x040fe20000000000 */
[----:B------:R-:W-:Y:S01]  /*4eb0*/  I2FP.F32.S32 R175, R2 ;  /* 0x0000000200af7245 */ /* 0x000fe20000201400 */
[----:B------:R-:W-:Y:S01]  /*4ec0*/  VIADD R165, R219, 0xfffffff9 ;  /* 0xfffffff9dba57836 */ /* 0x000fe20000000000 */
[----:B------:R-:W-:Y:S01]  /*4ed0*/  PLOP3.LUT P2, PT, PT, PT, UP1, 0x80, 0x8 ;  /* 0x000000000008781c */ /* 0x000fe20003f4f018 */
[----:B------:R-:W-:Y:S01]  /*4ee0*/  HMMA.16816.F32.BF16 R32, R168, R166, R32 ;  /* 0x000000a6a820723c */ /* 0x000fe20000041820 */
[----:B------:R-:W-:Y:S03]  /*4ef0*/  PLOP3.LUT P1, PT, PT, PT, UP1, 0x80, 0x8 ;  /* 0x000000000008781c */ /* 0x000fe60003f2f018 */
[C---:B------:R-:W-:Y:S01]  /*4f00*/  FFMA.FTZ R5, R175.reuse, -UR13, R5 ;  /* 0x8000000daf057c23 */ /* 0x040fe20008010005 */
[----:B------:R-:W-:Y:S01]  /*4f10*/  I2FP.F32.S32 R174, R174 ;  /* 0x000000ae00ae7245 */ /* 0x000fe20000201400 */
[----:B------:R-:W-:Y:S01]  /*4f20*/  FFMA.FTZ R19, R175, -UR13, R19 ;  /* 0x8000000daf137c23 */ /* 0x000fe20008010013 */
[----:B------:R-:W-:Y:S01]  /*4f30*/  IABS R2, R3 ;  /* 0x0000000300027213 */ /* 0x000fe20000000000 */
[----:B------:R-:W-:Y:S01]  /*4f40*/  FFMA.FTZ R21, R191, -UR13, R21 ;  /* 0x8000000dbf157c23 */ /* 0x000fe20008010015 */
[----:B------:R-:W-:Y:S01]  /*4f50*/  @P5 FSEL R5, R5, -INF , !P6 ;  /* 0xff80000005055808 */ /* 0x000fe20007000000 */
[C---:B------:R-:W-:Y:S01]  /*4f60*/  FFMA.FTZ R9, R174.reuse, -UR13, R9 ;  /* 0x8000000dae097c23 */ /* 0x040fe20008010009 */
[----:B------:R-:W-:Y:S01]  /*4f70*/  PLOP3.LUT P5, PT, PT, PT, UP1, 0x80, 0x8 ;  /* 0x000000000008781c */ /* 0x000fe20003faf018 */
[----:B------:R-:W-:Y:S01]  /*4f80*/  FFMA.FTZ R15, R174, -UR13, R15 ;  /* 0x8000000dae0f7c23 */ /* 0x000fe2000801000f */
[----:B------:R-:W-:Y:S01]  /*4f90*/  @P2 FSEL R7, R7, -INF , !P6 ;  /* 0xff80000007072808 */ /* 0x000fe20007000000 */
[----:B------:R-:W-:Y:S01]  /*4fa0*/  FFMA.FTZ R28, R194, -UR13, R28 ;  /* 0x8000000dc21c7c23 */ /* 0x000fe2000801001c */
[----:B------:R-:W-:Y:S01]  /*4fb0*/  I2FP.F32.S32 R2, R2 ;  /* 0x0000000200027245 */ /* 0x000fe20000201400 */
[----:B------:R-:W-:Y:S01]  /*4fc0*/  FFMA.FTZ R29, R193, -UR13, R29 ;  /* 0x8000000dc11d7c23 */ /* 0x000fe2000801001d */
[----:B------:R-:W-:Y:S02]  /*4fd0*/  PLOP3.LUT P2, PT, PT, PT, UP1, 0x80, 0x8 ;  /* 0x000000000008781c */ /* 0x000fe40003f4f018 */
[----:B------:R-:W-:Y:S01]  /*4fe0*/  @P1 FSEL R9, R9, -INF , !P6 ;  /* 0xff80000009091808 */ /* 0x000fe20007000000 */
[----:B------:R-:W-:Y:S01]  /*4ff0*/  FFMA.FTZ R11, R2, -UR13, R11 ;  /* 0x8000000d020b7c23 */ /* 0x000fe2000801000b */
[----:B------:R-:W-:Y:S01]  /*5000*/  PLOP3.LUT P1, PT, PT, PT, UP1, 0x80, 0x8 ;  /* 0x000000000008781c */ /* 0x000fe20003f2f018 */
[----:B------:R-:W-:Y:S01]  /*5010*/  VIADD R2, R219, 0x1 ;  /* 0x00000001db027836 */ /* 0x000fe20000000000 */
[----:B------:R-:W-:Y:S01]  /*5020*/  IABS R172, R219 ;  /* 0x000000db00ac7213 */ /* 0x000fe20000000000 */
[----:B------:R-:W-:Y:S01]  /*5030*/  FFMA.FTZ R35, R191, -UR13, R35 ;  /* 0x8000000dbf237c23 */ /* 0x000fe20008010023 */
[----:B------:R-:W-:Y:S02]  /*5040*/  @P5 FSEL R11, R11, -INF , !P6 ;  /* 0xff8000000b0b5808 */ /* 0x000fe40007000000 */
[----:B------:R-:W-:Y:S02]  /*5050*/  PLOP3.LUT P5, PT, PT, PT, UP1, 0x80, 0x8 ;  /* 0x000000000008781c */ /* 0x000fe40003faf018 */
[----:B------:R-:W-:Y:S01]  /*5060*/  IABS R3, R2 ;  /* 0x0000000200037213 */ /* 0x000fe20000000000 */
[----:B------:R-:W-:Y:S01]  /*5070*/  VIADD R2, R219, 0xffffffe1 ;  /* 0xffffffe1db027836 */ /* 0x000fe20000000000 */
[----:B------:R-:W-:Y:S01]  /*5080*/  PLOP3.LUT P6, PT, PT, PT, UP1, 0x80, 0x8 ;  /* 0x000000000008781c */ /* 0x000fe20003fcf018 */
[C---:B------:R-:W-:Y:S01]  /*5090*/  @P2 VIADD R176, R0.reuse, 0x8 ;  /* 0x0000000800b02836 */ /* 0x040fe20000000000 */
[----:B------:R-:W-:Y:S01]  /*50a0*/  PLOP3.LUT P2, PT, PT, PT, UP1, 0x80, 0x8 ;  /* 0x000000000008781c */ /* 0x000fe20003f4f018 */
[----:B------:R-:W-:Y:S01]  /*50b0*/  @P1 VIADD R177, R0, 0x9 ;  /* 0x0000000900b11836 */ /* 0x000fe20000000000 */
[----:B------:R-:W-:Y:S02]  /*50c0*/  IABS R2, R2 ;  /* 0x0000000200027213 */ /* 0x000fe40000000000 */
[----:B------:R-:W-:Y:S02]  /*50d0*/  PLOP3.LUT P1, PT, PT, PT, UP1, 0x80, 0x8 ;  /* 0x000000000008781c */ /* 0x000fe40003f2f018 */
[----:B------:R-:W-:Y:S02]  /*50e0*/  I2FP.F32.S32 R2, R2 ;  /* 0x0000000200027245 */ /* 0x000fe40000201400 */
[----:B------:R-:W-:Y:S02]  /*50f0*/  @P5 ISETP.GE.AND P5, PT, R176, UR35, PT ;  /* 0x00000023b0005c0c */ /* 0x000fe4000bfa6270 */
[----:B------:R-:W-:Y:S01]  /*5100*/  I2FP.F32.S32 R3, R3 ;  /* 0x0000000300037245 */ /* 0x000fe20000201400 */
[C---:B------:R-:W-:Y:S01]  /*5110*/  FFMA.FTZ R16, R2.reuse, -UR13, R16 ;  /* 0x8000000d02107c23 */ /* 0x040fe20008010010 */
[----:B------:R-:W-:Y:S01]  /*5120*/  IABS R173, R173 ;  /* 0x000000ad00ad7213 */ /* 0x000fe20000000000 */
[----:B------:R-:W-:Y:S01]  /*5130*/  FFMA.FTZ R22, R2, -UR13, R22 ;  /* 0x8000000d02167c23 */ /* 0x000fe20008010016 */
[----:B------:R-:W-:Y:S01]  /*5140*/  @P2 FSEL R14, R14, -INF , !P5 ;  /* 0xff8000000e0e2808 */ /* 0x000fe20006800000 */
[C---:B------:R-:W-:Y:S01]  /*5150*/  FFMA.FTZ R12, R3.reuse, -UR13, R12 ;  /* 0x8000000d030c7c23 */ /* 0x040fe2000801000c */
[----:B------:R-:W-:Y:S01]  /*5160*/  PLOP3.LUT P2, PT, PT, PT, UP1, 0x80, 0x8 ;  /* 0x000000000008781c */ /* 0x000fe20003f4f018 */
[----:B------:R-:W-:Y:S01]  /*5170*/  FFMA.FTZ R26, R3, -UR13, R26 ;  /* 0x8000000d031a7c23 */ /* 0x000fe2000801001a */
[----:B------:R-:W-:Y:S01]  /*5180*/  @P1 FSEL R16, R16, -INF , !P5 ;  /* 0xff80000010101808 */ /* 0x000fe20006800000 */
[----:B------:R-:W-:Y:S01]  /*5190*/  IMAD.U32 R2, RZ, RZ, UR41 ;  /* 0x00000029ff027e24 */ /* 0x000fe2000f8e00ff */
[----:B------:R-:W-:Y:S02]  /*51a0*/  PLOP3.LUT P1, PT, PT, PT, UP1, 0x80, 0x8 ;  /* 0x000000000008781c */ /* 0x000fe40003f2f018 */
[----:B------:R-:W-:Y:S01]  /*51b0*/  @P6 FSEL R12, R12, -INF , !P5 ;  /* 0xff8000000c0c6808 */ /* 0x000fe20006800000 */
[----:B------:R-:W-:Y:S01]  /*51c0*/  IMAD R2, R2, 0x4, R178 ;  /* 0x0000000402027824 */ /* 0x000fe200078e02b2 */
[----:B------:R-:W-:Y:S02]  /*51d0*/  PLOP3.LUT P6, PT, PT, PT, UP1, 0x80, 0x8 ;  /* 0x000000000008781c */ /* 0x000fe40003fcf018 */
[----:B------:R-:W-:Y:S02]  /*51e0*/  I2FP.F32.S32 R189, R172 ;  /* 0x000000ac00bd7245 */ /* 0x000fe40000201400 */
[----:B------:R-:W-:Y:S01]  /*51f0*/  I2FP.F32.S32 R172, R173 ;  /* 0x000000ad00ac7245 */ /* 0x000fe20000201400 */
[----:B------:R-:W-:Y:S01]  /*5200*/  VIADD R173, R219, 0xffffffd9 ;  /* 0xffffffd9dbad7836 */ /* 0x000fe20000000000 */
[----:B------:R-:W-:Y:S01]  /*5210*/  @P2 FSEL R18, R18, -INF , !P5 ;  /* 0xff80000012122808 */ /* 0x000fe20006800000 */
[----:B------:R-:W-:Y:S01]  /*5220*/  FFMA.FTZ R13, R189, -UR13, R13 ;  /* 0x8000000dbd0d7c23 */ /* 0x000fe2000801000d */
[----:B------:R-:W-:Y:S01]  /*5230*/  PLOP3.LUT P2, PT, PT, PT, UP1, 0x80, 0x8 ;  /* 0x000000000008781c */ /* 0x000fe20003f4f018 */
[----:B------:R-:W-:Y:S01]  /*5240*/  @P1 VIADD R176, R0, 0x10 ;  /* 0x0000001000b01836 */ /* 0x000fe20000000000 */
[----:B------:R-:W-:Y:S01]  /*5250*/  PLOP3.LUT P1, PT, PT, PT, UP1, 0x80, 0x8 ;  /* 0x000000000008781c */ /* 0x000fe20003f2f018 */
[C---:B------:R-:W-:Y:S01]  /*5260*/  FFMA.FTZ R17, R172.reuse, -UR13, R17 ;  /* 0x8000000dac117c23 */ /* 0x040fe20008010011 */
[----:B------:R-:W-:Y:S01]  /*5270*/  PLOP3.LUT P5, PT, PT, PT, UP1, 0x80, 0x8 ;  /* 0x000000000008781c */ /* 0x000fe20003faf018 */
[----:B------:R-:W-:Y:S01]  /*5280*/  FFMA.FTZ R23, R172, -UR13, R23 ;  /* 0x8000000dac177c23 */ /* 0x000fe20008010017 */
[----:B------:R-:W-:Y:S01]  /*5290*/  @P6 ISETP.GE.AND P6, PT, R177, UR35, PT ;  /* 0x00000023b1006c0c */ /* 0x000fe2000bfc6270 */
[----:B------:R-:W-:Y:S01]  /*52a0*/  FFMA.FTZ R27, R189, -UR13, R27 ;  /* 0x8000000dbd1b7c23 */ /* 0x000fe2000801001b */
[----:B------:R-:W-:Y:S01]  /*52b0*/  IABS R164, R173 ;  /* 0x000000ad00a47213 */ /* 0x000fe20000000000 */
[----:B------:R-:W-:Y:S01]  /*52c0*/  VIADD R173, R245, 0x2 ;  /* 0x00000002f5ad7836 */ /* 0x000fe20000000000 */
[----:B------:R-:W-:Y:S02]  /*52d0*/  IABS R165, R165 ;  /* 0x000000a500a57213 */ /* 0x000fe40000000000 */
[----:B------:R-:W-:Y:S02]  /*52e0*/  I2FP.F32.S32 R192, R164 ;  /* 0x000000a400c07245 */ /* 0x000fe40000201400 */
[----:B------:R-:W-:Y:S02]  /*52f0*/  @P2 FSEL R15, R15, -INF , !P6 ;  /* 0xff8000000f0f2808 */ /* 0x000fe40007000000 */
[----:B------:R-:W-:Y:S01]  /*5300*/  PLOP3.LUT P2, PT, PT, PT, UP1, 0x80, 0x8 ;  /* 0x000000000008781c */ /* 0x000fe20003f4f018 */
[C---:B------:R-:W-:Y:S01]  /*5310*/  FFMA.FTZ R20, R192.reuse, -UR13, R20 ;  /* 0x8000000dc0147c23 */ /* 0x040fe20008010014 */
[----:B------:R-:W-:Y:S01]  /*5320*/  @P1 FSEL R17, R17, -INF , !P6 ;  /* 0xff80000011111808 */ /* 0x000fe20007000000 */
[----:B------:R-:W-:Y:S01]  /*5330*/  FFMA.FTZ R34, R192, -UR13, R34 ;  /* 0x8000000dc0227c23 */ /* 0x000fe20008010022 */
[----:B------:R-:W-:Y:S02]  /*5340*/  PLOP3.LUT P1, PT, PT, PT, UP1, 0x80, 0x8 ;  /* 0x000000000008781c */ /* 0x000fe40003f2f018 */
[----:B------:R-:W-:Y:S02]  /*5350*/  @P5 FSEL R13, R13, -INF , !P6 ;  /* 0xff8000000d0d5808 */ /* 0x000fe40007000000 */
[----:B------:R-:W-:Y:S02]  /*5360*/  PLOP3.LUT P5, PT, PT, PT, UP1, 0x80, 0x8 ;  /* 0x000000000008781c */ /* 0x000fe40003faf018 */
[----:B------:R-:W-:Y:S01]  /*5370*/  I2FP.F32.S32 R190, R165 ;  /* 0x000000a500be7245 */ /* 0x000fe20000201400 */
[----:B------:R-:W-:Y:S01]  /*5380*/  IMAD.WIDE.U32 R164, R245, -0x326172a9, RZ ;  /* 0xcd9e8d57f5a47825 */ /* 0x000fe200078e00ff */
[----:B------:R-:W-:Y:S02]  /*5390*/  LOP3.LUT R2, R2, UR59, R249, 0x96, !PT ;  /* 0x0000003b02027c12 */ /* 0x000fe4000f8e96f9 */
[----:B------:R-:W-:Y:S01]  /*53a0*/  @P2 ISETP.GE.AND P2, PT, R176, UR35, PT ;  /* 0x00000023b0002c0c */ /* 0x000fe2000bf46270 */
[C---:B------:R-:W-:Y:S01]  /*53b0*/  FFMA.FTZ R24, R190.reuse, -UR13, R24 ;  /* 0x8000000dbe187c23 */ /* 0x040fe20008010018 */
[----:B------:R-:W-:Y:S01]  /*53c0*/  FFMA.FTZ R30, R190, -UR13, R30 ;  /* 0x8000000dbe1e7c23 */ /* 0x000fe2000801001e */
[----:B------:R-:W-:Y:S01]  /*53d0*/  IMAD.WIDE.U32 R2, R2, -0x326172a9, RZ ;  /* 0xcd9e8d5702027825 */ /* 0x000fe200078e00ff */
[----:B------:R-:W-:Y:S02]  /*53e0*/  @P1 FSEL R20, R20, -INF , !P2 ;  /* 0xff80000014141808 */ /* 0x000fe40005000000 */
[----:B------:R-:W-:Y:S02]  /*53f0*/  PLOP3.LUT P1, PT, PT, PT, UP1, 0x80, 0x8 ;  /* 0x000000000008781c */ /* 0x000fe40003f2f018 */
[----:B------:R-:W-:Y:S02]  /*5400*/  @P5 FSEL R19, R19, -INF , !P6 ;  /* 0xff80000013135808 */ /* 0x000fe40007000000 */
[----:B------:R-:W-:Y:S02]  /*5410*/  PLOP3.LUT P6, PT, PT, PT, UP1, 0x80, 0x8 ;  /* 0x000000000008781c */ /* 0x000fe40003fcf018 */
[----:B------:R-:W-:Y:S02]  /*5420*/  PLOP3.LUT P5, PT, PT, PT, UP1, 0x80, 0x8 ;  /* 0x000000000008781c */ /* 0x000fe40003faf018 */
[----:B------:R-:W-:Y:S05]  /*5430*/  LOP3.LUT R178, R164, UR51, R3, 0x96, !PT ;  /* 0x00000033a4b27c12 */ /* 0x000fea000f8e9603 */
[----:B------:R-:W-:Y:S02]  /*5440*/  @P1 FSEL R26, R26, -INF , !P2 ;  /* 0xff8000001a1a1808 */ /* 0x000fe40005000000 */
[----:B------:R-:W-:Y:S02]  /*5450*/  PLOP3.LUT P1, PT, PT, PT, UP1, 0x80, 0x8 ;  /* 0x000000000008781c */ /* 0x000fe40003f2f018 */
[----:B------:R-:W-:Y:S02]  /*5460*/  @P6 FSEL R22, R22, -INF , !P2 ;  /* 0xff80000016166808 */ /* 0x000fe40005000000 */
[----:B------:R-:W-:Y:S02]  /*5470*/  PLOP3.LUT P6, PT, PT, PT, UP1, 0x80, 0x8 ;  /* 0x000000000008781c */ /* 0x000fe40003fcf018 */
[----:B------:R-:W-:Y:S02]  /*5480*/  @P5 FSEL R24, R24, -INF , !P2 ;  /* 0xff80000018185808 */ /* 0x000fe40005000000 */
[----:B------:R-:W-:Y:S02]  /*5490*/  PLOP3.LUT P5, PT, PT, PT, UP1, 0x80, 0x8 ;  /* 0x000000000008781c */ /* 0x000fe40003faf018 */
[----:B------:R-:W-:Y:S03]  /*54a0*/  PLOP3.LUT P2, PT, PT, PT, UP1, 0x80, 0x8 ;  /* 0x000000000008781c */ /* 0x000fe60003f4f018 */
[C---:B------:R-:W-:Y:S01]  /*54b0*/  @P1 VIADD R177, R0.reuse, 0x19 ;  /* 0x0000001900b11836 */ /* 0x040fe20000000000 */
[----:B------:R-:W-:Y:S03]  /*54c0*/  PLOP3.LUT P1, PT, PT, PT, UP1, 0x80, 0x8 ;  /* 0x000000000008781c */ /* 0x000fe60003f2f018 */
[C---:B------:R-:W-:Y:S01]  /*54d0*/  @P6 VIADD R174, R0.reuse, 0x11 ;  /* 0x0000001100ae6836 */ /* 0x040fe20000000000 */
[----:B------:R-:W-:Y:S03]  /*54e0*/  PLOP3.LUT P6, PT, PT, PT, UP1, 0x80, 0x8 ;  /* 0x000000000008781c */ /* 0x000fe60003fcf018 */
[----:B------:R-:W-:Y:S01]  /*54f0*/  @P5 VIADD R175, R0, 0x18 ;  /* 0x0000001800af5836 */ /* 0x000fe20000000000 */
[----:B------:R-:W-:Y:S01]  /*5500*/  PLOP3.LUT P5, PT, PT, PT, UP1, 0x80, 0x8 ;  /* 0x000000000008781c */ /* 0x000fe20003faf018 */
[----:B------:R-:W-:Y:S01]  /*5510*/  VIADD R0, R219, 0xfffffff8 ;  /* 0xfffffff8db007836 */ /* 0x000fe20000000000 */
[----:B------:R-:W-:Y:S04]  /*5520*/  @P2 ISETP.GE.AND P2, PT, R174, UR35, PT ;  /* 0x00000023ae002c0c */ /* 0x000fe8000bf46270 */
[----:B------:R-:W-:Y:S02]  /*5530*/  IABS R0, R0 ;  /* 0x0000000000007213 */ /* 0x000fe40000000000 */
[----:B------:R-:W-:Y:S02]  /*5540*/  @P1 FSEL R23, R23, -INF , !P2 ;  /* 0xff80000017171808 */ /* 0x000fe40005000000 */
[----:B------:R-:W-:Y:S02]  /*5550*/  PLOP3.LUT P1, PT, PT, PT, UP1, 0x80, 0x8 ;  /* 0x000000000008781c */ /* 0x000fe40003f2f018 */
[----:B------:R-:W-:Y:S01]  /*5560*/  I2FP.F32.S32 R188, R0 ;  /* 0x0000000000bc7245 */ /* 0x000fe20000201400 */
[----:B------:R-:W-:Y:S01]  /*5570*/  VIADD R0, R219, 0xffffffd1 ;  /* 0xffffffd1db007836 */ /* 0x000fe20000000000 */
[----:B------:R-:W-:Y:S02]  /*5580*/  @P5 ISETP.GE.AND P5, PT, R175, UR35, PT ;  /* 0x00000023af005c0c */ /* 0x000fe4000bfa6270 */
[----:B------:R-:W-:Y:S01]  /*5590*/  @P6 FSEL R21, R21, -INF , !P2 ;  /* 0xff80000015156808 */ /* 0x000fe20005000000 */
[C---:B------:R-:W-:Y:S01]  /*55a0*/  FFMA.FTZ R25, R188.reuse, -UR13, R25 ;  /* 0x8000000dbc197c23 */ /* 0x040fe20008010019 */
[----:B------:R-:W-:Y:S01]  /*55b0*/  PLOP3.LUT P6, PT, PT, PT, UP1, 0x80, 0x8 ;  /* 0x000000000008781c */ /* 0x000fe20003fcf018 */
[----:B------:R-:W-:Y:S01]  /*55c0*/  FFMA.FTZ R31, R188, -UR13, R31 ;  /* 0x8000000dbc1f7c23 */ /* 0x000fe2000801001f */
[----:B------:R-:W-:Y:S03]  /*55d0*/  IABS R0, R0 ;  /* 0x0000000000007213 */ /* 0x000fe60000000000 */
[----:B------:R-:W-:Y:S02]  /*55e0*/  @P1 FSEL R25, R25, -INF , !P2 ;  /* 0xff80000019191808 */ /* 0x000fe40005000000 */
[----:B------:R-:W-:Y:S02]  /*55f0*/  PLOP3.LUT P1, PT, PT, PT, UP1, 0x80, 0x8 ;  /* 0x000000000008781c */ /* 0x000fe40003f2f018 */
[----:B------:R-:W-:Y:S02]  /*5600*/  I2FP.F32.S32 R0, R0 ;  /* 0x0000000000007245 */ /* 0x000fe40000201400 */
[----:B--2---:R-:W-:Y:S02]  /*5610*/  LEA R185, R195, UR4, 0x1 ;  /* 0x00000004c3b97c11 */ /* 0x004fe4000f8e08ff */
[----:B------:R-:W-:Y:S01]  /*5620*/  @P6 ISETP.GE.AND P6, PT, R177, UR35, PT ;  /* 0x00000023b1006c0c */ /* 0x000fe2000bfc6270 */
[----:B------:R-:W-:Y:S02]  /*5630*/  FFMA.FTZ R32, R0, -UR13, R32 ;  /* 0x8000000d00207c23 */ /* 0x000fe40008010020 */
[C---:B------:R-:W-:Y:S02]  /*5640*/  IMAD.IADD R186, R185.reuse, 0x1, R200 ;  /* 0x00000001b9ba7824 */ /* 0x040fe400078e02c8 */
[----:B------:R-:W-:Y:S02]  /*5650*/  VIADD R234, R185, 0x20020 ;  /* 0x00020020b9ea7836 */ /* 0x000fe40000000000 */
[----:B------:R-:W-:Y:S01]  /*5660*/  @P1 FSEL R27, R27, -INF , !P2 ;  /* 0xff8000001b1b1808 */ /* 0x000fe20005000000 */
[----:B------:R-:W-:Y:S01]  /*5670*/  VIADD R235, R185, 0x20000 ;  /* 0x00020000b9eb7836 */ /* 0x000fe20000000000 */
[----:B------:R-:W-:Y:S02]  /*5680*/  PLOP3.LUT P2, PT, PT, PT, UP1, 0x80, 0x8 ;  /* 0x000000000008781c */ /* 0x000fe40003f4f018 */
[----:B------:R-:W-:Y:S11]  /*5690*/  PLOP3.LUT P1, PT, PT, PT, UP1, 0x80, 0x8 ;  /* 0x000000000008781c */ /* 0x000ff60003f2f018 */
[----:B------:R-:W-:Y:S02]  /*56a0*/  @P2 FSEL R28, R28, -INF , !P5 ;  /* 0xff8000001c1c2808 */ /* 0x000fe40006800000 */
[----:B------:R-:W-:Y:S02]  /*56b0*/  PLOP3.LUT P2, PT, PT, PT, UP1, 0x80, 0x8 ;  /* 0x000000000008781c */ /* 0x000fe40003f4f018 */
[----:B------:R-:W-:Y:S02]  /*56c0*/  @P1 FSEL R30, R30, -INF , !P5 ;  /* 0xff8000001e1e1808 */ /* 0x000fe40006800000 */
[----:B------:R-:W-:Y:S02]  /*56d0*/  PLOP3.LUT P1, PT, PT, PT, UP1, 0x80, 0x8 ;  /* 0x000000000008781c */ /* 0x000fe40003f2f018 */
[----:B---3--:R-:W-:Y:S01]  /*56e0*/  LOP3.LUT R176, R179, UR58, R165, 0x96, !PT ;  /* 0x0000003ab3b07c12 */ /* 0x008fe2000f8e96a5 */
[----:B------:R-:W-:Y:S06]  /*56f0*/  IMAD.WIDE.U32 R164, R173, -0x326172a9, RZ ;  /* 0xcd9e8d57ada47825 */ /* 0x000fec00078e00ff */
        /* <DEDUP_REMOVED lines=12> */
[----:B------:R-:W-:Y:S01]  /*57c0*/  IMAD.WIDE.U32 R164, R178, -0x2daee0ad, RZ ;  /* 0xd2511f53b2a47825 */ /* 0x000fe200078e00ff */
[----:B------:R-:W-:Y:S02]  /*57d0*/  LOP3.LUT R182, R2, UR49, R175, 0x96, !PT ;  /* 0x0000003102b67c12 */ /* 0x000fe4000f8e96af */
[----:B------:R-:W-:Y:S01]  /*57e0*/  PLOP3.LUT P2, PT, PT, PT, UP1, 0x80, 0x8 ;  /* 0x000000000008781c */ /* 0x000fe20003f4f018 */
[----:B------:R-:W-:Y:S01]  /*57f0*/  IMAD.WIDE.U32 R172, R172, -0x326172a9, RZ ;  /* 0xcd9e8d57acac7825 */ /* 0x000fe200078e00ff */
[----:B------:R-:W-:Y:S02]  /*5800*/  LOP3.LUT R165, R196, UR48, R165, 0x96, !PT ;  /* 0x00000030c4a57c12 */ /* 0x000fe4000f8e96a5 */
[----:B------:R-:W-:Y:S01]  /*5810*/  PLOP3.LUT P5, PT, PT, PT, UP1, 0x80, 0x8 ;  /* 0x000000000008781c */ /* 0x000fe20003faf018 */
[----:B------:R-:W-:Y:S01]  /*5820*/  IMAD.WIDE.U32 R182, R182, -0x2daee0ad, RZ ;  /* 0xd2511f53b6b67825 */ /* 0x000fe200078e00ff */
[----:B------:R-:W-:Y:S03]  /*5830*/  LOP3.LUT R180, R2, UR49, R173, 0x96, !PT ;  /* 0x0000003102b47c12 */ /* 0x000fe6000f8e96ad */
[----:B------:R-:W-:Y:S01]  /*5840*/  IMAD.WIDE.U32 R2, R3, -0x2daee0ad, RZ ;  /* 0xd2511f5303027825 */ /* 0x000fe200078e00ff */
[----:B------:R-:W-:Y:S03]  /*5850*/  LOP3.LUT R176, R164, UR32, R183, 0x96, !PT ;  /* 0x00000020a4b07c12 */ /* 0x000fe6000f8e96b7 */
[----:B------:R-:W-:Y:S01]  /*5860*/  IMAD.WIDE.U32 R180, R180, -0x2daee0ad, RZ ;  /* 0xd2511f53b4b47825 */ /* 0x000fe200078e00ff */
[----:B------:R-:W-:Y:S02]  /*5870*/  LOP3.LUT R3, R198, UR48, R3, 0x96, !PT ;  /* 0x00000030c6037c12 */ /* 0x000fe4000f8e9603 */
[----:B------:R-:W-:Y:S01]  /*5880*/  @P2 FSEL R35, R35, -INF , !P6 ;  /* 0xff80000023232808 */ /* 0x000fe20007000000 */
[----:B------:R-:W-:Y:S01]  /*5890*/  IMAD.WIDE.U32 R176, R176, -0x326172a9, RZ ;  /* 0xcd9e8d57b0b07825 */ /* 0x000fe200078e00ff */
[----:B------:R-:W-:Y:S02]  /*58a0*/  LOP3.LUT R178, R2, UR32, R181, 0x96, !PT ;  /* 0x0000002002b27c12 */ /* 0x000fe4000f8e96b5 */
[----:B-----5:R-:W-:Y:S01]  /*58b0*/  FSETP.NEU.FTZ.AND P2, PT, R252, -INF , PT ;  /* 0xff800000fc00780b */ /* 0x020fe20003f5d000 */
[----:B------:R-:W-:Y:S01]  /*58c0*/  IMAD.WIDE.U32 R2, R3, -0x326172a9, RZ ;  /* 0xcd9e8d5703027825 */ /* 0x000fe200078e00ff */
[----:B------:R-:W-:Y:S03]  /*58d0*/  @P5 FSEL R31, R31, -INF , !P6 ;  /* 0xff8000001f1f5808 */ /* 0x000fe60007000000 */
[----:B------:R-:W-:Y:S01]  /*58e0*/  IMAD.WIDE.U32 R164, R165, -0x326172a9, RZ ;  /* 0xcd9e8d57a5a47825 */ /* 0x000fe200078e00ff */
[----:B------:R-:W-:Y:S03]  /*58f0*/  LOP3.LUT R3, R172, UR39, R3, 0x96, !PT ;  /* 0x00000027ac037c12 */ /* 0x000fe6000f8e9603 */
[----:B------:R-:W-:Y:S01]  /*5900*/  IMAD.WIDE.U32 R178, R178, -0x326172a9, RZ ;  /* 0xcd9e8d57b2b27825 */ /* 0x000fe200078e00ff */
[----:B------:R-:W-:Y:S02]  /*5910*/  LOP3.LUT R165, R174, UR39, R165, 0x96, !PT ;  /* 0x00000027aea57c12 */ /* 0x000fe4000f8e96a5 */
[----:B------:R-:W-:Y:S02]  /*5920*/  LOP3.LUT R172, R164, UR23, R177, 0x96, !PT ;  /* 0x00000017a4ac7c12 */ /* 0x000fe4000f8e96b1 */
[----:B------:R-:W-:Y:S01]  /*5930*/  LOP3.LUT R173, R2, UR23, R179, 0x96, !PT ;  /* 0x0000001702ad7c12 */ /* 0x000fe2000f8e96b3 */
[----:B------:R-:W-:Y:S04]  /*5940*/  IMAD.WIDE.U32 R164, R165, -0x2daee0ad, RZ ;  /* 0xd2511f53a5a47825 */ /* 0x000fe800078e00ff */
[----:B------:R-:W-:Y:S01]  /*5950*/  IMAD.WIDE.U32 R170, R172, -0x2daee0ad, RZ ;  /* 0xd2511f53acaa7825 */ /* 0x000fe200078e00ff */
[----:B------:R-:W-:Y:S03]  /*5960*/  LOP3.LUT R182, R182, UR15, R165, 0x96, !PT ;  /* 0x0000000fb6b67c12 */ /* 0x000fe6000f8e96a5 */
[----:B------:R-:W-:Y:S01]  /*5970*/  IMAD.WIDE.U32 R168, R173, -0x2daee0ad, RZ ;  /* 0xd2511f53ada87825 */ /* 0x000fe200078e00ff */
[----:B------:R-:W-:Y:S03]  /*5980*/  LOP3.LUT R164, R164, UR54, R171, 0x96, !PT ;  /* 0x00000036a4a47c12 */ /* 0x000fe6000f8e96ab */
[----:B------:R-:W-:Y:S04]  /*5990*/  IMAD.WIDE.U32 R2, R3, -0x2daee0ad, RZ ;  /* 0xd2511f5303027825 */ /* 0x000fe800078e00ff */
[----:B------:R-:W-:Y:S01]  /*59a0*/  IMAD.WIDE.U32 R164, R164, -0x326172a9, RZ ;  /* 0xcd9e8d57a4a47825 */ /* 0x000fe200078e00ff */
[----:B------:R-:W-:Y:S02]  /*59b0*/  LOP3.LUT R166, R180, UR15, R3, 0x96, !PT ;  /* 0x0000000fb4a67c12 */ /* 0x000fe4000f8e9603 */
[----:B------:R-:W-:Y:S01]  /*59c0*/  LOP3.LUT R169, R2, UR54, R169, 0x96, !PT ;  /* 0x0000003602a97c12 */ /* 0x000fe2000f8e96a9 */
[----:B------:R-:W-:Y:S01]  /*59d0*/  IMAD.WIDE.U32 R2, R182, -0x326172a9, RZ ;  /* 0xcd9e8d57b6027825 */ /* 0x000fe200078e00ff */
[C---:B------:R-:W-:Y:S02]  /*59e0*/  PRMT R173, R164.reuse, 0x7770, RZ ;  /* 0x00007770a4ad7816 */ /* 0x040fe400000000ff */
[----:B------:R-:W-:Y:S01]  /*59f0*/  PRMT R174, R164, 0x7771, RZ ;  /* 0x00007771a4ae7816 */ /* 0x000fe200000000ff */
[----:B------:R-:W-:Y:S01]  /*5a00*/  IMAD.WIDE.U32 R166, R166, -0x326172a9, RZ ;  /* 0xcd9e8d57a6a67825 */ /* 0x000fe200078e00ff */
[----:B------:R-:W-:Y:S02]  /*5a10*/  LOP3.LUT R176, R176, UR14, R3, 0x96, !PT ;  /* 0x0000000eb0b07c12 */ /* 0x000fe4000f8e9603 */
[----:B------:R-:W-:Y:S01]  /*5a20*/  LOP3.LUT R0, R2, UR53, R165, 0x96, !PT ;  /* 0x0000003502007c12 */ /* 0x000fe2000f8e96a5 */
[----:B------:R-:W-:Y:S01]  /*5a30*/  IMAD.WIDE.U32 R2, R169, -0x326172a9, RZ ;  /* 0xcd9e8d57a9027825 */ /* 0x000fe200078e00ff */
[C---:B------:R-:W-:Y:S02]  /*5a40*/  PRMT R177, R164.reuse, 0x7772, RZ ;  /* 0x00007772a4b17816 */ /* 0x040fe400000000ff */
[----:B------:R-:W-:Y:S01]  /*5a50*/  PRMT R175, R164, 0x7773, RZ ;  /* 0x00007773a4af7816 */ /* 0x000fe200000000ff */
[----:B------:R-:W-:Y:S01]  /*5a60*/  VIADD R164, R219, 0xffffffd0 ;  /* 0xffffffd0dba47836 */ /* 0x000fe20000000000 */
[----:B------:R-:W-:Y:S01]  /*5a70*/  LOP3.LUT R165, R166, UR53, R3, 0x96, !PT ;  /* 0x00000035a6a57c12 */ /* 0x000fe2000f8e9603 */
[----:B------:R-:W-:Y:S01]  /*5a80*/  FMUL.FTZ R166, R247, 1.4426950216293334961 ;  /* 0x3fb8aa3bf7a67820 */ /* 0x000fe20000410000 */
[----:B------:R-:W-:Y:S02]  /*5a90*/  LOP3.LUT R178, R178, UR14, R167, 0x96, !PT ;  /* 0x0000000eb2b27c12 */ /* 0x000fe4000f8e96a7 */
[----:B------:R-:W-:Y:S02]  /*5aa0*/  IABS R3, R164 ;  /* 0x000000a400037213 */ /* 0x000fe40000000000 */
[C---:B------:R-:W-:Y:S02]  /*5ab0*/  PRMT R167, R2.reuse, 0x7770, RZ ;  /* 0x0000777002a77816 */ /* 0x040fe400000000ff */
[----:B------:R-:W-:Y:S02]  /*5ac0*/  I2FP.F32.S32 R164, R3 ;  /* 0x0000000300a47245 */ /* 0x000fe40000201400 */
[C---:B------:R-:W-:Y:S02]  /*5ad0*/  PRMT R169, R2.reuse, 0x7771, RZ ;  /* 0x0000777102a97816 */ /* 0x040fe400000000ff */
[----:B------:R-:W-:Y:S01]  /*5ae0*/  PRMT R172, R2, 0x7772, RZ ;  /* 0x0000777202ac7816 */ /* 0x000fe200000000ff */
[----:B------:R-:W-:Y:S01]  /*5af0*/  FFMA.FTZ R33, R164, -UR13, R33 ;  /* 0x8000000da4217c23 */ /* 0x000fe20008010021 */
[----:B------:R-:W-:Y:S01]  /*5b00*/  FMUL.FTZ R164, R252, 1.4426950216293334961 ;  /* 0x3fb8aa3bfca47820 */ /* 0x000fe20000410000 */
[----:B------:R-:W-:Y:S02]  /*5b10*/  PRMT R171, R2, 0x7773, RZ ;  /* 0x0000777302ab7816 */ /* 0x000fe400000000ff */
[----:B------:R-:W-:Y:S02]  /*5b20*/  SHF.R.U32.HI R2, RZ, 0x18, R0 ;  /* 0x00000018ff027819 */ /* 0x000fe40000011600 */
[----:B------:R-:W-:Y:S02]  /*5b30*/  FSEL R164, R164, RZ, P2 ;  /* 0x000000ffa4a47208 */ /* 0x000fe40001000000 */
[----:B------:R-:W-:Y:S02]  /*5b40*/  @P1 FSEL R33, R33, -INF , !P6 ;  /* 0xff80000021211808 */ /* 0x000fe40007000000 */
[----:B------:R-:W-:Y:S01]  /*5b50*/  ISETP.LE.U32.AND P1, PT, R2, UR9, PT ;  /* 0x0000000902007c0c */ /* 0x000fe2000bf23070 */
[--C-:B------:R-:W-:Y:S01]  /*5b60*/  FFMA.FTZ R4, R4, UR10, -R164.reuse ;  /* 0x0000000a04047c23 */ /* 0x100fe200080108a4 */
[C---:B------:R-:W-:Y:S01]  /*5b70*/  LOP3.LUT R3, R0.reuse, 0xff, RZ, 0xc0, !PT ;  /* 0x000000ff00037812 */ /* 0x040fe200078ec0ff */
[----:B------:R-:W-:Y:S01]  /*5b80*/  FFMA.FTZ R5, R5, UR10, -R164 ;  /* 0x0000000a05057c23 */ /* 0x000fe200080108a4 */
[----:B------:R-:W-:Y:S01]  /*5b90*/  PRMT R2, R0, 0x7632, R2 ;  /* 0x0000763200027816 */ /* 0x000fe20000000002 */
[----:B------:R-:W1:Y:S01]  /*5ba0*/  MUFU.EX2 R196, R4 ;  /* 0x0000000400c47308 */ /* 0x000e620000000800 */
[----:B------:R-:W-:Y:S01]  /*5bb0*/  ISETP.LE.U32.AND P5, PT, R3, UR9, PT ;  /* 0x0000000903007c0c */ /* 0x000fe2000bfa3070 */
[C---:B------:R-:W-:Y:S01]  /*5bc0*/  FMUL.FTZ R3, R251.reuse, 1.4426950216293334961 ;  /* 0x3fb8aa3bfb037820 */ /* 0x040fe20000410000 */
[----:B------:R-:W-:Y:S07]  /*5bd0*/  LOP3.LUT R2, R2, 0xff, RZ, 0xc0, !PT ;  /* 0x000000ff02027812 */ /* 0x000fee00078ec0ff */
[----:B------:R2:W-:Y:S01]  /*5be0*/  MUFU.EX2 R205, R5 ;  /* 0x0000000500cd7308 */ /* 0x0005e20000000800 */
        /* <DEDUP_REMOVED lines=21> */
[----:B------:R-:W3:Y:S01]  /*5d40*/  MUFU.EX2 R229, R8 ;  /* 0x0000000800e57308 */ /* 0x000ee20000000800 */
[C---:B------:R-:W-:Y:S01]  /*5d50*/  LOP3.LUT R4, R165.reuse, 0xffff, RZ, 0xc0, !PT ;  /* 0x0000ffffa5047812 */ /* 0x040fe200078ec0ff */
[----:B------:R-:W-:Y:S01]  /*5d60*/  FFMA.FTZ R10, R10, UR10, -R0 ;  /* 0x0000000a0a0a7c23 */ /* 0x000fe20008010800 */
[----:B--2---:R-:W-:Y:S07]  /*5d70*/  LOP3.LUT R5, R165, 0xff, RZ, 0xc0, !PT ;  /* 0x000000ffa5057812 */ /* 0x004fee00078ec0ff */
[----:B------:R-:W2:Y:S01]  /*5d80*/  MUFU.EX2 R228, R9 ;  /* 0x0000000900e47308 */ /* 0x000ea20000000800 */
        /* <DEDUP_REMOVED lines=9> */
[----:B------:R-:W4:Y:S01]  /*5e20*/  MUFU.EX2 R227, R12 ;  /* 0x0000000c00e37308 */ /* 0x000f220000000800 */
[----:B------:R-:W-:Y:S01]  /*5e30*/  LOP3.LUT R4, R5, 0xff, RZ, 0xc0, !PT ;  /* 0x000000ff05047812 */ /* 0x000fe200078ec0ff */
[----:B------:R-:W-:Y:S01]  /*5e40*/  FFMA.FTZ R13, R13, UR10, -R2 ;  /* 0x0000000a0d0d7c23 */ /* 0x000fe20008010802 */
[--C-:B------:R-:W-:Y:S07]  /*5e50*/  FFMA.FTZ R11, R11, UR10, -R0.reuse ;  /* 0x0000000a0b0b7c23 */ /* 0x100fee0008010800 */
[----:B------:R4:W-:Y:S01]  /*5e60*/  MUFU.EX2 R225, R7 ;  /* 0x0000000700e17308 */ /* 0x0009e20000000800 */
[----:B------:R-:W-:Y:S01]  /*5e70*/  ISETP.LE.U32.AND P2, PT, R4, UR9, PT ;  /* 0x0000000904007c0c */ /* 0x000fe2000bf43070 */
[----:B---3--:R-:W-:Y:S01]  /*5e80*/  @!P5 FADD.FTZ R229, -R229, -RZ ;  /* 0x800000ffe5e5d221 */ /* 0x008fe20000010100 */
[----:B------:R-:W-:Y:S07]  /*5e90*/  ISETP.LE.U32.AND P5, PT, R167, UR9, PT ;  /* 0x00000009a7007c0c */ /* 0x000fee000bfa3070 */
[----:B------:R-:W3:Y:S01]  /*5ea0*/  MUFU.EX2 R226, R13 ;  /* 0x0000000d00e27308 */ /* 0x000ee20000000800 */
[--C-:B------:R-:W-:Y:S01]  /*5eb0*/  FFMA.FTZ R14, R14, UR10, -R0.reuse ;  /* 0x0000000a0e0e7c23 */ /* 0x100fe20008010800 */
[----:B------:R-:W-:Y:S01]  /*5ec0*/  FFMA.FTZ R18, R18, UR10, -R3 ;  /* 0x0000000a12127c23 */ /* 0x000fe20008010803 */
[----:B------:R-:W-:Y:S04]  /*5ed0*/  IMAD.WIDE.U32 R4, R178, -0x2daee0ad, RZ ;  /* 0xd2511f53b2047825 */ /* 0x000fe800078e00ff */
[----:B--2---:R-:W-:Y:S01]  /*5ee0*/  @!P6 FADD.FTZ R228, -R228, -RZ ;  /* 0x800000ffe4e4e221 */ /* 0x004fe20000010100 */
        /* <DEDUP_REMOVED lines=8> */
[----:B----4-:R-:W-:Y:S01]  /*5f70*/  @!P5 FADD.FTZ R227, -R227, -RZ ;  /* 0x800000ffe3e3d221 */ /* 0x010fe20000010100 */
[----:B------:R-:W-:Y:S01]  /*5f80*/  ISETP.LE.U32.AND P5, PT, R173, UR9, PT ;  /* 0x00000009ad007c0c */ /* 0x000fe2000bfa3070 */
[----:B------:R-:W-:Y:S06]  /*5f90*/  IMAD.WIDE.U32 R6, R176, -0x2daee0ad, RZ ;  /* 0xd2511f53b0067825 */ /* 0x000fec00078e00ff */
[----:B------:R-:W2:Y:S01]  /*5fa0*/  MUFU.EX2 R193, R17 ;  /* 0x0000001100c17308 */ /* 0x000ea20000000800 */
[----:B---3--:R-:W-:Y:S01]  /*5fb0*/  @P6 FADD.FTZ R226, -R226, -RZ ;  /* 0x800000ffe2e26221 */ /* 0x008fe20000010100 */
[----:B------:R-:W-:Y:S08]  /*5fc0*/  ISETP.GT.U32.AND P6, PT, R174, UR9, PT ;  /* 0x00000009ae007c0c */ /* 0x000ff0000bfc4070 */
[----:B------:R-:W3:Y:S01]  /*5fd0*/  MUFU.EX2 R207, R18 ;  /* 0x0000001200cf7308 */ /* 0x000ee20000000800 */
[----:B------:R-:W-:Y:S01]  /*5fe0*/  LOP3.LUT R7, R170, UR16, R7, 0x96, !PT ;  /* 0x00000010aa077c12 */ /* 0x000fe2000f8e9607 */
[----:B------:R-:W-:Y:S01]  /*5ff0*/  @!P1 FADD.FTZ R225, -R225, -RZ ;  /* 0x800000ffe1e19221 */ /* 0x000fe20000010100 */
[----:B------:R-:W-:Y:S07]  /*6000*/  PRMT R10, R6, 0x7770, RZ ;  /* 0x00007770060a7816 */ /* 0x000fee00000000ff */
[----:B------:R-:W-:Y:S01]  /*6010*/  MUFU.EX2 R231, R15 ;  /* 0x0000000f00e77308 */ /* 0x000fe20000000800 */
[----:B-1----:R-:W-:Y:S01]  /*6020*/  @P2 FADD.FTZ R230, -R230, -RZ ;  /* 0x800000ffe6e62221 */ /* 0x002fe20000010100 */
[----:B------:R-:W-:Y:S01]  /*6030*/  PRMT R12, R6, 0x7771, RZ ;  /* 0x00007771060c7816 */ /* 0x000fe200000000ff */
[----:B------:R-:W-:Y:S01]  /*6040*/  @!P5 FADD.FTZ R184, -R184, -RZ ;  /* 0x800000ffb8b8d221 */ /* 0x000fe20000010100 */
[C---:B------:R-:W-:Y:S01]  /*6050*/  PRMT R11, R6.reuse, 0x7772, RZ ;  /* 0x00007772060b7816 */ /* 0x040fe200000000ff */
[----:B------:R-:W-:Y:S01]  /*6060*/  FFMA.FTZ R19, R19, UR10, -R3 ;  /* 0x0000000a13137c23 */ /* 0x000fe20008010803 */
[----:B------:R-:W-:Y:S01]  /*6070*/  PRMT R9, R6, 0x7773, RZ ;  /* 0x0000777306097816 */ /* 0x000fe200000000ff */
[--C-:B------:R-:W-:Y:S01]  /*6080*/  FFMA.FTZ R21, R21, UR10, -R164.reuse ;  /* 0x0000000a15157c23 */ /* 0x100fe200080108a4 */
[----:B------:R-:W-:Y:S01]  /*6090*/  ISETP.GT.U32.AND P2, PT, R177, UR9, PT ;  /* 0x00000009b1007c0c */ /* 0x000fe2000bf44070 */
[----:B--2---:R-:W-:Y:S01]  /*60a0*/  @P6 FADD.FTZ R193, -R193, -RZ ;  /* 0x800000ffc1c16221 */ /* 0x004fe20000010100 */
[C---:B------:R-:W-:Y:S01]  /*60b0*/  LOP3.LUT R6, R7.reuse, 0xff, RZ, 0xc0, !PT ;  /* 0x000000ff07067812 */ /* 0x040fe200078ec0ff */
[----:B------:R-:W-:Y:S01]  /*60c0*/  MUFU.EX2 R206, R19 ;  /* 0x0000001300ce7308 */ /* 0x000fe20000000800 */
[----:B------:R-:W-:Y:S01]  /*60d0*/  LOP3.LUT R8, R7, 0xffff, RZ, 0xc0, !PT ;  /* 0x0000ffff07087812 */ /* 0x000fe200078ec0ff */
[----:B------:R-:W-:Y:S01]  /*60e0*/  FFMA.FTZ R20, R20, UR10, -R164 ;  /* 0x0000000a14147c23 */ /* 0x000fe200080108a4 */
[----:B------:R-:W-:Y:S07]  /*60f0*/  ISETP.LE.U32.AND P5, PT, R6, UR9, PT ;  /* 0x0000000906007c0c */ /* 0x000fee000bfa3070 */
[----:B------:R-:W-:Y:S01]  /*6100*/  MUFU.EX2 R189, R21 ;  /* 0x0000001500bd7308 */ /* 0x000fe20000000800 */
[----:B------:R-:W-:Y:S01]  /*6110*/  SHF.R.U32.HI R6, RZ, 0x18, R7 ;  /* 0x00000018ff067819 */ /* 0x000fe20000011607 */
[----:B------:R-:W-:Y:S01]  /*6120*/  FFMA.FTZ R25, R25, UR10, -R2 ;  /* 0x0000000a19197c23 */ /* 0x000fe20008010802 */
[----:B------:R-:W-:Y:S07]  /*6130*/  SHF.R.U32.HI R8, RZ, 0x8, R8 ;  /* 0x00000008ff087819 */ /* 0x000fee0000011608 */
[----:B------:R-:W1:Y:S01]  /*6140*/  MUFU.EX2 R190, R20 ;  /* 0x0000001400be7308 */ /* 0x000e620000000800 */
[----:B------:R-:W-:Y:S01]  /*6150*/  ISETP.LE.U32.AND P6, PT, R6, UR9, PT ;  /* 0x0000000906007c0c */ /* 0x000fe2000bfc3070 */
[----:B---3--:R-:W-:Y:S01]  /*6160*/  @P2 FADD.FTZ R207, -R207, -RZ ;  /* 0x800000ffcfcf2221 */ /* 0x008fe20000010100 */
[----:B------:R-:W-:Y:S07]  /*6170*/  LOP3.LUT R6, R5, 0xff, RZ, 0xc0, !PT ;  /* 0x000000ff05067812 */ /* 0x000fee00078ec0ff */
[----:B------:R-:W-:Y:S01]  /*6180*/  MUFU.EX2 R220, R25 ;  /* 0x0000001900dc7308 */ /* 0x000fe20000000800 */
[----:B------:R-:W-:Y:S01]  /*6190*/  ISETP.LE.U32.AND P1, PT, R165, UR9, PT ;  /* 0x00000009a5007c0c */ /* 0x000fe2000bf23070 */
[--C-:B------:R-:W-:Y:S01]  /*61a0*/  FFMA.FTZ R34, R34, UR10, -R3.reuse ;  /* 0x0000000a22227c23 */ /* 0x100fe20008010803 */
[----:B------:R-:W-:Y:S01]  /*61b0*/  ISETP.LE.U32.AND P2, PT, R6, UR9, PT ;  /* 0x0000000906007c0c */ /* 0x000fe2000bf43070 */
[--C-:B------:R-:W-:Y:S01]  /*61c0*/  FFMA.FTZ R22, R22, UR10, -R3.reuse ;  /* 0x0000000a16167c23 */ /* 0x100fe20008010803 */
[----:B------:R-:W-:Y:S01]  /*61d0*/  LOP3.LUT R6, R8, 0xffff, RZ, 0xc0, !PT ;  /* 0x0000ffff08067812 */ /* 0x000fe200078ec0ff */
[----:B------:R-:W-:Y:S01]  /*61e0*/  FFMA.FTZ R23, R23, UR10, -R3 ;  /* 0x0000000a17177c23 */ /* 0x000fe20008010803 */
[----:B------:R-:W2:Y:S01]  /*61f0*/  LDL R8, [R1+0x8] ;  /* 0x0000080001087983 */ /* 0x000ea20000100800 */
[----:B------:R-:W-:Y:S01]  /*6200*/  PRMT R7, R7, 0x7632, R7 ;  /* 0x0000763207077816 */ /* 0x000fe20000000007 */
[----:B------:R-:W-:Y:S01]  /*6210*/  FFMA.FTZ R3, R35, UR10, -R3 ;  /* 0x0000000a23037c23 */ /* 0x000fe20008010803 */
[--C-:B------:R-:W-:Y:S01]  /*6220*/  FFMA.FTZ R32, R32, UR10, -R164.reuse ;  /* 0x0000000a20207c23 */ /* 0x100fe200080108a4 */
[----:B------:R-:W-:Y:S01]  /*6230*/  FFMA.FTZ R164, R33, UR10, -R164 ;  /* 0x0000000a21a47c23 */ /* 0x000fe200080108a4 */
[----:B------:R-:W-:Y:S01]  /*6240*/  LOP3.LUT R7, R7, 0xff, RZ, 0xc0, !PT ;  /* 0x000000ff07077812 */ /* 0x000fe200078ec0ff */
[----:B------:R3:W-:Y:S01]  /*6250*/  MUFU.EX2 R191, R3 ;  /* 0x0000000300bf7308 */ /* 0x0007e20000000800 */
[----:B------:R-:W-:Y:S01]  /*6260*/  @!P1 FADD.FTZ R232, -R232, -RZ ;  /* 0x800000ffe8e89221 */ /* 0x000fe20000010100 */
[----:B------:R-:W-:Y:S01]  /*6270*/  ISETP.GT.U32.AND P1, PT, R171, UR9, PT ;  /* 0x00000009ab007c0c */ /* 0x000fe2000bf24070 */
[----:B-1----:R-:W-:Y:S07]  /*6280*/  @!P5 FADD.FTZ R190, -R190, -RZ ;  /* 0x800000ffbebed221 */ /* 0x002fee0000010100 */
[----:B------:R-:W1:Y:S01]  /*6290*/  MUFU.EX2 R198, R22 ;  /* 0x0000001600c67308 */ /* 0x000e620000000800 */
[----:B------:R-:W-:Y:S01]  /*62a0*/  ISETP.LE.U32.AND P5, PT, R7, UR9, PT ;  /* 0x0000000907007c0c */ /* 0x000fe2000bfa3070 */
[----:B------:R-:W-:Y:S01]  /*62b0*/  FFMA.FTZ R27, R27, UR10, -R0 ;  /* 0x0000000a1b1b7c23 */ /* 0x000fe20008010800 */
[----:B------:R-:W-:Y:S07]  /*62c0*/  PRMT R7, R5, 0x7632, R7 ;  /* 0x0000763205077816 */ /* 0x000fee0000000007 */
[----:B------:R-:W4:Y:S01]  /*62d0*/  MUFU.EX2 R197, R23 ;  /* 0x0000001700c57308 */ /* 0x000f220000000800 */
[----:B------:R-:W-:Y:S01]  /*62e0*/  FFMA.FTZ R24, R24, UR10, -R2 ;  /* 0x0000000a18187c23 */ /* 0x000fe20008010802 */
[----:B------:R-:W-:Y:S01]  /*62f0*/  FFMA.FTZ R26, R26, UR10, -R0 ;  /* 0x0000000a1a1a7c23 */ /* 0x000fe20008010800 */
[----:B------:R-:W-:Y:S07]  /*6300*/  FFMA.FTZ R28, R28, UR10, -R2 ;  /* 0x0000000a1c1c7c23 */ /* 0x000fee0008010802 */
[----:B------:R-:W-:Y:S01]  /*6310*/  MUFU.EX2 R188, R164 ;  /* 0x000000a400bc7308 */ /* 0x000fe20000000800 */
[----:B------:R-:W-:Y:S01]  /*6320*/  FFMA.FTZ R30, R30, UR10, -R0 ;  /* 0x0000000a1e1e7c23 */ /* 0x000fe20008010800 */
[----:B---3--:R-:W-:Y:S01]  /*6330*/  PRMT R3, R4, 0x7771, RZ ;  /* 0x0000777104037816 */ /* 0x008fe200000000ff */
[----:B------:R-:W-:Y:S01]  /*6340*/  @P1 FADD.FTZ R231, -R231, -RZ ;  /* 0x800000ffe7e71221 */ /* 0x000fe20000010100 */
[----:B------:R-:W-:Y:S06]  /*6350*/  ISETP.GT.U32.AND P1, PT, R175, UR9, PT ;  /* 0x00000009af007c0c */ /* 0x000fec000bf24070 */
[----:B------:R-:W-:Y:S01]  /*6360*/  MUFU.EX2 R222, R27 ;  /* 0x0000001b00de7308 */ /* 0x000fe20000000800 */
[----:B-1----:R-:W-:Y:S01]  /*6370*/  @!P5 FADD.FTZ R198, -R198, -RZ ;  /* 0x800000ffc6c6d221 */ /* 0x002fe20000010100 */
[----:B------:R-:W-:Y:S01]  /*6380*/  FFMA.FTZ R2, R29, UR10, -R2 ;  /* 0x0000000a1d027c23 */ /* 0x000fe20008010802 */
[----:B------:R-:W-:Y:S07]  /*6390*/  FFMA.FTZ R0, R31, UR10, -R0 ;  /* 0x0000000a1f007c23 */ /* 0x000fee0008010800 */
[----:B------:R-:W1:Y:S01]  /*63a0*/  MUFU.EX2 R221, R24 ;  /* 0x0000001800dd7308 */ /* 0x000e620000000800 */
[----:B----4-:R-:W-:Y:S09]  /*63b0*/  @!P6 FADD.FTZ R197, -R197, -RZ ;  /* 0x800000ffc5c5e221 */ /* 0x010ff20000010100 */
[----:B------:R-:W-:Y:S01]  /*63c0*/  MUFU.EX2 R187, R32 ;  /* 0x0000002000bb7308 */ /* 0x000fe20000000800 */
[----:B------:R-:W-:Y:S01]  /*63d0*/  @P1 FADD.FTZ R206, -R206, -RZ ;  /* 0x800000ffcece1221 */ /* 0x000fe20000010100 */
[----:B------:R-:W-:Y:S08]  /*63e0*/  ISETP.LE.U32.AND P1, PT, R6, UR9, PT ;  /* 0x0000000906007c0c */ /* 0x000ff0000bf23070 */
[----:B------:R-:W3:Y:S01]  /*63f0*/  MUFU.EX2 R223, R26 ;  /* 0x0000001a00df7308 */ /* 0x000ee20000000800 */
[----:B------:R-:W-:Y:S02]  /*6400*/  LOP3.LUT R6, R5, 0xffff, RZ, 0xc0, !PT ;  /* 0x0000ffff05067812 */ /* 0x000fe400078ec0ff */
[----:B------:R-:W-:Y:S01]  /*6410*/  SHF.R.U32.HI R5, RZ, 0x18, R5 ;  /* 0x00000018ff057819 */ /* 0x000fe20000011605 */
[----:B-1----:R-:W-:Y:S01]  /*6420*/  @!P2 FADD.FTZ R221, -R221, -RZ ;  /* 0x800000ffdddda221 */ /* 0x002fe20000010100 */
[----:B------:R-:W-:Y:S05]  /*6430*/  SHF.R.U32.HI R6, RZ, 0x8, R6 ;  /* 0x00000008ff067819 */ /* 0x000fea0000011606 */
[----:B------:R-:W1:Y:S01]  /*6440*/  MUFU.EX2 R192, R34 ;  /* 0x0000002200c07308 */ /* 0x000e620000000800 */
[----:B------:R-:W-:Y:S02]  /*6450*/  ISETP.LE.U32.AND P6, PT, R5, UR9, PT ;  /* 0x0000000905007c0c */ /* 0x000fe4000bfc3070 */
[----:B------:R-:W-:Y:S07]  /*6460*/  LOP3.LUT R6, R6, 0xffff, RZ, 0xc0, !PT ;  /* 0x0000ffff06067812 */ /* 0x000fee00078ec0ff */
[----:B------:R-:W-:Y:S01]  /*6470*/  MUFU.EX2 R194, R2 ;  /* 0x0000000200c27308 */ /* 0x000fe20000000800 */
[----:B------:R-:W-:Y:S01]  /*6480*/  PRMT R5, R4, 0x7770, RZ ;  /* 0x0000777004057816 */ /* 0x000fe200000000ff */
[----:B------:R-:W-:Y:S01]  /*6490*/  @!P1 FADD.FTZ R189, -R189, -RZ ;  /* 0x800000ffbdbd9221 */ /* 0x000fe20000010100 */
[----:B------:R-:W-:Y:S07]  /*64a0*/  ISETP.LE.U32.AND P1, PT, R6, UR9, PT ;  /* 0x0000000906007c0c */ /* 0x000fee000bf23070 */
[----:B------:R-:W4:Y:S01]  /*64b0*/  MUFU.EX2 R201, R0 ;  /* 0x0000000000c97308 */ /* 0x000f220000000800 */
[----:B------:R-:W-:Y:S02]  /*64c0*/  LOP3.LUT R6, R7, 0xff, RZ, 0xc0, !PT ;  /* 0x000000ff07067812 */ /* 0x000fe400078ec0ff */
[----:B------:R-:W-:Y:S07]  /*64d0*/  PRMT R7, R4, 0x7772, RZ ;  /* 0x0000777204077816 */ /* 0x000fee00000000ff */
[----:B------:R-:W4:Y:S01]  /*64e0*/  MUFU.EX2 R195, R28 ;  /* 0x0000001c00c37308 */ /* 0x000f220000000800 */
[----:B------:R-:W-:Y:S01]  /*64f0*/  ISETP.LE.U32.AND P5, PT, R6, UR9, PT ;  /* 0x0000000906007c0c */ /* 0x000fe2000bfa3070 */
[----:B------:R-:W-:Y:S01]  /*6500*/  @!P6 FADD.FTZ R222, -R222, -RZ ;  /* 0x800000ffdedee221 */ /* 0x000fe20000010100 */
[----:B------:R-:W-:Y:S07]  /*6510*/  PRMT R6, R4, 0x7773, RZ ;  /* 0x0000777304067816 */ /* 0x000fee00000000ff */
[----:B------:R-:W4:Y:S01]  /*6520*/  MUFU.EX2 R199, R30 ;  /* 0x0000001e00c77308 */ /* 0x000f220000000800 */
[----:B------:R-:W-:Y:S02]  /*6530*/  F2FP.RELU.BF16.F32.PACK_AB R4, R205, R196 ;  /* 0x000000c4cd04723e */ /* 0x000fe400000018ff */
[----:B------:R-:W-:Y:S01]  /*6540*/  ISETP.GT.U32.AND P6, PT, R9, UR9, PT ;  /* 0x0000000909007c0c */ /* 0x000fe2000bfc4070 */
[----:B------:R-:W-:Y:S01]  /*6550*/  @!P1 FADD.FTZ R220, -R220, -RZ ;  /* 0x800000ffdcdc9221 */ /* 0x000fe20000010100 */
[----:B------:R-:W-:Y:S01]  /*6560*/  ISETP.GT.U32.AND P1, PT, R12, UR9, PT ;  /* 0x000000090c007c0c */ /* 0x000fe2000bf24070 */
[----:B------:R4:W-:Y:S01]  /*6570*/  STS [R185+0x20000], R4 ;  /* 0x02000004b9007388 */ /* 0x0009e20000000800 */
[----:B------:R-:W-:Y:S01]  /*6580*/  ISETP.LE.U32.AND P2, PT, R10, UR9, PT ;  /* 0x000000090a007c0c */ /* 0x000fe2000bf43070 */
[----:B---3--:R-:W-:Y:S01]  /*6590*/  @!P5 FADD.FTZ R223, -R223, -RZ ;  /* 0x800000ffdfdfd221 */ /* 0x008fe20000010100 */
[----:B------:R-:W-:Y:S07]  /*65a0*/  ISETP.GT.U32.AND P5, PT, R11, UR9, PT ;  /* 0x000000090b007c0c */ /* 0x000fee000bfa4070 */
[----:B------:R-:W-:Y:S01]  /*65b0*/  @P6 FADD.FTZ R191, -R191, -RZ ;  /* 0x800000ffbfbf6221 */ /* 0x000fe20000010100 */
[----:B------:R-:W-:Y:S01]  /*65c0*/  ISETP.GT.U32.AND P6, PT, R6, UR9, PT ;  /* 0x0000000906007c0c */ /* 0x000fe2000bfc4070 */
[----:B------:R-:W-:Y:S01]  /*65d0*/  @P1 FADD.FTZ R188, -R188, -RZ ;  /* 0x800000ffbcbc1221 */ /* 0x000fe20000010100 */
[----:B------:R-:W-:Y:S01]  /*65e0*/  ISETP.GT.U32.AND P1, PT, R3, UR9, PT ;  /* 0x0000000903007c0c */ /* 0x000fe2000bf24070 */
[----:B------:R-:W-:Y:S01]  /*65f0*/  @!P2 FADD.FTZ R187, -R187, -RZ ;  /* 0x800000ffbbbba221 */ /* 0x000fe20000010100 */
[----:B------:R-:W-:Y:S02]  /*6600*/  F2FP.RELU.BF16.F32.PACK_AB R3, R225, R224 ;  /* 0x000000e0e103723e */ /* 0x000fe400000018ff */
[----:B------:R-:W-:Y:S01]  /*6610*/  F2FP.RELU.BF16.F32.PACK_AB R6, R228, R229 ;  /* 0x000000e5e406723e */ /* 0x000fe200000018ff */
[----:B-1----:R-:W-:Y:S01]  /*6620*/  @P5 FADD.FTZ R192, -R192, -RZ ;  /* 0x800000ffc0c05221 */ /* 0x002fe20000010100 */
[----:B------:R-:W-:Y:S01]  /*6630*/  ISETP.LE.U32.AND P2, PT, R5, UR9, PT ;  /* 0x0000000905007c0c */ /* 0x000fe2000bf43070 */
[----:B------:R1:W-:Y:S01]  /*6640*/  STS [R185+0x20400], R3 ;  /* 0x02040003b9007388 */ /* 0x0003e20000000800 */
[----:B------:R-:W-:Y:S02]  /*6650*/  F2FP.RELU.BF16.F32.PACK_AB R5, R232, R233 ;  /* 0x000000e9e805723e */ /* 0x000fe400000018ff */
[----:B------:R-:W-:Y:S01]  /*6660*/  ISETP.GT.U32.AND P5, PT, R7, UR9, PT ;  /* 0x0000000907007c0c */ /* 0x000fe2000bfa4070 */
[----:B----4-:R-:W-:Y:S01]  /*6670*/  @P6 FADD.FTZ R201, -R201, -RZ ;  /* 0x800000ffc9c96221 */ /* 0x010fe20000010100 */
[----:B------:R-:W-:Y:S01]  /*6680*/  F2FP.RELU.BF16.F32.PACK_AB R4, R206, R207 ;  /* 0x000000cfce04723e */ /* 0x000fe200000018ff */
[----:B------:R-:W-:Y:S01]  /*6690*/  @P1 FADD.FTZ R194, -R194, -RZ ;  /* 0x800000ffc2c21221 */ /* 0x000fe20000010100 */
[----:B------:R-:W-:Y:S02]  /*66a0*/  F2FP.RELU.BF16.F32.PACK_AB R7, R226, R227 ;  /* 0x000000e3e207723e */ /* 0x000fe400000018ff */
[----:B------:R-:W-:Y:S01]  /*66b0*/  F2FP.RELU.BF16.F32.PACK_AB R0, R188, R187 ;  /* 0x000000bbbc00723e */ /* 0x000fe200000018ff */
[----:B------:R3:W-:Y:S01]  /*66c0*/  STS [R186+0x20400], R4 ;  /* 0x02040004ba007388 */ /* 0x0007e20000000800 */
[----:B------:R-:W-:Y:S01]  /*66d0*/  FSETP.GE.FTZ.AND P6, PT, R225, RZ, PT ;  /* 0x000000ffe100720b */ /* 0x000fe20003fd6000 */
[----:B------:R-:W-:Y:S01]  /*66e0*/  @!P2 FADD.FTZ R195, -R195, -RZ ;  /* 0x800000ffc3c3a221 */ /* 0x000fe20000010100 */
[----:B------:R-:W-:Y:S03]  /*66f0*/  FSETP.GE.FTZ.AND P2, PT, R205, RZ, PT ;  /* 0x000000ffcd00720b */ /* 0x000fe60003f56000 */
        /* <DEDUP_REMOVED lines=162> */
[--C-:B------:R-:W-:Y:S01]  /*7120*/  SHF.R.U32.HI R0, RZ, 0x4, R217.reuse ;  /* 0x00000004ff007819 */ /* 0x100fe200000116d9 */
        /* <DEDUP_REMOVED lines=16> */
[----:B------:R-:W-:Y:S01]  /*7230*/  LOP3.LUT R235, R216, 0x38, RZ, 0xc0, !PT ;  /* 0x00000038d8eb7812 */ /* 0x000fe200078ec0ff */
[----:B------:R-:W-:Y:S01]  /*7240*/  FMUL.FTZ R187, R187, R2 ;  /* 0x00000002bbbb7220 */ /* 0x000fe20000410000 */
[----:B------:R-:W-:Y:S01]  /*7250*/  F2FP.BF16.F32.PACK_AB R20, R166, R196 ;  /* 0x000000c4a614723e */ /* 0x000fe200000010ff */
[----:B------:R-:W-:Y:S01]  /*7260*/  FADD.FTZ R33, -R176, R7 ;  /* 0x00000007b0217221 */ /* 0x000fe20000010100 */
[----:B------:R-:W-:Y:S02]  /*7270*/  F2FP.BF16.F32.PACK_AB R21, R17, R165 ;  /* 0x000000a51115723e */ /* 0x000fe400000010ff */
        /* <DEDUP_REMOVED lines=56> */
.L_x_2001:
        /* <DEDUP_REMOVED lines=28> */
[----:B------:R-:W-:Y:S01]  /*77c0*/  FADD.FTZ R24, -R3, R24 ;  /* 0x0000001803187221 */ /* 0x000fe20000010100 */
        /* <DEDUP_REMOVED lines=8> */
[----:B------:R-:W-:Y:S01]  /*7850*/  FADD.FTZ R11, -R4, R11 ;  /* 0x0000000b040b7221 */ /* 0x000fe20000010100 */
        /* <DEDUP_REMOVED lines=17> */
[C---:B--2---:R-:W-:Y:S01]  /*7970*/  FADD.FTZ R2, -R3.reuse, R25 ;  /* 0x0000001903027221 */ /* 0x044fe20000010100 */
        /* <DEDUP_REMOVED lines=58> */
[--C-:B------:R-:W-:Y:S02]  /*7d20*/  SHF.R.U32.HI R2, RZ, 0x1, R217.reuse ;  /* 0x00000001ff027819 */ /* 0x100fe400000116d9 */
[--C-:B------:R-:W-:Y:S01]  /*7d30*/  LOP3.LUT R180, R0, 0x200, R184.reuse, 0xf8, !PT ;  /* 0x0000020000b47812 */ /* 0x100fe200078ef8b8 */
        /* <DEDUP_REMOVED lines=157> */
.L_x_2002:
        /* <DEDUP_REMOVED lines=11> */
[----:B------:R-:W-:Y:S01]  /*87c0*/  LDSM.16.M88.4 R168, [R202+0x1c000] ;  /* 0x01c00000caa8783b */ /* 0x000fe20000000200 */
[----:B------:R-:W-:Y:S01]  /*87d0*/  VIADD R245, R245, 0xfffffffc ;  /* 0xfffffffcf5f57836 */ /* 0x000fe20000000000 */
[----:B------:R-:W-:Y:S01]  /*87e0*/  @P5 LOP3.LUT R2, R2, 0x10, RZ, 0xc0, !PT ;  /* 0x0000001002025812 */ /* 0x000fe200078ec0ff */
[----:B------:R-:W-:Y:S01]  /*87f0*/  @UP2 UIADD3.X UR17, UPT, UPT, UR17, -0x1, URZ, UP0, !UPT ;  /* 0xffffffff11112890 */ /* 0x000fe200087fe4ff */
[----:B------:R-:W-:Y:S01]  /*8800*/  @P5 SHF.R.U32.HI R0, RZ, 0x2, R217 ;  /* 0x00000002ff005819 */ /* 0x000fe200000116d9 */
[----:B------:R-:W-:Y:S01]  /*8810*/  LDSM.16.M88.4 R176, [R202+0x1d000] ;  /* 0x01d00000cab0783b */ /* 0x000fe20000000200 */
[----:B------:R-:W-:Y:S02]  /*8820*/  UISETP.NE.U32.AND UP0, UPT, UR12, 0x1, UPT ;  /* 0x000000010c00788c */ /* 0x000fe4000bf05070 */
[----:B------:R-:W-:Y:S01]  /*8830*/  @P5 LOP3.LUT R246, R2, 0x7, R0, 0xf8, !PT ;  /* 0x0000000702f65812 */ /* 0x000fe200078ef800 */
[----:B------:R-:W-:Y:S01]  /*8840*/  VIADD R2, R200, 0x8040 ;  /* 0x00008040c8027836 */ /* 0x000fe20000000000 */
[----:B------:R-:W-:Y:S01]  /*8850*/  LOP3.LUT R0, R214, 0x1c0, R184, 0xf8, !PT ;  /* 0x000001c0d6007812 */ /* 0x000fe200078ef8b8 */
        /* <DEDUP_REMOVED lines=124> */
[C---:B------:R-:W-:Y:S01]  /*9020*/  LEA R182, P1, R207.reuse, R184, 0x5 ;  /* 0x000000b8cfb67211 */ /* 0x040fe200078228ff */
[C---:B-1----:R-:W-:Y:S01]  /*9030*/  VIADD R0, R208.reuse, 0x40 ;  /* 0x00000040d0007836 */ /* 0x042fe20000000000 */
[-C--:B------:R-:W-:Y:S03]  /*9040*/  HMMA.16816.F32.BF16 R12, R176, R174.reuse, R12 ;  /* 0x000000aeb00c723c */ /* 0x080fe6000004180c */
[----:B------:R-:W-:Y:S01]  /*9050*/  REDG.E.ADD.F32.FTZ.RN.STRONG.GPU desc[UR36][R238.64], R4 ;  /* 0x00000004ee0079a6 */ /* 0x000fe2000c12f324 */
[C---:B------:R-:W-:Y:S01]  /*9060*/  LEA.HI.X.SX32 R183, R207.reuse, R185, 0x5, P1 ;  /* 0x000000b9cfb77211 */ /* 0x040fe200008f2eff */
[C---:B------:R-:W-:Y:S01]  /*9070*/  @P0 VIADD R0, R208.reuse, 0xffffffc0 ;  /* 0xffffffc0d0000836 */ /* 0x040fe20000000000 */
[C---:B------:R-:W-:Y:S02]  /*9080*/  LEA R180, P1, R207.reuse, R182, 0x5 ;  /* 0x000000b6cfb47211 */ /* 0x040fe400078228ff */
[----:B------:R-:W-:Y:S01]  /*9090*/  REDG.E.ADD.F32.FTZ.RN.STRONG.GPU desc[UR36][R224.64], R5 ;  /* 0x00000005e00079a6 */ /* 0x000fe2000c12f324 */
[C---:B------:R-:W-:Y:S04]  /*90a0*/  HMMA.16816.F32.BF16 R16, R168.reuse, R174, R16 ;  /* 0x000000aea810723c */ /* 0x040fe80000041810 */
[----:B------:R1:W-:Y:S01]  /*90b0*/  REDG.E.ADD.F32.FTZ.RN.STRONG.GPU desc[UR36][R222.64], R6 ;  /* 0x00000006de0079a6 */ /* 0x0003e2000c12f324 */
[C---:B------:R-:W-:Y:S02]  /*90c0*/  LEA.HI.X.SX32 R181, R207.reuse, R183, 0x5, P1 ;  /* 0x000000b7cfb57211 */ /* 0x040fe400008f2eff */
[C---:B------:R-:W-:Y:S02]  /*90d0*/  LEA R192, P1, R207.reuse, R180, 0x5 ;  /* 0x000000b4cfc07211 */ /* 0x040fe400078228ff */
[----:B------:R2:W-:Y:S01]  /*90e0*/  REDG.E.ADD.F32.FTZ.RN.STRONG.GPU desc[UR36][R220.64], R7 ;  /* 0x00000007dc0079a6 */ /* 0x0005e2000c12f324 */
[-C--:B---3--:R-:W-:Y:S04]  /*90f0*/  HMMA.16816.F32.BF16 R20, R168, R164.reuse, R20 ;  /* 0x000000a4a814723c */ /* 0x088fe80000041814 */
[----:B------:R3:W-:Y:S01]  /*9100*/  REDG.E.ADD.F32.FTZ.RN.STRONG.GPU desc[UR36][R198.64], R8 ;  /* 0x00000008c60079a6 */ /* 0x0007e2000c12f324 */
[C---:B------:R-:W-:Y:S04]  /*9110*/  LEA.HI.X.SX32 R193, R207.reuse, R181, 0x5, P1 ;  /* 0x000000b5cfc17211 */ /* 0x040fe800008f2eff */
[----:B------:R4:W-:Y:S01]  /*9120*/  REDG.E.ADD.F32.FTZ.RN.STRONG.GPU desc[UR36][R196.64], R9 ;  /* 0x00000009c40079a6 */ /* 0x0009e2000c12f324 */
[C---:B------:R-:W-:Y:S04]  /*9130*/  HMMA.16816.F32.BF16 R24, R176.reuse, R164, R24 ;  /* 0x000000a4b018723c */ /* 0x040fe80000041818 */
[----:B------:R-:W-:Y:S01]  /*9140*/  REDG.E.ADD.F32.FTZ.RN.STRONG.GPU desc[UR36][R194.64], R10 ;  /* 0x0000000ac20079a6 */ /* 0x000fe2000c12f324 */
[C---:B------:R-:W-:Y:S04]  /*9150*/  IMAD.WIDE R226, R207.reuse, -0xc0, R192 ;  /* 0xffffff40cfe27825 */ /* 0x040fe800078e02c0 */
        /* <DEDUP_REMOVED lines=435> */
.L_x_2004:
[----:B------:R-:W1:Y:S01]  /*ac90*/  LDCU.64 UR10, c[0x0][0x5c0] ;  /* 0x0000b800ff0a77ac */ /* 0x000e620008000a00 */
[----:B------:R-:W-:-:S04]  /*aca0*/  UIADD3 UR5, UPT, UPT, UR38, UR40, URZ ;  /* 0x0000002826057290 */ /* 0x000fc8000fffe0ff */
[----:B-1----:R-:W-:Y:S02]  /*acb0*/  UIMAD.WIDE.U32 UR8, UR5, UR10, URZ ;  /* 0x0000000a050872a5 */ /* 0x002fe4000f8e00ff */
[----:B------:R-:W-:-:S04]  /*acc0*/  UIMAD UR5, UR5, UR11, URZ ;  /* 0x0000000b050572a4 */ /* 0x000fc8000f8e02ff */
[----:B------:R-:W-:Y:S01]  /*acd0*/  UIADD3 UR5, UPT, UPT, UR9, UR5, URZ ;  /* 0x0000000509057290 */ /* 0x000fe2000fffe0ff */
[----:B------:R-:W-:-:S05]  /*ace0*/  UMOV UR30, UR8 ;  /* 0x00000008001e7c82 */ /* 0x000fca0008000000 */
[----:B--2---:R-:W-:Y:S02]  /*acf0*/  MOV R4, UR5 ;  /* 0x0000000500047c02 */ /* 0x004fe40008000f00 */
.L_x_2005:
        /* <DEDUP_REMOVED lines=12> */
.L_x_2006:
[----:B------:R-:W1:Y:S01]  /*adc0*/  LDCU.64 UR8, c[0x0][0x5c8] ;  /* 0x0000b900ff0877ac */ /* 0x000e620008000a00 */
[----:B------:R-:W-:-:S04]  /*add0*/  UIADD3 UR5, UPT, UPT, UR38, UR40, URZ ;  /* 0x0000002826057290 */ /* 0x000fc8000fffe0ff */
[----:B-1----:R-:W-:Y:S02]  /*ade0*/  UIMAD.WIDE.U32 UR16, UR5, UR8, URZ ;  /* 0x00000008051072a5 */ /* 0x002fe4000f8e00ff */
[----:B------:R-:W-:-:S04]  /*adf0*/  UIMAD UR5, UR5, UR9, URZ ;  /* 0x00000009050572a4 */ /* 0x000fc8000f8e02ff */
[----:B------:R-:W-:-:S06]  /*ae00*/  UIADD3 UR5, UPT, UPT, UR17, UR5, URZ ;  /* 0x0000000511057290 */ /* 0x000fcc000fffe0ff */
[----:B------:R-:W-:-:S07]  /*ae10*/  MOV R30, UR5 ;  /* 0x00000005001e7c02 */ /* 0x000fce0008000f00 */
.L_x_2007:
        /* <DEDUP_REMOVED lines=11> */
[----:B------:R-:W-:Y:S01]  /*aed0*/  VIADD R6, R218, 0x40 ;  /* 0x00000040da067836 */ /* 0x000fe20000000000 */
        /* <DEDUP_REMOVED lines=13> */
[----:B------:R-:W-:Y:S01]  /*afb0*/  VIADD R5, R218, 0x60 ;  /* 0x00000060da057836 */ /* 0x000fe20000000000 */
        /* <DEDUP_REMOVED lines=29> */
.L_x_2009:
[----:B------:R-:W-:Y:S05]  /*b190*/  BSYNC.RECONVERGENT B0 ;  /* 0x0000000000007941 */ /* 0x000fea0003800200 */
.L_x_2008:
        /* <DEDUP_REMOVED lines=16> */
.L_x_2011:
[----:B------:R-:W-:Y:S05]  /*b2a0*/  BSYNC.RECONVERGENT B0 ;  /* 0x0000000000007941 */ /* 0x000fea0003800200 */
.L_x_2010:
        /* <DEDUP_REMOVED lines=25> */
.L_x_2013:
[----:B------:R-:W-:Y:S05]  /*b440*/  BSYNC.RECONVERGENT B0 ;  /* 0x0000000000007941 */ /* 0x000fea0003800200 */
.L_x_2012:
        /* <DEDUP_REMOVED lines=19> */
.L_x_2015:
[----:B------:R-:W-:Y:S05]  /*b580*/  BSYNC.RECONVERGENT B0 ;  /* 0x0000000000007941 */ /* 0x000fea0003800200 */
.L_x_2014:
        /* <DEDUP_REMOVED lines=22> */
.L_x_2017:
[----:B------:R-:W-:Y:S05]  /*b6f0*/  BSYNC.RECONVERGENT B0 ;  /* 0x0000000000007941 */ /* 0x000fea0003800200 */
.L_x_2016:
        /* <DEDUP_REMOVED lines=16> */
.L_x_2019:
[----:B------:R-:W-:Y:S05]  /*b800*/  BSYNC.RECONVERGENT B0 ;  /* 0x0000000000007941 */ /* 0x000fea0003800200 */
.L_x_2018:
        /* <DEDUP_REMOVED lines=16> */
.L_x_2021:
[----:B------:R-:W-:Y:S05]  /*b910*/  BSYNC.RECONVERGENT B0 ;  /* 0x0000000000007941 */ /* 0x000fea0003800200 */
.L_x_2020:
        /* <DEDUP_REMOVED lines=15> */
.L_x_1972:
[----:B------:R-:W-:Y:S05]  /*ba10*/  BSYNC.RECONVERGENT B1 ;  /* 0x0000000000017941 */ /* 0x000fea0003800200 */
.L_x_1942:
        /* <DEDUP_REMOVED lines=11> */
.L_x_2023:
        /* <DEDUP_REMOVED lines=11> */
.L_x_2451:


//--------------------- .text._ZN5flash44flash_bwd_dq_dk_dv_loop_seqk_parallel_kernelI23Flash_bwd_kernel_traitsILi128ELi64ELi128ELi8ELi2ELi4ELi2ELb0ELb0EN7cutlass10bfloat16_tE19Flash_kernel_traitsILi128ELi64ELi128ELi8ES3_EELb0ELb0ELb0ELb1ELb0ELb0ELb1EEEvNS_16Flash_bwd_paramsE --------------------------
	.section	.text._ZN5flash44flash_bwd_dq_dk_dv_loop_seqk_parallel_kernelI23Flash_bwd_kernel_traitsILi128ELi64ELi128ELi8ELi2ELi4ELi2ELb0ELb0EN7cutlass10bfloat16_tE19Flash_kernel_traitsILi128ELi64ELi128ELi8ES3_EELb0ELb0ELb0ELb1ELb0ELb0ELb1EEEvNS_16Flash_bwd_paramsE,"ax",@progbits
	.align	128
        .global         _ZN5flash44flash_bwd_dq_dk_dv_loop_seqk_parallel_kernelI23Flash_bwd_kernel_traitsILi128ELi64ELi128ELi8ELi2ELi4ELi2ELb0ELb0EN7cutlass10bfloat16_tE19Flash_kernel_traitsILi128ELi64ELi128ELi8ES3_EELb0ELb0ELb0ELb1ELb0ELb0ELb1EEEvNS_16Flash_bwd_paramsE
        .type           _ZN5flash44flash_bwd_dq_dk_dv_loop_seqk_parallel_kernelI23Flash_bwd_kernel_traitsILi128ELi64ELi128ELi8ELi2ELi4ELi2ELb0ELb0EN7cutlass10bfloat16_tE19Flash_kernel_traitsILi128ELi64ELi128ELi8ES3_EELb0ELb0ELb0ELb1ELb0ELb0ELb1EEEvNS_16Flash_bwd_paramsE,@function
        .size           _ZN5flash44flash_bwd_dq_dk_dv_loop_seqk_parallel_kernelI23Flash_bwd_kernel_traitsILi128ELi64ELi128ELi8ELi2ELi4ELi2ELb0ELb0EN7cutlass10bfloat16_tE19Flash_kernel_traitsILi128ELi64ELi128ELi8ES3_EELb0ELb0ELb0ELb1ELb0ELb0ELb1EEEvNS_16Flash_bwd_paramsE,(.L_x_2452 - _ZN5flash44flash_bwd_dq_dk_dv_loop_seqk_parallel_kernelI23Flash_bwd_kernel_traitsILi128ELi64ELi128ELi8ELi2ELi4ELi2ELb0ELb0EN7cutlass10bfloat16_tE19Flash_kernel_traitsILi128ELi64ELi128ELi8ES3_EELb0ELb0ELb0ELb1ELb0ELb0ELb1EEEvNS_16Flash_bwd_paramsE)
        .other          _ZN5flash44flash_bwd_dq_dk_dv_loop_seqk_parallel_kernelI23Flash_bwd_kernel_traitsILi128ELi64ELi128ELi8ELi2ELi4ELi2ELb0ELb0EN7cutlass10bfloat16_tE19Flash_kernel_traitsILi128ELi64ELi128ELi8ES3_EELb0ELb0ELb0ELb1ELb0ELb0ELb1EEEvNS_16Flash_bwd_paramsE,@"STO_CUDA_ENTRY STV_DEFAULT"
_ZN5flash44flash_bwd_dq_dk_dv_loop_seqk_parallel_kernelI23Flash_bwd_kernel_traitsILi128ELi64ELi128ELi8ELi2ELi4ELi2ELb0ELb0EN7cutlass10bfloat16_tE19Flash_kernel_traitsILi128ELi64ELi128ELi8ES3_EELb0ELb0ELb0ELb1ELb0ELb0ELb1EEEvNS_16Flash_bwd_paramsE:
.text._ZN5flash44flash_bwd_dq_dk_dv_loop_seqk_parallel_kernelI23Flash_bwd_kernel_traitsILi128ELi64ELi128ELi8ELi2ELi4ELi2ELb0ELb0EN7cutlass10bfloat16_tE19Flash_kernel_traitsILi128ELi64ELi128ELi8ES3_EELb0ELb0ELb0ELb1ELb0ELb0ELb1EEEvNS_16Flash_bwd_paramsE:
        /* <DEDUP_REMOVED lines=50> */
.L_x_2105:
        /* <DEDUP_REMOVED lines=52> */
.L_x_2024:
        /* <DEDUP_REMOVED lines=33> */
.L_x_2026:
[----:B------:R-:W1:Y:S01]  /*0870*/  LDCU.64 UR14, c[0x0][0x3b8] ;  /* 0x00007700ff0e77ac */ /* 0x000e620008000a00 */
[----:B------:R-:W-:-:S04]  /*0880*/  UIADD3 UR8, UPT, UPT, UR38, UR40, URZ ;  /* 0x0000002826087290 */ /* 0x000fc8000fffe0ff */
[----:B-1----:R-:W-:Y:S02]  /*0890*/  UIMAD.WIDE.U32 UR52, UR8, UR14, URZ ;  /* 0x0000000e083472a5 */ /* 0x002fe4000f8e00ff */
[----:B------:R-:W-:-:S04]  /*08a0*/  UIMAD UR8, UR8, UR15, URZ ;  /* 0x0000000f080872a4 */ /* 0x000fc8000f8e02ff */
[----:B------:R-:W-:-:S06]  /*08b0*/  UIADD3 UR8, UPT, UPT, UR53, UR8, URZ ;  /* 0x0000000835087290 */ /* 0x000fcc000fffe0ff */
[----:B------:R-:W-:Y:S02]  /*08c0*/  MOV R19, UR8 ;  /* 0x0000000800137c02 */ /* 0x000fe40008000f00 */
.L_x_2027:
        /* <DEDUP_REMOVED lines=44> */
.L_x_2028:
[----:B------:R-:W1:Y:S01]  /*0b90*/  LDCU.64 UR12, c[0x0][0x3c0] ;  /* 0x00007800ff0c77ac */ /* 0x000e620008000a00 */
[----:B------:R-:W-:-:S04]  /*0ba0*/  UIADD3 UR8, UPT, UPT, UR38, UR40, URZ ;  /* 0x0000002826087290 */ /* 0x000fc8000fffe0ff */
[----:B-1----:R-:W-:Y:S02]  /*0bb0*/  UIMAD.WIDE.U32 UR10, UR8, UR12, URZ ;  /* 0x0000000c080a72a5 */ /* 0x002fe4000f8e00ff */
[----:B------:R-:W-:-:S04]  /*0bc0*/  UIMAD UR8, UR8, UR13, URZ ;  /* 0x0000000d080872a4 */ /* 0x000fc8000f8e02ff */
[----:B------:R-:W-:Y:S01]  /*0bd0*/  UIADD3 UR8, UPT, UPT, UR11, UR8, URZ ;  /* 0x000000080b087290 */ /* 0x000fe2000fffe0ff */
[----:B------:R-:W-:-:S05]  /*0be0*/  UMOV UR48, UR10 ;  /* 0x0000000a00307c82 */ /* 0x000fca0008000000 */
[----:B------:R-:W-:-:S07]  /*0bf0*/  MOV R23, UR8 ;  /* 0x0000000800177c02 */ /* 0x000fce0008000f00 */
.L_x_2029:
        /* <DEDUP_REMOVED lines=27> */
.L_x_2030:
[----:B------:R-:W-:Y:S02]  /*0db0*/  UIMAD.WIDE.U32 UR54, UR64, UR16, URZ ;  /* 0x00000010403672a5 */ /* 0x000fe4000f8e00ff */
[----:B------:R-:W-:-:S04]  /*0dc0*/  UIMAD UR8, UR65, UR16, URZ ;  /* 0x00000010410872a4 */ /* 0x000fc8000f8e02ff */
[----:B------:R-:W-:-:S12]  /*0dd0*/  UIADD3 UR8, UPT, UPT, UR55, UR8, URZ ;  /* 0x0000000837087290 */ /* 0x000fd8000fffe0ff */
.L_x_2031:
        /* <DEDUP_REMOVED lines=21> */
.L_x_2032:
[----:B------:R-:W1:Y:S01]  /*0f30*/  LDCU UR56, c[0x0][0x434] ;  /* 0x00008680ff3877ac */ /* 0x000e620008000800 */
[----:B------:R-:W-:-:S04]  /*0f40*/  UIMAD UR10, UR25, UR17, UR24 ;  /* 0x00000011190a72a4 */ /* 0x000fc8000f8e0218 */
[----:B-1----:R-:W-:Y:S02]  /*0f50*/  UIMAD UR56, UR10, UR56, URZ ;  /* 0x000000380a3872a4 */ /* 0x002fe4000f8e02ff */
.L_x_2033:
        /* <DEDUP_REMOVED lines=11> */
.L_x_2034:
[----:B------:R-:W1:Y:S01]  /*1010*/  LDCU UR55, c[0x0][0x444] ;  /* 0x00008880ff3777ac */ /* 0x000e620008000800 */
[----:B------:R-:W-:-:S04]  /*1020*/  UIMAD UR10, UR25, UR17, UR24 ;  /* 0x00000011190a72a4 */ /* 0x000fc8000f8e0218 */
[----:B-1----:R-:W-:-:S12]  /*1030*/  UIMAD UR55, UR10, UR55, URZ ;  /* 0x000000370a3772a4 */ /* 0x002fd8000f8e02ff */
.L_x_2035:
        /* <DEDUP_REMOVED lines=25> */
[----:B------:R-:W-:Y:S01]  /*11d0*/  VIADD R27, R24, 0x60 ;  /* 0x00000060181b7836 */ /* 0x000fe20000000000 */
        /* <DEDUP_REMOVED lines=17> */
[----:B------:R-:W-:Y:S01]  /*12f0*/  IMAD.WIDE.U32 R6, R24, UR8, R2 ;  /* 0x0000000818067c25 */ /* 0x000fe2000f8e0002 */
[----:B------:R-:W-:Y:S01]  /*1300*/  IADD3 R2, P0, PT, R4, UR50, RZ ;  /* 0x0000003204027c10 */ /* 0x000fe2000ff1e0ff */
[----:B------:R-:W2:Y:S02]  /*1310*/  LDCU.64 UR50, c[0x0][0x5e8] ;  /* 0x0000bd00ff3277ac */ /* 0x000ea40008000a00 */
[----:B------:R-:W-:Y:S01]  /*1320*/  IMAD R17, R24, UR9, R7 ;  /* 0x0000000918117c24 */ /* 0x000fe2000f8e0207 */
[----:B------:R-:W-:Y:S01]  /*1330*/  IADD3.X R3, PT, PT, R5, UR49, R0, P0, !PT ;  /* 0x0000003105037c10 */ /* 0x000fe200087fe400 */
[----:B-1----:R-:W-:Y:S01]  /*1340*/  IMAD.U32 R0, RZ, RZ, UR16 ;  /* 0x00000010ff007e24 */ /* 0x002fe2000f8e00ff */
[----:B------:R-:W1:Y:S01]  /*1350*/  LDCU.64 UR8, c[0x0][0x380] ;  /* 0x00007000ff0877ac */ /* 0x000e620008000a00 */
[----:B----4-:R-:W-:Y:S01]  /*1360*/  IMAD.WIDE.U32 R4, R14, UR22, RZ ;  /* 0x000000160e047c25 */ /* 0x010fe2000f8e00ff */
[----:B-----5:R-:W-:-:S03]  /*1370*/  LEA R31, P2, R6, UR10, 0x1 ;  /* 0x0000000a061f7c11 */ /* 0x020fc6000f8408ff */
        /* <DEDUP_REMOVED lines=8> */
[----:B------:R4:W-:Y:S01]  /*1400*/  STL [R1+0x30], R31 ;  /* 0x0000301f01007387 */ /* 0x0009e20000100800 */
[----:B------:R-:W-:Y:S01]  /*1410*/  SEL R0, R7, RZ, P3 ;  /* 0x000000ff07007207 */ /* 0x000fe20001800000 */
[----:B------:R-:W-:Y:S01]  /*1420*/  IMAD.WIDE.U32 R2, R24, R12, R2 ;  /* 0x0000000c18027225 */ /* 0x000fe200078e0002 */
[----:B------:R-:W-:Y:S01]  /*1430*/  LEA.HI.X R29, R6, UR11, R17, 0x1, P2 ;  /* 0x0000000b061d7c11 */ /* 0x000fe200090f0c11 */
[----:B--2---:R-:W-:Y:S01]  /*1440*/  UIMAD.WIDE UR50, UR55, 0x4, UR50 ;  /* 0x00000004373278a5 */ /* 0x004fe2000f8e0232 */
[----:B------:R-:W-:Y:S01]  /*1450*/  IADD3.X R5, PT, PT, R5, UR53, R0, P1, P0 ;  /* 0x0000003505057c10 */ /* 0x000fe20008fe0400 */
[----:B------:R-:W-:Y:S01]  /*1460*/  IMAD R3, R24, R13, R3 ;  /* 0x0000000d18037224 */ /* 0x000fe200078e0203 */
[----:B-1----:R-:W-:Y:S01]  /*1470*/  LEA R33, P1, R2, UR8, 0x1 ;  /* 0x0000000802217c11 */ /* 0x002fe2000f8208ff */
[----:B------:R1:W-:Y:S01]  /*1480*/  STL [R1+0x2c], R29 ;  /* 0x00002c1d01007387 */ /* 0x0003e20000100800 */
[----:B------:R-:W-:Y:S01]  /*1490*/  IMAD.U32 R4, RZ, RZ, UR57 ;  /* 0x00000039ff047e24 */ /* 0x000fe2000f8e00ff */
[----:B------:R-:W-:Y:S01]  /*14a0*/  IADD3 R0, P0, PT, R9, UR57, RZ ;  /* 0x0000003909007c10 */ /* 0x000fe2000ff1e0ff */
[----:B------:R-:W-:Y:S01]  /*14b0*/  IMAD.SHL.U32 R7, R12, 0x20, RZ ;  /* 0x000000200c077824 */ /* 0x000fe200078e00ff */
[----:B------:R-:W-:Y:S01]  /*14c0*/  LEA.HI.X R32, R2, UR9, R3, 0x1, P1 ;  /* 0x0000000902207c11 */ /* 0x000fe200088f0c03 */
[----:B------:R1:W-:Y:S01]  /*14d0*/  STL [R1+0x28], R33 ;  /* 0x0000282101007387 */ /* 0x0003e20000100800 */
[----:B------:R-:W-:Y:S01]  /*14e0*/  LEA.HI.X.SX32 R4, R4, R5, 0x1, P0 ;  /* 0x0000000504047211 */ /* 0x000fe200000f0eff */
[----:B---3--:R-:W-:Y:S01]  /*14f0*/  UIMAD.WIDE UR54, UR56, 0x4, UR58 ;  /* 0x00000004383678a5 */ /* 0x008fe2000f8e023a */
[----:B----4-:R-:W-:Y:S01]  /*1500*/  LEA R238, P0, R0, UR16, 0x2 ;  /* 0x0000001000ee7c11 */ /* 0x010fe2000f8010ff */
[----:B------:R1:W-:Y:S01]  /*1510*/  STL [R1+0x24], R32 ;  /* 0x0000242001007387 */ /* 0x0003e20000100800 */
[----:B------:R-:W-:-:S02]  /*1520*/  IADD3 R14, P2, PT, R24, 0x20, RZ ;  /* 0x00000020180e7810 */ /* 0x000fc40007f5e0ff */
[----:B------:R-:W-:Y:S01]  /*1530*/  LEA.HI.X R239, R0, UR17, R4, 0x2, P0 ;  /* 0x0000001100ef7c11 */ /* 0x000fe200080f1404 */
[----:B------:R-:W-:Y:S01]  /*1540*/  UMOV UR17, UR51 ;  /* 0x0000003300117c82 */ /* 0x000fe20008000000 */
[C---:B------:R-:W-:Y:S01]  /*1550*/  IADD3 R17, P0, PT, R24.reuse, 0x60, RZ ;  /* 0x0000006018117810 */ /* 0x040fe20007f1e0ff */
[----:B------:R-:W-:Y:S01]  /*1560*/  IMAD.X R18, RZ, RZ, RZ, P2 ;  /* 0x000000ffff127224 */ /* 0x000fe200010e06ff */
[----:B------:R-:W-:Y:S02]  /*1570*/  IADD3 R15, P1, PT, R24, 0x40, RZ ;  /* 0x00000040180f7810 */ /* 0x000fe40007f3e0ff */
[----:B------:R-:W-:Y:S01]  /*1580*/  SHF.L.U64.HI R13, R12, 0x5, R13 ;  /* 0x000000050c0d7819 */ /* 0x000fe2000001020d */
[----:B------:R-:W-:Y:S01]  /*1590*/  IMAD.X R21, RZ, RZ, RZ, P0 ;  /* 0x000000ffff157224 */ /* 0x000fe200000e06ff */
[----:B------:R-:W-:Y:S02]  /*15a0*/  IADD3.X R20, PT, PT, RZ, RZ, RZ, P1, !PT ;  /* 0x000000ffff147210 */ /* 0x000fe40000ffe4ff */
[----:B------:R-:W-:Y:S01]  /*15b0*/  LOP3.LUT R12, R10, 0x40, RZ, 0xfc, !PT ;  /* 0x000000400a0c7812 */ /* 0x000fe200078efcff */
[----:B------:R-:W-:Y:S06]  /*15c0*/  BRA.U UP0, `(.L_x_2036) ;  /* 0x0000000d000c7547 */ /* 0x000fec000b800000 */
        /* <DEDUP_REMOVED lines=11> */
[----:B------:R-:W-:Y:S05]  /*1680*/  BRA `(.L_x_2038) ;  /* 0x0000000000187947 */ /* 0x000fea0003800000 */
.L_x_2037:
[----:B------:R-:W2:Y:S01]  /*1690*/  LDCU.64 UR10, c[0x0][0x5c0] ;  /* 0x0000b800ff0a77ac */ /* 0x000ea20008000a00 */
[----:B------:R-:W-:-:S04]  /*16a0*/  UIADD3 UR5, UPT, UPT, UR38, UR40, URZ ;  /* 0x0000002826057290 */ /* 0x000fc8000fffe0ff */
[----:B--2---:R-:W-:Y:S02]  /*16b0*/  UIMAD.WIDE.U32 UR16, UR5, UR10, URZ ;  /* 0x0000000a051072a5 */ /* 0x004fe4000f8e00ff */
[----:B------:R-:W-:-:S04]  /*16c0*/  UIMAD UR5, UR5, UR11, URZ ;  /* 0x0000000b050572a4 */ /* 0x000fc8000f8e02ff */
[----:B------:R-:W-:-:S06]  /*16d0*/  UIADD3 UR5, UPT, UPT, UR17, UR5, URZ ;  /* 0x0000000511057290 */ /* 0x000fcc000fffe0ff */
[----:B------:R-:W-:Y:S02]  /*16e0*/  MOV R0, UR5 ;  /* 0x0000000500007c02 */ /* 0x000fe40008000f00 */
.L_x_2038:
        /* <DEDUP_REMOVED lines=12> */
.L_x_2039:
[----:B------:R-:W2:Y:S01]  /*17b0*/  LDCU.64 UR8, c[0x0][0x5c8] ;  /* 0x0000b900ff0877ac */ /* 0x000ea20008000a00 */
[----:B------:R-:W-:-:S04]  /*17c0*/  UIADD3 UR38, UPT, UPT, UR38, UR40, URZ ;  /* 0x0000002826267290 */ /* 0x000fc8000fffe0ff */
[----:B--2---:R-:W-:Y:S02]  /*17d0*/  UIMAD.WIDE.U32 UR14, UR38, UR8, URZ ;  /* 0x00000008260e72a5 */ /* 0x004fe4000f8e00ff */
[----:B------:R-:W-:-:S04]  /*17e0*/  UIMAD UR38, UR38, UR9, URZ ;  /* 0x00000009262672a4 */ /* 0x000fc8000f8e02ff */
[----:B------:R-:W-:-:S06]  /*17f0*/  UIADD3 UR38, UPT, UPT, UR15, UR38, URZ ;  /* 0x000000260f267290 */ /* 0x000fcc000fffe0ff */
[----:B------:R-:W-:Y:S02]  /*1800*/  MOV R9, UR38 ;  /* 0x0000002600097c02 */ /* 0x000fe40008000f00 */
.L_x_2040:
[----:B------:R-:W2:Y:S01]  /*1810*/  LDCU.64 UR12, c[0x0][0x5d8] ;  /* 0x0000bb00ff0c77ac */ /* 0x000ea20008000a00 */
        /* <DEDUP_REMOVED lines=10> */
[----:B--2---:R-:W-:Y:S01]  /*18c0*/  IMAD.U32 R0, RZ, RZ, UR12 ;  /* 0x0000000cff007e24 */ /* 0x004fe2000f8e00ff */
[----:B------:R-:W-:Y:S01]  /*18d0*/  ISETP.GE.AND P4, PT, R26, UR35, PT ;  /* 0x000000231a007c0c */ /* 0x000fe2000bf86270 */
[----:B------:R-:W-:Y:S01]  /*18e0*/  IMAD.U32 R4, RZ, RZ, UR13 ;  /* 0x0000000dff047e24 */ /* 0x000fe2000f8e00ff */
[----:B------:R-:W-:Y:S01]  /*18f0*/  ISETP.GE.AND P3, PT, R27, UR35, PT ;  /* 0x000000231b007c0c */ /* 0x000fe2000bf66270 */
[----:B------:R-:W-:-:S04]  /*1900*/  IMAD.WIDE.U32 R6, R0, UR24, R2 ;  /* 0x0000001800067c25 */ /* 0x000fc8000f8e0002 */
[----:B------:R-:W-:Y:S01]  /*1910*/  IMAD R8, R4, UR24, R7 ;  /* 0x0000001804087c24 */ /* 0x000fe2000f8e0207 */
[----:B------:R-:W-:Y:S07]  /*1920*/  @P6 BRA `(.L_x_2042) ;  /* 0x0000000000306947 */ /* 0x000fee0003800000 */
        /* <DEDUP_REMOVED lines=12> */
.L_x_2042:
[----:B------:R-:W-:Y:S05]  /*19f0*/  BSYNC.RECONVERGENT B0 ;  /* 0x0000000000007941 */ /* 0x000fea0003800200 */
.L_x_2041:
        /* <DEDUP_REMOVED lines=16> */
.L_x_2044:
[----:B------:R-:W-:Y:S05]  /*1b00*/  BSYNC.RECONVERGENT B0 ;  /* 0x0000000000007941 */ /* 0x000fea0003800200 */
.L_x_2043:
[----:B------:R-:W-:Y:S04]  /*1b10*/  BSSY.RECONVERGENT B0, `(.L_x_2045) ;  /* 0x0000010000007945 */ /* 0x000fe80003800200 */
[----:B------:R-:W-:Y:S05]  /*1b20*/  @P4 BRA `(.L_x_2046) ;  /* 0x0000000000384947 */ /* 0x000fea0003800000 */
[----:B------:R-:W4:Y:S01]  /*1b30*/  LDCU UR5, c[0x0][0x440] ;  /* 0x00008800ff0577ac */ /* 0x000f220008000800 */
[----:B--23--:R-:W-:Y:S01]  /*1b40*/  MOV R3, R8 ;  /* 0x0000000800037202 */ /* 0x00cfe20000000f00 */
        /* <DEDUP_REMOVED lines=10> */
[----:B------:R4:W-:Y:S04]  /*1bf0*/  @!P1 STG.E.128 desc[UR36][R2.64], RZ ;  /* 0x000000ff02009986 */ /* 0x0009e8000c101d24 */
[----:B------:R4:W-:Y:S02]  /*1c00*/  @!P0 STG.E.128 desc[UR36][R2.64+0x80], RZ ;  /* 0x000080ff02008986 */ /* 0x0009e4000c101d24 */
.L_x_2046:
[----:B------:R-:W-:Y:S05]  /*1c10*/  BSYNC.RECONVERGENT B0 ;  /* 0x0000000000007941 */ /* 0x000fea0003800200 */
.L_x_2045:
[----:B------:R-:W-:Y:S04]  /*1c20*/  BSSY.RECONVERGENT B0, `(.L_x_2047) ;  /* 0x0000010000007945 */ /* 0x000fe80003800200 */
[----:B------:R-:W-:Y:S05]  /*1c30*/  @P3 BRA `(.L_x_2048) ;  /* 0x0000000000383947 */ /* 0x000fea0003800000 */
[----:B------:R-:W5:Y:S01]  /*1c40*/  LDCU UR5, c[0x0][0x440] ;  /* 0x00008800ff0577ac */ /* 0x000f620008000800 */
[----:B--234-:R-:W-:Y:S01]  /*1c50*/  MOV R3, R8 ;  /* 0x0000000800037202 */ /* 0x01cfe20000000f00 */
        /* <DEDUP_REMOVED lines=12> */
.L_x_2048:
[----:B------:R-:W-:Y:S05]  /*1d20*/  BSYNC.RECONVERGENT B0 ;  /* 0x0000000000007941 */ /* 0x000fea0003800200 */
.L_x_2047:
[----:B------:R-:W5:Y:S01]  /*1d30*/  LDCU.64 UR10, c[0x0][0x5e0] ;  /* 0x0000bc00ff0a77ac */ /* 0x000f620008000a00 */
[----:B--234-:R-:W-:Y:S01]  /*1d40*/  MOV R2, UR8 ;  /* 0x0000000800027c02 */ /* 0x01cfe20008000f00 */
        /* <DEDUP_REMOVED lines=23> */
.L_x_2050:
[----:B------:R-:W-:Y:S05]  /*1ec0*/  BSYNC.RECONVERGENT B0 ;  /* 0x0000000000007941 */ /* 0x000fea0003800200 */
.L_x_2049:
        /* <DEDUP_REMOVED lines=16> */
.L_x_2052:
[----:B------:R-:W-:Y:S05]  /*1fd0*/  BSYNC.RECONVERGENT B0 ;  /* 0x0000000000007941 */ /* 0x000fea0003800200 */
.L_x_2051:
        /* <DEDUP_REMOVED lines=16> */
.L_x_2054:
[----:B------:R-:W-:Y:S05]  /*20e0*/  BSYNC.RECONVERGENT B0 ;  /* 0x0000000000007941 */ /* 0x000fea0003800200 */
.L_x_2053:
        /* <DEDUP_REMOVED lines=10> */
[----:B--2---:R-:W-:-:S04]  /*2190*/  LEA R2, P1, R4, UR10, 0x1 ;  /* 0x0000000a04027c11 */ /* 0x004fc8000f8208ff */
[----:B------:R-:W-:-:S07]  /*21a0*/  LEA.HI.X R3, R4, UR11, R0, 0x1, P1 ;  /* 0x0000000b04037c11 */ /* 0x000fce00088f0c00 */
[----:B------:R2:W-:Y:S01]  /*21b0*/  @!P0 STG.E.128 desc[UR36][R2.64], RZ ;  /* 0x000000ff02008986 */ /* 0x0005e2000c101d24 */
[----:B------:R-:W-:-:S13]  /*21c0*/  ISETP.GE.AND P0, PT, R12, UR5, PT ;  /* 0x000000050c007c0c */ /* 0x000fda000bf06270 */
[----:B------:R-:W-:Y:S05]  /*21d0*/  @P0 BRA `(.L_x_2055) ;  /* 0x0000009400080947 */ /* 0x000fea0003800000 */
[----:B------:R3:W-:Y:S01]  /*21e0*/  STG.E.128 desc[UR36][R2.64+0x80], RZ ;  /* 0x000080ff02007986 */ /* 0x0007e2000c101d24 */
[----:B------:R-:W-:Y:S05]  /*21f0*/  BRA `(.L_x_2055) ;  /* 0x0000009400007947 */ /* 0x000fea0003800000 */
.L_x_2036:
        /* <DEDUP_REMOVED lines=12> */
[----:B------:R-:W2:Y:S02]  /*22c0*/  LDCU UR8, c[0x0][0x440] ;  /* 0x00008800ff0877ac */ /* 0x000ea40008000800 */
[----:B--2---:R-:W-:Y:S02]  /*22d0*/  ISETP.GE.AND P1, PT, R10, UR8, PT ;  /* 0x000000080a007c0c */ /* 0x004fe4000bf26270 */
        /* <DEDUP_REMOVED lines=16> */
.L_x_2057:
[----:B------:R3:W-:Y:S04]  /*23e0*/  STS.128 [R6+0x8000], RZ ;  /* 0x008000ff06007388 */ /* 0x0007e80000000c00 */
[----:B------:R3:W-:Y:S02]  /*23f0*/  STS.128 [R6+0xa000], RZ ;  /* 0x00a000ff06007388 */ /* 0x0007e40000000c00 */
.L_x_2058:
[----:B------:R-:W-:Y:S05]  /*2400*/  BSYNC.RECONVERGENT B0 ;  /* 0x0000000000007941 */ /* 0x000fea0003800200 */
.L_x_2056:
[----:B------:R-:W-:Y:S01]  /*2410*/  ISETP.GE.AND P4, PT, R25, UR9, PT ;  /* 0x0000000919007c0c */ /* 0x000fe2000bf86270 */
[----:B------:R-:W-:-:S12]  /*2420*/  BSSY.RECONVERGENT B0, `(.L_x_2059) ;  /* 0x0000016000007945 */ /* 0x000fd80003800200 */
[----:B------:R4:W-:Y:S04]  /*2430*/  @P4 STS.128 [R6+0x9000], RZ ;  /* 0x009000ff06004388 */ /* 0x0009e80000000c00 */
[----:B------:R4:W-:Y:S01]  /*2440*/  @P4 STS.128 [R6+0xb000], RZ ;  /* 0x00b000ff06004388 */ /* 0x0009e20000000c00 */
[----:B------:R-:W-:Y:S05]  /*2450*/  @P4 BRA `(.L_x_2060) ;  /* 0x0000000000484947 */ /* 0x000fea0003800000 */
[----:B------:R-:W5:Y:S01]  /*2460*/  LDCU UR8, c[0x0][0x440] ;  /* 0x00008800ff0877ac */ /* 0x000f620008000800 */
[----:B--2---:R-:W-:Y:S02]  /*2470*/  IMAD.U32 R2, RZ, RZ, UR46 ;  /* 0x0000002eff027e24 */ /* 0x004fe4000f8e00ff */
[----:B------:R-:W-:Y:S02]  /*2480*/  IMAD.U32 R3, RZ, RZ, UR46 ;  /* 0x0000002eff037e24 */ /* 0x000fe4000f8e00ff */
[----:B------:R-:W-:Y:S01]  /*2490*/  IMAD.U32 R0, RZ, RZ, UR45 ;  /* 0x0000002dff007e24 */ /* 0x000fe2000f8e00ff */
        /* <DEDUP_REMOVED lines=14> */
.L_x_2060:
[----:B------:R-:W-:Y:S05]  /*2580*/  BSYNC.RECONVERGENT B0 ;  /* 0x0000000000007941 */ /* 0x000fea0003800200 */
.L_x_2059:
[----:B------:R-:W-:Y:S01]  /*2590*/  BSSY.RECONVERGENT B0, `(.L_x_2061) ;  /* 0x0000017000007945 */ /* 0x000fe20003800200 */
[----:B------:R-:W-:-:S03]  /*25a0*/  IADD3 R236, PT, PT, R6, UR16, RZ ;  /* 0x0000001006ec7c10 */ /* 0x000fc6000fffe0ff */
[----:B------:R-:W-:Y:S05]  /*25b0*/  @P3 BRA `(.L_x_2062) ;  /* 0x0000000000483947 */ /* 0x000fea0003800000 */
[----:B------:R-:W5:Y:S02]  /*25c0*/  LDCU UR8, c[0x0][0x440] ;  /* 0x00008800ff0877ac */ /* 0x000f640008000800 */
[----:B-----5:R-:W-:Y:S02]  /*25d0*/  ISETP.GE.AND P1, PT, R10, UR8, PT ;  /* 0x000000080a007c0c */ /* 0x020fe4000bf26270 */
[----:B------:R-:W-:-:S11]  /*25e0*/  ISETP.GE.AND P0, PT, R12, UR8, PT ;  /* 0x000000080c007c0c */ /* 0x000fd6000bf06270 */
[----:B--2---:R-:W-:Y:S02]  /*25f0*/  @!P1 IMAD.MOV.U32 R4, RZ, RZ, R33 ;  /* 0x000000ffff049224 */ /* 0x004fe400078e0021 */
        /* <DEDUP_REMOVED lines=14> */
.L_x_2062:
[----:B------:R1:W-:Y:S04]  /*26e0*/  STS.128 [R236], RZ ;  /* 0x000000ffec007388 */ /* 0x0003e80000000c00 */
[----:B------:R1:W-:Y:S02]  /*26f0*/  STS.128 [R236+0x2000], RZ ;  /* 0x002000ffec007388 */ /* 0x0003e40000000c00 */
.L_x_2063:
[----:B------:R-:W-:Y:S05]  /*2700*/  BSYNC.RECONVERGENT B0 ;  /* 0x0000000000007941 */ /* 0x000fea0003800200 */
.L_x_2061:
[--C-:B-1----:R-:W-:Y:S01]  /*2710*/  SHF.R.U32.HI R29, RZ, 0x1, R28.reuse ;  /* 0x00000001ff1d7819 */ /* 0x102fe2000001161c */
[----:B--2---:R-:W-:Y:S01]  /*2720*/  IMAD.MOV.U32 R4, RZ, RZ, 0x7f800000 ;  /* 0x7f800000ff047424 */ /* 0x004fe200078e00ff */
[----:B------:R-:W-:Y:S01]  /*2730*/  SHF.R.U32.HI R2, RZ, 0x2, R28 ;  /* 0x00000002ff027819 */ /* 0x000fe2000001161c */
[----:B------:R-:W-:Y:S01]  /*2740*/  IMAD.MOV.U32 R5, RZ, RZ, 0x7f800000 ;  /* 0x7f800000ff057424 */ /* 0x000fe200078e00ff */
[----:B------:R-:W-:Y:S01]  /*2750*/  LOP3.LUT R0, R29, 0x10, RZ, 0xc0, !PT ;  /* 0x000000101d007812 */ /* 0x000fe200078ec0ff */
[----:B------:R-:W-:Y:S02]  /*2760*/  IMAD.MOV.U32 R8, RZ, RZ, 0x7f800000 ;  /* 0x7f800000ff087424 */ /* 0x000fe400078e00ff */
[----:B------:R-:W-:Y:S01]  /*2770*/  IMAD.MOV.U32 R9, RZ, RZ, 0x7f800000 ;  /* 0x7f800000ff097424 */ /* 0x000fe200078e00ff */
        /* <DEDUP_REMOVED lines=10> */
[----:B------:R-:W-:-:S06]  /*2820*/  IMAD.WIDE.U32 R2, R31, R2, UR54 ;  /* 0x000000361f027e25 */ /* 0x000fcc000f8e0002 */
[----:B------:R-:W2:Y:S04]  /*2830*/  @!P3 LDG.E R9, desc[UR36][R2.64] ;  /* 0x000000240209b981 */ /* 0x000ea8000c1e1900 */
[----:B------:R-:W5:Y:S04]  /*2840*/  @!P0 LDG.E R4, desc[UR36][R2.64+0xa0] ;  /* 0x0000a02402048981 */ /* 0x000f68000c1e1900 */
[----:B------:R-:W3:Y:S04]  /*2850*/  @!P1 LDG.E R5, desc[UR36][R2.64+0x80] ;  /* 0x0000802402059981 */ /* 0x000ee8000c1e1900 */
[----:B------:R-:W4:Y:S04]  /*2860*/  @!P2 LDG.E R8, desc[UR36][R2.64+0x20] ;  /* 0x000020240208a981 */ /* 0x000f28000c1e1900 */
[----:B------:R1:W-:Y:S04]  /*2870*/  @P4 STS.128 [R236+0x1000], RZ ;  /* 0x001000ffec004388 */ /* 0x0003e80000000c00 */
[----:B------:R1:W-:Y:S01]  /*2880*/  @P4 STS.128 [R236+0x3000], RZ ;  /* 0x003000ffec004388 */ /* 0x0003e20000000c00 */
[----:B------:R-:W-:Y:S03]  /*2890*/  BSSY.RECONVERGENT B0, `(.L_x_2064) ;  /* 0x0000015000007945 */ /* 0x000fe60003800200 */
[----:B-----5:R1:W-:Y:S04]  /*28a0*/  STL [R1+0x38], R4 ;  /* 0x0000380401007387 */ /* 0x0203e80000100800 */
[----:B---3--:R1:W-:Y:S04]  /*28b0*/  STL [R1+0x3c], R5 ;  /* 0x00003c0501007387 */ /* 0x0083e80000100800 */
[----:B----4-:R1:W-:Y:S04]  /*28c0*/  STL [R1+0x40], R8 ;  /* 0x0000400801007387 */ /* 0x0103e80000100800 */
[----:B--2---:R1:W-:Y:S01]  /*28d0*/  STL [R1+0x44], R9 ;  /* 0x0000440901007387 */ /* 0x0043e20000100800 */
        /* <DEDUP_REMOVED lines=16> */
.L_x_2065:
[----:B------:R-:W-:Y:S05]  /*29e0*/  BSYNC.RECONVERGENT B0 ;  /* 0x0000000000007941 */ /* 0x000fea0003800200 */
.L_x_2064:
        /* <DEDUP_REMOVED lines=36> */
.L_x_2067:
[----:B------:R2:W-:Y:S04]  /*2c30*/  STS.128 [R6+0xc000], RZ ;  /* 0x00c000ff06007388 */ /* 0x0005e80000000c00 */
[----:B------:R2:W-:Y:S02]  /*2c40*/  STS.128 [R6+0x10000], RZ ;  /* 0x010000ff06007388 */ /* 0x0005e40000000c00 */
.L_x_2068:
[----:B------:R-:W-:Y:S05]  /*2c50*/  BSYNC.RECONVERGENT B0 ;  /* 0x0000000000007941 */ /* 0x000fea0003800200 */
.L_x_2066:
        /* <DEDUP_REMOVED lines=29> */
.L_x_2070:
[----:B------:R-:W-:Y:S05]  /*2e30*/  BSYNC.RECONVERGENT B0 ;  /* 0x0000000000007941 */ /* 0x000fea0003800200 */
.L_x_2069:
        /* <DEDUP_REMOVED lines=26> */
.L_x_2072:
[----:B------:R-:W-:Y:S05]  /*2fe0*/  BSYNC.RECONVERGENT B0 ;  /* 0x0000000000007941 */ /* 0x000fea0003800200 */
.L_x_2071:
        /* <DEDUP_REMOVED lines=26> */
.L_x_2074:
[----:B------:R-:W-:Y:S05]  /*3190*/  BSYNC.RECONVERGENT B0 ;  /* 0x0000000000007941 */ /* 0x000fea0003800200 */
.L_x_2073:
        /* <DEDUP_REMOVED lines=34> */
.L_x_2076:
[----:B------:R1:W-:Y:S04]  /*33c0*/  STS.128 [R6+0x14000], RZ ;  /* 0x014000ff06007388 */ /* 0x0003e80000000c00 */
[----:B------:R1:W-:Y:S02]  /*33d0*/  STS.128 [R6+0x18000], RZ ;  /* 0x018000ff06007388 */ /* 0x0003e40000000c00 */
.L_x_2077:
[----:B------:R-:W-:Y:S05]  /*33e0*/  BSYNC.RECONVERGENT B0 ;  /* 0x0000000000007941 */ /* 0x000fea0003800200 */
.L_x_2075:
[----:B------:R1:W-:Y:S01]  /*33f0*/  @P5 STS.128 [R6+0x15000], RZ ;  /* 0x015000ff06005388 */ /* 0x0003e20000000c00 */
[----:B------:R-:W-:Y:S03]  /*3400*/  BSSY.RECONVERGENT B0, `(.L_x_2078) ;  /* 0x0000019000007945 */ /* 0x000fe60003800200 */
        /* <DEDUP_REMOVED lines=24> */
.L_x_2079:
[----:B------:R-:W-:Y:S05]  /*3590*/  BSYNC.RECONVERGENT B0 ;  /* 0x0000000000007941 */ /* 0x000fea0003800200 */
.L_x_2078:
        /* <DEDUP_REMOVED lines=26> */
.L_x_2081:
[----:B------:R-:W-:Y:S05]  /*3740*/  BSYNC.RECONVERGENT B0 ;  /* 0x0000000000007941 */ /* 0x000fea0003800200 */
.L_x_2080:
        /* <DEDUP_REMOVED lines=26> */
.L_x_2083:
[----:B------:R-:W-:Y:S05]  /*38f0*/  BSYNC.RECONVERGENT B0 ;  /* 0x0000000000007941 */ /* 0x000fea0003800200 */
.L_x_2082:
[----:B------:R-:W5:Y:S01]  /*3900*/  LDCU.64 UR10, c[0x0][0x538] ;  /* 0x0000a700ff0a77ac */ /* 0x000f620008000a00 */
[C---:B------:R-:W-:Y:S01]  /*3910*/  IMAD.SHL.U32 R209, R28.reuse, 0x40, RZ ;  /* 0x000000401cd17824 */ /* 0x040fe200078e00ff */
[----:B------:R-:W2:Y:S01]  /*3920*/  S2R R222, SR_TID.X ;  /* 0x0000000000de7919 */ /* 0x000ea20000002100 */
[----:B------:R-:W-:Y:S02]  /*3930*/  IMAD.U32 R0, RZ, RZ, UR5 ;  /* 0x00000005ff007e24 */ /* 0x000fe4000f8e00ff */
[----:B------:R-:W-:Y:S01]  /*3940*/  IMAD.SHL.U32 R208, R28, 0x20, RZ ;  /* 0x000000201cd07824 */ /* 0x000fe200078e00ff */
[----:B------:R-:W0:Y:S01]  /*3950*/  LDGDEPBAR ;  /* 0x00000000000079af */ /* 0x000e220000000000 */
[----:B-----5:R-:W-:Y:S01]  /*3960*/  UISETP.NE.U32.AND UP0, UPT, UR10, URZ, UPT ;  /* 0x000000ff0a00728c */ /* 0x020fe2000bf05070 */
[----:B------:R-:W-:Y:S01]  /*3970*/  LOP3.LUT R5, R209, 0x1c0, RZ, 0xc0, !PT ;  /* 0x000001c0d1057812 */ /* 0x000fe200078ec0ff */
[----:B------:R-:W-:Y:S02]  /*3980*/  IMAD.MOV.U32 R219, RZ, RZ, 0x40 ;  /* 0x00000040ffdb7424 */ /* 0x000fe400078e00ff */
[----:B------:R-:W-:Y:S01]  /*3990*/  IMAD.MOV.U32 R215, RZ, RZ, 0x20 ;  /* 0x00000020ffd77424 */ /* 0x000fe200078e00ff */
[----:B------:R-:W-:Y:S01]  /*39a0*/  UISETP.NE.AND.EX UP0, UPT, UR11, URZ, UPT, UP0 ;  /* 0x000000ff0b00728c */ /* 0x000fe2000bf05300 */
[----:B------:R-:W-:-:S02]  /*39b0*/  IMAD.MOV.U32 R214, RZ, RZ, 0x20 ;  /* 0x00000020ffd67424 */ /* 0x000fc400078e00ff */
[----:B------:R-:W-:Y:S02]  /*39c0*/  IMAD.MOV.U32 R217, RZ, RZ, 0x40 ;  /* 0x00000040ffd97424 */ /* 0x000fe400078e00ff */
[----:B------:R-:W-:Y:S01]  /*39d0*/  IMAD.MOV.U32 R226, RZ, RZ, 0x20 ;  /* 0x00000020ffe27424 */ /* 0x000fe200078e00ff */
[----:B------:R-:W-:Y:S02]  /*39e0*/  PLOP3.LUT P3, PT, PT, PT, UP0, 0x80, 0x8 ;  /* 0x000000000008781c */ /* 0x000fe40003f6f008 */
[----:B------:R-:W-:Y:S02]  /*39f0*/  CS2R R158, SRZ ;  /* 0x00000000009e7805 */ /* 0x000fe4000001ff00 */
[----:B------:R-:W-:Y:S02]  /*3a00*/  CS2R R156, SRZ ;  /* 0x00000000009c7805 */ /* 0x000fe4000001ff00 */
[----:B------:R-:W-:Y:S02]  /*3a10*/  CS2R R162, SRZ ;  /* 0x0000000000a27805 */ /* 0x000fe4000001ff00 */
[----:B------:R-:W-:Y:S01]  /*3a20*/  CS2R R160, SRZ ;  /* 0x0000000000a07805 */ /* 0x000fe2000001ff00 */
[----:B------:R-:W5:Y:S01]  /*3a30*/  @UP0 LDCU.64 UR8, c[0x0][0x540] ;  /* 0x0000a800ff0807ac */ /* 0x000f620008000a00 */
[----:B------:R-:W-:Y:S01]  /*3a40*/  @UP0 UMOV UR12, UR24 ;  /* 0x00000018000c0c82 */ /* 0x000fe20008000000 */
[----:B------:R-:W-:Y:S01]  /*3a50*/  @UP0 UMOV UR13, URZ ;  /* 0x000000ff000d0c82 */ /* 0x000fe20008000000 */
[C---:B--2---:R-:W-:Y:S01]  /*3a60*/  IMAD.SHL.U32 R225, R222.reuse, 0x20, RZ ;  /* 0x00000020dee17824 */ /* 0x044fe200078e00ff */
[C---:B------:R-:W-:Y:S01]  /*3a70*/  LOP3.LUT R7, R222.reuse, 0x2, RZ, 0xc0, !PT ;  /* 0x00000002de077812 */ /* 0x040fe200078ec0ff */
[C---:B------:R-:W-:Y:S01]  /*3a80*/  IMAD.SHL.U32 R224, R222.reuse, 0x40, RZ ;  /* 0x00000040dee07824 */ /* 0x040fe200078e00ff */
[----:B------:R-:W-:Y:S01]  /*3a90*/  CS2R R154, SRZ ;  /* 0x00000000009a7805 */ /* 0x000fe2000001ff00 */
[----:B------:R-:W-:Y:S01]  /*3aa0*/  IMAD.SHL.U32 R223, R222, 0x8, RZ ;  /* 0x00000008dedf7824 */ /* 0x000fe200078e00ff */
[----:B------:R-:W-:-:S02]  /*3ab0*/  CS2R R152, SRZ ;  /* 0x0000000000987805 */ /* 0x000fc4000001ff00 */
[----:B------:R-:W-:Y:S02]  /*3ac0*/  CS2R R150, SRZ ;  /* 0x0000000000967805 */ /* 0x000fe4000001ff00 */
[----:B------:R-:W-:Y:S02]  /*3ad0*/  CS2R R148, SRZ ;  /* 0x0000000000947805 */ /* 0x000fe4000001ff00 */
[----:B------:R-:W-:Y:S02]  /*3ae0*/  CS2R R142, SRZ ;  /* 0x00000000008e7805 */ /* 0x000fe4000001ff00 */
[----:B------:R-:W-:Y:S02]  /*3af0*/  CS2R R140, SRZ ;  /* 0x00000000008c7805 */ /* 0x000fe4000001ff00 */
[----:B------:R-:W-:Y:S02]  /*3b00*/  CS2R R146, SRZ ;  /* 0x0000000000927805 */ /* 0x000fe4000001ff00 */
[----:B------:R-:W-:Y:S01]  /*3b10*/  CS2R R144, SRZ ;  /* 0x0000000000907805 */ /* 0x000fe2000001ff00 */
[----:B-----5:R-:W-:Y:S01]  /*3b20*/  @UP0 UIMAD.WIDE.U32 UR12, UR25, UR8, UR12 ;  /* 0x00000008190c02a5 */ /* 0x020fe2000f8e000c */
[----:B------:R-:W-:-:S02]  /*3b30*/  ISETP.NE.AND P0, PT, R7, RZ, PT ;  /* 0x000000ff0700720c */ /* 0x000fc40003f05270 */
[----:B------:R-:W-:Y:S02]  /*3b40*/  CS2R R138, SRZ ;  /* 0x00000000008a7805 */ /* 0x000fe4000001ff00 */
[----:B------:R-:W-:Y:S01]  /*3b50*/  CS2R R136, SRZ ;  /* 0x0000000000887805 */ /* 0x000fe2000001ff00 */
[----:B------:R-:W-:Y:S02]  /*3b60*/  @UP0 UIMAD UR9, UR25, UR9, UR13 ;  /* 0x00000009190902a4 */ /* 0x000fe4000f8e020d */
[----:B------:R-:W-:Y:S01]  /*3b70*/  @UP0 ULEA UR10, UP1, UR12, UR10, 0x2 ;  /* 0x0000000a0c0a0291 */ /* 0x000fe2000f8210ff */
[----:B------:R-:W-:Y:S02]  /*3b80*/  CS2R R134, SRZ ;  /* 0x0000000000867805 */ /* 0x000fe4000001ff00 */
[----:B------:R-:W-:Y:S02]  /*3b90*/  CS2R R132, SRZ ;  /* 0x0000000000847805 */ /* 0x000fe4000001ff00 */
[----:B------:R-:W-:Y:S01]  /*3ba0*/  CS2R R126, SRZ ;  /* 0x00000000007e7805 */ /* 0x000fe2000001ff00 */
[----:B------:R-:W-:Y:S01]  /*3bb0*/  @UP0 ULEA.HI.X UR11, UR12, UR11, UR9, 0x2, UP1 ;  /* 0x0000000b0c0b0291 */ /* 0x000fe200088f1409 */
[----:B----4-:R-:W-:Y:S01]  /*3bc0*/  IMAD.U32 R2, RZ, RZ, UR10 ;  /* 0x0000000aff027e24 */ /* 0x010fe2000f8e00ff */
[----:B------:R-:W-:-:S02]  /*3bd0*/  CS2R R124, SRZ ;  /* 0x00000000007c7805 */ /* 0x000fc4000001ff00 */
[----:B------:R-:W-:Y:S01]  /*3be0*/  CS2R R130, SRZ ;  /* 0x0000000000827805 */ /* 0x000fe2000001ff00 */
[----:B------:R-:W2:Y:S01]  /*3bf0*/  @UP0 LDCU UR9, c[0x0][0x458] ;  /* 0x00008b00ff0907ac */ /* 0x000ea20008000800 */
[----:B------:R-:W-:Y:S01]  /*3c00*/  IMAD.U32 R3, RZ, RZ, UR11 ;  /* 0x0000000bff037e24 */ /* 0x000fe2000f8e00ff */
[----:B------:R-:W-:Y:S02]  /*3c10*/  LOP3.LUT R7, R224, 0x200, RZ, 0xc0, !PT ;  /* 0x00000200e0077812 */ /* 0x000fe400078ec0ff */
[----:B------:R-:W-:Y:S02]  /*3c20*/  R2P PR, R28, 0x6 ;  /* 0x000000061c007804 */ /* 0x000fe40000000000 */
[----:B------:R-:W-:Y:S01]  /*3c30*/  CS2R R128, SRZ ;  /* 0x0000000000807805 */ /* 0x000fe2000001ff00 */
[----:B-1-3--:R1:W3:Y:S01]  /*3c40*/  @P3 LDG.E R6, desc[UR36][R2.64] ;  /* 0x0000002402063981 */ /* 0x00a2e2000c1e1900 */
[----:B------:R-:W4:Y:S01]  /*3c50*/  LDCU UR11, c[0x0][0x590] ;  /* 0x0000b200ff0b77ac */ /* 0x000f220008000800 */
[----:B------:R-:W-:-:S02]  /*3c60*/  LOP3.LUT P4, RZ, R222, 0x2, RZ, 0xc0, !PT ;  /* 0x00000002deff7812 */ /* 0x000fc4000788c0ff */
[----:B------:R-:W-:Y:S02]  /*3c70*/  CS2R R122, SRZ ;  /* 0x00000000007a7805 */ /* 0x000fe4000001ff00 */
[----:B------:R-:W-:Y:S02]  /*3c80*/  SEL R219, R219, 0xffffffc0, !P2 ;  /* 0xffffffc0dbdb7807 */ /* 0x000fe40005000000 */
[----:B------:R-:W-:Y:S02]  /*3c90*/  CS2R R120, SRZ ;  /* 0x0000000000787805 */ /* 0x000fe4000001ff00 */
[----:B------:R-:W-:Y:S02]  /*3ca0*/  SEL R215, R215, 0xffffffe0, !P1 ;  /* 0xffffffe0d7d77807 */ /* 0x000fe40004800000 */
        /* <DEDUP_REMOVED lines=18> */
[----:B-1----:R-:W-:Y:S01]  /*3dd0*/  IMAD.SHL.U32 R3, R28, 0x2, RZ ;  /* 0x000000021c037824 */ /* 0x002fe200078e00ff */
[----:B------:R-:W-:Y:S01]  /*3de0*/  CS2R R78, SRZ ;  /* 0x00000000004e7805 */ /* 0x000fe2000001ff00 */
[----:B------:R-:W-:Y:S01]  /*3df0*/  VIADD R2, R31, UR35 ;  /* 0x000000231f027c36 */ /* 0x000fe20008000000 */
[----:B------:R-:W-:-:S02]  /*3e00*/  CS2R R76, SRZ ;  /* 0x00000000004c7805 */ /* 0x000fc4000001ff00 */
[----:B------:R-:W-:Y:S02]  /*3e10*/  CS2R R82, SRZ ;  /* 0x0000000000527805 */ /* 0x000fe4000001ff00 */
[----:B------:R-:W-:Y:S01]  /*3e20*/  LOP3.LUT R3, R3, 0x6, RZ, 0xc0, !PT ;  /* 0x0000000603037812 */ /* 0x000fe200078ec0ff */
[----:B------:R-:W-:Y:S01]  /*3e30*/  IMAD R4, R0, 0x40, R2 ;  /* 0x0000004000047824 */ /* 0x000fe200078e0202 */
[----:B------:R-:W-:Y:S01]  /*3e40*/  LOP3.LUT R0, R5, 0x38, R30, 0xf8, !PT ;  /* 0x0000003805007812 */ /* 0x000fe200078ef81e */
[----:B------:R-:W-:Y:S01]  /*3e50*/  IMAD.U32 R2, RZ, RZ, UR29 ;  /* 0x0000001dff027e24 */ /* 0x000fe2000f8e00ff */
[----:B------:R-:W-:Y:S01]  /*3e60*/  LOP3.LUT R3, R3, 0x1e0, R29, 0xf8, !PT ;  /* 0x000001e003037812 */ /* 0x000fe200078ef81d */
[----:B------:R-:W-:Y:S01]  /*3e70*/  UIADD3 UR29, UPT, UPT, UR29, 0x80, URZ ;  /* 0x000000801d1d7890 */ /* 0x000fe2000fffe0ff */
[----:B------:R-:W-:Y:S02]  /*3e80*/  SHF.R.U32.HI R5, RZ, 0x4, R28 ;  /* 0x00000004ff057819 */ /* 0x000fe4000001161c */
[----:B------:R-:W-:-:S02]  /*3e90*/  CS2R R80, SRZ ;  /* 0x0000000000507805 */ /* 0x000fc4000001ff00 */
[----:B------:R-:W-:Y:S02]  /*3ea0*/  IADD3 R3, PT, PT, R3, UR39, R2 ;  /* 0x0000002703037c10 */ /* 0x000fe4000fffe002 */
[----:B------:R-:W-:Y:S02]  /*3eb0*/  CS2R R74, SRZ ;  /* 0x00000000004a7805 */ /* 0x000fe4000001ff00 */
[----:B------:R-:W-:Y:S02]  /*3ec0*/  LOP3.LUT R2, R5, 0x8, RZ, 0xc0, !PT ;  /* 0x0000000805027812 */ /* 0x000fe400078ec0ff */
[----:B------:R-:W-:Y:S02]  /*3ed0*/  CS2R R72, SRZ ;  /* 0x0000000000487805 */ /* 0x000fe4000001ff00 */
[----:B------:R-:W-:Y:S02]  /*3ee0*/  LOP3.LUT R5, R209, 0x200, RZ, 0xc0, !PT ;  /* 0x00000200d1057812 */ /* 0x000fe400078ec0ff */
[----:B------:R-:W-:-:S02]  /*3ef0*/  CS2R R70, SRZ ;  /* 0x0000000000467805 */ /* 0x000fc4000001ff00 */
[----:B------:R-:W-:Y:S02]  /*3f00*/  IADD3 R227, PT, PT, R4, -0x29, -R3 ;  /* 0xffffffd704e37810 */ /* 0x000fe40007ffe803 */
[----:B------:R-:W-:Y:S02]  /*3f10*/  CS2R R68, SRZ ;  /* 0x0000000000447805 */ /* 0x000fe4000001ff00 */
[----:B------:R-:W-:Y:S02]  /*3f20*/  LOP3.LUT R3, R0, 0x8, R29, 0x78, !PT ;  /* 0x0000000800037812 */ /* 0x000fe400078e781d */
[----:B------:R-:W-:Y:S02]  /*3f30*/  CS2R R62, SRZ ;  /* 0x00000000003e7805 */ /* 0x000fe4000001ff00 */
[----:B------:R-:W-:Y:S01]  /*3f40*/  LOP3.LUT R4, R5, 0x400, R208, 0xf8, !PT ;  /* 0x0000040005047812 */ /* 0x000fe200078ef8d0 */
[----:B------:R-:W-:Y:S01]  /*3f50*/  IMAD.SHL.U32 R5, R222, 0x2, RZ ;  /* 0x00000002de057824 */ /* 0x000fe200078e00ff */
[----:B------:R-:W-:-:S02]  /*3f60*/  LOP3.LUT R2, R2, 0x10, R28, 0xf8, !PT ;  /* 0x0000001002027812 */ /* 0x000fc400078ef81c */
[----:B------:R-:W-:Y:S02]  /*3f70*/  CS2R R60, SRZ ;  /* 0x00000000003c7805 */ /* 0x000fe4000001ff00 */
[----:B------:R-:W-:Y:S02]  /*3f80*/  LOP3.LUT R210, R4, R3, RZ, 0xfc, !PT ;  /* 0x0000000304d27212 */ /* 0x000fe400078efcff */
[----:B------:R-:W-:Y:S01]  /*3f90*/  CS2R R66, SRZ ;  /* 0x0000000000427805 */ /* 0x000fe2000001ff00 */
[----:B--2---:R-:W3:Y:S01]  /*3fa0*/  @P3 MUFU.RCP R3, UR9 ;  /* 0x0000000900033d08 */ /* 0x004ee20008001000 */
[----:B------:R-:W-:Y:S02]  /*3fb0*/  LOP3.LUT R2, R2, R0, RZ, 0x3c, !PT ;  /* 0x0000000002027212 */ /* 0x000fe400078e3cff */
[----:B------:R-:W-:Y:S02]  /*3fc0*/  CS2R R64, SRZ ;  /* 0x0000000000407805 */ /* 0x000fe4000001ff00 */
[----:B------:R-:W-:-:S02]  /*3fd0*/  LOP3.LUT R0, R0, 0x8, R28, 0x78, !PT ;  /* 0x0000000800007812 */ /* 0x000fc400078e781c */
[----:B------:R-:W-:Y:S02]  /*3fe0*/  CS2R R58, SRZ ;  /* 0x00000000003a7805 */ /* 0x000fe4000001ff00 */
[----:B------:R-:W-:Y:S01]  /*3ff0*/  LOP3.LUT R209, R2, 0x200, R209, 0xf8, !PT ;  /* 0x0000020002d17812 */ /* 0x000fe200078ef8d1 */
[----:B------:R-:W-:Y:S01]  /*4000*/  IMAD.SHL.U32 R2, R222, 0x10, RZ ;  /* 0x00000010de027824 */ /* 0x000fe200078e00ff */
[----:B------:R-:W-:Y:S02]  /*4010*/  LOP3.LUT R208, R0, 0x7a00, R208, 0xf8, !PT ;  /* 0x00007a0000d07812 */ /* 0x000fe400078ef8d0 */
[----:B------:R-:W-:Y:S02]  /*4020*/  CS2R R56, SRZ ;  /* 0x0000000000387805 */ /* 0x000fe4000001ff00 */
[----:B------:R-:W-:Y:S02]  /*4030*/  LOP3.LUT R0, R224, 0x1c0, RZ, 0xc0, !PT ;  /* 0x000001c0e0007812 */ /* 0x000fe400078ec0ff */
[----:B------:R-:W-:-:S02]  /*4040*/  CS2R R54, SRZ ;  /* 0x0000000000367805 */ /* 0x000fc4000001ff00 */
[----:B------:R-:W-:Y:S02]  /*4050*/  LOP3.LUT R2, R2, 0x1c0, RZ, 0xc0, !PT ;  /* 0x000001c002027812 */ /* 0x000fe400078ec0ff */
[----:B------:R-:W-:Y:S02]  /*4060*/  CS2R R52, SRZ ;  /* 0x0000000000347805 */ /* 0x000fe4000001ff00 */
[----:B------:R-:W-:Y:S02]  /*4070*/  LOP3.LUT R218, R0, 0x38, R223, 0xf8, !PT ;  /* 0x0000003800da7812 */ /* 0x000fe400078ef8df */
[----:B------:R-:W-:Y:S02]  /*4080*/  CS2R R46, SRZ ;  /* 0x00000000002e7805 */ /* 0x000fe4000001ff00 */
[----:B------:R-:W-:Y:S02]  /*4090*/  LOP3.LUT R8, R2, 0x38, R5, 0xf8, !PT ;  /* 0x0000003802087812 */ /* 0x000fe400078ef805 */
[----:B------:R-:W-:-:S02]  /*40a0*/  CS2R R44, SRZ ;  /* 0x00000000002c7805 */ /* 0x000fc4000001ff00 */
[--C-:B------:R-:W-:Y:S02]  /*40b0*/  LOP3.LUT R5, R5, 0x7006, R225.reuse, 0xc8, !PT ;  /* 0x0000700605057812 */ /* 0x100fe400078ec8e1 */
[----:B------:R-:W-:Y:S02]  /*40c0*/  CS2R R50, SRZ ;  /* 0x0000000000327805 */ /* 0x000fe4000001ff00 */
[----:B------:R-:W-:Y:S02]  /*40d0*/  SHF.R.U32.HI R2, RZ, 0x1, R222 ;  /* 0x00000001ff027819 */ /* 0x000fe400000116de */
[----:B------:R-:W-:Y:S02]  /*40e0*/  CS2R R48, SRZ ;  /* 0x0000000000307805 */ /* 0x000fe4000001ff00 */
        /* <DEDUP_REMOVED lines=8> */
[----:B------:R-:W-:Y:S01]  /*4170*/  LOP3.LUT R2, R218, 0x8, R2, 0x78, !PT ;  /* 0x00000008da027812 */ /* 0x000fe200078e7802 */
[----:B------:R-:W-:Y:S01]  /*4180*/  UMOV UR12, URZ ;  /* 0x000000ff000c7c82 */ /* 0x000fe20008000000 */
[----:B------:R-:W-:Y:S01]  /*4190*/  LEA R208, R208, UR26, 0x1 ;  /* 0x0000001ad0d07c11 */ /* 0x000fe2000f8e08ff */
[----:B------:R1:W-:Y:S01]  /*41a0*/  STL [R1+0x48], R4 ;  /* 0x0000480401007387 */ /* 0x0003e20000100800 */
[----:B------:R-:W-:Y:S01]  /*41b0*/  LOP3.LUT R221, R0, R2, RZ, 0xfc, !PT ;  /* 0x0000000200dd7212 */ /* 0x000fe200078efcff */
[----:B------:R-:W-:Y:S01]  /*41c0*/  IMAD.SHL.U32 R0, R222, 0x2, RZ ;  /* 0x00000002de007824 */ /* 0x000fe200078e00ff */
[----:B------:R-:W-:Y:S01]  /*41d0*/  LOP3.LUT R2, R223, 0x38, RZ, 0xc0, !PT ;  /* 0x00000038df027812 */ /* 0x000fe200078ec0ff */
[----:B------:R2:W-:Y:S01]  /*41e0*/  STL [R1+0x20], R236 ;  /* 0x000020ec01007387 */ /* 0x0005e20000100800 */
[----:B------:R-:W-:Y:S01]  /*41f0*/  LEA R210, R210, UR26, 0x1 ;  /* 0x0000001ad2d27c11 */ /* 0x000fe2000f8e08ff */
[--C-:B------:R-:W-:Y:S01]  /*4200*/  IMAD.IADD R211, R219, 0x1, R208.reuse ;  /* 0x00000001dbd37824 */ /* 0x100fe200078e02d0 */
[----:B------:R-:W-:Y:S01]  /*4210*/  LOP3.LUT R0, R0, 0x20, RZ, 0xc0, !PT ;  /* 0x0000002000007812 */ /* 0x000fe200078ec0ff */
[----:B------:R-:W-:Y:S01]  /*4220*/  IMAD.IADD R213, R215, 0x1, R208 ;  /* 0x00000001d7d57824 */ /* 0x000fe200078e02d0 */
[----:B------:R-:W-:Y:S01]  /*4230*/  LOP3.LUT R2, R2, 0x40, RZ, 0xfc, !PT ;  /* 0x0000004002027812 */ /* 0x000fe200078efcff */
[----:B------:R-:W-:Y:S01]  /*4240*/  VIADD R210, R210, UR16 ;  /* 0x00000010d2d27c36 */ /* 0x000fe20008000000 */
[----:B------:R-:W-:Y:S01]  /*4250*/  LEA R209, R209, UR26, 0x1 ;  /* 0x0000001ad1d17c11 */ /* 0x000fe2000f8e08ff */
[----:B------:R-:W-:Y:S01]  /*4260*/  IMAD.IADD R212, R215, 0x1, R211 ;  /* 0x00000001d7d47824 */ /* 0x000fe200078e02d3 */
[----:B------:R-:W-:Y:S01]  /*4270*/  LOP3.LUT R2, R218, 0x8, R222, 0x78, !PT ;  /* 0x00000008da027812 */ /* 0x000fe200078e78de */
[----:B------:R-:W2:Y:S01]  /*4280*/  LDCU UR5, c[0x0][0x440] ;  /* 0x00008800ff0577ac */ /* 0x000ea20008000800 */
[----:B------:R-:W-:Y:S01]  /*4290*/  LOP3.LUT P5, RZ, R222, 0x8, RZ, 0xc0, !PT ;  /* 0x00000008deff7812 */ /* 0x000fe200078ac0ff */
[----:B------:R-:W-:Y:S01]  /*42a0*/  VIADD R209, R209, UR16 ;  /* 0x00000010d1d17c36 */ /* 0x000fe20008000000 */
[----:B------:R-:W-:Y:S01]  /*42b0*/  SEL R214, R214, 0xffffffe0, !P4 ;  /* 0xffffffe0d6d67807 */ /* 0x000fe20006000000 */
[----:B------:R-:W2:Y:S01]  /*42c0*/  LDCU UR8, c[0x0][0x3e0] ;  /* 0x00007c00ff0877ac */ /* 0x000ea20008000800 */
[----:B------:R-:W-:-:S02]  /*42d0*/  SEL R216, R226, 0xffffffe0, !P0 ;  /* 0xffffffe0e2d87807 */ /* 0x000fc40004000000 */
[----:B------:R-:W-:Y:S01]  /*42e0*/  LOP3.LUT R2, R2, 0x7a00, R225, 0xf8, !PT ;  /* 0x00007a0002027812 */ /* 0x000fe200078ef8e1 */
[----:B------:R-:W2:Y:S01]  /*42f0*/  LDCU UR10, c[0x0][0x50c] ;  /* 0x0000a180ff0a77ac */ /* 0x000ea20008000800 */
[----:B-1----:R-:W-:Y:S01]  /*4300*/  SHF.R.U32.HI R4, RZ, 0x3, R222 ;  /* 0x00000003ff047819 */ /* 0x002fe200000116de */
[----:B------:R-:W1:Y:S03]  /*4310*/  LDCU UR9, c[0x0][0x45c] ;  /* 0x00008b80ff0977ac */ /* 0x000e660008000800 */
[----:B------:R-:W-:Y:S01]  /*4320*/  LOP3.LUT R0, R0, 0x18, R4, 0xf8, !PT ;  /* 0x0000001800007812 */ /* 0x000fe200078ef804 */
[----:B----4-:R-:W-:Y:S02]  /*4330*/  USHF.L.U32 UR11, UR11, 0x6, URZ ;  /* 0x000000060b0b7899 */ /* 0x010fe400080006ff */
[----:B------:R-:W-:Y:S01]  /*4340*/  UISETP.GE.AND UP1, UPT, UR29, UR35, UPT ;  /* 0x000000231d00728c */ /* 0x000fe2000bf26270 */
[----:B------:R-:W-:-:S04]  /*4350*/  LOP3.LUT R0, R0, 0x1c0, R224, 0xf8, !PT ;  /* 0x000001c000007812 */ /* 0x000fc800078ef8e0 */
[----:B------:R-:W-:-:S04]  /*4360*/  LOP3.LUT R0, R0, 0x38, R223, 0x78, !PT ;  /* 0x0000003800007812 */ /* 0x000fc800078e78df */
[----:B------:R-:W-:Y:S01]  /*4370*/  LOP3.LUT R220, R0, 0x200, R224, 0xf8, !PT ;  /* 0x0000020000dc7812 */ /* 0x000fe200078ef8e0 */
[----:B---3--:R-:W-:-:S05]  /*4380*/  @P3 FMUL.FTZ R3, R6, R3 ;  /* 0x0000000306033220 */ /* 0x008fca0000410000 */
[----:B------:R-:W-:Y:S01]  /*4390*/  @P3 R2UR UR13, R3 ;  /* 0x00000000030d32ca */ /* 0x000fe200000e0000 */
[----:B------:R-:W-:Y:S01]  /*43a0*/  IMAD.MOV.U32 R3, RZ, RZ, 0x10 ;  /* 0x00000010ff037424 */ /* 0x000fe200078e00ff */
[----:B------:R-:W-:-:S04]  /*43b0*/  LOP3.LUT P3, RZ, R222, 0x4, RZ, 0xc0, !PT ;  /* 0x00000004deff7812 */ /* 0x000fc8000786c0ff */
[----:B------:R-:W-:Y:S02]  /*43c0*/  SEL R3, R3, 0xfffffff0, !P3 ;  /* 0xfffffff003037807 */ /* 0x000fe40005800000 */
[----:B------:R-:W-:-:S03]  /*43d0*/  SEL R217, R217, 0xffffffc0, !P3 ;  /* 0xffffffc0d9d97807 */ /* 0x000fc60005800000 */
[----:B------:R3:W-:Y:S02]  /*43e0*/  STL [R1+0x4c], R3 ;  /* 0x00004c0301007387 */ /* 0x0007e40000100800 */
[----:B-12---:R-:W-:-:S05]  /*43f0*/  @UP0 UMOV UR12, UR13 ;  /* 0x0000000d000c0c82 */ /* 0x006fca0008000000 */
.L_x_2086:
[----:B------:R-:W0:Y:S01]  /*4400*/  LDGDEPBAR ;  /* 0x00000000000079af */ /* 0x000e220000000000 */
[C---:B------:R-:W-:Y:S01]  /*4410*/  IMAD.IADD R0, R210.reuse, 0x1, R215 ;  /* 0x00000001d2007824 */ /* 0x040fe200078e02d7 */
[----:B------:R-:W-:Y:S01]  /*4420*/  PLOP3.LUT P1, PT, PT, PT, UP1, 0x80, 0x8 ;  /* 0x000000000008781c */ /* 0x000fe20003f2f018 */
[----:B---3--:R-:W-:Y:S05]  /*4430*/  IMAD.IADD R3, R210, 0x1, R219 ;  /* 0x00000001d2037824 */ /* 0x008fea00078e02db */
[----:B------:R-:W2:Y:S01]  /*4440*/  LDL R223, [R1+0x48] ;  /* 0x0000480001df7983 */ /* 0x000ea20000100800 */
[----:B------:R-:W-:Y:S01]  /*4450*/  PLOP3.LUT P6, PT, PT, PT, UP1, 0x80, 0x8 ;  /* 0x000000000008781c */ /* 0x000fe20003fcf018 */
[----:B------:R-:W-:Y:S01]  /*4460*/  UISETP.NE.AND UP2, UPT, UR44, URZ, UPT ;  /* 0x000000ff2c00728c */ /* 0x000fe2000bf45270 */
[----:B------:R-:W-:Y:S01]  /*4470*/  IMAD.IADD R2, R215, 0x1, R3 ;  /* 0x00000001d7027824 */ /* 0x000fe200078e0203 */
[----:B------:R-:W-:Y:S01]  /*4480*/  STL [R1+0x6c], R43 ;  /* 0x00006c2b01007387 */ /* 0x000fe20000100800 */
[----:B------:R-:W-:Y:S02]  /*4490*/  PLOP3.LUT P3, PT, PT, PT, UP1, 0x80, 0x8 ;  /* 0x000000000008781c */ /* 0x000fe40003f6f018 */
[----:B------:R-:W-:Y:S01]  /*44a0*/  PLOP3.LUT P2, PT, PT, PT, UP1, 0x80, 0x8 ;  /* 0x000000000008781c */ /* 0x000fe20003f4f018 */
[----:B------:R-:W-:Y:S01]  /*44b0*/  STL [R1+0x68], R42 ;  /* 0x0000682a01007387 */ /* 0x000fe20000100800 */
[----:B------:R-:W-:Y:S02]  /*44c0*/  PLOP3.LUT P0, PT, PT, PT, UP1, 0x80, 0x8 ;  /* 0x000000000008781c */ /* 0x000fe40003f0f018 */
[----:B------:R-:W-:Y:S01]  /*44d0*/  PLOP3.LUT P4, PT, PT, PT, UP1, 0x80, 0x8 ;  /* 0x000000000008781c */ /* 0x000fe20003f8f018 */
[----:B------:R-:W-:Y:S04]  /*44e0*/  STL [R1+0x64], R41 ;  /* 0x0000642901007387 */ /* 0x000fe80000100800 */
[----:B------:R-:W-:Y:S04]  /*44f0*/  STL [R1+0x60], R40 ;  /* 0x0000602801007387 */ /* 0x000fe80000100800 */
[----:B------:R-:W-:Y:S04]  /*4500*/  STL [R1+0x5c], R39 ;  /* 0x00005c2701007387 */ /* 0x000fe80000100800 */
[----:B------:R1:W-:Y:S04]  /*4510*/  STL [R1+0x58], R38 ;  /* 0x0000582601007387 */ /* 0x0003e80000100800 */
[----:B------:R3:W-:Y:S04]  /*4520*/  STL [R1+0x54], R37 ;  /* 0x0000542501007387 */ /* 0x0007e80000100800 */
[----:B------:R-:W-:Y:S01]  /*4530*/  STL [R1+0x50], R36 ;  /* 0x0000502401007387 */ /* 0x000fe20000100800 */
[----:B------:R-:W4:Y:S03]  /*4540*/  S2R R222, SR_TID.X ;  /* 0x0000000000de7919 */ /* 0x000f260000002100 */
[----:B-1----:R-:W2:Y:S04]  /*4550*/  LDL R38, [R1+0x44] ;  /* 0x0000440001267983 */ /* 0x002ea80000100800 */
[----:B---3--:R-:W3:Y:S01]  /*4560*/  LDL R37, [R1+0x40] ;  /* 0x0000400001257983 */ /* 0x008ee20000100800 */
[----:B------:R-:W-:Y:S04]  /*4570*/  DEPBAR.LE SB0, 0x0 ;  /* 0x000080000000791a */ /* 0x000fe80000000000 */
[----:B------:R-:W-:Y:S01]  /*4580*/  BAR.SYNC.DEFER_BLOCKING 0x0 ;  /* 0x0000000000007b1d */ /* 0x000fe20000010000 */
[----:B----4-:R-:W-:Y:S05]  /*4590*/  SHF.L.U32 R222, R222, 0x1, RZ ;  /* 0x00000001dede7819 */ /* 0x010fea00000006ff */
[----:B------:R-:W-:Y:S08]  /*45a0*/  LDSM.16.M88.4 R32, [R210] ;  /* 0x00000000d220783b */ /* 0x000ff00000000200 */
[----:B------:R-:W1:Y:S08]  /*45b0*/  LDSM.16.M88.4 R16, [R208+0xc000] ;  /* 0x00c00000d010783b */ /* 0x000e700000000200 */
[----:B------:R-:W4:Y:S08]  /*45c0*/  LDSM.16.M88.4 R28, [R210+0x1000] ;  /* 0x00100000d21c783b */ /* 0x000f300000000200 */
[----:B------:R-:W4:Y:S08]  /*45d0*/  LDSM.16.M88.4 R164, [R208+0xc800] ;  /* 0x00c80000d0a4783b */ /* 0x000f300000000200 */
[----:B------:R-:W-:Y:S08]  /*45e0*/  LDSM.16.M88.4 R168, [R0] ;  /* 0x0000000000a8783b */ /* 0x000ff00000000200 */
[----:B------:R-:W4:Y:S01]  /*45f0*/  LDSM.16.M88.4 R172, [R213+0xc000] ;  /* 0x00c00000d5ac783b */ /* 0x000f220000000200 */
[-C--:B-1----:R-:W-:Y:S07]  /*4600*/  HMMA.16816.F32.BF16 R4, R32, R16.reuse, RZ ;  /* 0x000000102004723c */ /* 0x082fee00000418ff */
[----:B------:R-:W1:Y:S01]  /*4610*/  LDSM.16.M88.4 R176, [R0+0x1000] ;  /* 0x0010000000b0783b */ /* 0x000e620000000200 */
[C---:B----4-:R-:W-:Y:S07]  /*4620*/  HMMA.16816.F32.BF16 R8, R28.reuse, R16, RZ ;  /* 0x000000101c08723c */ /* 0x050fee00000418ff */
[----:B------:R-:W4:Y:S01]  /*4630*/  LDSM.16.M88.4 R180, [R213+0xc800] ;  /* 0x00c80000d5b4783b */ /* 0x000f220000000200 */
[-C--:B------:R-:W-:Y:S07]  /*4640*/  HMMA.16816.F32.BF16 R12, R28, R18.reuse, RZ ;  /* 0x000000121c0c723c */ /* 0x080fee00000418ff */
[----:B------:R-:W-:Y:S01]  /*4650*/  LDSM.16.M88.4 R184, [R3] ;  /* 0x0000000003b8783b */ /* 0x000fe20000000200 */
[C---:B------:R-:W-:Y:S07]  /*4660*/  HMMA.16816.F32.BF16 R16, R32.reuse, R18, RZ ;  /* 0x000000122010723c */ /* 0x040fee00000418ff */
[----:B------:R-:W4:Y:S01]  /*4670*/  LDSM.16.M88.4 R188, [R211+0xc000] ;  /* 0x00c00000d3bc783b */ /* 0x000f220000000200 */
[-C--:B------:R-:W-:Y:S07]  /*4680*/  HMMA.16816.F32.BF16 R20, R32, R164.reuse, RZ ;  /* 0x000000a42014723c */ /* 0x080fee00000418ff */
[----:B------:R-:W4:Y:S01]  /*4690*/  LDSM.16.M88.4 R192, [R3+0x1000] ;  /* 0x0010000003c0783b */ /* 0x000f220000000200 */
[C---:B------:R-:W-:Y:S07]  /*46a0*/  HMMA.16816.F32.BF16 R24, R28.reuse, R164, RZ ;  /* 0x000000a41c18723c */ /* 0x040fee00000418ff */
[----:B------:R-:W4:Y:S01]  /*46b0*/  LDSM.16.M88.4 R196, [R211+0xc800] ;  /* 0x00c80000d3c4783b */ /* 0x000f220000000200 */
[-C--:B------:R-:W-:Y:S07]  /*46c0*/  HMMA.16816.F32.BF16 R28, R28, R166.reuse, RZ ;  /* 0x000000a61c1c723c */ /* 0x080fee00000418ff */
[----:B------:R-:W-:Y:S01]  /*46d0*/  LDSM.16.M88.4 R200, [R2+0x1000] ;  /* 0x0010000002c8783b */ /* 0x000fe20000000200 */
[----:B------:R-:W-:Y:S07]  /*46e0*/  HMMA.16816.F32.BF16 R32, R32, R166, RZ ;  /* 0x000000a62020723c */ /* 0x000fee00000418ff */
[----:B------:R-:W-:Y:S01]  /*46f0*/  LDSM.16.M88.4 R164, [R2] ;  /* 0x0000000002a4783b */ /* 0x000fe20000000200 */
[-C--:B------:R-:W-:Y:S07]  /*4700*/  HMMA.16816.F32.BF16 R4, R168, R172.reuse, R4 ;  /* 0x000000aca804723c */ /* 0x080fee0000041804 */
[----:B------:R-:W-:Y:S01]  /*4710*/  LDSM.16.M88.4 R204, [R212+0xc800] ;  /* 0x00c80000d4cc783b */ /* 0x000fe20000000200 */
[C---:B-1----:R-:W-:Y:S08]  /*4720*/  HMMA.16816.F32.BF16 R8, R176.reuse, R172, R8 ;  /* 0x000000acb008723c */ /* 0x042ff00000041808 */
[-C--:B------:R-:W-:Y:S08]  /*4730*/  HMMA.16816.F32.BF16 R12, R176, R174.reuse, R12 ;  /* 0x000000aeb00c723c */ /* 0x080ff0000004180c */
[C---:B------:R-:W-:Y:S01]  /*4740*/  HMMA.16816.F32.BF16 R16, R168.reuse, R174, R16 ;  /* 0x000000aea810723c */ /* 0x040fe20000041810 */
[----:B------:R-:W1:Y:S07]  /*4750*/  LDSM.16.M88.4 R172, [R212+0xc000] ;  /* 0x00c00000d4ac783b */ /* 0x000e6e0000000200 */
[-C--:B----4-:R-:W-:Y:S08]  /*4760*/  HMMA.16816.F32.BF16 R20, R168, R180.reuse, R20 ;  /* 0x000000b4a814723c */ /* 0x090ff00000041814 */
[C---:B------:R-:W-:Y:S08]  /*4770*/  HMMA.16816.F32.BF16 R24, R176.reuse, R180, R24 ;  /* 0x000000b4b018723c */ /* 0x040ff00000041818 */
[-C--:B------:R-:W-:Y:S01]  /*4780*/  HMMA.16816.F32.BF16 R28, R176, R182.reuse, R28 ;  /* 0x000000b6b01c723c */ /* 0x080fe2000004181c */
[----:B------:R-:W-:Y:S07]  /*4790*/  LDSM.16.M88.4 R176, [R208+0x10000] ;  /* 0x01000000d0b0783b */ /* 0x000fee0000000200 */
[----:B------:R-:W-:Y:S01]  /*47a0*/  HMMA.16816.F32.BF16 R32, R168, R182, R32 ;  /* 0x000000b6a820723c */ /* 0x000fe20000041820 */
[----:B------:R-:W4:Y:S07]  /*47b0*/  LDSM.16.M88.4 R168, [R210+0x2000] ;  /* 0x00200000d2a8783b */ /* 0x000f2e0000000200 */
[-C--:B------:R-:W-:Y:S01]  /*47c0*/  HMMA.16816.F32.BF16 R4, R184, R188.reuse, R4 ;  /* 0x000000bcb804723c */ /* 0x080fe20000041804 */
[----:B------:R-:W4:Y:S07]  /*47d0*/  LDSM.16.M88.4 R180, [R210+0x3000] ;  /* 0x00300000d2b4783b */ /* 0x000f2e0000000200 */
        /* <DEDUP_REMOVED lines=10> */
[-C--:B-1----:R-:W-:Y:S01]  /*4880*/  HMMA.16816.F32.BF16 R4, R164, R172.reuse, R4 ;  /* 0x000000aca404723c */ /* 0x082fe20000041804 */
[----:B------:R-:W-:Y:S07]  /*4890*/  LDSM.16.M88.4 R196, [R211+0x10000] ;  /* 0x01000000d3c4783b */ /* 0x000fee0000000200 */
[C---:B------:R-:W-:Y:S08]  /*48a0*/  HMMA.16816.F32.BF16 R8, R200.reuse, R172, R8 ;  /* 0x000000acc808723c */ /* 0x040ff00000041808 */
[-C--:B------:R-:W-:Y:S08]  /*48b0*/  HMMA.16816.F32.BF16 R12, R200, R174.reuse, R12 ;  /* 0x000000aec80c723c */ /* 0x080ff0000004180c */
[C---:B------:R-:W-:Y:S01]  /*48c0*/  HMMA.16816.F32.BF16 R16, R164.reuse, R174, R16 ;  /* 0x000000aea410723c */ /* 0x040fe20000041810 */
[----:B------:R1:W2:Y:S07]  /*48d0*/  LDSM.16.M88.4 R172, [R0+0x2000] ;  /* 0x0020000000ac783b */ /* 0x0002ae0000000200 */
[-C--:B------:R-:W-:Y:S08]  /*48e0*/  HMMA.16816.F32.BF16 R20, R164, R204.reuse, R20 ;  /* 0x000000cca414723c */ /* 0x080ff00000041814 */
[C---:B------:R-:W-:Y:S08]  /*48f0*/  HMMA.16816.F32.BF16 R24, R200.reuse, R204, R24 ;  /* 0x000000ccc818723c */ /* 0x040ff00000041818 */
[-C--:B------:R-:W-:Y:S01]  /*4900*/  HMMA.16816.F32.BF16 R28, R200, R206.reuse, R28 ;  /* 0x000000cec81c723c */ /* 0x080fe2000004181c */
[----:B------:R-:W-:Y:S02]  /*4910*/  LDSM.16.M88.4 R200, [R212+0x10000] ;  /* 0x01000000d4c8783b */ /* 0x000fe40000000200 */
[----:B-1----:R-:W-:Y:S02]  /*4920*/  @P1 LOP3.LUT R0, R222, 0x6, RZ, 0xc0, !PT ;  /* 0x00000006de001812 */ /* 0x002fe400078ec0ff */
[----:B------:R-:W-:Y:S03]  /*4930*/  PLOP3.LUT P1, PT, PT, PT, UP1, 0x80, 0x8 ;  /* 0x000000000008781c */ /* 0x000fe60003f2f018 */
[----:B------:R-:W-:Y:S01]  /*4940*/  HMMA.16816.F32.BF16 R32, R164, R206, R32 ;  /* 0x000000cea420723c */ /* 0x000fe20000041820 */
[----:B------:R-:W1:Y:S07]  /*4950*/  LDSM.16.M88.4 R164, [R213+0x10800] ;  /* 0x01080000d5a4783b */ /* 0x000e6e0000000200 */
[-C--:B----4-:R-:W-:Y:S01]  /*4960*/  HMMA.16816.F32.BF16 R4, R168, R176.reuse, R4 ;  /* 0x000000b0a804723c */ /* 0x090fe20000041804 */
[----:B------:R-:W4:Y:S07]  /*4970*/  S2R R222, SR_TID.X ;  /* 0x0000000000de7919 */ /* 0x000f2e0000002100 */
[C---:B------:R-:W-:Y:S08]  /*4980*/  HMMA.16816.F32.BF16 R8, R180.reuse, R176, R8 ;  /* 0x000000b0b408723c */ /* 0x040ff00000041808 */
[-C--:B------:R-:W-:Y:S08]  /*4990*/  HMMA.16816.F32.BF16 R12, R180, R178.reuse, R12 ;  /* 0x000000b2b40c723c */ /* 0x080ff0000004180c */
[C---:B------:R-:W-:Y:S01]  /*49a0*/  HMMA.16816.F32.BF16 R16, R168.reuse, R178, R16 ;  /* 0x000000b2a810723c */ /* 0x040fe20000041810 */
[----:B------:R-:W3:Y:S07]  /*49b0*/  LDSM.16.M88.4 R176, [R3+0x2000] ;  /* 0x0020000003b0783b */ /* 0x000eee0000000200 */
[-C--:B------:R-:W-:Y:S03]  /*49c0*/  HMMA.16816.F32.BF16 R20, R168, R188.reuse, R20 ;  /* 0x000000bca814723c */ /* 0x080fe60000041814 */
[----:B----4-:R-:W-:Y:S04]  /*49d0*/  SHF.R.U32.HI R222, RZ, 0x1, R222 ;  /* 0x00000001ffde7819 */ /* 0x010fe800000116de */
[----:B------:R-:W-:Y:S01]  /*49e0*/  @P6 LOP3.LUT R0, R0, 0x1e0, R222, 0xf8, !PT ;  /* 0x000001e000006812 */ /* 0x000fe200078ef8de */
[C---:B------:R-:W-:Y:S01]  /*49f0*/  HMMA.16816.F32.BF16 R24, R180.reuse, R188, R24 ;  /* 0x000000bcb418723c */ /* 0x040fe20000041818 */
[----:B------:R-:W-:Y:S07]  /*4a00*/  PLOP3.LUT P6, PT, PT, PT, UP1, 0x80, 0x8 ;  /* 0x000000000008781c */ /* 0x000fee0003fcf018 */
[-C--:B------:R-:W-:Y:S01]  /*4a10*/  HMMA.16816.F32.BF16 R28, R180, R190.reuse, R28 ;  /* 0x000000beb41c723c */ /* 0x080fe2000004181c */
[----:B------:R4:W3:Y:S07]  /*4a20*/  LDSM.16.M88.4 R180, [R3+0x3000] ;  /* 0x0030000003b4783b */ /* 0x0008ee0000000200 */
[----:B------:R-:W-:Y:S01]  /*4a30*/  HMMA.16816.F32.BF16 R32, R168, R190, R32 ;  /* 0x000000bea820723c */ /* 0x000fe20000041820 */
[----:B------:R-:W3:Y:S07]  /*4a40*/  LDSM.16.M88.4 R168, [R211+0x10800] ;  /* 0x01080000d3a8783b */ /* 0x000eee0000000200 */
[-C--:B--2---:R-:W-:Y:S01]  /*4a50*/  HMMA.16816.F32.BF16 R4, R172, R184.reuse, R4 ;  /* 0x000000b8ac04723c */ /* 0x084fe20000041804 */
[----:B------:R-:W2:Y:S07]  /*4a60*/  LDSM.16.M88.4 R188, [R2+0x2000] ;  /* 0x0020000002bc783b */ /* 0x000eae0000000200 */
[C---:B------:R-:W-:Y:S04]  /*4a70*/  HMMA.16816.F32.BF16 R8, R192.reuse, R184, R8 ;  /* 0x000000b8c008723c */ /* 0x040fe80000041808 */
[----:B------:R-:W-:Y:S04]  /*4a80*/  LEA R185, R223, UR4, 0x1 ;  /* 0x00000004dfb97c11 */ /* 0x000fe8000f8e08ff */
[-C--:B------:R-:W-:Y:S03]  /*4a90*/  HMMA.16816.F32.BF16 R12, R192, R186.reuse, R12 ;  /* 0x000000bac00c723c */ /* 0x080fe6000004180c */
[C---:B----4-:R-:W-:Y:S05]  /*4aa0*/  VIADD R3, R185.reuse, 0x20000 ;  /* 0x00020000b9037836 */ /* 0x050fea0000000000 */
[C---:B------:R-:W-:Y:S08]  /*4ab0*/  HMMA.16816.F32.BF16 R16, R172.reuse, R186, R16 ;  /* 0x000000baac10723c */ /* 0x040ff00000041810 */
[-C--:B-1----:R-:W-:Y:S08]  /*4ac0*/  HMMA.16816.F32.BF16 R20, R172, R164.reuse, R20 ;  /* 0x000000a4ac14723c */ /* 0x082ff00000041814 */
[C---:B------:R-:W-:Y:S08]  /*4ad0*/  HMMA.16816.F32.BF16 R24, R192.reuse, R164, R24 ;  /* 0x000000a4c018723c */ /* 0x040ff00000041818 */
[-C--:B------:R-:W-:Y:S03]  /*4ae0*/  HMMA.16816.F32.BF16 R28, R192, R166.reuse, R28 ;  /* 0x000000a6c01c723c */ /* 0x080fe6000004181c */
[----:B------:R-:W-:Y:S01]  /*4af0*/  IADD3 R192, PT, PT, R185, 0x20020, RZ ;  /* 0x00020020b9c07810 */ /* 0x000fe20007ffe0ff */
[----:B------:R-:W-:Y:S01]  /*4b00*/  @P5 VIADD R192, R3, 0xffffffe0 ;  /* 0xffffffe003c05836 */ /* 0x000fe20000000000 */
[----:B------:R-:W-:Y:S03]  /*4b10*/  IADD3 R3, PT, PT, R227, -0xf, RZ ;  /* 0xfffffff1e3037810 */ /* 0x000fe60007ffe0ff */
[----:B------:R-:W-:Y:S01]  /*4b20*/  HMMA.16816.F32.BF16 R32, R172, R166, R32 ;  /* 0x000000a6ac20723c */ /* 0x000fe20000041820 */
[----:B------:R1:W4:Y:S07]  /*4b30*/  LDSM.16.M88.4 R164, [R2+0x3000] ;  /* 0x0030000002a4783b */ /* 0x00032e0000000200 */
[-C--:B---3--:R-:W-:Y:S08]  /*4b40*/  HMMA.16816.F32.BF16 R4, R176, R196.reuse, R4 ;  /* 0x000000c4b004723c */ /* 0x088ff00000041804 */
[C---:B------:R-:W-:Y:S04]  /*4b50*/  HMMA.16816.F32.BF16 R8, R180.reuse, R196, R8 ;  /* 0x000000c4b408723c */ /* 0x040fe80000041808 */
[----:B------:R-:W-:Y:S04]  /*4b60*/  LEA R197, R221, UR4, 0x1 ;  /* 0x00000004ddc57c11 */ /* 0x000fe8000f8e08ff */
[-C--:B------:R-:W-:Y:S01]  /*4b70*/  HMMA.16816.F32.BF16 R12, R180, R198.reuse, R12 ;  /* 0x000000c6b40c723c */ /* 0x080fe2000004180c */
[----:B-1----:R-:W-:Y:S07]  /*4b80*/  IMAD.U32 R2, RZ, RZ, UR41 ;  /* 0x00000029ff027e24 */ /* 0x002fee000f8e00ff */
[C---:B------:R-:W-:Y:S08]  /*4b90*/  HMMA.16816.F32.BF16 R16, R176.reuse, R198, R16 ;  /* 0x000000c6b010723c */ /* 0x040ff00000041810 */
[-C--:B------:R-:W-:Y:S08]  /*4ba0*/  HMMA.16816.F32.BF16 R20, R176, R168.reuse, R20 ;  /* 0x000000a8b014723c */ /* 0x080ff00000041814 */
[C---:B------:R-:W-:Y:S04]  /*4bb0*/  HMMA.16816.F32.BF16 R24, R180.reuse, R168, R24 ;  /* 0x000000a8b418723c */ /* 0x040fe80000041818 */
[----:B------:R-:W-:Y:S04]  /*4bc0*/  VIADD R168, R227, 0x11 ;  /* 0x00000011e3a87836 */ /* 0x000fe80000000000 */
[-C--:B------:R-:W-:Y:S03]  /*4bd0*/  HMMA.16816.F32.BF16 R28, R180, R170.reuse, R28 ;  /* 0x000000aab41c723c */ /* 0x080fe6000004181c */
[----:B------:R-:W-:Y:S04]  /*4be0*/  IABS R168, R168 ;  /* 0x000000a800a87213 */ /* 0x000fe80000000000 */
[----:B------:R-:W-:Y:S01]  /*4bf0*/  I2FP.F32.S32 R168, R168 ;  /* 0x000000a800a87245 */ /* 0x000fe20000201400 */
[----:B------:R-:W-:Y:S08]  /*4c00*/  HMMA.16816.F32.BF16 R32, R176, R170, R32 ;  /* 0x000000aab020723c */ /* 0x000ff00000041820 */
[-C--:B--2---:R-:W-:Y:S08]  /*4c10*/  HMMA.16816.F32.BF16 R4, R188, R200.reuse, R4 ;  /* 0x000000c8bc04723c */ /* 0x084ff00000041804 */
[C---:B----4-:R-:W-:Y:S08]  /*4c20*/  HMMA.16816.F32.BF16 R8, R164.reuse, R200, R8 ;  /* 0x000000c8a408723c */ /* 0x050ff00000041808 */
[-C--:B------:R-:W-:Y:S03]  /*4c30*/  HMMA.16816.F32.BF16 R12, R164, R202.reuse, R12 ;  /* 0x000000caa40c723c */ /* 0x080fe6000004180c */
[----:B------:R-:W-:Y:S01]  /*4c40*/  FMUL.FTZ R4, R4, UR10 ;  /* 0x0000000a04047c20 */ /* 0x000fe20008410000 */
[----:B------:R-:W-:Y:S01]  /*4c50*/  FMUL.FTZ R6, R6, UR10 ;  /* 0x0000000a06067c20 */ /* 0x000fe20008410000 */
[----:B------:R-:W-:Y:S01]  /*4c60*/  FMUL.FTZ R5, R5, UR10 ;  /* 0x0000000a05057c20 */ /* 0x000fe20008410000 */
[----:B------:R-:W-:Y:S01]  /*4c70*/  FMUL.FTZ R7, R7, UR10 ;  /* 0x0000000a07077c20 */ /* 0x000fe20008410000 */
[----:B------:R1:W-:Y:S01]  /*4c80*/  MUFU.TANH R187, R4 ;  /* 0x0000000400bb7308 */ /* 0x0003e20000002400 */
[C---:B------:R-:W-:Y:S04]  /*4c90*/  HMMA.16816.F32.BF16 R16, R188.reuse, R202, R16 ;  /* 0x000000cabc10723c */ /* 0x040fe80000041810 */
[----:B------:R-:W-:Y:S01]  /*4ca0*/  FMUL.FTZ R11, R11, UR10 ;  /* 0x0000000a0b0b7c20 */ /* 0x000fe20008410000 */
[----:B------:R-:W-:Y:S01]  /*4cb0*/  FMUL.FTZ R8, R8, UR10 ;  /* 0x0000000a08087c20 */ /* 0x000fe20008410000 */
[----:B------:R-:W-:Y:S03]  /*4cc0*/  FMUL.FTZ R9, R9, UR10 ;  /* 0x0000000a09097c20 */ /* 0x000fe60008410000 */
[----:B------:R-:W-:Y:S02]  /*4cd0*/  MUFU.TANH R252, R6 ;  /* 0x0000000600fc7308 */ /* 0x000fe40000002400 */
[----:B------:R-:W-:Y:S01]  /*4ce0*/  FMUL.FTZ R14, R14, UR10 ;  /* 0x0000000a0e0e7c20 */ /* 0x000fe20008410000 */
[----:B------:R-:W-:Y:S01]  /*4cf0*/  FMUL.FTZ R13, R13, UR10 ;  /* 0x0000000a0d0d7c20 */ /* 0x000fe20008410000 */
[----:B------:R-:W-:Y:S01]  /*4d00*/  FMUL.FTZ R12, R12, UR10 ;  /* 0x0000000a0c0c7c20 */ /* 0x000fe20008410000 */
[----:B------:R-:W-:Y:S05]  /*4d10*/  FMUL.FTZ R15, R15, UR10 ;  /* 0x0000000a0f0f7c20 */ /* 0x000fea0008410000 */
[----:B------:R-:W-:Y:S01]  /*4d20*/  MUFU.TANH R183, R5 ;  /* 0x0000000500b77308 */ /* 0x000fe20000002400 */
[----:B-1----:R-:W-:Y:S01]  /*4d30*/  FMUL.FTZ R4, R10, UR10 ;  /* 0x0000000a0a047c20 */ /* 0x002fe20008410000 */
[----:B------:R-:W-:Y:S01]  /*4d40*/  @P3 IMAD R10, R2, 0x80, R0 ;  /* 0x00000080020a3824 */ /* 0x000fe200078e0200 */
[----:B------:R-:W-:Y:S01]  /*4d50*/  PLOP3.LUT P3, PT, PT, PT, UP1, 0x80, 0x8 ;  /* 0x000000000008781c */ /* 0x000fe20003f6f018 */
[----:B------:R-:W-:Y:S01]  /*4d60*/  FMUL.FTZ R18, R18, UR10 ;  /* 0x0000000a12127c20 */ /* 0x000fe20008410000 */
[----:B------:R-:W-:Y:S01]  /*4d70*/  FMUL.FTZ R16, R16, UR10 ;  /* 0x0000000a10107c20 */ /* 0x000fe20008410000 */
[C---:B------:R-:W-:Y:S04]  /*4d80*/  @P2 VIADD R0, R10.reuse, 0x8 ;  /* 0x000000080a002836 */ /* 0x040fe80000000000 */
[----:B------:R-:W-:Y:S01]  /*4d90*/  MUFU.TANH R251, R7 ;  /* 0x0000000700fb7308 */ /* 0x000fe20000002400 */
[----:B------:R-:W-:Y:S01]  /*4da0*/  @P0 IADD3 R2, PT, PT, R10, 0x1, RZ ;  /* 0x000000010a020810 */ /* 0x000fe20007ffe0ff */
[----:B------:R-:W-:Y:S01]  /*4db0*/  FMUL.FTZ R17, R17, UR10 ;  /* 0x0000000a11117c20 */ /* 0x000fe20008410000 */
[----:B------:R-:W-:Y:S01]  /*4dc0*/  PLOP3.LUT P2, PT, PT, PT, UP1, 0x80, 0x8 ;  /* 0x000000000008781c */ /* 0x000fe20003f4f018 */
[----:B------:R-:W-:Y:S01]  /*4dd0*/  FMUL.FTZ R173, R19, UR10 ;  /* 0x0000000a13ad7c20 */ /* 0x000fe20008410000 */
[----:B------:R-:W-:Y:S01]  /*4de0*/  @P1 ISETP.GE.AND P1, PT, R0, UR35, PT ;  /* 0x0000002300001c0c */ /* 0x000fe2000bf26270 */
[C---:B------:R-:W-:Y:S01]  /*4df0*/  VIADD R0, R227.reuse, 0xffffffe9 ;  /* 0xffffffe9e3007836 */ /* 0x040fe20000000000 */
[----:B------:R-:W-:Y:S03]  /*4e00*/  @P4 ISETP.GE.AND P4, PT, R2, UR35, PT ;  /* 0x0000002302004c0c */ /* 0x000fe6000bf86270 */
[----:B------:R1:W2:Y:S01]  /*4e10*/  MUFU.TANH R40, R4 ;  /* 0x0000000400287308 */ /* 0x0002a20000002400 */
[----:B------:R-:W-:Y:S02]  /*4e20*/  @P3 ISETP.GE.AND P3, PT, R10, UR35, PT ;  /* 0x000000230a003c0c */ /* 0x000fe4000bf66270 */
[----:B------:R-:W-:Y:S02]  /*4e30*/  IABS R2, R0 ;  /* 0x0000000000027213 */ /* 0x000fe40000000000 */
[----:B------:R-:W-:Y:S02]  /*4e40*/  IABS R0, R3 ;  /* 0x0000000300007213 */ /* 0x000fe40000000000 */
[----:B------:R-:W-:Y:S03]  /*4e50*/  I2FP.F32.S32 R169, R2 ;  /* 0x0000000200a97245 */ /* 0x000fe60000201400 */
[----:B------:R3:W-:Y:S01]  /*4e60*/  MUFU.TANH R43, R11 ;  /* 0x0000000b002b7308 */ /* 0x0007e20000002400 */
[C---:B------:R-:W-:Y:S01]  /*4e70*/  IADD3 R3, PT, PT, R227.reuse, 0x9, RZ ;  /* 0x00000009e3037810 */ /* 0x040fe20007ffe0ff */
[----:B------:R-:W-:Y:S01]  /*4e80*/  VIADD R2, R227, 0xfffffff0 ;  /* 0xfffffff0e3027836 */ /* 0x000fe20000000000 */
[----:B------:R-:W-:Y:S02]  /*4e90*/  I2FP.F32.S32 R172, R0 ;  /* 0x0000000000ac7245 */ /* 0x000fe40000201400 */
[----:B------:R-:W-:Y:S01]  /*4ea0*/  IABS R0, R3 ;  /* 0x0000000300007213 */ /* 0x000fe20000000000 */
[----:B------:R-:W-:Y:S01]  /*4eb0*/  FMUL.FTZ R3, R37, 1.4426950216293334961 ;  /* 0x3fb8aa3b25037820 */ /* 0x000fe20000410000 */
[----:B------:R-:W-:Y:S03]  /*4ec0*/  PLOP3.LUT P0, PT, PT, PT, UP1, 0x80, 0x8 ;  /* 0x000000000008781c */ /* 0x000fe60003f0f018 */
[----:B------:R4:W4:Y:S01]  /*4ed0*/  MUFU.TANH R39, R8 ;  /* 0x0000000800277308 */ /* 0x0009220000002400 */
[----:B-1----:R-:W1:Y:S01]  /*4ee0*/  LDSM.16.M88.4 R4, [R212+0x10800] ;  /* 0x01080000d404783b */ /* 0x002e620000000200 */
[----:B--2---:R-:W-:Y:S08]  /*4ef0*/  FFMA.FTZ R168, R168, -UR12, R40 ;  /* 0x8000000ca8a87c23 */ /* 0x004ff00008010028 */
[----:B------:R2:W-:Y:S01]  /*4f00*/  MUFU.TANH R42, R14 ;  /* 0x0000000e002a7308 */ /* 0x0005e20000002400 */
[----:B---3--:R-:W-:Y:S01]  /*4f10*/  FFMA.FTZ R11, R169, -UR12, R187 ;  /* 0x8000000ca90b7c23 */ /* 0x008fe200080100bb */
[----:B------:R3:W-:Y:S04]  /*4f20*/  STL [R1+0x1c], R40 ;  /* 0x00001c2801007387 */ /* 0x0007e80000100800 */
[----:B------:R-:W-:Y:S04]  /*4f30*/  @P2 FSEL R11, R11, -INF , !P3 ;  /* 0xff8000000b0b2808 */ /* 0x000fe80005800000 */
[----:B------:R3:W-:Y:S01]  /*4f40*/  MUFU.TANH R41, R13 ;  /* 0x0000000d00297308 */ /* 0x0007e20000002400 */
[----:B------:R-:W-:Y:S01]  /*4f50*/  PLOP3.LUT P2, PT, PT, PT, UP1, 0x80, 0x8 ;  /* 0x000000000008781c */ /* 0x000fe20003f4f018 */
[----:B----4-:R-:W-:Y:S01]  /*4f60*/  @P6 VIADD R8, R10, 0x9 ;  /* 0x000000090a086836 */ /* 0x010fe20000000000 */
[----:B------:R-:W-:Y:S01]  /*4f70*/  PLOP3.LUT P6, PT, PT, PT, UP1, 0x80, 0x8 ;  /* 0x000000000008781c */ /* 0x000fe20003fcf018 */
[----:B------:R4:W-:Y:S06]  /*4f80*/  STL [R1+0xc], R39 ;  /* 0x00000c2701007387 */ /* 0x0009ec0000100800 */
[----:B------:R-:W4:Y:S01]  /*4f90*/  MUFU.TANH R174, R9 ;  /* 0x0000000900ae7308 */ /* 0x000f220000002400 */
[----:B--2---:R-:W-:Y:S01]  /*4fa0*/  I2FP.F32.S32 R14, R0 ;  /* 0x00000000000e7245 */ /* 0x004fe20000201400 */
[----:B------:R-:W-:Y:S04]  /*4fb0*/  VIADD R0, R227, 0xffffffe8 ;  /* 0xffffffe8e3007836 */ /* 0x000fe80000000000 */
[----:B------:R-:W-:Y:S01]  /*4fc0*/  @P6 ISETP.GE.AND P6, PT, R8, UR35, PT ;  /* 0x0000002308006c0c */ /* 0x000fe2000bfc6270 */
[----:B------:R-:W-:Y:S01]  /*4fd0*/  FMUL.FTZ R8, R38, 1.4426950216293334961 ;  /* 0x3fb8aa3b26087820 */ /* 0x000fe20000410000 */
[----:B---3--:R-:W-:Y:S01]  /*4fe0*/  FFMA.FTZ R13, R14, -UR12, R39 ;  /* 0x8000000c0e0d7c23 */ /* 0x008fe20008010027 */
[----:B------:R-:W-:Y:S01]  /*4ff0*/  IABS R170, R0 ;  /* 0x0000000000aa7213 */ /* 0x000fe20000000000 */
[----:B------:R-:W2:Y:S01]  /*5000*/  MUFU.TANH R36, R12 ;  /* 0x0000000c00247308 */ /* 0x000ea20000002400 */
[----:B------:R-:W-:Y:S02]  /*5010*/  IABS R0, R2 ;  /* 0x0000000200007213 */ /* 0x000fe40000000000 */
[----:B------:R-:W-:Y:S02]  /*5020*/  @P2 FSEL R13, R13, -INF , !P3 ;  /* 0xff8000000d0d2808 */ /* 0x000fe40005800000 */
[----:B------:R-:W-:Y:S01]  /*5030*/  FSETP.NEU.FTZ.AND P2, PT, R38, -INF , PT ;  /* 0xff8000002600780b */ /* 0x000fe20003f5d000 */
[-C--:B-1----:R-:W-:Y:S01]  /*5040*/  HMMA.16816.F32.BF16 R20, R188, R4.reuse, R20 ;  /* 0x00000004bc14723c */ /* 0x082fe20000041814 */
[----:B----4-:R-:W-:Y:S03]  /*5050*/  STL [R1+0x8], R174 ;  /* 0x000008ae01007387 */ /* 0x010fe60000100800 */
[----:B------:R-:W1:Y:S01]  /*5060*/  MUFU.TANH R40, R15 ;  /* 0x0000000f00287308 */ /* 0x000e620000002400 */
[----:B------:R-:W-:Y:S01]  /*5070*/  FSEL R8, R8, RZ, P2 ;  /* 0x000000ff08087208 */ /* 0x000fe20001000000 */
[----:B------:R-:W-:Y:S01]  /*5080*/  FFMA.FTZ R9, R172, -UR12, R252 ;  /* 0x8000000cac097c23 */ /* 0x000fe200080100fc */
[----:B------:R-:W-:Y:S01]  /*5090*/  PLOP3.LUT P2, PT, PT, PT, UP1, 0x80, 0x8 ;  /* 0x000000000008781c */ /* 0x000fe20003f4f018 */
[----:B------:R-:W-:Y:S01]  /*50a0*/  STL [R1+0x18], R43 ;  /* 0x0000182b01007387 */ /* 0x000fe20000100800 */
[----:B------:R-:W-:Y:S01]  /*50b0*/  I2FP.F32.S32 R170, R170 ;  /* 0x000000aa00aa7245 */ /* 0x000fe20000201400 */
[C---:B------:R-:W-:Y:S04]  /*50c0*/  HMMA.16816.F32.BF16 R24, R164.reuse, R4, R24 ;  /* 0x00000004a418723c */ /* 0x040fe80000041818 */
[----:B------:R3:W4:Y:S01]  /*50d0*/  MUFU.TANH R247, R18 ;  /* 0x0000001200f77308 */ /* 0x0007220000002400 */
[----:B------:R-:W-:Y:S01]  /*50e0*/  FFMA.FTZ R2, R170, -UR12, R183 ;  /* 0x8000000caa027c23 */ /* 0x000fe200080100b7 */
[----:B------:R-:W-:Y:S01]  /*50f0*/  @P0 FSEL R9, R9, -INF , !P3 ;  /* 0xff80000009090808 */ /* 0x000fe20005800000 */
[----:B--2---:R2:W-:Y:S01]  /*5100*/  STL [R1+0x4], R36 ;  /* 0x0000042401007387 */ /* 0x0045e20000100800 */
[----:B------:R-:W-:Y:S01]  /*5110*/  PLOP3.LUT P0, PT, PT, PT, UP1, 0x80, 0x8 ;  /* 0x000000000008781c */ /* 0x000fe20003f0f018 */
[-C--:B------:R-:W-:Y:S02]  /*5120*/  HMMA.16816.F32.BF16 R28, R164, R6.reuse, R28 ;  /* 0x00000006a41c723c */ /* 0x080fe4000004181c */
[----:B------:R2:W-:Y:S01]  /*5130*/  STL [R1+0x14], R42 ;  /* 0x0000142a01007387 */ /* 0x0005e20000100800 */
[----:B------:R-:W-:Y:S01]  /*5140*/  @P2 FSEL R2, R2, -INF , !P4 ;  /* 0xff80000002022808 */ /* 0x000fe20006000000 */
[----:B------:R-:W-:Y:S01]  /*5150*/  FMUL.FTZ R20, R20, UR10 ;  /* 0x0000000a14147c20 */ /* 0x000fe20008410000 */
[----:B------:R-:W-:Y:S01]  /*5160*/  IADD3 R12, PT, PT, R227, 0x8, RZ ;  /* 0x00000008e30c7810 */ /* 0x000fe20007ffe0ff */
[----:B------:R-:W-:Y:S01]  /*5170*/  STL [R1], R41 ;  /* 0x0000002901007387 */ /* 0x000fe20000100800 */
[----:B------:R-:W2:Y:S01]  /*5180*/  MUFU.TANH R39, R16 ;  /* 0x0000001000277308 */ /* 0x000ea20000002400 */
[----:B------:R-:W-:Y:S01]  /*5190*/  HMMA.16816.F32.BF16 R32, R188, R6, R32 ;  /* 0x00000006bc20723c */ /* 0x000fe20000041820 */
[----:B------:R-:W-:Y:S01]  /*51a0*/  PLOP3.LUT P2, PT, PT, PT, UP1, 0x80, 0x8 ;  /* 0x000000000008781c */ /* 0x000fe20003f4f018 */
[----:B-1----:R-:W-:Y:S02]  /*51b0*/  STL [R1+0x10], R40 ;  /* 0x0000102801007387 */ /* 0x002fe40000100800 */
[--C-:B------:R-:W-:Y:S01]  /*51c0*/  FFMA.FTZ R2, R2, UR9, -R8.reuse ;  /* 0x0000000902027c23 */ /* 0x100fe20008010808 */
[----:B------:R-:W-:Y:S01]  /*51d0*/  @P0 FSEL R168, R168, -INF , !P3 ;  /* 0xff800000a8a80808 */ /* 0x000fe20005800000 */
[----:B------:R-:W-:Y:S01]  /*51e0*/  FMUL.FTZ R25, R25, UR10 ;  /* 0x0000000a19197c20 */ /* 0x000fe20008410000 */
[----:B------:R-:W-:Y:S02]  /*51f0*/  FSETP.NEU.FTZ.AND P0, PT, R37, -INF , PT ;  /* 0xff8000002500780b */ /* 0x000fe40003f1d000 */
[----:B------:R1:W-:Y:S01]  /*5200*/  MUFU.EX2 R222, R2 ;  /* 0x0000000200de7308 */ /* 0x0003e20000000800 */
[----:B------:R-:W-:Y:S01]  /*5210*/  PLOP3.LUT P3, PT, PT, PT, UP1, 0x80, 0x8 ;  /* 0x000000000008781c */ /* 0x000fe20003f6f018 */
[----:B------:R-:W-:Y:S01]  /*5220*/  VIADD R15, R227, 0x10 ;  /* 0x00000010e30f7836 */ /* 0x000fe20000000000 */
[----:B------:R-:W-:Y:S07]  /*5230*/  FSEL R3, R3, RZ, P0 ;  /* 0x000000ff03037208 */ /* 0x000fee0000000000 */
[----:B------:R4:W-:Y:S01]  /*5240*/  MUFU.TANH R37, R20 ;  /* 0x0000001400257308 */ /* 0x0009e20000002400 */
[----:B------:R-:W-:Y:S01]  /*5250*/  PLOP3.LUT P0, PT, PT, PT, UP1, 0x80, 0x8 ;  /* 0x000000000008781c */ /* 0x000fe20003f0f018 */
[----:B------:R-:W-:Y:S01]  /*5260*/  FFMA.FTZ R11, R11, UR9, -R8 ;  /* 0x000000090b0b7c23 */ /* 0x000fe20008010808 */
[----:B------:R-:W-:Y:S01]  /*5270*/  IABS R12, R12 ;  /* 0x0000000c000c7213 */ /* 0x000fe20000000000 */
[----:B------:R-:W-:Y:S01]  /*5280*/  FMUL.FTZ R22, R22, UR10 ;  /* 0x0000000a16167c20 */ /* 0x000fe20008410000 */
[----:B------:R-:W-:Y:S01]  /*5290*/  I2FP.F32.S32 R171, R0 ;  /* 0x0000000000ab7245 */ /* 0x000fe20000201400 */
[----:B------:R-:W-:Y:S01]  /*52a0*/  FFMA.FTZ R9, R9, UR9, -R3 ;  /* 0x0000000909097c23 */ /* 0x000fe20008010803 */
[----:B---3--:R-:W-:Y:S03]  /*52b0*/  MOV R18, R12 ;  /* 0x0000000c00127202 */ /* 0x008fe60000000f00 */
[----:B------:R3:W-:Y:S01]  /*52c0*/  MUFU.TANH R243, R25 ;  /* 0x0000001900f37308 */ /* 0x0007e20000002400 */
[----:B------:R-:W-:Y:S01]  /*52d0*/  IABS R12, R15 ;  /* 0x0000000f000c7213 */ /* 0x000fe20000000000 */
[----:B-1----:R-:W2:Y:S01]  /*52e0*/  LDL R2, [R1+0x3c] ;  /* 0x00003c0001027983 */ /* 0x002ea20000100800 */
[----:B------:R-:W-:Y:S01]  /*52f0*/  FFMA.FTZ R0, R171, -UR12, R251 ;  /* 0x8000000cab007c23 */ /* 0x000fe200080100fb */
[----:B------:R-:W-:Y:S01]  /*5300*/  @P3 VIADD R19, R10, 0x10 ;  /* 0x000000100a133836 */ /* 0x000fe20000000000 */
[----:B------:R-:W-:Y:S01]  /*5310*/  PLOP3.LUT P3, PT, PT, PT, UP1, 0x80, 0x8 ;  /* 0x000000000008781c */ /* 0x000fe20003f6f018 */
[----:B------:R-:W-:Y:S01]  /*5320*/  IMAD.MOV.U32 R15, RZ, RZ, R12 ;  /* 0x000000ffff0f7224 */ /* 0x000fe200078e000c */
[----:B------:R-:W-:Y:S03]  /*5330*/  I2FP.F32.S32 R18, R18 ;  /* 0x0000001200127245 */ /* 0x000fe60000201400 */
[----:B------:R1:W2:Y:S01]  /*5340*/  MUFU.TANH R38, R17 ;  /* 0x0000001100267308 */ /* 0x0002a20000002400 */
[----:B------:R-:W-:Y:S01]  /*5350*/  @P0 FSEL R0, R0, -INF , !P4 ;  /* 0xff80000000000808 */ /* 0x000fe20006000000 */
[----:B----4-:R-:W4:Y:S01]  /*5360*/  LDL R20, [R1+0x38] ;  /* 0x0000380001147983 */ /* 0x010f220000100800 */
[----:B------:R-:W-:Y:S01]  /*5370*/  PLOP3.LUT P0, PT, PT, PT, UP1, 0x80, 0x8 ;  /* 0x000000000008781c */ /* 0x000fe20003f0f018 */
[----:B------:R-:W-:Y:S01]  /*5380*/  FFMA.FTZ R12, R18, -UR12, R174 ;  /* 0x8000000c120c7c23 */ /* 0x000fe200080100ae */
[----:B------:R-:W-:Y:S01]  /*5390*/  I2FP.F32.S32 R16, R15 ;  /* 0x0000000f00107245 */ /* 0x000fe20000201400 */
[----:B------:R-:W-:Y:S01]  /*53a0*/  FFMA.FTZ R0, R0, UR9, -R3 ;  /* 0x0000000900007c23 */ /* 0x000fe20008010803 */
[----:B------:R-:W-:Y:S03]  /*53b0*/  VIADD R4, R227, 0xffffffe0 ;  /* 0xffffffe0e3047836 */ /* 0x000fe60000000000 */
[----:B------:R1:W4:Y:S01]  /*53c0*/  MUFU.EX2 R186, R11 ;  /* 0x0000000b00ba7308 */ /* 0x0003220000000800 */
[----:B------:R-:W-:Y:S01]  /*53d0*/  @P2 ISETP.GE.AND P2, PT, R19, UR35, PT ;  /* 0x0000002313002c0c */ /* 0x000fe2000bf46270 */
[----:B---3--:R-:W3:Y:S01]  /*53e0*/  LDL R25, [R1+0x4c] ;  /* 0x00004c0001197983 */ /* 0x008ee20000100800 */
[----:B------:R-:W-:Y:S07]  /*53f0*/  @P3 FSEL R12, R12, -INF , !P4 ;  /* 0xff8000000c0c3808 */ /* 0x000fee0006000000 */
[----:B------:R2:W-:Y:S01]  /*5400*/  MUFU.TANH R242, R22 ;  /* 0x0000001600f27308 */ /* 0x0005e20000002400 */
[----:B------:R-:W-:Y:S01]  /*5410*/  PLOP3.LUT P3, PT, PT, PT, UP1, 0x80, 0x8 ;  /* 0x000000000008781c */ /* 0x000fe20003f6f018 */
[----:B------:R-:W-:Y:S01]  /*5420*/  FMUL.FTZ R23, R23, UR10 ;  /* 0x0000000a17177c20 */ /* 0x000fe20008410000 */
[----:B------:R-:W-:Y:S01]  /*5430*/  IABS R4, R4 ;  /* 0x0000000400047213 */ /* 0x000fe20000000000 */
[----:B------:R-:W-:Y:S01]  /*5440*/  FMUL.FTZ R21, R21, UR10 ;  /* 0x0000000a15157c20 */ /* 0x000fe20008410000 */
[----:B------:R-:W-:Y:S01]  /*5450*/  FMUL.FTZ R24, R24, UR10 ;  /* 0x0000000a18187c20 */ /* 0x000fe20008410000 */
[C---:B-1----:R-:W-:Y:S01]  /*5460*/  VIADD R17, R227.reuse, 0x1 ;  /* 0x00000001e3117836 */ /* 0x042fe20000000000 */
[C---:B------:R-:W-:Y:S03]  /*5470*/  IADD3 R7, PT, PT, R227.reuse, -0x8, RZ ;  /* 0xfffffff8e3077810 */ /* 0x040fe60007ffe0ff */
[----:B------:R1:W-:Y:S01]  /*5480*/  MUFU.EX2 R231, R9 ;  /* 0x0000000900e77308 */ /* 0x0003e20000000800 */
[----:B------:R-:W-:Y:S02]  /*5490*/  IMAD.MOV.U32 R19, RZ, RZ, R4 ;  /* 0x000000ffff137224 */ /* 0x000fe400078e0004 */
[----:B------:R-:W-:Y:S01]  /*54a0*/  FFMA.FTZ R11, R16, -UR12, R43 ;  /* 0x8000000c100b7c23 */ /* 0x000fe2000801002b */
[----:B------:R-:W-:Y:S06]  /*54b0*/  IABS R15, R17 ;  /* 0x00000011000f7213 */ /* 0x000fec0000000000 */
[----:B------:R1:W4:Y:S01]  /*54c0*/  MUFU.EX2 R230, R0 ;  /* 0x0000000000e67308 */ /* 0x0003220000000800 */
[C---:B------:R-:W-:Y:S01]  /*54d0*/  IADD3 R17, PT, PT, R227.reuse, -0x1f, RZ ;  /* 0xffffffe1e3117810 */ /* 0x040fe20007ffe0ff */
[----:B------:R-:W-:Y:S01]  /*54e0*/  VIADD R6, R227, 0xfffffff9 ;  /* 0xfffffff9e3067836 */ /* 0x000fe20000000000 */
[----:B------:R-:W-:Y:S07]  /*54f0*/  @P0 FSEL R11, R11, -INF , !P4 ;  /* 0xff8000000b0b0808 */ /* 0x000fee0006000000 */
[----:B------:R-:W4:Y:S01]  /*5500*/  MUFU.TANH R244, R173 ;  /* 0x000000ad00f47308 */ /* 0x000f220000002400 */
[----:B------:R-:W-:Y:S01]  /*5510*/  PLOP3.LUT P4, PT, PT, PT, UP1, 0x80, 0x8 ;  /* 0x000000000008781c */ /* 0x000fe20003f8f018 */
[----:B------:R-:W-:Y:S01]  /*5520*/  FMUL.FTZ R28, R28, UR10 ;  /* 0x0000000a1c1c7c20 */ /* 0x000fe20008410000 */
[----:B--2---:R-:W-:Y:S01]  /*5530*/  I2FP.F32.S32 R22, R15 ;  /* 0x0000000f00167245 */ /* 0x004fe20000201400 */
[----:B------:R-:W-:Y:S01]  /*5540*/  FMUL.FTZ R26, R26, UR10 ;  /* 0x0000000a1a1a7c20 */ /* 0x000fe20008410000 */
[----:B------:R-:W-:Y:S01]  /*5550*/  IABS R17, R17 ;  /* 0x0000001100117213 */ /* 0x000fe20000000000 */
[----:B-1----:R-:W-:Y:S01]  /*5560*/  FFMA.FTZ R9, R14, -UR12, R42 ;  /* 0x8000000c0e097c23 */ /* 0x002fe2000801002a */
[----:B------:R-:W-:Y:S01]  /*5570*/  PLOP3.LUT P0, PT, PT, PT, UP1, 0x80, 0x8 ;  /* 0x000000000008781c */ /* 0x000fe20003f0f018 */
[----:B------:R-:W-:Y:S01]  /*5580*/  FFMA.FTZ R16, R22, -UR12, R36 ;  /* 0x8000000c16107c23 */ /* 0x000fe20008010024 */
[----:B------:R-:W-:Y:S01]  /*5590*/  I2FP.F32.S32 R17, R17 ;  /* 0x0000001100117245 */ /* 0x000fe20000201400 */
[----:B------:R-:W-:Y:S01]  /*55a0*/  @P3 VIADD R0, R10, 0x11 ;  /* 0x000000110a003836 */ /* 0x000fe20000000000 */
[----:B------:R-:W-:Y:S01]  /*55b0*/  PLOP3.LUT P3, PT, PT, PT, UP1, 0x80, 0x8 ;  /* 0x000000000008781c */ /* 0x000fe20003f6f018 */
[----:B------:R-:W-:Y:S01]  /*55c0*/  FFMA.FTZ R14, R169, -UR12, R247 ;  /* 0x8000000ca90e7c23 */ /* 0x000fe200080100f7 */
[----:B------:R-:W-:Y:S01]  /*55d0*/  I2FP.F32.S32 R19, R19 ;  /* 0x0000001300137245 */ /* 0x000fe20000201400 */
[----:B------:R-:W-:Y:S01]  /*55e0*/  FFMA.FTZ R15, R17, -UR12, R39 ;  /* 0x8000000c110f7c23 */ /* 0x000fe20008010027 */
[----:B------:R-:W-:Y:S01]  /*55f0*/  @P4 FSEL R16, R16, -INF , !P1 ;  /* 0xff80000010104808 */ /* 0x000fe20004800000 */
[----:B------:R-:W-:Y:S01]  /*5600*/  MUFU.TANH R232, R23 ;  /* 0x0000001700e87308 */ /* 0x000fe20000002400 */
[----:B------:R-:W-:Y:S01]  /*5610*/  PLOP3.LUT P4, PT, PT, PT, UP1, 0x80, 0x8 ;  /* 0x000000000008781c */ /* 0x000fe20003f8f018 */
[----:B------:R-:W-:Y:S01]  /*5620*/  FMUL.FTZ R29, R29, UR10 ;  /* 0x0000000a1d1d7c20 */ /* 0x000fe20008410000 */
[----:B------:R-:W-:Y:S01]  /*5630*/  IABS R6, R6 ;  /* 0x0000000600067213 */ /* 0x000fe20000000000 */
[----:B------:R-:W-:Y:S01]  /*5640*/  FMUL.FTZ R27, R27, UR10 ;  /* 0x0000000a1b1b7c20 */ /* 0x000fe20008410000 */
[----:B------:R-:W-:Y:S01]  /*5650*/  @P0 FSEL R9, R9, -INF , !P1 ;  /* 0xff80000009090808 */ /* 0x000fe20004800000 */
[----:B------:R-:W-:Y:S01]  /*5660*/  FMUL.FTZ R32, R32, UR10 ;  /* 0x0000000a20207c20 */ /* 0x000fe20008410000 */
[----:B------:R-:W-:Y:S03]  /*5670*/  PLOP3.LUT P0, PT, PT, PT, UP1, 0x80, 0x8 ;  /* 0x000000000008781c */ /* 0x000fe60003f0f018 */
[----:B------:R-:W-:Y:S01]  /*5680*/  MUFU.TANH R36, R21 ;  /* 0x0000001500247308 */ /* 0x000fe20000002400 */
[----:B------:R-:W-:Y:S01]  /*5690*/  @P3 ISETP.GE.AND P3, PT, R0, UR35, PT ;  /* 0x0000002300003c0c */ /* 0x000fe2000bf66270 */
[----:B------:R-:W-:Y:S01]  /*56a0*/  FMUL.FTZ R33, R33, UR10 ;  /* 0x0000000a21217c20 */ /* 0x000fe20008410000 */
[----:B------:R-:W-:Y:S01]  /*56b0*/  IABS R0, R227 ;  /* 0x000000e300007213 */ /* 0x000fe20000000000 */
[----:B------:R-:W-:Y:S01]  /*56c0*/  FMUL.FTZ R34, R34, UR10 ;  /* 0x0000000a22227c20 */ /* 0x000fe20008410000 */
[----:B------:R-:W-:Y:S01]  /*56d0*/  IABS R7, R7 ;  /* 0x0000000700077213 */ /* 0x000fe20000000000 */
[----:B------:R-:W-:Y:S01]  /*56e0*/  FMUL.FTZ R35, R35, UR10 ;  /* 0x0000000a23237c20 */ /* 0x000fe20008410000 */
[----:B------:R-:W-:Y:S03]  /*56f0*/  @P4 FSEL R15, R15, -INF , !P1 ;  /* 0xff8000000f0f4808 */ /* 0x000fe60004800000 */
[----:B------:R-:W-:Y:S01]  /*5700*/  MUFU.TANH R246, R24 ;  /* 0x0000001800f67308 */ /* 0x000fe20000002400 */
[----:B------:R-:W-:Y:S01]  /*5710*/  FMUL.FTZ R30, R30, UR10 ;  /* 0x0000000a1e1e7c20 */ /* 0x000fe20008410000 */
[----:B------:R-:W-:Y:S01]  /*5720*/  FMUL.FTZ R31, R31, UR10 ;  /* 0x0000000a1f1f7c20 */ /* 0x000fe20008410000 */
[----:B------:R-:W2:Y:S01]  /*5730*/  LDL R184, [R1+0x34] ;  /* 0x0000340001b87983 */ /* 0x000ea20000100800 */
[----:B------:R-:W-:Y:S01]  /*5740*/  @P0 FSEL R14, R14, -INF , !P1 ;  /* 0xff8000000e0e0808 */ /* 0x000fe20004800000 */
[----:B------:R-:W-:Y:S01]  /*5750*/  FFMA.FTZ R15, R15, UR9, -R8 ;  /* 0x000000090f0f7c23 */ /* 0x000fe20008010808 */
[----:B------:R-:W-:Y:S04]  /*5760*/  PLOP3.LUT P1, PT, PT, PT, UP1, 0x80, 0x8 ;  /* 0x000000000008781c */ /* 0x000fe80003f2f018 */
[----:B------:R-:W1:Y:S01]  /*5770*/  MUFU.TANH R237, R28 ;  /* 0x0000001c00ed7308 */ /* 0x000e620000002400 */
[----:B------:R-:W-:Y:S09]  /*5780*/  FFMA.FTZ R14, R14, UR9, -R3 ;  /* 0x000000090e0e7c23 */ /* 0x000ff20008010803 */
[----:B------:R1:W4:Y:S10]  /*5790*/  MUFU.TANH R250, R26 ;  /* 0x0000001a00fa7308 */ /* 0x0003340000002400 */
[----:B------:R-:W4:Y:S10]  /*57a0*/  MUFU.TANH R235, R29 ;  /* 0x0000001d00eb7308 */ /* 0x000f340000002400 */
[----:B------:R-:W-:Y:S01]  /*57b0*/  MUFU.EX2 R194, R14 ;  /* 0x0000000e00c27308 */ /* 0x000fe20000000800 */
[----:B-1----:R-:W1:Y:S09]  /*57c0*/  S2R R26, SR_TID.X ;  /* 0x00000000001a7919 */ /* 0x002e720000002100 */
[----:B------:R-:W-:Y:S10]  /*57d0*/  MUFU.TANH R249, R27 ;  /* 0x0000001b00f97308 */ /* 0x000ff40000002400 */
[----:B------:R-:W-:Y:S10]  /*57e0*/  MUFU.TANH R226, R32 ;  /* 0x0000002000e27308 */ /* 0x000ff40000002400 */
[----:B------:R-:W-:Y:S10]  /*57f0*/  MUFU.TANH R225, R33 ;  /* 0x0000002100e17308 */ /* 0x000ff40000002400 */
[----:B------:R-:W-:Y:S01]  /*5800*/  MUFU.TANH R199, R34 ;  /* 0x0000002200c77308 */ /* 0x000fe20000002400 */
[----:B-1----:R-:W-:Y:S09]  /*5810*/  IMAD.SHL.U32 R26, R26, 0x20, RZ ;  /* 0x000000201a1a7824 */ /* 0x002ff200078e00ff */
[----:B------:R-:W1:Y:S10]  /*5820*/  MUFU.TANH R196, R35 ;  /* 0x0000002300c47308 */ /* 0x000e740000002400 */
[----:B------:R-:W-:Y:S10]  /*5830*/  MUFU.TANH R248, R30 ;  /* 0x0000001e00f87308 */ /* 0x000ff40000002400 */
[----:B------:R-:W1:Y:S10]  /*5840*/  MUFU.TANH R245, R31 ;  /* 0x0000001f00f57308 */ /* 0x000e740000002400 */
[----:B------:R-:W-:Y:S01]  /*5850*/  MUFU.EX2 R43, R15 ;  /* 0x0000000f002b7308 */ /* 0x000fe20000000800 */
[C---:B------:R-:W-:Y:S01]  /*5860*/  FSETP.NEU.FTZ.AND P4, PT, R2.reuse, -INF , PT ;  /* 0xff8000000200780b */ /* 0x040fe20003f9d000 */
[----:B------:R-:W-:Y:S05]  /*5870*/  FMUL.FTZ R2, R2, 1.4426950216293334961 ;  /* 0x3fb8aa3b02027820 */ /* 0x000fea0000410000 */
[----:B------:R-:W-:Y:S01]  /*5880*/  FSEL R2, R2, RZ, P4 ;  /* 0x000000ff02027208 */ /* 0x000fe20002000000 */
[C---:B----4-:R-:W-:Y:S01]  /*5890*/  FMUL.FTZ R5, R20.reuse, 1.4426950216293334961 ;  /* 0x3fb8aa3b14057820 */ /* 0x050fe20000410000 */
[----:B------:R-:W-:Y:S03]  /*58a0*/  FSETP.NEU.FTZ.AND P0, PT, R20, -INF , PT ;  /* 0xff8000001400780b */ /* 0x000fe60003f1d000 */
[--C-:B------:R-:W-:Y:S01]  /*58b0*/  FFMA.FTZ R13, R13, UR9, -R2.reuse ;  /* 0x000000090d0d7c23 */ /* 0x100fe20008010802 */
[----:B------:R-:W-:Y:S01]  /*58c0*/  MOV R20, R0 ;  /* 0x0000000000147202 */ /* 0x000fe20000000f00 */
[----:B------:R-:W-:Y:S01]  /*58d0*/  FFMA.FTZ R12, R12, UR9, -R2 ;  /* 0x000000090c0c7c23 */ /* 0x000fe20008010802 */
[----:B------:R-:W-:Y:S01]  /*58e0*/  FSEL R0, R5, RZ, P0 ;  /* 0x000000ff05007208 */ /* 0x000fe20000000000 */
[----:B------:R4:W-:Y:S01]  /*58f0*/  MUFU.EX2 R228, R13 ;  /* 0x0000000d00e47308 */ /* 0x0009e20000000800 */
[----:B------:R-:W-:Y:S01]  /*5900*/  PLOP3.LUT P0, PT, PT, PT, UP1, 0x80, 0x8 ;  /* 0x000000000008781c */ /* 0x000fe20003f0f018 */
[----:B------:R-:W-:Y:S01]  /*5910*/  FFMA.FTZ R5, R18, -UR12, R40 ;  /* 0x8000000c12057c23 */ /* 0x000fe20008010028 */
[----:B------:R-:W-:Y:S07]  /*5920*/  PLOP3.LUT P4, PT, PT, PT, UP1, 0x80, 0x8 ;  /* 0x000000000008781c */ /* 0x000fee0003f8f018 */
[----:B------:R1:W-:Y:S01]  /*5930*/  MUFU.EX2 R229, R12 ;  /* 0x0000000c00e57308 */ /* 0x0003e20000000800 */
[----:B------:R-:W-:Y:S01]  /*5940*/  I2FP.F32.S32 R20, R20 ;  /* 0x0000001400147245 */ /* 0x000fe20000201400 */
[----:B------:R-:W-:Y:S01]  /*5950*/  FFMA.FTZ R9, R9, UR9, -R0 ;  /* 0x0000000909097c23 */ /* 0x000fe20008010800 */
[----:B------:R-:W-:Y:S01]  /*5960*/  FFMA.FTZ R16, R16, UR9, -R2 ;  /* 0x0000000910107c23 */ /* 0x000fe20008010802 */
[--C-:B------:R-:W-:Y:S01]  /*5970*/  FFMA.FTZ R11, R11, UR9, -R0.reuse ;  /* 0x000000090b0b7c23 */ /* 0x100fe20008010800 */
[----:B------:R-:W-:Y:S02]  /*5980*/  VIADD R18, R227, 0xffffffd9 ;  /* 0xffffffd9e3127836 */ /* 0x000fe40000000000 */
[----:B------:R-:W-:Y:S03]  /*5990*/  FFMA.FTZ R4, R20, -UR12, R41 ;  /* 0x8000000c14047c23 */ /* 0x000fe60008010029 */
[----:B------:R3:W-:Y:S01]  /*59a0*/  MUFU.EX2 R234, R9 ;  /* 0x0000000900ea7308 */ /* 0x0007e20000000800 */
[----:B------:R-:W-:Y:S01]  /*59b0*/  FFMA.FTZ R168, R168, UR9, -R0 ;  /* 0x00000009a8a87c23 */ /* 0x000fe20008010800 */
[----:B----4-:R-:W-:Y:S01]  /*59c0*/  FFMA.FTZ R13, R19, -UR12, R38 ;  /* 0x8000000c130d7c23 */ /* 0x010fe20008010026 */
[----:B------:R-:W-:Y:S07]  /*59d0*/  @P1 FSEL R4, R4, -INF , !P6 ;  /* 0xff80000004041808 */ /* 0x000fee0007000000 */
[----:B------:R4:W-:Y:S01]  /*59e0*/  MUFU.EX2 R205, R16 ;  /* 0x0000001000cd7308 */ /* 0x0009e20000000800 */
[----:B------:R-:W-:Y:S01]  /*59f0*/  @P4 FSEL R5, R5, -INF , !P6 ;  /* 0xff80000005054808 */ /* 0x000fe20007000000 */
[----:B-1----:R-:W-:Y:S01]  /*5a00*/  FFMA.FTZ R12, R170, -UR12, R244 ;  /* 0x8000000caa0c7c23 */ /* 0x002fe200080100f4 */
[----:B------:R-:W-:Y:S01]  /*5a10*/  @P0 FSEL R13, R13, -INF , !P6 ;  /* 0xff8000000d0d0808 */ /* 0x000fe20007000000 */
[----:B------:R-:W-:Y:S01]  /*5a20*/  FFMA.FTZ R4, R4, UR9, -R2 ;  /* 0x0000000904047c23 */ /* 0x000fe20008010802 */
[----:B------:R-:W-:Y:S01]  /*5a30*/  PLOP3.LUT P0, PT, PT, PT, UP1, 0x80, 0x8 ;  /* 0x000000000008781c */ /* 0x000fe20003f0f018 */
[----:B------:R-:W-:Y:S01]  /*5a40*/  FFMA.FTZ R5, R5, UR9, -R0 ;  /* 0x0000000905057c23 */ /* 0x000fe20008010800 */
[----:B------:R-:W-:Y:S03]  /*5a50*/  PLOP3.LUT P4, PT, PT, PT, UP1, 0x80, 0x8 ;  /* 0x000000000008781c */ /* 0x000fe60003f8f018 */
[----:B------:R1:W-:Y:S01]  /*5a60*/  MUFU.EX2 R204, R4 ;  /* 0x0000000400cc7308 */ /* 0x0003e20000000800 */
[----:B------:R-:W-:Y:S01]  /*5a70*/  PLOP3.LUT P1, PT, PT, PT, UP1, 0x80, 0x8 ;  /* 0x000000000008781c */ /* 0x000fe20003f2f018 */
[----:B------:R-:W-:Y:S01]  /*5a80*/  FFMA.FTZ R13, R13, UR9, -R8 ;  /* 0x000000090d0d7c23 */ /* 0x000fe20008010808 */
[----:B---3--:R-:W-:Y:S07]  /*5a90*/  F2FP.BF16.F32.PACK_AB R9, R222, R186 ;  /* 0x000000bade09723e */ /* 0x008fee00000010ff */
[----:B------:R-:W-:Y:S01]  /*5aa0*/  MUFU.EX2 R240, R11 ;  /* 0x0000000b00f07308 */ /* 0x000fe20000000800 */
[----:B------:R-:W-:Y:S01]  /*5ab0*/  IABS R18, R18 ;  /* 0x0000001200127213 */ /* 0x000fe20000000000 */
[----:B----4-:R-:W-:Y:S08]  /*5ac0*/  IMAD.MOV.U32 R16, RZ, RZ, R7 ;  /* 0x000000ffff107224 */ /* 0x010ff000078e0007 */
[----:B------:R3:W4:Y:S01]  /*5ad0*/  MUFU.EX2 R233, R5 ;  /* 0x0000000500e97308 */ /* 0x0007220000000800 */
[----:B------:R4:W-:Y:S01]  /*5ae0*/  STS [R185+0x20000], R9 ;  /* 0x02000009b9007388 */ /* 0x0009e20000000800 */
[C---:B------:R-:W-:Y:S01]  /*5af0*/  @P0 VIADD R23, R10.reuse, 0x19 ;  /* 0x000000190a170836 */ /* 0x040fe20000000000 */
[----:B------:R-:W-:Y:S07]  /*5b00*/  PLOP3.LUT P0, PT, PT, PT, UP1, 0x80, 0x8 ;  /* 0x000000000008781c */ /* 0x000fee0003f0f018 */
[----:B------:R-:W-:Y:S01]  /*5b10*/  MUFU.EX2 R42, R13 ;  /* 0x0000000d002a7308 */ /* 0x000fe20000000800 */
[----:B------:R-:W-:Y:S01]  /*5b20*/  @P4 IADD3 R21, PT, PT, R10, 0x18, RZ ;  /* 0x000000180a154810 */ /* 0x000fe20007ffe0ff */
[----:B------:R-:W-:Y:S01]  /*5b30*/  FFMA.FTZ R10, R17, -UR12, R242 ;  /* 0x8000000c110a7c23 */ /* 0x000fe200080100f2 */
[----:B------:R-:W-:Y:S07]  /*5b40*/  @P1 FSEL R12, R12, -INF , !P6 ;  /* 0xff8000000c0c1808 */ /* 0x000fee0007000000 */
[----:B------:R-:W-:Y:S01]  /*5b50*/  MUFU.EX2 R241, R168 ;  /* 0x000000a800f17308 */ /* 0x000fe20000000800 */
[----:B------:R-:W-:Y:S02]  /*5b60*/  PLOP3.LUT P1, PT, PT, PT, UP1, 0x80, 0x8 ;  /* 0x000000000008781c */ /* 0x000fe40003f2f018 */
[----:B------:R-:W-:Y:S01]  /*5b70*/  I2FP.F32.S32 R17, R6 ;  /* 0x0000000600117245 */ /* 0x000fe20000201400 */
[----:B------:R-:W-:Y:S01]  /*5b80*/  FFMA.FTZ R12, R12, UR9, -R3 ;  /* 0x000000090c0c7c23 */ /* 0x000fe20008010803 */
[----:B-1----:R-:W-:Y:S01]  /*5b90*/  F2FP.BF16.F32.PACK_AB R4, R230, R231 ;  /* 0x000000e7e604723e */ /* 0x002fe200000010ff */
[----:B---3--:R-:W-:Y:S01]  /*5ba0*/  FFMA.FTZ R5, R172, -UR12, R237 ;  /* 0x8000000cac057c23 */ /* 0x008fe200080100ed */
[----:B------:R-:W-:Y:S01]  /*5bb0*/  PLOP3.LUT P4, PT, PT, PT, UP1, 0x80, 0x8 ;  /* 0x000000000008781c */ /* 0x000fe20003f8f018 */
[----:B------:R-:W-:Y:S01]  /*5bc0*/  FFMA.FTZ R7, R17, -UR12, R246 ;  /* 0x8000000c11077c23 */ /* 0x000fe200080100f6 */
[----:B------:R-:W-:Y:S01]  /*5bd0*/  PLOP3.LUT P6, PT, PT, PT, UP1, 0x80, 0x8 ;  /* 0x000000000008781c */ /* 0x000fe20003fcf018 */
[----:B------:R1:W-:Y:S01]  /*5be0*/  STS [R185+0x20400], R4 ;  /* 0x02040004b9007388 */ /* 0x0003e20000000800 */
[----:B------:R-:W-:Y:S01]  /*5bf0*/  I2FP.F32.S32 R18, R18 ;  /* 0x0000001200127245 */ /* 0x000fe20000201400 */
[----:B------:R3:W2:Y:S01]  /*5c00*/  MUFU.EX2 R193, R12 ;  /* 0x0000000c00c17308 */ /* 0x0006a20000000800 */
[----:B------:R-:W-:Y:S02]  /*5c10*/  @P0 FSEL R7, R7, -INF , !P2 ;  /* 0xff80000007070808 */ /* 0x000fe40005000000 */
[----:B------:R-:W-:Y:S01]  /*5c20*/  PLOP3.LUT P0, PT, PT, PT, UP1, 0x80, 0x8 ;  /* 0x000000000008781c */ /* 0x000fe20003f0f018 */
[----:B------:R-:W-:Y:S01]  /*5c30*/  FFMA.FTZ R11, R18, -UR12, R37 ;  /* 0x8000000c120b7c23 */ /* 0x000fe20008010025 */
[----:B------:R-:W-:Y:S01]  /*5c40*/  @P1 FSEL R10, R10, -INF , !P2 ;  /* 0xff8000000a0a1808 */ /* 0x000fe20005000000 */
[----:B----4-:R-:W-:Y:S01]  /*5c50*/  FFMA.FTZ R9, R22, -UR12, R250 ;  /* 0x8000000c16097c23 */ /* 0x010fe200080100fa */
[----:B------:R-:W-:Y:S01]  /*5c60*/  PLOP3.LUT P1, PT, PT, PT, UP1, 0x80, 0x8 ;  /* 0x000000000008781c */ /* 0x000fe20003f2f018 */
[----:B------:R-:W-:Y:S01]  /*5c70*/  FFMA.FTZ R22, R7, UR9, -R2 ;  /* 0x0000000907167c23 */ /* 0x000fe20008010802 */
[----:B------:R-:W-:Y:S02]  /*5c80*/  I2FP.F32.S32 R16, R16 ;  /* 0x0000001000107245 */ /* 0x000fe40000201400 */
[----:B------:R-:W-:Y:S01]  /*5c90*/  @P4 ISETP.GE.AND P4, PT, R21, UR35, PT ;  /* 0x0000002315004c0c */ /* 0x000fe2000bf86270 */
[----:B------:R-:W-:Y:S01]  /*5ca0*/  VIADD R21, R227, 0xffffffd8 ;  /* 0xffffffd8e3157836 */ /* 0x000fe20000000000 */
[----:B------:R-:W-:Y:S01]  /*5cb0*/  @P6 FSEL R11, R11, -INF , !P2 ;  /* 0xff8000000b0b6808 */ /* 0x000fe20005000000 */
[----:B------:R-:W-:Y:S01]  /*5cc0*/  FFMA.FTZ R6, R16, -UR12, R243 ;  /* 0x8000000c10067c23 */ /* 0x000fe200080100f3 */
[----:B------:R-:W-:Y:S01]  /*5cd0*/  PLOP3.LUT P6, PT, PT, PT, UP1, 0x80, 0x8 ;  /* 0x000000000008781c */ /* 0x000fe20003fcf018 */
[----:B---3--:R-:W-:Y:S01]  /*5ce0*/  FFMA.FTZ R12, R10, UR9, -R3 ;  /* 0x000000090a0c7c23 */ /* 0x008fe20008010803 */
[----:B------:R-:W-:Y:S01]  /*5cf0*/  @P0 FSEL R5, R5, -INF , !P4 ;  /* 0xff80000005050808 */ /* 0x000fe20006000000 */
[----:B------:R-:W-:Y:S01]  /*5d00*/  FFMA.FTZ R14, R11, UR9, -R8 ;  /* 0x000000090b0e7c23 */ /* 0x000fe20008010808 */
[----:B------:R-:W-:Y:S01]  /*5d10*/  PLOP3.LUT P0, PT, PT, PT, UP1, 0x80, 0x8 ;  /* 0x000000000008781c */ /* 0x000fe20003f0f018 */
[----:B------:R-:W-:Y:S01]  /*5d20*/  MUFU.EX2 R191, R12 ;  /* 0x0000000c00bf7308 */ /* 0x000fe20000000800 */
[----:B------:R-:W-:Y:S01]  /*5d30*/  @P1 FSEL R6, R6, -INF , !P3 ;  /* 0xff80000006061808 */ /* 0x000fe20005800000 */
[--C-:B------:R-:W-:Y:S01]  /*5d40*/  FFMA.FTZ R24, R5, UR9, -R2.reuse ;  /* 0x0000000905187c23 */ /* 0x100fe20008010802 */
[----:B------:R-:W-:Y:S01]  /*5d50*/  PLOP3.LUT P1, PT, PT, PT, UP1, 0x80, 0x8 ;  /* 0x000000000008781c */ /* 0x000fe20003f2f018 */
[----:B-1----:R-:W-:Y:S01]  /*5d60*/  FFMA.FTZ R4, R171, -UR12, R235 ;  /* 0x8000000cab047c23 */ /* 0x002fe200080100eb */
[----:B------:R-:W-:Y:S05]  /*5d70*/  IABS R21, R21 ;  /* 0x0000001500157213 */ /* 0x000fea0000000000 */
[----:B------:R-:W-:Y:S01]  /*5d80*/  MUFU.EX2 R41, R14 ;  /* 0x0000000e00297308 */ /* 0x000fe20000000800 */
[----:B------:R-:W-:Y:S02]  /*5d90*/  IADD3 R13, PT, PT, R227, -0x2f, RZ ;  /* 0xffffffd1e30d7810 */ /* 0x000fe40007ffe0ff */
[----:B------:R-:W-:Y:S01]  /*5da0*/  @P6 ISETP.GE.AND P6, PT, R23, UR35, PT ;  /* 0x0000002317006c0c */ /* 0x000fe2000bfc6270 */
[----:B------:R-:W-:Y:S01]  /*5db0*/  FFMA.FTZ R23, R6, UR9, -R2 ;  /* 0x0000000906177c23 */ /* 0x000fe20008010802 */
[----:B------:R-:W-:Y:S01]  /*5dc0*/  I2FP.F32.S32 R7, R21 ;  /* 0x0000001500077245 */ /* 0x000fe20000201400 */
[----:B------:R-:W-:Y:S01]  /*5dd0*/  VIADD R6, R227, 0xffffffd0 ;  /* 0xffffffd0e3067836 */ /* 0x000fe20000000000 */
[----:B------:R-:W-:Y:S03]  /*5de0*/  @P0 FSEL R9, R9, -INF , !P2 ;  /* 0xff80000009090808 */ /* 0x000fe60005000000 */
[----:B------:R-:W-:Y:S01]  /*5df0*/  MUFU.EX2 R201, R22 ;  /* 0x0000001600c97308 */ /* 0x000fe20000000800 */
[----:B------:R-:W-:Y:S01]  /*5e00*/  PLOP3.LUT P0, PT, PT, PT, UP1, 0x80, 0x8 ;  /* 0x000000000008781c */ /* 0x000fe20003f0f018 */
[----:B------:R-:W-:Y:S01]  /*5e10*/  FFMA.FTZ R5, R7, -UR12, R36 ;  /* 0x8000000c07057c23 */ /* 0x000fe20008010024 */
[----:B------:R-:W-:Y:S01]  /*5e20*/  @P1 FSEL R4, R4, -INF , !P6 ;  /* 0xff80000004041808 */ /* 0x000fe20007000000 */
[----:B------:R-:W-:Y:S01]  /*5e30*/  FFMA.FTZ R9, R9, UR9, -R0 ;  /* 0x0000000909097c23 */ /* 0x000fe20008010800 */
[----:B------:R-:W-:Y:S01]  /*5e40*/  PLOP3.LUT P1, PT, PT, PT, UP1, 0x80, 0x8 ;  /* 0x000000000008781c */ /* 0x000fe20003f2f018 */
[----:B------:R-:W-:Y:S01]  /*5e50*/  FFMA.FTZ R7, R7, -UR12, R196 ;  /* 0x8000000c07077c23 */ /* 0x000fe200080100c4 */
[----:B------:R-:W-:Y:S01]  /*5e60*/  PLOP3.LUT P2, PT, PT, PT, UP1, 0x80, 0x8 ;  /* 0x000000000008781c */ /* 0x000fe20003f4f018 */
[----:B------:R-:W-:Y:S01]  /*5e70*/  FFMA.FTZ R2, R4, UR9, -R2 ;  /* 0x0000000904027c23 */ /* 0x000fe20008010802 */
[----:B------:R-:W-:Y:S01]  /*5e80*/  FFMA.FTZ R4, R19, -UR12, R232 ;  /* 0x8000000c13047c23 */ /* 0x000fe200080100e8 */
[----:B------:R-:W-:Y:S01]  /*5e90*/  IABS R11, R13 ;  /* 0x0000000d000b7213 */ /* 0x000fe20000000000 */
[----:B------:R1:W-:Y:S03]  /*5ea0*/  MUFU.EX2 R207, R9 ;  /* 0x0000000900cf7308 */ /* 0x0003e60000000800 */
[----:B------:R-:W-:Y:S07]  /*5eb0*/  @P0 FSEL R4, R4, -INF , !P3 ;  /* 0xff80000004040808 */ /* 0x000fee0005800000 */
[----:B------:R-:W-:Y:S01]  /*5ec0*/  MUFU.EX2 R195, R2 ;  /* 0x0000000200c37308 */ /* 0x000fe20000000800 */
[----:B------:R-:W-:Y:S02]  /*5ed0*/  PLOP3.LUT P0, PT, PT, PT, UP1, 0x80, 0x8 ;  /* 0x000000000008781c */ /* 0x000fe40003f0f018 */
[----:B------:R-:W-:Y:S01]  /*5ee0*/  @P1 FSEL R5, R5, -INF , !P3 ;  /* 0xff80000005051808 */ /* 0x000fe20005800000 */
[----:B------:R-:W-:Y:S01]  /*5ef0*/  FFMA.FTZ R4, R4, UR9, -R3 ;  /* 0x0000000904047c23 */ /* 0x000fe20008010803 */
[----:B------:R-:W-:Y:S05]  /*5f00*/  PLOP3.LUT P1, PT, PT, PT, UP1, 0x80, 0x8 ;  /* 0x000000000008781c */ /* 0x000fea0003f2f018 */
[----:B------:R-:W-:Y:S01]  /*5f10*/  MUFU.EX2 R200, R23 ;  /* 0x0000001700c87308 */ /* 0x000fe20000000800 */
[----:B------:R-:W-:Y:S01]  /*5f20*/  FFMA.FTZ R13, R5, UR9, -R8 ;  /* 0x00000009050d7c23 */ /* 0x000fe20008010808 */
[----:B------:R-:W-:Y:S08]  /*5f30*/  IABS R5, R6 ;  /* 0x0000000600057213 */ /* 0x000ff00000000000 */
[----:B------:R3:W-:Y:S01]  /*5f40*/  MUFU.EX2 R190, R4 ;  /* 0x0000000400be7308 */ /* 0x0007e20000000800 */
[----:B------:R-:W-:Y:S01]  /*5f50*/  FFMA.FTZ R6, R20, -UR12, R249 ;  /* 0x8000000c14067c23 */ /* 0x000fe200080100f9 */
[----:B-1----:R-:W-:Y:S01]  /*5f60*/  FFMA.FTZ R9, R18, -UR12, R199 ;  /* 0x8000000c12097c23 */ /* 0x002fe200080100c7 */
[----:B------:R-:W-:Y:S01]  /*5f70*/  IMAD.MOV.U32 R10, RZ, RZ, R5 ;  /* 0x000000ffff0a7224 */ /* 0x000fe200078e0005 */
[----:B------:R-:W-:Y:S06]  /*5f80*/  I2FP.F32.S32 R5, R11 ;  /* 0x0000000b00057245 */ /* 0x000fec0000201400 */
[----:B------:R-:W1:Y:S01]  /*5f90*/  MUFU.EX2 R40, R13 ;  /* 0x0000000d00287308 */ /* 0x000e620000000800 */
[----:B------:R-:W-:Y:S02]  /*5fa0*/  @P2 FSEL R6, R6, -INF , !P3 ;  /* 0xff80000006062808 */ /* 0x000fe40005800000 */
[----:B------:R-:W-:Y:S01]  /*5fb0*/  PLOP3.LUT P3, PT, PT, PT, UP1, 0x80, 0x8 ;  /* 0x000000000008781c */ /* 0x000fe20003f6f018 */
[----:B------:R-:W-:Y:S01]  /*5fc0*/  FFMA.FTZ R5, R5, -UR12, R226 ;  /* 0x8000000c05057c23 */ /* 0x000fe200080100e2 */
[----:B------:R-:W-:Y:S01]  /*5fd0*/  I2FP.F32.S32 R10, R10 ;  /* 0x0000000a000a7245 */ /* 0x000fe20000201400 */
[----:B------:R-:W-:Y:S01]  /*5fe0*/  FFMA.FTZ R6, R6, UR9, -R0 ;  /* 0x0000000906067c23 */ /* 0x000fe20008010800 */
[----:B------:R-:W-:Y:S03]  /*5ff0*/  PLOP3.LUT P2, PT, PT, PT, UP1, 0x80, 0x8 ;  /* 0x000000000008781c */ /* 0x000fe60003f4f018 */
[----:B------:R-:W-:Y:S01]  /*6000*/  MUFU.EX2 R198, R24 ;  /* 0x0000001800c67308 */ /* 0x000fe20000000800 */
[----:B------:R-:W-:Y:S01]  /*6010*/  @P1 FSEL R5, R5, -INF , !P4 ;  /* 0xff80000005051808 */ /* 0x000fe20006000000 */
[----:B---3--:R-:W-:Y:S01]  /*6020*/  FFMA.FTZ R4, R10, -UR12, R225 ;  /* 0x8000000c0a047c23 */ /* 0x008fe200080100e1 */
[----:B------:R-:W-:Y:S07]  /*6030*/  PLOP3.LUT P1, PT, PT, PT, UP1, 0x80, 0x8 ;  /* 0x000000000008781c */ /* 0x000fee0003f2f018 */
[----:B------:R3:W-:Y:S01]  /*6040*/  MUFU.EX2 R206, R6 ;  /* 0x0000000600ce7308 */ /* 0x0007e20000000800 */
[----:B------:R-:W-:Y:S01]  /*6050*/  F2FP.BF16.F32.PACK_AB R2, R233, R234 ;  /* 0x000000eae902723e */ /* 0x000fe200000010ff */
[--C-:B------:R-:W-:Y:S01]  /*6060*/  FFMA.FTZ R10, R5, UR9, -R8.reuse ;  /* 0x00000009050a7c23 */ /* 0x100fe20008010808 */
[----:B------:R-:W-:Y:S01]  /*6070*/  @P0 FSEL R4, R4, -INF , !P6 ;  /* 0xff80000004040808 */ /* 0x000fe20007000000 */
[----:B------:R-:W-:Y:S01]  /*6080*/  FFMA.FTZ R5, R16, -UR12, R245 ;  /* 0x8000000c10057c23 */ /* 0x000fe200080100f5 */
[----:B------:R-:W-:Y:S05]  /*6090*/  @P3 FSEL R9, R9, -INF , !P4 ;  /* 0xff80000009093808 */ /* 0x000fea0006000000 */
[----:B------:R-:W-:Y:S01]  /*60a0*/  MUFU.EX2 R224, R10 ;  /* 0x0000000a00e07308 */ /* 0x000fe20000000800 */
[----:B------:R-:W-:Y:S01]  /*60b0*/  PLOP3.LUT P0, PT, PT, PT, UP1, 0x80, 0x8 ;  /* 0x000000000008781c */ /* 0x000fe20003f0f018 */
[----:B------:R-:W-:Y:S01]  /*60c0*/  FFMA.FTZ R8, R4, UR9, -R8 ;  /* 0x0000000904087c23 */ /* 0x000fe20008010808 */
[----:B------:R-:W-:Y:S01]  /*60d0*/  @P2 FSEL R7, R7, -INF , !P6 ;  /* 0xff80000007072808 */ /* 0x000fe20007000000 */
[--C-:B------:R-:W-:Y:S01]  /*60e0*/  FFMA.FTZ R9, R9, UR9, -R3.reuse ;  /* 0x0000000909097c23 */ /* 0x100fe20008010803 */
[----:B------:R-:W-:Y:S05]  /*60f0*/  IADD3 R4, PT, PT, R185, R25, RZ ;  /* 0x00000019b9047210 */ /* 0x000fea0007ffe0ff */
[----:B------:R4:W1:Y:S01]  /*6100*/  MUFU.EX2 R223, R8 ;  /* 0x0000000800df7308 */ /* 0x0008620000000800 */
[----:B------:R-:W-:Y:S01]  /*6110*/  FFMA.FTZ R3, R7, UR9, -R3 ;  /* 0x0000000907037c23 */ /* 0x000fe20008010803 */
[----:B---3--:R-:W-:Y:S08]  /*6120*/  FFMA.FTZ R6, R17, -UR12, R248 ;  /* 0x8000000c11067c23 */ /* 0x008ff000080100f8 */
[----:B------:R3:W-:Y:S01]  /*6130*/  MUFU.EX2 R189, R9 ;  /* 0x0000000900bd7308 */ /* 0x0007e20000000800 */
[----:B--2---:R-:W-:Y:S09]  /*6140*/  F2FP.BF16.F32.PACK_AB R7, R193, R194 ;  /* 0x000000c2c107723e */ /* 0x004ff200000010ff */
[----:B------:R2:W1:Y:S01]  /*6150*/  MUFU.EX2 R188, R3 ;  /* 0x0000000300bc7308 */ /* 0x0004620000000800 */
[----:B------:R-:W-:Y:S01]  /*6160*/  @P1 FSEL R6, R6, -INF , !P4 ;  /* 0xff80000006061808 */ /* 0x000fe20006000000 */
[----:B------:R-:W-:Y:S01]  /*6170*/  STS [R4+0x20400], R7 ;  /* 0x0204000704007388 */ /* 0x000fe20000000800 */
[----:B------:R-:W-:Y:S02]  /*6180*/  @P0 FSEL R5, R5, -INF , !P6 ;  /* 0xff80000005050808 */ /* 0x000fe40007000000 */
[----:B----4-:R-:W-:Y:S01]  /*6190*/  F2FP.BF16.F32.PACK_AB R8, R42, R43 ;  /* 0x0000002b2a08723e */ /* 0x010fe200000010ff */
[--C-:B---3--:R-:W-:Y:S02]  /*61a0*/  FFMA.FTZ R9, R6, UR9, -R0.reuse ;  /* 0x0000000906097c23 */ /* 0x108fe40008010800 */
[----:B------:R-:W-:Y:S01]  /*61b0*/  FFMA.FTZ R0, R5, UR9, -R0 ;  /* 0x0000000905007c23 */ /* 0x000fe20008010800 */
[----:B------:R-:W-:Y:S01]  /*61c0*/  F2FP.BF16.F32.PACK_AB R6, R229, R228 ;  /* 0x000000e4e506723e */ /* 0x000fe200000010ff */
[----:B------:R-:W-:Y:S01]  /*61d0*/  STS [R4+0x20000], R8 ;  /* 0x0200000804007388 */ /* 0x000fe20000000800 */
[----:B------:R-:W-:Y:S01]  /*61e0*/  F2FP.BF16.F32.PACK_AB R5, R240, R241 ;  /* 0x000000f1f005723e */ /* 0x000fe200000010ff */
[----:B------:R3:W-:Y:S01]  /*61f0*/  MUFU.EX2 R202, R0 ;  /* 0x0000000000ca7308 */ /* 0x0007e20000000800 */
[----:B--2---:R-:W-:Y:S01]  /*6200*/  F2FP.BF16.F32.PACK_AB R3, R204, R205 ;  /* 0x000000cdcc03723e */ /* 0x004fe200000010ff */
[----:B------:R1:W-:Y:S08]  /*6210*/  STS [R185+0x21000], R6 ;  /* 0x02100006b9007388 */ /* 0x0003f00000000800 */
[----:B------:R-:W2:Y:S01]  /*6220*/  MUFU.EX2 R203, R9 ;  /* 0x0000000900cb7308 */ /* 0x000ea20000000800 */
[----:B------:R4:W-:Y:S04]  /*6230*/  STS [R185+0x21400], R5 ;  /* 0x02140005b9007388 */ /* 0x0009e80000000800 */
[----:B------:R2:W-:Y:S04]  /*6240*/  STS [R4+0x21000], R3 ;  /* 0x0210000304007388 */ /* 0x0005e80000000800 */
[----:B------:R2:W-:Y:S01]  /*6250*/  STS [R4+0x21400], R2 ;  /* 0x0214000204007388 */ /* 0x0005e20000000800 */
[----:B---3--:R-:W-:Y:S02]  /*6260*/  IMAD.IADD R0, R25, 0x1, R192 ;  /* 0x0000000119007824 */ /* 0x008fe400078e02c0 */
[----:B------:R-:W3:Y:S01]  /*6270*/  S2R R25, SR_TID.X ;  /* 0x0000000000197919 */ /* 0x000ee20000002100 */
[----:B-1----:R-:W-:Y:S02]  /*6280*/  F2FP.BF16.F32.PACK_AB R6, R40, R41 ;  /* 0x000000292806723e */ /* 0x002fe400000010ff */
[----:B----4-:R-:W-:Y:S03]  /*6290*/  F2FP.BF16.F32.PACK_AB R5, R190, R191 ;  /* 0x000000bfbe05723e */ /* 0x010fe600000010ff */
[----:B------:R-:W-:Y:S01]  /*62a0*/  STS [R192], R6 ;  /* 0x00000006c0007388 */ /* 0x000fe20000000800 */
[----:B--2---:R-:W-:Y:S03]  /*62b0*/  F2FP.BF16.F32.PACK_AB R3, R223, R224 ;  /* 0x000000e0df03723e */ /* 0x004fe600000010ff */
[----:B------:R-:W-:Y:S01]  /*62c0*/  STS [R192+0x400], R5 ;  /* 0x00040005c0007388 */ /* 0x000fe20000000800 */
[----:B------:R-:W-:Y:S03]  /*62d0*/  F2FP.BF16.F32.PACK_AB R2, R188, R189 ;  /* 0x000000bdbc02723e */ /* 0x000fe600000010ff */
[----:B------:R1:W-:Y:S01]  /*62e0*/  STS [R0], R3 ;  /* 0x0000000300007388 */ /* 0x0003e20000000800 */
[----:B------:R-:W-:Y:S03]  /*62f0*/  F2FP.BF16.F32.PACK_AB R4, R200, R201 ;  /* 0x000000c9c804723e */ /* 0x000fe600000010ff */
[----:B------:R2:W-:Y:S04]  /*6300*/  STS [R0+0x400], R2 ;  /* 0x0004000200007388 */ /* 0x0005e80000000800 */
[----:B------:R4:W-:Y:S01]  /*6310*/  STS [R192+0x1000], R4 ;  /* 0x00100004c0007388 */ /* 0x0009e20000000800 */
[----:B---3--:R-:W-:Y:S04]  /*6320*/  LOP3.LUT R25, R218, 0x8, R25, 0x78, !PT ;  /* 0x00000008da197812 */ /* 0x008fe800078e7819 */
[----:B------:R-:W-:Y:S04]  /*6330*/  LOP3.LUT R25, R25, 0x7a00, R26, 0xf8, !PT ;  /* 0x00007a0019197812 */ /* 0x000fe800078ef81a */
[----:B------:R-:W-:Y:S04]  /*6340*/  LEA R208, R25, UR4, 0x1 ;  /* 0x0000000419d07c11 */ /* 0x000fe8000f8e08ff */
[C---:B------:R-:W-:Y:S01]  /*6350*/  IADD3 R182, PT, PT, R208.reuse, R217, RZ ;  /* 0x000000d9d0b67210 */ /* 0x040fe20007ffe0ff */
[----:B------:R-:W-:Y:S01]  /*6360*/  IMAD.IADD R181, R208, 0x1, R214 ;  /* 0x00000001d0b57824 */ /* 0x000fe200078e02d6 */
[----:B-1----:R-:W-:Y:S03]  /*6370*/  F2FP.BF16.F32.PACK_AB R3, R195, R198 ;  /* 0x000000c6c303723e */ /* 0x002fe600000010ff */
[----:B------:R-:W-:Y:S01]  /*6380*/  IMAD.IADD R180, R214, 0x1, R182 ;  /* 0x00000001d6b47824 */ /* 0x000fe200078e02b6 */
[----:B--2---:R-:W-:Y:S02]  /*6390*/  F2FP.BF16.F32.PACK_AB R2, R202, R203 ;  /* 0x000000cbca02723e */ /* 0x004fe400000010ff */
[----:B----4-:R-:W-:Y:S05]  /*63a0*/  F2FP.BF16.F32.PACK_AB R4, R206, R207 ;  /* 0x000000cfce04723e */ /* 0x010fea00000010ff */
        /* <DEDUP_REMOVED lines=70> */
[----:B-1----:R-:W-:Y:S01]  /*6810*/  IMAD.MOV.U32 R181, RZ, RZ, R186 ;  /* 0x000000ffffb57224 */ /* 0x002fe200078e00ba */
[----:B---3--:R-:W-:Y:S01]  /*6820*/  MOV R3, R187 ;  /* 0x000000bb00037202 */ /* 0x008fe20000000f00 */
        /* <DEDUP_REMOVED lines=12> */
[----:B------:R-:W-:Y:S02]  /*68f0*/  IMAD.MOV.U32 R176, RZ, RZ, R181 ;  /* 0x000000ffffb07224 */ /* 0x000fe400078e00b5 */
[----:B------:R-:W5:Y:S01]  /*6900*/  LDG.E R181, desc[UR36][R186.64+0x80] ;  /* 0x00008024bab57981 */ /* 0x000f62000c1e1900 */
[----:B------:R-:W-:Y:S01]  /*6910*/  IMAD.MOV.U32 R177, RZ, RZ, R3 ;  /* 0x000000ffffb17224 */ /* 0x000fe200078e0003 */
[-C--:B------:R-:W-:Y:S02]  /*6920*/  HMMA.16816.F32.BF16 R28, R172, R178.reuse, R28 ;  /* 0x000000b2ac1c723c */ /* 0x080fe4000004181c */
[----:B------:R-:W-:Y:S06]  /*6930*/  LDSM.16.M88.4 R172, [R0+0xb000] ;  /* 0x00b0000000ac783b */ /* 0x000fec0000000200 */
[----:B------:R-:W-:Y:S02]  /*6940*/  HMMA.16816.F32.BF16 R32, R168, R178, R32 ;  /* 0x000000b2a820723c */ /* 0x000fe40000041820 */
[----:B------:R-:W1:Y:S02]  /*6950*/  LDSM.16.M88.4 R168, [R182+0x18000] ;  /* 0x01800000b6a8783b */ /* 0x000e640000000200 */
[----:B------:R-:W-:Y:S06]  /*6960*/  MOV R179, R183 ;  /* 0x000000b700b37202 */ /* 0x000fec0000000f00 */
[----:B------:R-:W5:Y:S04]  /*6970*/  LDG.E R183, desc[UR36][R186.64+0x20] ;  /* 0x00002024bab77981 */ /* 0x000f68000c1e1900 */
[----:B------:R3:W5:Y:S02]  /*6980*/  LDG.E R3, desc[UR36][R186.64+0xa0] ;  /* 0x0000a024ba037981 */ /* 0x000764000c1e1900 */
[----:B---3--:R-:W-:Y:S02]  /*6990*/  IMAD.MOV.U32 R186, RZ, RZ, R179 ;  /* 0x000000ffffba7224 */ /* 0x008fe400078e00b3 */
        /* <DEDUP_REMOVED lines=74> */
[----:B------:R-:W-:Y:S01]  /*6e40*/  F2FP.BF16.F32.PACK_AB R16, R16, R0 ;  /* 0x000000001010723e */ /* 0x000fe200000010ff */
[----:B------:R-:W-:Y:S01]  /*6e50*/  IMAD.SHL.U32 R225, R222, 0x20, RZ ;  /* 0x00000020dee17824 */ /* 0x000fe200078e00ff */
[----:B------:R2:W5:Y:S01]  /*6e60*/  LDL.LU R37, [R1+0x54] ;  /* 0x0000540001257983 */ /* 0x0005620000300800 */
[----:B------:R-:W-:Y:S01]  /*6e70*/  F2FP.BF16.F32.PACK_AB R20, R4, R5 ;  /* 0x000000050414723e */ /* 0x000fe200000010ff */
[----:B------:R-:W-:Y:S01]  /*6e80*/  FMUL.FTZ R21, R21, R32 ;  /* 0x0000002015157220 */ /* 0x000fe20000410000 */
[----:B------:R-:W-:Y:S01]  /*6e90*/  FMUL.FTZ R17, R17, R33 ;  /* 0x0000002111117220 */ /* 0x000fe20000410000 */
        /* <DEDUP_REMOVED lines=61> */
.L_x_2084:
[----:B------:R-:W3:Y:S01]  /*7270*/  LDL.LU R32, [R1+0xc] ;  /* 0x00000c0001207983 */ /* 0x000ee20000300800 */
[C---:B-----5:R-:W-:Y:S01]  /*7280*/  FADD.FTZ R6, -R183.reuse, R6 ;  /* 0x00000006b7067221 */ /* 0x060fe20000010100 */
[----:B------:R-:W-:Y:S01]  /*7290*/  FADD.FTZ R7, -R183, R7 ;  /* 0x00000007b7077221 */ /* 0x000fe20000010100 */
[----:B------:R-:W-:Y:S01]  /*72a0*/  FFMA.FTZ R0, -R251, R251, 1 ;  /* 0x3f800000fb007423 */ /* 0x000fe200000101fb */
[----:B-1----:R-:W4:Y:S01]  /*72b0*/  LDL.LU R165, [R1+0x8] ;  /* 0x0000080001a57983 */ /* 0x002f220000300800 */
[----:B------:R-:W-:Y:S01]  /*72c0*/  FMUL.FTZ R6, R231, R6 ;  /* 0x00000006e7067220 */ /* 0x000fe20000410000 */
[----:B------:R-:W-:Y:S01]  /*72d0*/  FMUL.FTZ R7, R230, R7 ;  /* 0x00000007e6077220 */ /* 0x000fe20000410000 */
[----:B------:R-:W-:Y:S01]  /*72e0*/  FMUL.FTZ R0, R0, UR10 ;  /* 0x0000000a00007c20 */ /* 0x000fe20008410000 */
[----:B------:R-:W2:Y:S01]  /*72f0*/  LDL.LU R164, [R1+0x4] ;  /* 0x0000040001a47983 */ /* 0x000ea20000300800 */
[C---:B------:R-:W-:Y:S01]  /*7300*/  FADD.FTZ R19, -R183.reuse, R19 ;  /* 0x00000013b7137221 */ /* 0x040fe20000010100 */
[----:B------:R-:W-:Y:S01]  /*7310*/  FADD.FTZ R18, -R183, R18 ;  /* 0x00000012b7127221 */ /* 0x000fe20000010100 */
[----:B------:R-:W-:Y:S01]  /*7320*/  FMUL.FTZ R7, R0, R7 ;  /* 0x0000000700077220 */ /* 0x000fe20000410000 */
[----:B------:R-:W2:Y:S01]  /*7330*/  LDL.LU R33, [R1] ;  /* 0x0000000001217983 */ /* 0x000ea20000300800 */
[----:B------:R-:W-:Y:S01]  /*7340*/  FFMA.FTZ R0, -R244, R244, 1 ;  /* 0x3f800000f4007423 */ /* 0x000fe200000101f4 */
[----:B------:R-:W-:Y:S01]  /*7350*/  FMUL.FTZ R19, R193, R19 ;  /* 0x00000013c1137220 */ /* 0x000fe20000410000 */
[C---:B------:R-:W-:Y:S01]  /*7360*/  FADD.FTZ R22, -R183.reuse, R22 ;  /* 0x00000016b7167221 */ /* 0x040fe20000010100 */
[----:B------:R1:W-:Y:S01]  /*7370*/  STS [R185+0x1c000], R2 ;  /* 0x01c00002b9007388 */ /* 0x0003e20000000800 */
[----:B------:R-:W-:Y:S01]  /*7380*/  FMUL.FTZ R5, R0, UR10 ;  /* 0x0000000a00057c20 */ /* 0x000fe20008410000 */
[----:B------:R-:W-:Y:S01]  /*7390*/  FFMA.FTZ R0, -R232, R232, 1 ;  /* 0x3f800000e8007423 */ /* 0x000fe200000101e8 */
[----:B------:R-:W-:Y:S01]  /*73a0*/  FADD.FTZ R23, -R183, R23 ;  /* 0x00000017b7177221 */ /* 0x000fe20000010100 */
[----:B------:R-:W-:Y:S01]  /*73b0*/  FMUL.FTZ R18, R194, R18 ;  /* 0x00000012c2127220 */ /* 0x000fe20000410000 */
        /* <DEDUP_REMOVED lines=20> */
[----:B-1----:R-:W-:Y:S01]  /*7500*/  FFMA.FTZ R2, -R252, R252, 1 ;  /* 0x3f800000fc027423 */ /* 0x002fe200000101fc */
[----:B------:R-:W-:Y:S01]  /*7510*/  FMUL.FTZ R24, R201, R24 ;  /* 0x00000018c9187220 */ /* 0x000fe20000410000 */
[C---:B------:R-:W-:Y:S01]  /*7520*/  FADD.FTZ R10, -R3.reuse, R10 ;  /* 0x0000000a030a7221 */ /* 0x040fe20000010100 */
[C---:B------:R-:W-:Y:S01]  /*7530*/  FADD.FTZ R11, -R3.reuse, R11 ;  /* 0x0000000b030b7221 */ /* 0x040fe20000010100 */
[----:B------:R-:W-:Y:S01]  /*7540*/  FMUL.FTZ R2, R2, UR10 ;  /* 0x0000000a02027c20 */ /* 0x000fe20008410000 */
[----:B------:R-:W-:Y:S01]  /*7550*/  FADD.FTZ R14, -R3, R14 ;  /* 0x0000000e030e7221 */ /* 0x000fe20000010100 */
[----:B------:R-:W-:Y:S01]  /*7560*/  FMUL.FTZ R10, R241, R10 ;  /* 0x0000000af10a7220 */ /* 0x000fe20000410000 */
[----:B------:R-:W-:Y:S01]  /*7570*/  FMUL.FTZ R11, R240, R11 ;  /* 0x0000000bf00b7220 */ /* 0x000fe20000410000 */
[----:B------:R-:W-:Y:S01]  /*7580*/  FMUL.FTZ R6, R2, R6 ;  /* 0x0000000602067220 */ /* 0x000fe20000410000 */
[----:B------:R-:W-:Y:S01]  /*7590*/  FFMA.FTZ R2, -R247, R247, 1 ;  /* 0x3f800000f7027423 */ /* 0x000fe200000101f7 */
[C---:B------:R-:W-:Y:S01]  /*75a0*/  FADD.FTZ R15, -R3.reuse, R15 ;  /* 0x0000000f030f7221 */ /* 0x040fe20000010100 */
[C---:B------:R-:W-:Y:S01]  /*75b0*/  FADD.FTZ R27, -R3.reuse, R27 ;  /* 0x0000001b031b7221 */ /* 0x040fe20000010100 */
[C---:B------:R-:W-:Y:S01]  /*75c0*/  FADD.FTZ R26, -R3.reuse, R26 ;  /* 0x0000001a031a7221 */ /* 0x040fe20000010100 */
[----:B------:R-:W-:Y:S01]  /*75d0*/  FMUL.FTZ R4, R2, UR10 ;  /* 0x0000000a02047c20 */ /* 0x000fe20008410000 */
[----:B------:R-:W-:Y:S01]  /*75e0*/  FFMA.FTZ R2, -R242, R242, 1 ;  /* 0x3f800000f2027423 */ /* 0x000fe200000101f2 */
[----:B------:R-:W-:Y:S01]  /*75f0*/  FADD.FTZ R30, -R3, R30 ;  /* 0x0000001e031e7221 */ /* 0x000fe20000010100 */
[----:B------:R-:W-:Y:S01]  /*7600*/  FMUL.FTZ R14, R234, R14 ;  /* 0x0000000eea0e7220 */ /* 0x000fe20000410000 */
[----:B------:R-:W-:Y:S01]  /*7610*/  FMUL.FTZ R4, R4, R18 ;  /* 0x0000001204047220 */ /* 0x000fe20000410000 */
[----:B------:R-:W-:Y:S01]  /*7620*/  FMUL.FTZ R5, R2, UR10 ;  /* 0x0000000a02057c20 */ /* 0x000fe20008410000 */
[----:B------:R-:W-:Y:S01]  /*7630*/  FMUL.FTZ R2, R0, UR10 ;  /* 0x0000000a00027c20 */ /* 0x000fe20008410000 */
[----:B------:R-:W-:Y:S01]  /*7640*/  F2FP.BF16.F32.PACK_AB R0, R7, R6 ;  /* 0x000000060700723e */ /* 0x000fe200000010ff */
[----:B------:R-:W-:Y:S01]  /*7650*/  FMUL.FTZ R15, R233, R15 ;  /* 0x0000000fe90f7220 */ /* 0x000fe20000410000 */
[----:B------:R-:W-:Y:S01]  /*7660*/  FMUL.FTZ R22, R5, R22 ;  /* 0x0000001605167220 */ /* 0x000fe20000410000 */
[----:B------:R-:W-:Y:S01]  /*7670*/  FFMA.FTZ R5, -R199, R199, 1 ;  /* 0x3f800000c7057423 */ /* 0x000fe200000101c7 */
[----:B------:R-:W-:Y:S01]  /*7680*/  F2FP.BF16.F32.PACK_AB R18, R17, R21 ;  /* 0x000000151112723e */ /* 0x000fe200000010ff */
[----:B------:R3:W-:Y:S01]  /*7690*/  STS [R185+0x1c400], R0 ;  /* 0x01c40000b9007388 */ /* 0x0007e20000000800 */
[----:B------:R-:W-:Y:S01]  /*76a0*/  FMUL.FTZ R17, R2, R23 ;  /* 0x0000001702117220 */ /* 0x000fe20000410000 */
[----:B------:R-:W-:Y:S01]  /*76b0*/  F2FP.BF16.F32.PACK_AB R2, R19, R4 ;  /* 0x000000041302723e */ /* 0x000fe200000010ff */
[----:B------:R-:W-:Y:S01]  /*76c0*/  FMUL.FTZ R5, R5, UR10 ;  /* 0x0000000a05057c20 */ /* 0x000fe20008410000 */
[----:B------:R-:W-:Y:S01]  /*76d0*/  FFMA.FTZ R4, -R196, R196, 1 ;  /* 0x3f800000c4047423 */ /* 0x000fe200000101c4 */
[----:B------:R-:W-:Y:S01]  /*76e0*/  FMUL.FTZ R30, R203, R30 ;  /* 0x0000001ecb1e7220 */ /* 0x000fe20000410000 */
[----:B------:R-:W-:Y:S01]  /*76f0*/  FADD.FTZ R25, -R181, R25 ;  /* 0x00000019b5197221 */ /* 0x000fe20000010100 */
[----:B------:R-:W-:Y:S01]  /*7700*/  FMUL.FTZ R34, R5, R34 ;  /* 0x0000002205227220 */ /* 0x000fe20000410000 */
[----:B------:R-:W-:Y:S01]  /*7710*/  FMUL.FTZ R4, R4, UR10 ;  /* 0x0000000a04047c20 */ /* 0x000fe20008410000 */
[----:B------:R-:W-:Y:S01]  /*7720*/  FMUL.FTZ R27, R206, R27 ;  /* 0x0000001bce1b7220 */ /* 0x000fe20000410000 */
[----:B------:R-:W-:Y:S01]  /*7730*/  FMUL.FTZ R25, R200, R25 ;  /* 0x00000019c8197220 */ /* 0x000fe20000410000 */
[----:B------:R-:W-:Y:S01]  /*7740*/  FMUL.FTZ R26, R207, R26 ;  /* 0x0000001acf1a7220 */ /* 0x000fe20000410000 */
[----:B------:R-:W-:Y:S01]  /*7750*/  FMUL.FTZ R35, R4, R35 ;  /* 0x0000002304237220 */ /* 0x000fe20000410000 */
[----:B------:R-:W-:Y:S01]  /*7760*/  F2FP.BF16.F32.PACK_AB R17, R17, R22 ;  /* 0x000000161111723e */ /* 0x000fe200000010ff */
[----:B------:R-:W1:Y:S01]  /*7770*/  LDC R186, c[0x0][0x44c] ;  /* 0x00011300ffba7b82 */ /* 0x000e620000000800 */
[--C-:B------:R-:W-:Y:S02]  /*7780*/  SHF.R.U32.HI R184, RZ, 0x1, R222.reuse ;  /* 0x00000001ffb87819 */ /* 0x100fe400000116de */
[----:B------:R-:W-:Y:S02]  /*7790*/  LOP3.LUT R251, R223, 0x38, RZ, 0xc0, !PT ;  /* 0x00000038dffb7812 */ /* 0x000fe400078ec0ff */
[----:B------:R-:W-:Y:S02]  /*77a0*/  LOP3.LUT R240, R222, 0x10, RZ, 0xc0, !PT ;  /* 0x00000010def07812 */ /* 0x000fe400078ec0ff */
[----:B------:R-:W-:Y:S01]  /*77b0*/  LOP3.LUT R252, R251, 0x40, RZ, 0xfc, !PT ;  /* 0x00000040fbfc7812 */ /* 0x000fe200078efcff */
[----:B---3--:R-:W-:Y:S01]  /*77c0*/  FFMA.FTZ R0, -R32, R32, 1 ;  /* 0x3f80000020007423 */ /* 0x008fe20000010120 */
[----:B------:R-:W-:Y:S01]  /*77d0*/  MOV R32, 0x10 ;  /* 0x0000001000207802 */ /* 0x000fe20000000f00 */
[----:B----4-:R-:W-:Y:S02]  /*77e0*/  FFMA.FTZ R5, -R165, R165, 1 ;  /* 0x3f800000a5057423 */ /* 0x010fe400000101a5 */
[----:B------:R-:W-:Y:S01]  /*77f0*/  FMUL.FTZ R0, R0, UR10 ;  /* 0x0000000a00007c20 */ /* 0x000fe20008410000 */
[----:B------:R-:W3:Y:S01]  /*7800*/  LDL.LU R165, [R1+0x1c] ;  /* 0x00001c0001a57983 */ /* 0x000ee20000300800 */
[----:B------:R-:W-:Y:S01]  /*7810*/  SEL R19, R32, 0xfffffff0, !P0 ;  /* 0xfffffff020137807 */ /* 0x000fe20004000000 */
[----:B--2---:R-:W-:Y:S01]  /*7820*/  FFMA.FTZ R4, -R164, R164, 1 ;  /* 0x3f800000a4047423 */ /* 0x004fe200000101a4 */
[----:B------:R-:W-:Y:S01]  /*7830*/  FMUL.FTZ R8, R0, R8 ;  /* 0x0000000800087220 */ /* 0x000fe20000410000 */
[----:B------:R-:W2:Y:S01]  /*7840*/  LDL.LU R164, [R1+0x18] ;  /* 0x0000180001a47983 */ /* 0x000ea20000300800 */
[----:B------:R-:W-:Y:S01]  /*7850*/  FMUL.FTZ R7, R5, UR10 ;  /* 0x0000000a05077c20 */ /* 0x000fe20008410000 */
[----:B------:R-:W-:Y:S01]  /*7860*/  FFMA.FTZ R0, -R33, R33, 1 ;  /* 0x3f80000021007423 */ /* 0x000fe20000010121 */
[----:B------:R-:W-:Y:S01]  /*7870*/  FMUL.FTZ R5, R4, UR10 ;  /* 0x0000000a04057c20 */ /* 0x000fe20008410000 */
[----:B------:R-:W4:Y:S01]  /*7880*/  LDL.LU R33, [R1+0x14] ;  /* 0x0000140001217983 */ /* 0x000f220000300800 */
[----:B------:R-:W-:Y:S01]  /*7890*/  IADD3 R4, PT, PT, R185, R19, RZ ;  /* 0x00000013b9047210 */ /* 0x000fe20007ffe0ff */
[----:B------:R-:W-:Y:S01]  /*78a0*/  FMUL.FTZ R6, R0, UR10 ;  /* 0x0000000a00067c20 */ /* 0x000fe20008410000 */
[----:B------:R-:W-:Y:S01]  /*78b0*/  FMUL.FTZ R0, R7, R9 ;  /* 0x0000000907007220 */ /* 0x000fe20000410000 */
[----:B------:R-:W4:Y:S01]  /*78c0*/  LDL.LU R32, [R1+0x10] ;  /* 0x0000100001207983 */ /* 0x000f220000300800 */
[----:B------:R-:W-:Y:S01]  /*78d0*/  FMUL.FTZ R5, R5, R12 ;  /* 0x0000000c05057220 */ /* 0x000fe20000410000 */
[----:B------:R-:W-:Y:S01]  /*78e0*/  FMUL.FTZ R12, R6, R13 ;  /* 0x0000000d060c7220 */ /* 0x000fe20000410000 */
[----:B------:R-:W-:Y:S01]  /*78f0*/  FFMA.FTZ R6, -R246, R246, 1 ;  /* 0x3f800000f6067423 */ /* 0x000fe200000101f6 */
[----:B------:R1:W-:Y:S01]  /*7900*/  STS [R4+0x1c400], R2 ;  /* 0x01c4000204007388 */ /* 0x0003e20000000800 */
[----:B------:R-:W-:Y:S02]  /*7910*/  F2FP.BF16.F32.PACK_AB R0, R0, R8 ;  /* 0x000000080000723e */ /* 0x000fe400000010ff */
[----:B------:R-:W-:Y:S01]  /*7920*/  F2FP.BF16.F32.PACK_AB R12, R12, R5 ;  /* 0x000000050c0c723e */ /* 0x000fe200000010ff */
[----:B------:R-:W-:Y:S01]  /*7930*/  STS [R4+0x1c000], R16 ;  /* 0x01c0001004007388 */ /* 0x000fe20000000800 */
[----:B------:R-:W-:Y:S01]  /*7940*/  FFMA.FTZ R5, -R237, R237, 1 ;  /* 0x3f800000ed057423 */ /* 0x000fe200000101ed */
[----:B------:R-:W-:Y:S01]  /*7950*/  FMUL.FTZ R6, R6, UR10 ;  /* 0x0000000a06067c20 */ /* 0x000fe20008410000 */
[----:B------:R-:W-:Y:S01]  /*7960*/  F2FP.BF16.F32.PACK_AB R13, R35, R34 ;  /* 0x00000022230d723e */ /* 0x000fe200000010ff */
[----:B------:R1:W-:Y:S01]  /*7970*/  STS [R185+0x1d000], R0 ;  /* 0x01d00000b9007388 */ /* 0x0003e20000000800 */
[----:B------:R-:W-:Y:S01]  /*7980*/  FMUL.FTZ R5, R5, UR10 ;  /* 0x0000000a05057c20 */ /* 0x000fe20008410000 */
[----:B------:R-:W-:Y:S01]  /*7990*/  FMUL.FTZ R24, R6, R24 ;  /* 0x0000001806187220 */ /* 0x000fe20000410000 */
[----:B-1----:R-:W-:Y:S02]  /*79a0*/  IMAD R237, R186, UR8, RZ ;  /* 0x00000008baed7c24 */ /* 0x002fe4000f8e02ff */
[----:B------:R-:W-:Y:S01]  /*79b0*/  FMUL.FTZ R28, R5, R28 ;  /* 0x0000001c051c7220 */ /* 0x000fe20000410000 */
[----:B------:R-:W-:Y:S04]  /*79c0*/  FFMA.FTZ R2, -R243, R243, 1 ;  /* 0x3f800000f3027423 */ /* 0x000fe800000101f3 */
[----:B------:R-:W-:Y:S01]  /*79d0*/  FMUL.FTZ R9, R2, UR10 ;  /* 0x0000000a02097c20 */ /* 0x000fe20008410000 */
[----:B------:R-:W-:Y:S01]  /*79e0*/  FFMA.FTZ R2, -R235, R235, 1 ;  /* 0x3f800000eb027423 */ /* 0x000fe200000101eb */
[----:B------:R-:W-:Y:S03]  /*79f0*/  FADD.FTZ R0, -R3, R31 ;  /* 0x0000001f03007221 */ /* 0x000fe60000010100 */
[----:B------:R-:W-:Y:S01]  /*7a00*/  FMUL.FTZ R2, R2, UR10 ;  /* 0x0000000a02027c20 */ /* 0x000fe20008410000 */
[----:B------:R-:W-:Y:S01]  /*7a10*/  FFMA.FTZ R3, -R248, R248, 1 ;  /* 0x3f800000f8037423 */ /* 0x000fe200000101f8 */
[----:B------:R-:W-:Y:S01]  /*7a20*/  FMUL.FTZ R9, R9, R25 ;  /* 0x0000001909097220 */ /* 0x000fe20000410000 */
[----:B------:R-:W-:Y:S01]  /*7a30*/  FMUL.FTZ R0, R202, R0 ;  /* 0x00000000ca007220 */ /* 0x000fe20000410000 */
[----:B------:R-:W-:Y:S01]  /*7a40*/  FMUL.FTZ R8, R2, R29 ;  /* 0x0000001d02087220 */ /* 0x000fe20000410000 */
[----:B------:R-:W-:Y:S02]  /*7a50*/  FMUL.FTZ R3, R3, UR10 ;  /* 0x0000000a03037c20 */ /* 0x000fe40008410000 */
[----:B------:R-:W-:Y:S02]  /*7a60*/  F2FP.BF16.F32.PACK_AB R9, R9, R24 ;  /* 0x000000180909723e */ /* 0x000fe400000010ff */
[----:B------:R-:W-:Y:S01]  /*7a70*/  FMUL.FTZ R30, R3, R30 ;  /* 0x0000001e031e7220 */ /* 0x000fe20000410000 */
[----:B------:R-:W-:Y:S01]  /*7a80*/  F2FP.BF16.F32.PACK_AB R8, R8, R28 ;  /* 0x0000001c0808723e */ /* 0x000fe200000010ff */
[----:B---3--:R-:W-:Y:S01]  /*7a90*/  FFMA.FTZ R5, -R165, R165, 1 ;  /* 0x3f800000a5057423 */ /* 0x008fe200000101a5 */
[----:B--2---:R-:W-:Y:S03]  /*7aa0*/  FFMA.FTZ R2, -R164, R164, 1 ;  /* 0x3f800000a4027423 */ /* 0x004fe600000101a4 */
[----:B------:R-:W-:Y:S01]  /*7ab0*/  FMUL.FTZ R7, R5, UR10 ;  /* 0x0000000a05077c20 */ /* 0x000fe20008410000 */
[----:B------:R-:W-:Y:S01]  /*7ac0*/  FMUL.FTZ R6, R2, UR10 ;  /* 0x0000000a02067c20 */ /* 0x000fe20008410000 */
[----:B----4-:R-:W-:Y:S02]  /*7ad0*/  FFMA.FTZ R5, -R33, R33, 1 ;  /* 0x3f80000021057423 */ /* 0x010fe40000010121 */
[----:B------:R-:W-:Y:S01]  /*7ae0*/  FMUL.FTZ R10, R7, R10 ;  /* 0x0000000a070a7220 */ /* 0x000fe20000410000 */
[----:B------:R-:W-:Y:S01]  /*7af0*/  FFMA.FTZ R7, -R250, R250, 1 ;  /* 0x3f800000fa077423 */ /* 0x000fe200000101fa */
[----:B------:R-:W-:Y:S01]  /*7b00*/  FFMA.FTZ R2, -R32, R32, 1 ;  /* 0x3f80000020027423 */ /* 0x000fe20000010120 */
[----:B------:R-:W-:Y:S01]  /*7b10*/  FMUL.FTZ R11, R6, R11 ;  /* 0x0000000b060b7220 */ /* 0x000fe20000410000 */
[----:B------:R-:W-:Y:S01]  /*7b20*/  FMUL.FTZ R5, R5, UR10 ;  /* 0x0000000a05057c20 */ /* 0x000fe20008410000 */
[----:B------:R-:W-:Y:S01]  /*7b30*/  FFMA.FTZ R6, -R249, R249, 1 ;  /* 0x3f800000f9067423 */ /* 0x000fe200000101f9 */
[----:B------:R-:W-:Y:S01]  /*7b40*/  FMUL.FTZ R2, R2, UR10 ;  /* 0x0000000a02027c20 */ /* 0x000fe20008410000 */
[----:B------:R-:W-:Y:S01]  /*7b50*/  FMUL.FTZ R7, R7, UR10 ;  /* 0x0000000a07077c20 */ /* 0x000fe20008410000 */
[----:B------:R-:W-:Y:S01]  /*7b60*/  FMUL.FTZ R14, R5, R14 ;  /* 0x0000000e050e7220 */ /* 0x000fe20000410000 */
[----:B------:R-:W-:Y:S01]  /*7b70*/  F2FP.BF16.F32.PACK_AB R5, R11, R10 ;  /* 0x0000000a0b05723e */ /* 0x000fe200000010ff */
[----:B------:R-:W-:Y:S01]  /*7b80*/  FMUL.FTZ R15, R2, R15 ;  /* 0x0000000f020f7220 */ /* 0x000fe20000410000 */
[----:B------:R-:W-:Y:S01]  /*7b90*/  FMUL.FTZ R6, R6, UR10 ;  /* 0x0000000a06067c20 */ /* 0x000fe20008410000 */
[----:B------:R-:W-:Y:S01]  /*7ba0*/  FFMA.FTZ R2, -R245, R245, 1 ;  /* 0x3f800000f5027423 */ /* 0x000fe200000101f5 */
[----:B------:R-:W-:Y:S01]  /*7bb0*/  FMUL.FTZ R26, R7, R26 ;  /* 0x0000001a071a7220 */ /* 0x000fe20000410000 */
[----:B------:R-:W-:Y:S01]  /*7bc0*/  STS [R185+0x1d400], R5 ;  /* 0x01d40005b9007388 */ /* 0x000fe20000000800 */
[----:B------:R-:W-:Y:S01]  /*7bd0*/  F2FP.BF16.F32.PACK_AB R3, R15, R14 ;  /* 0x0000000e0f03723e */ /* 0x000fe200000010ff */
[----:B------:R-:W-:Y:S01]  /*7be0*/  FMUL.FTZ R6, R6, R27 ;  /* 0x0000001b06067220 */ /* 0x000fe20000410000 */
[----:B------:R-:W-:Y:S01]  /*7bf0*/  FMUL.FTZ R2, R2, UR10 ;  /* 0x0000000a02027c20 */ /* 0x000fe20008410000 */
[----:B------:R-:W-:Y:S03]  /*7c00*/  STS [R4+0x1d000], R12 ;  /* 0x01d0000c04007388 */ /* 0x000fe60000000800 */
[----:B------:R-:W-:Y:S01]  /*7c10*/  FMUL.FTZ R7, R2, R0 ;  /* 0x0000000002077220 */ /* 0x000fe20000410000 */
[----:B------:R1:W-:Y:S01]  /*7c20*/  STS [R4+0x1d400], R3 ;  /* 0x01d4000304007388 */ /* 0x0003e20000000800 */
[----:B------:R-:W-:Y:S02]  /*7c30*/  F2FP.BF16.F32.PACK_AB R6, R6, R26 ;  /* 0x0000001a0606723e */ /* 0x000fe400000010ff */
[----:B------:R-:W-:Y:S01]  /*7c40*/  LOP3.LUT R0, R184, 0x30, RZ, 0xc0, !PT ;  /* 0x00000030b8007812 */ /* 0x000fe200078ec0ff */
[----:B------:R-:W-:Y:S01]  /*7c50*/  STS [R192+-0x4000], R20 ;  /* 0xffc00014c0007388 */ /* 0x000fe20000000800 */
[----:B------:R-:W-:Y:S02]  /*7c60*/  F2FP.BF16.F32.PACK_AB R7, R7, R30 ;  /* 0x0000001e0707723e */ /* 0x000fe400000010ff */
[--C-:B------:R-:W-:Y:S01]  /*7c70*/  SHF.R.U32.HI R2, RZ, 0x4, R222.reuse ;  /* 0x00000004ff027819 */ /* 0x100fe200000116de */
[----:B------:R-:W-:Y:S01]  /*7c80*/  STS [R192+-0x3c00], R17 ;  /* 0xffc40011c0007388 */ /* 0x000fe20000000800 */
[----:B------:R-:W-:Y:S02]  /*7c90*/  LOP3.LUT R0, R0, 0x8, R222, 0xf8, !PT ;  /* 0x0000000800007812 */ /* 0x000fe400078ef8de */
[----:B------:R-:W-:Y:S02]  /*7ca0*/  LOP3.LUT R201, R2, 0x8, RZ, 0xc0, !PT ;  /* 0x0000000802c97812 */ /* 0x000fe400078ec0ff */
[----:B------:R-:W-:Y:S04]  /*7cb0*/  LOP3.LUT R0, R0, 0x1c0, R224, 0xf8, !PT ;  /* 0x000001c000007812 */ /* 0x000fe800078ef8e0 */
[----:B------:R-:W-:Y:S04]  /*7cc0*/  LOP3.LUT R2, R0, 0x38, R223, 0x78, !PT ;  /* 0x0000003800027812 */ /* 0x000fe800078e78df */
[----:B------:R-:W-:Y:S02]  /*7cd0*/  LOP3.LUT R2, R2, 0x200, R225, 0xf8, !PT ;  /* 0x0000020002027812 */ /* 0x000fe400078ef8e1 */
[----:B-1----:R-:W-:Y:S02]  /*7ce0*/  IADD3 R4, PT, PT, R192, R19, RZ ;  /* 0x00000013c0047210 */ /* 0x002fe40007ffe0ff */
[----:B------:R-:W-:Y:S02]  /*7cf0*/  LOP3.LUT R3, R201, 0x10, R222, 0xf8, !PT ;  /* 0x00000010c9037812 */ /* 0x000fe400078ef8de */
[----:B------:R-:W-:Y:S01]  /*7d00*/  LEA R2, R2, UR4, 0x1 ;  /* 0x0000000402027c11 */ /* 0x000fe2000f8e08ff */
        /* <DEDUP_REMOVED lines=154> */
.L_x_2085:
        /* <DEDUP_REMOVED lines=10> */
[----:B------:R-:W-:Y:S01]  /*8750*/  VIADD R227, R227, 0xffffffc0 ;  /* 0xffffffc0e3e37836 */ /* 0x000fe20000000000 */
[----:B------:R-:W-:Y:S01]  /*8760*/  @UP2 UIADD3 UR50, UP0, UPT, UR50, -0x100, URZ ;  /* 0xffffff0032322890 */ /* 0x000fe2000ff1e0ff */
[----:B------:R-:W-:Y:S01]  /*8770*/  IMAD.IADD R200, R216, 0x1, R3 ;  /* 0x00000001d8c87824 */ /* 0x000fe200078e0203 */
        /* <DEDUP_REMOVED lines=52> */
[----:B------:R-:W-:Y:S07]  /*8ac0*/  LDSM.16.M88.4 R188, [R197+0x1f000] ;  /* 0x01f00000c5bc783b */ /* 0x000fee0000000200 */
[-C--:B---3--:R-:W-:Y:S08]  /*8ad0*/  HMMA.16816.F32.BF16 R20, R184, R164.reuse, R20 ;  /* 0x000000a4b814723c */ /* 0x088ff00000041814 */
[C---:B------:R-:W-:Y:S08]  /*8ae0*/  HMMA.16816.F32.BF16 R24, R192.reuse, R164, R24 ;  /* 0x000000a4c018723c */ /* 0x040ff00000041818 */
[-C--:B------:R-:W-:Y:S01]  /*8af0*/  HMMA.16816.F32.BF16 R28, R192, R166.reuse, R28 ;  /* 0x000000a6c01c723c */ /* 0x080fe2000004181c */
[----:B------:R-:W-:Y:S07]  /*8b00*/  LDSM.16.MT88.4 R192, [R0+0xe800] ;  /* 0x00e8000000c0783b */ /* 0x000fee0000004200 */
[----:B------:R-:W-:Y:S01]  /*8b10*/  HMMA.16816.F32.BF16 R32, R184, R166, R32 ;  /* 0x000000a6b820723c */ /* 0x000fe20000041820 */
[----:B------:R-:W-:Y:S05]  /*8b20*/  LDSM.16.M88.4 R164, [R197+0x1e000] ;  /* 0x01e00000c5a4783b */ /* 0x000fea0000000200 */
[----:B------:R-:W3:Y:S02]  /*8b30*/  LDSM.16.MT88.4 R184, [R0+0xe000] ;  /* 0x00e0000000b8783b */ /* 0x000ee40000004200 */
[-C--:B-1----:R-:W-:Y:S08]  /*8b40*/  HMMA.16816.F32.BF16 R4, R168, R172.reuse, R4 ;  /* 0x000000aca804723c */ /* 0x082ff00000041804 */
[C---:B------:R-:W-:Y:S08]  /*8b50*/  HMMA.16816.F32.BF16 R8, R176.reuse, R172, R8 ;  /* 0x000000acb008723c */ /* 0x040ff00000041808 */
[-C--:B------:R-:W-:Y:S08]  /*8b60*/  HMMA.16816.F32.BF16 R12, R176, R174.reuse, R12 ;  /* 0x000000aeb00c723c */ /* 0x080ff0000004180c */
[C---:B------:R-:W-:Y:S01]  /*8b70*/  HMMA.16816.F32.BF16 R16, R168.reuse, R174, R16 ;  /* 0x000000aea810723c */ /* 0x040fe20000041810 */
[----:B------:R-:W1:Y:S07]  /*8b80*/  LDSM.16.MT88.4 R172, [R0+0x12000] ;  /* 0x0120000000ac783b */ /* 0x000e6e0000004200 */
[-C--:B-----5:R-:W-:Y:S08]  /*8b90*/  HMMA.16816.F32.BF16 R20, R168, R180.reuse, R20 ;  /* 0x000000b4a814723c */ /* 0x0a0ff00000041814 */
[C---:B------:R-:W-:Y:S08]  /*8ba0*/  HMMA.16816.F32.BF16 R24, R176.reuse, R180, R24 ;  /* 0x000000b4b018723c */ /* 0x040ff00000041818 */
[-C--:B------:R-:W-:Y:S01]  /*8bb0*/  HMMA.16816.F32.BF16 R28, R176, R182.reuse, R28 ;  /* 0x000000b6b01c723c */ /* 0x080fe2000004181c */
[----:B------:R-:W5:Y:S05]  /*8bc0*/  LDSM.16.M88.4 R176, [R196+0x1e000] ;  /* 0x01e00000c4b0783b */ /* 0x000f6a0000000200 */
[----:B------:R-:W5:Y:S02]  /*8bd0*/  LDSM.16.M88.4 R196, [R196+0x1f000] ;  /* 0x01f00000c4c4783b */ /* 0x000f640000000200 */
[----:B------:R-:W-:Y:S03]  /*8be0*/  HMMA.16816.F32.BF16 R32, R168, R182, R32 ;  /* 0x000000b6a820723c */ /* 0x000fe60000041820 */
[----:B------:R-:W5:Y:S05]  /*8bf0*/  LDSM.16.MT88.4 R168, [R0+0x12800] ;  /* 0x0128000000a8783b */ /* 0x000f6a0000004200 */
[-C--:B---3--:R-:W-:Y:S01]  /*8c00*/  HMMA.16816.F32.BF16 R4, R164, R184.reuse, R4 ;  /* 0x000000b8a404723c */ /* 0x088fe20000041804 */
[----:B------:R-:W-:Y:S07]  /*8c10*/  LDSM.16.M88.4 R180, [R3+0x1f000] ;  /* 0x01f0000003b4783b */ /* 0x000fee0000000200 */
[C---:B------:R-:W-:Y:S08]  /*8c20*/  HMMA.16816.F32.BF16 R8, R188.reuse, R184, R8 ;  /* 0x000000b8bc08723c */ /* 0x040ff00000041808 */
[-C--:B------:R-:W-:Y:S01]  /*8c30*/  HMMA.16816.F32.BF16 R12, R188, R186.reuse, R12 ;  /* 0x000000babc0c723c */ /* 0x080fe2000004180c */
[----:B----4-:R-:W3:Y:S07]  /*8c40*/  @P3 LDG.E R244, desc[UR36][R234.64+-0x100] ;  /* 0xffff0024eaf43981 */ /* 0x010eee000c1e1900 */
[C---:B------:R-:W-:Y:S01]  /*8c50*/  HMMA.16816.F32.BF16 R16, R164.reuse, R186, R16 ;  /* 0x000000baa410723c */ /* 0x040fe20000041810 */
[----:B------:R-:W-:Y:S05]  /*8c60*/  LDSM.16.MT88.4 R184, [R0+0x13000] ;  /* 0x0130000000b8783b */ /* 0x000fea0000004200 */
[----:B------:R-:W4:Y:S02]  /*8c70*/  @P3 LDG.E R243, desc[UR36][R234.64+-0xe0] ;  /* 0xffff2024eaf33981 */ /* 0x000f24000c1e1900 */
[-C--:B-1----:R-:W-:Y:S03]  /*8c80*/  HMMA.16816.F32.BF16 R20, R164, R172.reuse, R20 ;  /* 0x000000aca414723c */ /* 0x082fe60000041814 */
[----:B------:R-:W4:Y:S05]  /*8c90*/  @P3 LDG.E R242, desc[UR36][R234.64+-0x80] ;  /* 0xffff8024eaf23981 */ /* 0x000f2a000c1e1900 */
[C---:B------:R-:W-:Y:S01]  /*8ca0*/  HMMA.16816.F32.BF16 R24, R188.reuse, R172, R24 ;  /* 0x000000acbc18723c */ /* 0x040fe20000041818 */
[----:B--2---:R-:W2:Y:S07]  /*8cb0*/  @P3 LDG.E R241, desc[UR36][R234.64+-0x60] ;  /* 0xffffa024eaf13981 */ /* 0x004eae000c1e1900 */
[-C--:B------:R-:W-:Y:S08]  /*8cc0*/  HMMA.16816.F32.BF16 R28, R188, R174.reuse, R28 ;  /* 0x000000aebc1c723c */ /* 0x080ff0000004181c */
[----:B------:R-:W-:Y:S01]  /*8cd0*/  HMMA.16816.F32.BF16 R32, R164, R174, R32 ;  /* 0x000000aea420723c */ /* 0x000fe20000041820 */
[----:B------:R1:W-:Y:S05]  /*8ce0*/  LDSM.16.M88.4 R164, [R3+0x1e000] ;  /* 0x01e0000003a4783b */ /* 0x0003ea0000000200 */
[----:B------:R-:W1:Y:S02]  /*8cf0*/  LDSM.16.MT88.4 R172, [R0+0xf000] ;  /* 0x00f0000000ac783b */ /* 0x000e640000004200 */
[-C--:B-----5:R-:W-:Y:S08]  /*8d00*/  HMMA.16816.F32.BF16 R4, R176, R192.reuse, R4 ;  /* 0x000000c0b004723c */ /* 0x0a0ff00000041804 */
[C---:B------:R-:W-:Y:S08]  /*8d10*/  HMMA.16816.F32.BF16 R8, R196.reuse, R192, R8 ;  /* 0x000000c0c408723c */ /* 0x040ff00000041808 */
[-C--:B------:R-:W-:Y:S03]  /*8d20*/  HMMA.16816.F32.BF16 R12, R196, R194.reuse, R12 ;  /* 0x000000c2c40c723c */ /* 0x080fe6000004180c */
[----:B-1----:R-:W-:Y:S05]  /*8d30*/  IMAD.SHL.U32 R3, R237, 0x8, RZ ;  /* 0x00000008ed037824 */ /* 0x002fea00078e00ff */
[C---:B------:R-:W-:Y:S04]  /*8d40*/  HMMA.16816.F32.BF16 R16, R176.reuse, R194, R16 ;  /* 0x000000c2b010723c */ /* 0x040fe80000041810 */
[C---:B------:R-:W-:Y:S04]  /*8d50*/  LEA R206, P1, R3.reuse, R238, 0x2 ;  /* 0x000000ee03ce7211 */ /* 0x040fe800078210ff */
[-C--:B------:R-:W-:Y:S03]  /*8d60*/  HMMA.16816.F32.BF16 R20, R176, R168.reuse, R20 ;  /* 0x000000a8b014723c */ /* 0x080fe60000041814 */
[----:B------:R-:W-:Y:S02]  /*8d70*/  LEA.HI.X.SX32 R207, R3, R239, 0x2, P1 ;  /* 0x000000ef03cf7211 */ /* 0x000fe400008f16ff */
        /* <DEDUP_REMOVED lines=12> */
[-C--:B------:R-:W-:Y:S05]  /*8e40*/  HMMA.16816.F32.BF16 R4, R164, R172.reuse, R4 ;  /* 0x000000aca404723c */ /* 0x080fea0000041804 */
        /* <DEDUP_REMOVED lines=8> */
[----:B------:R-:W1:Y:S03]  /*8ed0*/  LDSM.16.MT88.4 R172, [R0+0xf800] ;  /* 0x00f8000000ac783b */ /* 0x000e660000004200 */
        /* <DEDUP_REMOVED lines=16> */
[C---:B------:R-:W-:Y:S04]  /*8fe0*/  HMMA.16816.F32.BF16 R8, R176.reuse, R172, R8 ;  /* 0x000000acb008723c */ /* 0x040fe80000041808 */
[C---:B------:R-:W-:Y:S02]  /*8ff0*/  LEA.HI.X.SX32 R181, R237.reuse, R183, 0x5, P1 ;  /* 0x000000b7edb57211 */ /* 0x040fe400008f2eff */
[----:B------:R-:W-:Y:S01]  /*9000*/  LEA R192, P1, R237, R180, 0x5 ;  /* 0x000000b4edc07211 */ /* 0x000fe200078228ff */
[----:B-----5:R-:W-:Y:S01]  /*9010*/  VIADD R0, R209, 0x40 ;  /* 0x00000040d1007836 */ /* 0x020fe20000000000 */
[-C--:B------:R-:W-:Y:S03]  /*9020*/  HMMA.16816.F32.BF16 R12, R176, R174.reuse, R12 ;  /* 0x000000aeb00c723c */ /* 0x080fe6000004180c */
[----:B------:R-:W-:Y:S01]  /*9030*/  REDG.E.ADD.F32.FTZ.RN.STRONG.GPU desc[UR36][R238.64], R4 ;  /* 0x00000004ee0079a6 */ /* 0x000fe2000c12f324 */
[----:B------:R-:W-:Y:S01]  /*9040*/  LEA.HI.X.SX32 R193, R237, R181, 0x5, P1 ;  /* 0x000000b5edc17211 */ /* 0x000fe200008f2eff */
[----:B------:R-:W-:Y:S03]  /*9050*/  @P0 VIADD R0, R209, 0xffffffc0 ;  /* 0xffffffc0d1000836 */ /* 0x000fe60000000000 */
[----:B------:R-:W-:Y:S01]  /*9060*/  REDG.E.ADD.F32.FTZ.RN.STRONG.GPU desc[UR36][R206.64], R5 ;  /* 0x00000005ce0079a6 */ /* 0x000fe2000c12f324 */
[C---:B------:R-:W-:Y:S04]  /*9070*/  HMMA.16816.F32.BF16 R16, R168.reuse, R174, R16 ;  /* 0x000000aea810723c */ /* 0x040fe80000041810 */
[----:B------:R1:W-:Y:S01]  /*9080*/  REDG.E.ADD.F32.FTZ.RN.STRONG.GPU desc[UR36][R204.64], R6 ;  /* 0x00000006cc0079a6 */ /* 0x0003e2000c12f324 */
[C---:B------:R-:W-:Y:S04]  /*9090*/  IMAD.WIDE R228, R237.reuse, -0xc0, R192 ;  /* 0xffffff40ede47825 */ /* 0x040fe800078e02c0 */
[----:B------:R5:W-:Y:S01]  /*90a0*/  REDG.E.ADD.F32.FTZ.RN.STRONG.GPU desc[UR36][R202.64], R7 ;  /* 0x00000007ca0079a6 */ /* 0x000be2000c12f324 */
[-C--:B------:R-:W-:Y:S04]  /*90b0*/  HMMA.16816.F32.BF16 R20, R168, R164.reuse, R20 ;  /* 0x000000a4a814723c */ /* 0x080fe80000041814 */
        /* <DEDUP_REMOVED lines=31> */
[C---:B-1----:R-:W-:Y:S04]  /*92b0*/  IMAD.WIDE R204, R237.reuse, -0xc0, R186 ;  /* 0xffffff40edcc7825 */ /* 0x042fe800078e02ba */
        /* <DEDUP_REMOVED lines=24> */
[----:B------:R-:W-:Y:S05]  /*9440*/  LDSM.16.MT88.4 R4, [R2+0x1c000] ;  /* 0x01c000000204783b */ /* 0x000fea0000004200 */
[----:B------:R-:W1:Y:S05]  /*9450*/  LDSM.16.MT88.4 R8, [R209] ;  /* 0x00000000d108783b */ /* 0x000e6a0000004200 */
[----:B------:R-:W5:Y:S05]  /*9460*/  LDSM.16.MT88.4 R12, [R2+0x1e000] ;  /* 0x01e00000020c783b */ /* 0x000f6a0000004200 */
[----:B------:R-:W2:Y:S05]  /*9470*/  LDSM.16.MT88.4 R16, [R0] ;  /* 0x000000000010783b */ /* 0x000eaa0000004200 */
[----:B------:R-:W2:Y:S05]  /*9480*/  LDSM.16.MT88.4 R20, [R209+0x2000] ;  /* 0x00200000d114783b */ /* 0x000eaa0000004200 */
[----:B------:R-:W2:Y:S05]  /*9490*/  LDSM.16.MT88.4 R24, [R0+0x2000] ;  /* 0x002000000018783b */ /* 0x000eaa0000004200 */
[----:B------:R-:W-:Y:S05]  /*94a0*/  LDSM.16.MT88.4 R32, [R2+0x1c800] ;  /* 0x01c800000220783b */ /* 0x000fea0000004200 */
[----:B------:R-:W2:Y:S05]  /*94b0*/  LDSM.16.MT88.4 R28, [R209+0x800] ;  /* 0x00080000d11c783b */ /* 0x000eaa0000004200 */
[----:B------:R-:W2:Y:S01]  /*94c0*/  LDSM.16.MT88.4 R164, [R2+0x1e800] ;  /* 0x01e8000002a4783b */ /* 0x000ea20000004200 */
        /* <DEDUP_REMOVED lines=10> */
[----:B----4-:R-:W-:Y:S01]  /*9570*/  @P3 STL [R1+0x40], R243 ;  /* 0x000040f301003387 */ /* 0x010fe20000100800 */
[-C--:B--2---:R-:W-:Y:S04]  /*9580*/  HMMA.16816.F32.BF16 R116, R4, R16.reuse, R116 ;  /* 0x000000100474723c */ /* 0x084fe80000041874 */
        /* <DEDUP_REMOVED lines=302> */
.L_x_2087:
[----:B------:R-:W2:Y:S01]  /*a870*/  LDCU.64 UR10, c[0x0][0x5c0] ;  /* 0x0000b800ff0a77ac */ /* 0x000ea20008000a00 */
[----:B------:R-:W-:-:S04]  /*a880*/  UIADD3 UR5, UPT, UPT, UR38, UR40, URZ ;  /* 0x0000002826057290 */ /* 0x000fc8000fffe0ff */
[----:B--2---:R-:W-:Y:S02]  /*a890*/  UIMAD.WIDE.U32 UR44, UR5, UR10, URZ ;  /* 0x0000000a052c72a5 */ /* 0x004fe4000f8e00ff */
[----:B------:R-:W-:-:S04]  /*a8a0*/  UIMAD UR5, UR5, UR11, URZ ;  /* 0x0000000b050572a4 */ /* 0x000fc8000f8e02ff */
[----:B------:R-:W-:-:S06]  /*a8b0*/  UIADD3 UR5, UPT, UPT, UR45, UR5, URZ ;  /* 0x000000052d057290 */ /* 0x000fcc000fffe0ff */
[----:B-1----:R-:W-:Y:S02]  /*a8c0*/  MOV R4, UR5 ;  /* 0x0000000500047c02 */ /* 0x002fe40008000f00 */
.L_x_2088:
        /* <DEDUP_REMOVED lines=12> */
.L_x_2089:
[----:B------:R-:W1:Y:S01]  /*a990*/  LDCU.64 UR8, c[0x0][0x5c8] ;  /* 0x0000b900ff0877ac */ /* 0x000e620008000a00 */
[----:B------:R-:W-:-:S04]  /*a9a0*/  UIADD3 UR5, UPT, UPT, UR38, UR40, URZ ;  /* 0x0000002826057290 */ /* 0x000fc8000fffe0ff */
[----:B-1----:R-:W-:Y:S02]  /*a9b0*/  UIMAD.WIDE.U32 UR16, UR5, UR8, URZ ;  /* 0x00000008051072a5 */ /* 0x002fe4000f8e00ff */
[----:B------:R-:W-:-:S04]  /*a9c0*/  UIMAD UR5, UR5, UR9, URZ ;  /* 0x00000009050572a4 */ /* 0x000fc8000f8e02ff */
[----:B------:R-:W-:-:S06]  /*a9d0*/  UIADD3 UR5, UPT, UPT, UR17, UR5, URZ ;  /* 0x0000000511057290 */ /* 0x000fcc000fffe0ff */
[----:B------:R-:W-:-:S07]  /*a9e0*/  MOV R30, UR5 ;  /* 0x00000005001e7c02 */ /* 0x000fce0008000f00 */
.L_x_2090:
        /* <DEDUP_REMOVED lines=57> */
.L_x_2092:
[----:B------:R-:W-:Y:S05]  /*ad80*/  BSYNC.RECONVERGENT B0 ;  /* 0x0000000000007941 */ /* 0x000fea0003800200 */
.L_x_2091:
        /* <DEDUP_REMOVED lines=16> */
.L_x_2094:
[----:B------:R-:W-:Y:S05]  /*ae90*/  BSYNC.RECONVERGENT B0 ;  /* 0x0000000000007941 */ /* 0x000fea0003800200 */
.L_x_2093:
        /* <DEDUP_REMOVED lines=25> */
.L_x_2096:
[----:B------:R-:W-:Y:S05]  /*b030*/  BSYNC.RECONVERGENT B0 ;  /* 0x0000000000007941 */ /* 0x000fea0003800200 */
.L_x_2095:
        /* <DEDUP_REMOVED lines=19> */
.L_x_2098:
[----:B------:R-:W-:Y:S05]  /*b170*/  BSYNC.RECONVERGENT B0 ;  /* 0x0000000000007941 */ /* 0x000fea0003800200 */
.L_x_2097:
        /* <DEDUP_REMOVED lines=22> */
.L_x_2100:
[----:B------:R-:W-:Y:S05]  /*b2e0*/  BSYNC.RECONVERGENT B0 ;  /* 0x0000000000007941 */ /* 0x000fea0003800200 */
.L_x_2099:
        /* <DEDUP_REMOVED lines=16> */
.L_x_2102:
[----:B------:R-:W-:Y:S05]  /*b3f0*/  BSYNC.RECONVERGENT B0 ;  /* 0x0000000000007941 */ /* 0x000fea0003800200 */
.L_x_2101:
        /* <DEDUP_REMOVED lines=16> */
.L_x_2104:
[----:B------:R-:W-:Y:S05]  /*b500*/  BSYNC.RECONVERGENT B0 ;  /* 0x0000000000007941 */ /* 0x000fea0003800200 */
.L_x_2103:
        /* <DEDUP_REMOVED lines=15> */
.L_x_2055:
[----:B------:R-:W-:Y:S05]  /*b600*/  BSYNC.RECONVERGENT B1 ;  /* 0x0000000000017941 */ /* 0x000fea0003800200 */
.L_x_2025:
        /* <DEDUP_REMOVED lines=11> */
.L_x_2106:
        /* <DEDUP_REMOVED lines=12> */
.L_x_2452:


//--------------------- .text._ZN5flash44flash_bwd_dq_dk_dv_loop_seqk_parallel_kernelI23Flash_bwd_kernel_traitsILi128ELi64ELi128ELi8ELi2ELi4ELi2ELb0ELb0EN7cutlass10bfloat16_tE19Flash_kernel_traitsILi128ELi64ELi128ELi8ES3_EELb1ELb0ELb1ELb0ELb0ELb1ELb0EEEvNS_16Flash_bwd_paramsE --------------------------
	.section	.text._ZN5flash44flash_bwd_dq_dk_dv_loop_seqk_parallel_kernelI23Flash_bwd_kernel_traitsILi128ELi64ELi128ELi8ELi2ELi4ELi2ELb0ELb0EN7cutlass10bfloat16_tE19Flash_kernel_traitsILi128ELi64ELi128ELi8ES3_EELb1ELb0ELb1ELb0ELb0ELb1ELb0EEEvNS_16Flash_bwd_paramsE,"ax",@progbits
	.align	128
        .global         _ZN5flash44flash_bwd_dq_dk_dv_loop_seqk_parallel_kernelI23Flash_bwd_kernel_traitsILi128ELi64ELi128ELi8ELi2ELi4ELi2ELb0ELb0EN7cutlass10bfloat16_tE19Flash_kernel_traitsILi128ELi64ELi128ELi8ES3_EELb1ELb0ELb1ELb0ELb0ELb1ELb0EEEvNS_16Flash_bwd_paramsE
        .type           _ZN5flash44flash_bwd_dq_dk_dv_loop_seqk_parallel_kernelI23Flash_bwd_kernel_traitsILi128ELi64ELi128ELi8ELi2ELi4ELi2ELb0ELb0EN7cutlass10bfloat16_tE19Flash_kernel_traitsILi128ELi64ELi128ELi8ES3_EELb1ELb0ELb1ELb0ELb0ELb1ELb0EEEvNS_16Flash_bwd_paramsE,@function
        .size           _ZN5flash44flash_bwd_dq_dk_dv_loop_seqk_parallel_kernelI23Flash_bwd_kernel_traitsILi128ELi64ELi128ELi8ELi2ELi4ELi2ELb0ELb0EN7cutlass10bfloat16_tE19Flash_kernel_traitsILi128ELi64ELi128ELi8ES3_EELb1ELb0ELb1ELb0ELb0ELb1ELb0EEEvNS_16Flash_bwd_paramsE,(.L_x_2453 - _ZN5flash44flash_bwd_dq_dk_dv_loop_seqk_parallel_kernelI23Flash_bwd_kernel_traitsILi128ELi64ELi128ELi8ELi2ELi4ELi2ELb0ELb0EN7cutlass10bfloat16_tE19Flash_kernel_traitsILi128ELi64ELi128ELi8ES3_EELb1ELb0ELb1ELb0ELb0ELb1ELb0EEEvNS_16Flash_bwd_paramsE)
        .other          _ZN5flash44flash_bwd_dq_dk_dv_loop_seqk_parallel_kernelI23Flash_bwd_kernel_traitsILi128ELi64ELi128ELi8ELi2ELi4ELi2ELb0ELb0EN7cutlass10bfloat16_tE19Flash_kernel_traitsILi128ELi64ELi128ELi8ES3_EELb1ELb0ELb1ELb0ELb0ELb1ELb0EEEvNS_16Flash_bwd_paramsE,@"STO_CUDA_ENTRY STV_DEFAULT"
_ZN5flash44flash_bwd_dq_dk_dv_loop_seqk_parallel_kernelI23Flash_bwd_kernel_traitsILi128ELi64ELi128ELi8ELi2ELi4ELi2ELb0ELb0EN7cutlass10bfloat16_tE19Flash_kernel_traitsILi128ELi64ELi128ELi8ES3_EELb1ELb0ELb1ELb0ELb0ELb1ELb0EEEvNS_16Flash_bwd_paramsE:
.text._ZN5flash44flash_bwd_dq_dk_dv_loop_seqk_parallel_kernelI23Flash_bwd_kernel_traitsILi128ELi64ELi128ELi8ELi2ELi4ELi2ELb0ELb0EN7cutlass10bfloat16_tE19Flash_kernel_traitsILi128ELi64ELi128ELi8ES3_EELb1ELb0ELb1ELb0ELb0ELb1ELb0EEEvNS_16Flash_bwd_paramsE:
        /* <DEDUP_REMOVED lines=49> */
.L_x_2161:
[----:B-1----:R-:W1:Y:S01]  /*0310*/  LDCU.64 UR8, c[0x0][0x478] ;  /* 0x00008f00ff0877ac */ /* 0x002e620008000a00 */
[----:B------:R-:W-:Y:S02]  /*0320*/  PLOP3.LUT P1, PT, PT, PT, UP3, 0x80, 0x8 ;  /* 0x000000000008781c */ /* 0x000fe40003f2f038 */
[----:B------:R-:W-:Y:S01]  /*0330*/  PLOP3.LUT P4, PT, PT, PT, UP5, 0x80, 0x8 ;  /* 0x000000000008781c */ /* 0x000fe20003f8f058 */
[----:B------:R-:W-:Y:S01]  /*0340*/  @UP3 ULEA UR12, UP0, UR24, UR6, 0x2 ;  /* 0x00000006180c3291 */ /* 0x000fe2000f8010ff */
[----:B------:R-:W-:Y:S01]  /*0350*/  PLOP3.LUT P2, PT, PT, PT, UP4, 0x80, 0x8 ;  /* 0x000000000008781c */ /* 0x000fe20003f4f048 */
[----:B------:R-:W-:Y:S02]  /*0360*/  UISETP.NE.AND UP2, UPT, UR27, URZ, UPT ;  /* 0x000000ff1b00728c */ /* 0x000fe4000bf45270 */
[----:B------:R-:W-:Y:S02]  /*0370*/  @UP3 ULEA.HI.X UR13, UR24, UR7, URZ, 0x2, UP0 ;  /* 0x00000007180d3291 */ /* 0x000fe400080f14ff */
[----:B---3--:R-:W-:-:S04]  /*0380*/  IMAD.U32 R4, RZ, RZ, UR12 ;  /* 0x0000000cff047e24 */ /* 0x008fc8000f8e00ff */
        /* <DEDUP_REMOVED lines=10> */
[----:B------:R-:W-:Y:S01]  /*0430*/  IMAD.U32 R2, RZ, RZ, UR14 ;  /* 0x0000000eff027e24 */ /* 0x000fe2000f8e00ff */
[----:B------:R-:W4:Y:S03]  /*0440*/  @!UP0 LDCU.64 UR8, c[0x0][0x488] ;  /* 0x00009100ff0887ac */ /* 0x000f260008000a00 */
[----:B------:R-:W-:-:S05]  /*0450*/  IMAD.U32 R3, RZ, RZ, UR15 ;  /* 0x0000000fff037e24 */ /* 0x000fca000f8e00ff */
[----:B-----5:R5:W2:Y:S01]  /*0460*/  @P0 LDG.E R4, desc[UR34][R2.64] ;  /* 0x0000002202040981 */ /* 0x020aa2000c1e1900 */
[----:B------:R-:W-:Y:S01]  /*0470*/  UMOV UR37, URZ ;  /* 0x000000ff00257c82 */ /* 0x000fe20008000000 */
[----:B------:R-:W-:Y:S01]  /*0480*/  UMOV UR16, 0xffffffff ;  /* 0xffffffff00107882 */ /* 0x000fe20000000000 */
[----:B------:R-:W-:Y:S01]  /*0490*/  UMOV UR40, 0xffffffff ;  /* 0xffffffff00287882 */ /* 0x000fe20000000000 */
[----:B----4-:R-:W-:-:S04]  /*04a0*/  @!UP0 UISETP.NE.U32.AND UP1, UPT, UR8, URZ, UPT ;  /* 0x000000ff0800828c */ /* 0x010fc8000bf25070 */
[----:B------:R-:W-:-:S04]  /*04b0*/  @!UP0 UISETP.NE.AND.EX UP1, UPT, UR9, URZ, UPT, UP1 ;  /* 0x000000ff0900828c */ /* 0x000fc8000bf25310 */
        /* <DEDUP_REMOVED lines=25> */
.L_x_2107:
        /* <DEDUP_REMOVED lines=44> */
.L_x_2109:
[----:B------:R-:W1:Y:S01]  /*0910*/  LDCU.64 UR14, c[0x0][0x3b8] ;  /* 0x00007700ff0e77ac */ /* 0x000e620008000a00 */
[----:B------:R-:W-:-:S04]  /*0920*/  UIADD3 UR8, UPT, UPT, UR37, UR40, URZ ;  /* 0x0000002825087290 */ /* 0x000fc8000fffe0ff */
[----:B-1----:R-:W-:Y:S02]  /*0930*/  UIMAD.WIDE.U32 UR10, UR8, UR14, URZ ;  /* 0x0000000e080a72a5 */ /* 0x002fe4000f8e00ff */
[----:B------:R-:W-:-:S04]  /*0940*/  UIMAD UR8, UR8, UR15, URZ ;  /* 0x0000000f080872a4 */ /* 0x000fc8000f8e02ff */
[----:B------:R-:W-:Y:S01]  /*0950*/  UIADD3 UR8, UPT, UPT, UR11, UR8, URZ ;  /* 0x000000080b087290 */ /* 0x000fe2000fffe0ff */
[----:B------:R-:W-:-:S05]  /*0960*/  UMOV UR46, UR10 ;  /* 0x0000000a002e7c82 */ /* 0x000fca0008000000 */
[----:B------:R-:W-:Y:S02]  /*0970*/  MOV R22, UR8 ;  /* 0x0000000800167c02 */ /* 0x000fe40008000f00 */
.L_x_2110:
        /* <DEDUP_REMOVED lines=43> */
.L_x_2111:
[----:B------:R-:W1:Y:S01]  /*0c30*/  LDCU.64 UR12, c[0x0][0x3c0] ;  /* 0x00007800ff0c77ac */ /* 0x000e620008000a00 */
[----:B------:R-:W-:-:S04]  /*0c40*/  UIADD3 UR8, UPT, UPT, UR37, UR40, URZ ;  /* 0x0000002825087290 */ /* 0x000fc8000fffe0ff */
[----:B-1----:R-:W-:Y:S02]  /*0c50*/  UIMAD.WIDE.U32 UR48, UR8, UR12, URZ ;  /* 0x0000000c083072a5 */ /* 0x002fe4000f8e00ff */
[----:B------:R-:W-:-:S04]  /*0c60*/  UIMAD UR8, UR8, UR13, URZ ;  /* 0x0000000d080872a4 */ /* 0x000fc8000f8e02ff */
[----:B------:R-:W-:-:S06]  /*0c70*/  UIADD3 UR8, UPT, UPT, UR49, UR8, URZ ;  /* 0x0000000831087290 */ /* 0x000fcc000fffe0ff */
[----:B------:R-:W-:-:S07]  /*0c80*/  MOV R18, UR8 ;  /* 0x0000000800127c02 */ /* 0x000fce0008000f00 */
.L_x_2112:
        /* <DEDUP_REMOVED lines=27> */
.L_x_2113:
[----:B------:R-:W-:Y:S02]  /*0e40*/  UIMAD.WIDE.U32 UR56, UR50, UR16, URZ ;  /* 0x00000010323872a5 */ /* 0x000fe4000f8e00ff */
[----:B------:R-:W-:-:S04]  /*0e50*/  UIMAD UR8, UR51, UR16, URZ ;  /* 0x00000010330872a4 */ /* 0x000fc8000f8e02ff */
[----:B------:R-:W-:Y:S02]  /*0e60*/  UIADD3 UR8, UPT, UPT, UR57, UR8, URZ ;  /* 0x0000000839087290 */ /* 0x000fe4000fffe0ff */
.L_x_2114:
        /* <DEDUP_REMOVED lines=20> */
.L_x_2115:
[----:B------:R-:W1:Y:S01]  /*0fb0*/  LDCU UR58, c[0x0][0x434] ;  /* 0x00008680ff3a77ac */ /* 0x000e620008000800 */
[----:B------:R-:W-:-:S04]  /*0fc0*/  UIMAD UR10, UR24, UR45, UR23 ;  /* 0x0000002d180a72a4 */ /* 0x000fc8000f8e0217 */
[----:B-1----:R-:W-:Y:S02]  /*0fd0*/  UIMAD UR58, UR10, UR58, URZ ;  /* 0x0000003a0a3a72a4 */ /* 0x002fe4000f8e02ff */
.L_x_2116:
        /* <DEDUP_REMOVED lines=11> */
.L_x_2117:
[----:B------:R-:W1:Y:S01]  /*1090*/  LDCU UR57, c[0x0][0x444] ;  /* 0x00008880ff3977ac */ /* 0x000e620008000800 */
[----:B------:R-:W-:-:S04]  /*10a0*/  UIMAD UR10, UR24, UR45, UR23 ;  /* 0x0000002d180a72a4 */ /* 0x000fc8000f8e0217 */
[----:B-1----:R-:W-:-:S12]  /*10b0*/  UIMAD UR57, UR10, UR57, URZ ;  /* 0x000000390a3972a4 */ /* 0x002fd8000f8e02ff */
.L_x_2118:
        /* <DEDUP_REMOVED lines=9> */
[----:B------:R-:W-:Y:S01]  /*1150*/  UIADD3.X UR55, UPT, UPT, UR55, UR8, UR10, UP1, UP0 ;  /* 0x0000000837377290 */ /* 0x000fe20008fe040a */
[----:B------:R-:W4:Y:S01]  /*1160*/  LDC.64 R8, c[0x0][0x5f8] ;  /* 0x00017e00ff087b82 */ /* 0x000f220000000a00 */
[----:B------:R-:W-:-:S02]  /*1170*/  ULEA UR58, UR51, UR58, 0x6 ;  /* 0x0000003a333a7291 */ /* 0x000fc4000f8e30ff */
[----:B-1----:R-:W-:-:S04]  /*1180*/  UIADD3 UR50, UPT, UPT, UR33, UR50, URZ ;  /* 0x0000003221327290 */ /* 0x002fc8000fffe0ff */
[----:B------:R-:W-:-:S04]  /*1190*/  UIADD3 UR9, UPT, UPT, UR42, -0x80, -UR50 ;  /* 0xffffff802a097890 */ /* 0x000fc8000fffe832 */
[----:B------:R-:W-:Y:S01]  /*11a0*/  USHF.R.S32.HI UR8, URZ, 0x1f, UR9 ;  /* 0x0000001fff087899 */ /* 0x000fe20008011409 */
[----:B---3--:R-:W-:-:S03]  /*11b0*/  IMAD R6, R14, UR53, RZ ;  /* 0x000000350e067c24 */ /* 0x008fc6000f8e02ff */
        /* <DEDUP_REMOVED lines=8> */
[----:B------:R-:W-:Y:S01]  /*1240*/  IADD3 R2, P0, PT, R12, UR62, RZ ;  /* 0x0000003e0c027c10 */ /* 0x000fe2000ff1e0ff */
[----:B------:R-:W-:Y:S01]  /*1250*/  IMAD.WIDE.U32 R4, R14, UR52, R12 ;  /* 0x000000340e047c25 */ /* 0x000fe2000f8e000c */
[----:B------:R-:W-:Y:S01]  /*1260*/  USEL UR49, URZ, UR49, !UP0 ;  /* 0x00000031ff317287 */ /* 0x000fe2000c000000 */
[----:B------:R-:W2:Y:S02]  /*1270*/  LDCU.64 UR62, c[0x0][0x420] ;  /* 0x00008400ff3e77ac */ /* 0x000ea40008000a00 */
[----:B------:R-:W-:Y:S01]  /*1280*/  IMAD.X R3, RZ, RZ, UR17, P0 ;  /* 0x00000011ff037e24 */ /* 0x000fe200080e06ff */
[----:B------:R-:W-:-:S02]  /*1290*/  UISETP.GT.AND UP0, UPT, UR44, UR49, UPT ;  /* 0x000000312c00728c */ /* 0x000fc4000bf04270 */
[----:B-1----:R-:W-:Y:S01]  /*12a0*/  UIMAD UR16, UR53, UR8, URZ ;  /* 0x00000008351072a4 */ /* 0x002fe2000f8e02ff */
[----:B------:R-:W-:Y:S01]  /*12b0*/  IMAD.U32 R0, RZ, RZ, UR8 ;  /* 0x00000008ff007e24 */ /* 0x000fe2000f8e00ff */
[----:B------:R-:W-:Y:S02]  /*12c0*/  UIMAD UR53, UR45, UR60, URZ ;  /* 0x0000003c2d3572a4 */ /* 0x000fe4000f8e02ff */
[----:B------:R-:W-:Y:S01]  /*12d0*/  UIMAD UR16, UR52, UR9, UR16 ;  /* 0x00000009341072a4 */ /* 0x000fe2000f8e0210 */
[----:B------:R-:W-:Y:S01]  /*12e0*/  IMAD.WIDE.U32 R2, R0, UR52, R2 ;  /* 0x0000003400027c25 */ /* 0x000fe2000f8e0002 */
[----:B------:R-:W1:Y:S03]  /*12f0*/  LDCU.64 UR60, c[0x0][0x5e8] ;  /* 0x0000bd00ff3c77ac */ /* 0x000e660008000a00 */
[----:B------:R-:W-:Y:S01]  /*1300*/  IMAD.U32 R0, RZ, RZ, UR10 ;  /* 0x0000000aff007e24 */ /* 0x000fe2000f8e00ff */
[----:B------:R-:W-:-:S05]  /*1310*/  IADD3 R3, PT, PT, R3, UR16, RZ ;  /* 0x0000001003037c10 */ /* 0x000fca000fffe0ff */
[----:B------:R-:W3:Y:S01]  /*1320*/  LDCU.64 UR16, c[0x0][0x3c8] ;  /* 0x00007900ff1077ac */ /* 0x000ee20008000a00 */
[----:B------:R-:W-:-:S04]  /*1330*/  IMAD.WIDE.U32 R2, R0, UR23, R2 ;  /* 0x0000001700027c25 */ /* 0x000fc8000f8e0002 */
[----:B------:R-:W-:Y:S01]  /*1340*/  IMAD.U32 R0, RZ, RZ, UR11 ;  /* 0x0000000bff007e24 */ /* 0x000fe2000f8e00ff */
[----:B------:R-:W5:Y:S03]  /*1350*/  LDCU.64 UR10, c[0x0][0x550] ;  /* 0x0000aa00ff0a77ac */ /* 0x000f660008000a00 */
[----:B------:R-:W-:Y:S01]  /*1360*/  IMAD R3, R0, UR23, R3 ;  /* 0x0000001700037c24 */ /* 0x000fe2000f8e0203 */
[----:B-1----:R-:W-:Y:S01]  /*1370*/  UIMAD.WIDE UR60, UR57, 0x4, UR60 ;  /* 0x00000004393c78a5 */ /* 0x002fe2000f8e023c */
[----:B------:R-:W-:Y:S01]  /*1380*/  IMAD R0, R15, UR52, R6 ;  /* 0x000000340f007c24 */ /* 0x000fe2000f8e0206 */
[----:B------:R-:W-:Y:S01]  /*1390*/  IADD3 R6, P0, PT, R4, UR54, RZ ;  /* 0x0000003604067c10 */ /* 0x000fe2000ff1e0ff */
[----:B------:R-:W-:Y:S01]  /*13a0*/  IMAD.WIDE.U32 R2, R41, UR8, R2 ;  /* 0x0000000829027c25 */ /* 0x000fe2000f8e0002 */
[----:B------:R-:W-:Y:S02]  /*13b0*/  USHF.L.U32 UR52, UR8, 0x5, URZ ;  /* 0x0000000508347899 */ /* 0x000fe400080006ff */
[----:B------:R-:W-:Y:S01]  /*13c0*/  IADD3.X R7, PT, PT, R5, UR47, R0, P0, !PT ;  /* 0x0000002f05077c10 */ /* 0x000fe200087fe400 */
[----:B------:R-:W-:Y:S01]  /*13d0*/  IMAD R11, R41, UR9, R3 ;  /* 0x00000009290b7c24 */ /* 0x000fe2000f8e0203 */
[----:B---3--:R-:W-:Y:S01]  /*13e0*/  MOV R0, UR16 ;  /* 0x0000001000007c02 */ /* 0x008fe20008000f00 */
[----:B----4-:R-:W-:Y:S01]  /*13f0*/  IMAD.WIDE.U32 R4, R8, UR21, RZ ;  /* 0x0000001508047c25 */ /* 0x010fe2000f8e00ff */
[----:B------:R-:W-:Y:S01]  /*1400*/  USHF.L.U64.HI UR47, UR8, 0x5, UR9 ;  /* 0x00000005082f7899 */ /* 0x000fe20008010209 */
[----:B------:R-:W1:Y:S02]  /*1410*/  LDCU.64 UR8, c[0x0][0x380] ;  /* 0x00007000ff0877ac */ /* 0x000e640008000a00 */
[----:B------:R-:W-:Y:S01]  /*1420*/  IMAD.WIDE.U32 R6, R0, UR23, R6 ;  /* 0x0000001700067c25 */ /* 0x000fe2000f8e0006 */
[----:B------:R-:W-:-:S02]  /*1430*/  SHF.R.U32.HI R0, RZ, 0x5, R42 ;  /* 0x00000005ff007819 */ /* 0x000fc4000001162a */
[----:B------:R-:W-:Y:S01]  /*1440*/  SEL R4, R4, RZ, P6 ;  /* 0x000000ff04047207 */ /* 0x000fe20003000000 */
[----:B------:R-:W-:Y:S01]  /*1450*/  IMAD.U32 R3, RZ, RZ, UR17 ;  /* 0x00000011ff037e24 */ /* 0x000fe2000f8e00ff */
[----:B------:R-:W3:Y:S01]  /*1460*/  LDCU.64 UR16, c[0x0][0x570] ;  /* 0x0000ae00ff1077ac */ /* 0x000ee20008000a00 */
[----:B------:R-:W-:Y:S01]  /*1470*/  IMAD R0, R0, UR53, R44 ;  /* 0x0000003500007c24 */ /* 0x000fe2000f8e022c */
[----:B-----5:R-:W-:Y:S01]  /*1480*/  LEA R250, P2, R2, UR10, 0x1 ;  /* 0x0000000a02fa7c11 */ /* 0x020fe2000f8408ff */
[----:B------:R-:W-:Y:S01]  /*1490*/  IMAD R8, R9, UR21, R5 ;  /* 0x0000001509087c24 */ /* 0x000fe2000f8e0205 */
[----:B------:R-:W-:Y:S01]  /*14a0*/  USHF.L.U32 UR54, UR53, 0x6, URZ ;  /* 0x0000000635367899 */ /* 0x000fe200080006ff */
[----:B------:R-:W-:Y:S01]  /*14b0*/  IMAD R3, R3, UR23, R7 ;  /* 0x0000001703037c24 */ /* 0x000fe2000f8e0207 */
[----:B------:R-:W-:Y:S02]  /*14c0*/  IADD3 R9, P1, P0, R0, UR56, R4 ;  /* 0x0000003800097c10 */ /* 0x000fe4000f83e004 */
[----:B------:R-:W-:-:S02]  /*14d0*/  SHF.R.S32.HI R5, RZ, 0x1f, R0 ;  /* 0x0000001fff057819 */ /* 0x000fc40000011400 */
[----:B------:R-:W-:Y:S02]  /*14e0*/  SEL R0, R8, RZ, P6 ;  /* 0x000000ff08007207 */ /* 0x000fe40003000000 */
[----:B------:R-:W-:Y:S01]  /*14f0*/  LEA.HI.X R249, R2, UR11, R11, 0x1, P2 ;  /* 0x0000000b02f97c11 */ /* 0x000fe200090f0c0b */
[----:B------:R-:W-:Y:S01]  /*1500*/  IMAD.MOV.U32 R2, RZ, RZ, R6 ;  /* 0x000000ffff027224 */ /* 0x000fe200078e0006 */
[----:B------:R-:W-:Y:S01]  /*1510*/  IADD3.X R5, PT, PT, R5, UR55, R0, P1, P0 ;  /* 0x0000003705057c10 */ /* 0x000fe20008fe0400 */
[C---:B------:R-:W-:Y:S01]  /*1520*/  VIADD R11, R41.reuse, 0x40 ;  /* 0x00000040290b7836 */ /* 0x040fe20000000000 */
[----:B------:R-:W-:Y:S01]  /*1530*/  MOV R4, UR54 ;  /* 0x0000003600047c02 */ /* 0x000fe20008000f00 */
[----:B------:R-:W-:Y:S01]  /*1540*/  IMAD.WIDE.U32 R2, R41, R14, R2 ;  /* 0x0000000e29027225 */ /* 0x000fe200078e0002 */
[----:B------:R-:W-:Y:S01]  /*1550*/  IADD3 R0, P0, PT, R9, UR54, RZ ;  /* 0x0000003609007c10 */ /* 0x000fe2000ff1e0ff */
[----:B--2---:R-:W-:Y:S01]  /*1560*/  UIMAD.WIDE UR54, UR58, 0x4, UR62 ;  /* 0x000000043a3678a5 */ /* 0x004fe2000f8e023e */
[C---:B------:R-:W-:Y:S01]  /*1570*/  IADD3 R20, P2, PT, R41.reuse, 0x40, RZ ;  /* 0x0000004029147810 */ /* 0x040fe20007f5e0ff */
[C---:B------:R-:W-:Y:S01]  /*1580*/  IMAD R3, R41.reuse, R15, R3 ;  /* 0x0000000f29037224 */ /* 0x040fe200078e0203 */
[----:B------:R-:W-:Y:S01]  /*1590*/  LEA.HI.X.SX32 R4, R4, R5, 0x1, P0 ;  /* 0x0000000504047211 */ /* 0x000fe200000f0eff */
[C---:B------:R-:W-:Y:S01]  /*15a0*/  VIADD R5, R41.reuse, 0x20 ;  /* 0x0000002029057836 */ /* 0x040fe20000000000 */
[----:B---3--:R-:W-:Y:S01]  /*15b0*/  LEA R244, P0, R0, UR16, 0x2 ;  /* 0x0000001000f47c11 */ /* 0x008fe2000f8010ff */
[----:B------:R-:W-:Y:S01]  /*15c0*/  IMAD.X R21, RZ, RZ, RZ, P2 ;  /* 0x000000ffff157224 */ /* 0x000fe200010e06ff */
[----:B-1----:R-:W-:Y:S01]  /*15d0*/  LEA R248, P1, R2, UR8, 0x1 ;  /* 0x0000000802f87c11 */ /* 0x002fe2000f8208ff */
[----:B------:R-:W-:Y:S01]  /*15e0*/  UMOV UR16, UR60 ;  /* 0x0000003c00107c82 */ /* 0x000fe20008000000 */
[----:B------:R-:W-:Y:S01]  /*15f0*/  LEA.HI.X R245, R0, UR17, R4, 0x2, P0 ;  /* 0x0000001100f57c11 */ /* 0x000fe200080f1404 */
[----:B------:R-:W-:Y:S01]  /*1600*/  IMAD.SHL.U32 R0, R14, 0x20, RZ ;  /* 0x000000200e007824 */ /* 0x000fe200078e00ff */
[----:B------:R-:W-:Y:S01]  /*1610*/  LEA.HI.X R247, R2, UR9, R3, 0x1, P1 ;  /* 0x0000000902f77c11 */ /* 0x000fe200088f0c03 */
[----:B------:R-:W-:Y:S01]  /*1620*/  UMOV UR17, UR61 ;  /* 0x0000003d00117c82 */ /* 0x000fe20008000000 */
[----:B------:R-:W-:-:S02]  /*1630*/  IADD3 R16, P0, PT, R41, 0x20, RZ ;  /* 0x0000002029107810 */ /* 0x000fc40007f1e0ff */
[C---:B------:R-:W-:Y:S02]  /*1640*/  IADD3 R28, P1, PT, R41.reuse, 0x60, RZ ;  /* 0x00000060291c7810 */ /* 0x040fe40007f3e0ff */
[----:B------:R-:W-:Y:S01]  /*1650*/  SHF.L.U64.HI R15, R14, 0x5, R15 ;  /* 0x000000050e0f7819 */ /* 0x000fe2000001020f */
[----:B------:R-:W-:Y:S01]  /*1660*/  IMAD.X R17, RZ, RZ, RZ, P0 ;  /* 0x000000ffff117224 */ /* 0x000fe200000e06ff */
[----:B------:R-:W-:Y:S02]  /*1670*/  IADD3 R14, PT, PT, R41, 0x60, RZ ;  /* 0x00000060290e7810 */ /* 0x000fe40007ffe0ff */
        /* <DEDUP_REMOVED lines=15> */
.L_x_2120:
[----:B------:R-:W1:Y:S01]  /*1770*/  LDCU.64 UR12, c[0x0][0x5c0] ;  /* 0x0000b800ff0c77ac */ /* 0x000e620008000a00 */
[----:B------:R-:W-:-:S04]  /*1780*/  UIADD3 UR8, UPT, UPT, UR37, UR40, URZ ;  /* 0x0000002825087290 */ /* 0x000fc8000fffe0ff */
[----:B-1----:R-:W-:Y:S02]  /*1790*/  UIMAD.WIDE.U32 UR16, UR8, UR12, URZ ;  /* 0x0000000c081072a5 */ /* 0x002fe4000f8e00ff */
[----:B------:R-:W-:-:S04]  /*17a0*/  UIMAD UR8, UR8, UR13, URZ ;  /* 0x0000000d080872a4 */ /* 0x000fc8000f8e02ff */
[----:B------:R-:W-:-:S06]  /*17b0*/  UIADD3 UR8, UPT, UPT, UR17, UR8, URZ ;  /* 0x0000000811087290 */ /* 0x000fcc000fffe0ff */
[----:B------:R-:W-:Y:S02]  /*17c0*/  MOV R0, UR8 ;  /* 0x0000000800007c02 */ /* 0x000fe40008000f00 */
.L_x_2121:
        /* <DEDUP_REMOVED lines=13> */
.L_x_2122:
[----:B------:R-:W1:Y:S01]  /*18a0*/  LDCU.64 UR10, c[0x0][0x5c8] ;  /* 0x0000b900ff0a77ac */ /* 0x000e620008000a00 */
[----:B------:R-:W-:-:S04]  /*18b0*/  UIADD3 UR37, UPT, UPT, UR37, UR40, URZ ;  /* 0x0000002825257290 */ /* 0x000fc8000fffe0ff */
[----:B-1----:R-:W-:Y:S02]  /*18c0*/  UIMAD.WIDE.U32 UR14, UR37, UR10, URZ ;  /* 0x0000000a250e72a5 */ /* 0x002fe4000f8e00ff */
[----:B------:R-:W-:-:S04]  /*18d0*/  UIMAD UR37, UR37, UR11, URZ ;  /* 0x0000000b252572a4 */ /* 0x000fc8000f8e02ff */
[----:B------:R-:W-:-:S06]  /*18e0*/  UIADD3 UR37, UPT, UPT, UR15, UR37, URZ ;  /* 0x000000250f257290 */ /* 0x000fcc000fffe0ff */
[----:B------:R-:W-:-:S07]  /*18f0*/  MOV R9, UR37 ;  /* 0x0000002500097c02 */ /* 0x000fce0008000f00 */
.L_x_2123:
        /* <DEDUP_REMOVED lines=27> */
.L_x_2125:
[----:B------:R-:W-:Y:S05]  /*1ab0*/  BSYNC.RECONVERGENT B0 ;  /* 0x0000000000007941 */ /* 0x000fea0003800200 */
.L_x_2124:
        /* <DEDUP_REMOVED lines=13> */
.L_x_2127:
[----:B------:R-:W-:Y:S05]  /*1b90*/  BSYNC.RECONVERGENT B0 ;  /* 0x0000000000007941 */ /* 0x000fea0003800200 */
.L_x_2126:
        /* <DEDUP_REMOVED lines=13> */
.L_x_2129:
[----:B------:R-:W-:Y:S05]  /*1c70*/  BSYNC.RECONVERGENT B0 ;  /* 0x0000000000007941 */ /* 0x000fea0003800200 */
.L_x_2128:
        /* <DEDUP_REMOVED lines=13> */
.L_x_2131:
[----:B------:R-:W-:Y:S05]  /*1d50*/  BSYNC.RECONVERGENT B0 ;  /* 0x0000000000007941 */ /* 0x000fea0003800200 */
.L_x_2130:
        /* <DEDUP_REMOVED lines=22> */
.L_x_2133:
[----:B------:R-:W-:Y:S05]  /*1ec0*/  BSYNC.RECONVERGENT B0 ;  /* 0x0000000000007941 */ /* 0x000fea0003800200 */
.L_x_2132:
        /* <DEDUP_REMOVED lines=13> */
.L_x_2135:
[----:B------:R-:W-:Y:S05]  /*1fa0*/  BSYNC.RECONVERGENT B0 ;  /* 0x0000000000007941 */ /* 0x000fea0003800200 */
.L_x_2134:
        /* <DEDUP_REMOVED lines=13> */
.L_x_2137:
[----:B------:R-:W-:Y:S05]  /*2080*/  BSYNC.RECONVERGENT B0 ;  /* 0x0000000000007941 */ /* 0x000fea0003800200 */
.L_x_2136:
        /* <DEDUP_REMOVED lines=13> */
.L_x_2119:
        /* <DEDUP_REMOVED lines=25> */
[----:B------:R-:W-:Y:S01]  /*22f0*/  ULOP3.LUT UR5, UR51, 0x80000001, URZ, 0xc0, !UPT ;  /* 0x8000000133057892 */ /* 0x000fe2000f8ec0ff */
[----:B------:R-:W-:Y:S01]  /*2300*/  ISETP.GE.AND P4, PT, R41, UR56, PT ;  /* 0x0000003829007c0c */ /* 0x000fe2000bf86270 */
[----:B------:R-:W-:Y:S01]  /*2310*/  IMAD R0, R19, UR10, RZ ;  /* 0x0000000a13007c24 */ /* 0x000fe2000f8e02ff */
[----:B------:R-:W-:Y:S01]  /*2320*/  @!P5 LEA.HI.X R9, R7, R249, R6, 0x1, P1 ;  /* 0x000000f90709d211 */ /* 0x000fe200008f0c06 */
[----:B------:R-:W-:Y:S01]  /*2330*/  UISETP.NE.AND UP0, UPT, UR5, 0x1, UPT ;  /* 0x000000010500788c */ /* 0x000fe2000bf05270 */
[----:B------:R-:W-:Y:S01]  /*2340*/  LOP3.LUT R6, R43, 0x1f8, RZ, 0xc0, !PT ;  /* 0x000001f82b067812 */ /* 0x000fe200078ec0ff */
[----:B--2---:R-:W-:Y:S01]  /*2350*/  IMAD R7, R19, UR8, RZ ;  /* 0x0000000813077c24 */ /* 0x004fe2000f8e02ff */
[----:B------:R-:W-:Y:S01]  /*2360*/  ISETP.GE.AND P2, PT, R11, UR56, PT ;  /* 0x000000380b007c0c */ /* 0x000fe2000bf46270 */
[----:B------:R-:W-:Y:S01]  /*2370*/  IMAD R11, R10, UR11, R0 ;  /* 0x0000000b0a0b7c24 */ /* 0x000fe2000f8e0200 */
[----:B------:R-:W-:Y:S01]  /*2380*/  LOP3.LUT R6, R6, 0x38, R42, 0x78, !PT ;  /* 0x0000003806067812 */ /* 0x000fe200078e782a */
[----:B------:R-:W-:Y:S01]  /*2390*/  IMAD R12, R10, UR9, R7 ;  /* 0x000000090a0c7c24 */ /* 0x000fe2000f8e0207 */
[----:B------:R-:W-:Y:S01]  /*23a0*/  IADD3 R4, P0, PT, R4, UR48, RZ ;  /* 0x0000003004047c10 */ /* 0x000fe2000ff1e0ff */
[----:B------:R-:W-:Y:S01]  /*23b0*/  @!P6 IMAD.MOV.U32 R7, RZ, RZ, R249 ;  /* 0x000000ffff07e224 */ /* 0x000fe200078e00f9 */
[----:B------:R-:W-:Y:S01]  /*23c0*/  LOP3.LUT R6, R6, 0x1e00, R43, 0xf8, !PT ;  /* 0x00001e0006067812 */ /* 0x000fe200078ef82b */
[----:B------:R-:W1:Y:S01]  /*23d0*/  @!P4 LDC.64 R34, c[0x0][0x388] ;  /* 0x0000e200ff22cb82 */ /* 0x000e620000000a00 */
[----:B------:R-:W-:Y:S01]  /*23e0*/  ISETP.GE.AND P1, PT, R14, UR56, PT ;  /* 0x000000380e007c0c */ /* 0x000fe2000bf26270 */
[----:B------:R-:W-:Y:S01]  /*23f0*/  IMAD.IADD R3, R3, 0x1, R11 ;  /* 0x0000000103037824 */ /* 0x000fe200078e020b */
[----:B------:R-:W-:Y:S01]  /*2400*/  LEA R0, R6, UR25, 0x1 ;  /* 0x0000001906007c11 */ /* 0x000fe2000f8e08ff */
[----:B------:R-:W-:Y:S01]  /*2410*/  @!P6 IMAD.MOV.U32 R6, RZ, RZ, R250 ;  /* 0x000000ffff06e224 */ /* 0x000fe200078e00fa */
[----:B------:R-:W-:Y:S01]  /*2420*/  IADD3.X R5, PT, PT, R18, UR41, R5, P0, !PT ;  /* 0x0000002912057c10 */ /* 0x000fe200087fe405 */
[----:B------:R-:W-:Y:S01]  /*2430*/  @!P4 IMAD.MOV.U32 R18, RZ, RZ, R2 ;  /* 0x000000ffff12c224 */ /* 0x000fe200078e0002 */
[----:B------:R-:W-:Y:S01]  /*2440*/  USEL UR5, URZ, 0x4000, UP0 ;  /* 0x00004000ff057887 */ /* 0x000fe20008000000 */
[----:B------:R-:W2:Y:S01]  /*2450*/  @!P3 LDC.64 R32, c[0x0][0x388] ;  /* 0x0000e200ff20bb82 */ /* 0x000ea20000000a00 */
[----:B------:R-:W-:Y:S01]  /*2460*/  @!PT LDS RZ, [RZ] ;  /* 0x00000000fffff984 */ /* 0x000fe20000000800 */
[----:B------:R-:W-:Y:S01]  /*2470*/  @!PT LDS RZ, [RZ] ;  /* 0x00000000fffff984 */ /* 0x000fe20000000800 */
[----:B------:R-:W-:Y:S01]  /*2480*/  @!PT LDS RZ, [RZ] ;  /* 0x00000000fffff984 */ /* 0x000fe20000000800 */
[----:B------:R-:W-:Y:S01]  /*2490*/  @!P6 LDGSTS.E.BYPASS.LTC128B.128 [R0+0x8000], desc[UR34][R6.64] ;  /* 0x080000000600efae */ /* 0x000fe2000b981a22 */
[----:B------:R-:W-:-:S04]  /*24a0*/  IMAD.WIDE.U32 R4, R10, UR8, R4 ;  /* 0x000000080a047c25 */ /* 0x000fc8000f8e0004 */
[----:B------:R-:W-:Y:S01]  /*24b0*/  IMAD.MOV.U32 R46, RZ, RZ, 0x7f800000 ;  /* 0x7f800000ff2e7424 */ /* 0x000fe200078e00ff */
[----:B------:R3:W-:Y:S01]  /*24c0*/  @!P6 LDGSTS.E.BYPASS.LTC128B.128 [R0+0xa000], desc[UR34][R6.64+0x80] ;  /* 0x0a0000800600efae */ /* 0x0007e2000b981a22 */
[----:B------:R-:W-:Y:S01]  /*24d0*/  IMAD.IADD R5, R5, 0x1, R12 ;  /* 0x0000000105057824 */ /* 0x000fe200078e020c */
[----:B------:R-:W4:Y:S01]  /*24e0*/  @!P2 LDC.64 R30, c[0x0][0x388] ;  /* 0x0000e200ff1eab82 */ /* 0x000f220000000a00 */
[--C-:B------:R-:W-:Y:S01]  /*24f0*/  @!P4 IMAD.MOV.U32 R19, RZ, RZ, R3.reuse ;  /* 0x000000ffff13c224 */ /* 0x100fe200078e0003 */
[----:B------:R-:W-:Y:S01]  /*2500*/  @P6 STS.128 [R0+0x8000], RZ ;  /* 0x008000ff00006388 */ /* 0x000fe20000000c00 */
[----:B------:R-:W-:Y:S02]  /*2510*/  @!P2 IMAD.MOV.U32 R14, RZ, RZ, R2 ;  /* 0x000000ffff0ea224 */ /* 0x000fe400078e0002 */
[----:B------:R-:W-:Y:S01]  /*2520*/  IMAD.MOV.U32 R45, RZ, RZ, 0x7f800000 ;  /* 0x7f800000ff2d7424 */ /* 0x000fe200078e00ff */
[----:B------:R-:W-:Y:S01]  /*2530*/  @P6 STS.128 [R0+0xa000], RZ ;  /* 0x00a000ff00006388 */ /* 0x000fe20000000c00 */
[----:B------:R-:W-:-:S02]  /*2540*/  @!P2 IMAD.MOV.U32 R15, RZ, RZ, R3 ;  /* 0x000000ffff0fa224 */ /* 0x000fc400078e0003 */
[----:B------:R-:W-:Y:S01]  /*2550*/  IMAD.MOV.U32 R252, RZ, RZ, 0x7f800000 ;  /* 0x7f800000fffc7424 */ /* 0x000fe200078e00ff */
[----:B------:R-:W-:Y:S01]  /*2560*/  @P5 STS.128 [R0+0x9000], RZ ;  /* 0x009000ff00005388 */ /* 0x000fe20000000c00 */
[----:B------:R-:W-:Y:S02]  /*2570*/  @!P1 IMAD.MOV.U32 R26, RZ, RZ, R2 ;  /* 0x000000ffff1a9224 */ /* 0x000fe400078e0002 */
[----:B------:R-:W-:Y:S01]  /*2580*/  IMAD.MOV.U32 R251, RZ, RZ, 0x7f800000 ;  /* 0x7f800000fffb7424 */ /* 0x000fe200078e00ff */
[----:B------:R-:W-:Y:S01]  /*2590*/  @P5 STS.128 [R0+0xb000], RZ ;  /* 0x00b000ff00005388 */ /* 0x000fe20000000c00 */
[----:B------:R-:W-:Y:S01]  /*25a0*/  @!P1 IMAD.MOV.U32 R27, RZ, RZ, R3 ;  /* 0x000000ffff1b9224 */ /* 0x000fe200078e0003 */
[----:B------:R-:W-:Y:S01]  /*25b0*/  UIMAD UR45, UR24, UR45, UR23 ;  /* 0x0000002d182d72a4 */ /* 0x000fe2000f8e0217 */
[----:B------:R-:W-:Y:S01]  /*25c0*/  @!P2 IMAD.MOV.U32 R12, RZ, RZ, R4 ;  /* 0x000000ffff0ca224 */ /* 0x000fe200078e0004 */
[----:B------:R-:W-:Y:S01]  /*25d0*/  @!PT LDS RZ, [RZ] ;  /* 0x00000000fffff984 */ /* 0x000fe20000000800 */
[----:B------:R-:W-:Y:S01]  /*25e0*/  @!PT LDS RZ, [RZ] ;  /* 0x00000000fffff984 */ /* 0x000fe20000000800 */
[----:B------:R-:W-:Y:S01]  /*25f0*/  @!PT LDS RZ, [RZ] ;  /* 0x00000000fffff984 */ /* 0x000fe20000000800 */
[----:B------:R-:W-:Y:S01]  /*2600*/  @!P5 LDGSTS.E.BYPASS.LTC128B.128 [R0+0x9000], desc[UR34][R8.64] ;  /* 0x090000000800dfae */ /* 0x000fe2000b981a22 */
[----:B------:R-:W-:-:S02]  /*2610*/  @!P2 IMAD.MOV.U32 R13, RZ, RZ, R5 ;  /* 0x000000ffff0da224 */ /* 0x000fc400078e0005 */
[----:B------:R-:W-:Y:S01]  /*2620*/  IMAD.MOV.U32 R218, RZ, RZ, 0x40 ;  /* 0x00000040ffda7424 */ /* 0x000fe200078e00ff */
[----:B------:R1:W-:Y:S01]  /*2630*/  @!P5 LDGSTS.E.BYPASS.LTC128B.128 [R0+0xb000], desc[UR34][R8.64+0x80] ;  /* 0x0b0000800800dfae */ /* 0x0003e2000b981a22 */
[----:B------:R-:W-:Y:S02]  /*2640*/  @!P1 IMAD.MOV.U32 R24, RZ, RZ, R4 ;  /* 0x000000ffff189224 */ /* 0x000fe400078e0004 */
[----:B------:R-:W-:Y:S01]  /*2650*/  IMAD.MOV.U32 R216, RZ, RZ, 0x20 ;  /* 0x00000020ffd87424 */ /* 0x000fe200078e00ff */
[----:B------:R-:W-:Y:S01]  /*2660*/  CS2R R158, SRZ ;  /* 0x00000000009e7805 */ /* 0x000fe2000001ff00 */
[C---:B---3--:R-:W-:Y:S01]  /*2670*/  @!P3 IMAD R7, R17.reuse, UR14, RZ ;  /* 0x0000000e1107bc24 */ /* 0x048fe2000f8e02ff */
[----:B------:R-:W-:Y:S01]  /*2680*/  CS2R R156, SRZ ;  /* 0x00000000009c7805 */ /* 0x000fe2000001ff00 */
[----:B------:R-:W-:Y:S01]  /*2690*/  @!P3 IMAD R6, R17, UR12, RZ ;  /* 0x0000000c1106bc24 */ /* 0x000fe2000f8e02ff */
        /* <DEDUP_REMOVED lines=13> */
[--C-:B------:R-:W-:Y:S01]  /*2770*/  @!P1 IMAD.MOV.U32 R25, RZ, RZ, R5.reuse ;  /* 0x000000ffff199224 */ /* 0x100fe200078e0005 */
[----:B------:R-:W-:Y:S01]  /*2780*/  CS2R R146, SRZ ;  /* 0x0000000000927805 */ /* 0x000fe2000001ff00 */
[----:B------:R-:W-:Y:S01]  /*2790*/  @!P3 IMAD.MOV.U32 R10, RZ, RZ, R4 ;  /* 0x000000ffff0ab224 */ /* 0x000fe200078e0004 */
[----:B------:R-:W-:Y:S01]  /*27a0*/  CS2R R144, SRZ ;  /* 0x0000000000907805 */ /* 0x000fe2000001ff00 */
[----:B------:R-:W-:Y:S01]  /*27b0*/  @!P3 IMAD.MOV.U32 R11, RZ, RZ, R5 ;  /* 0x000000ffff0bb224 */ /* 0x000fe200078e0005 */
[----:B------:R-:W-:Y:S01]  /*27c0*/  CS2R R138, SRZ ;  /* 0x00000000008a7805 */ /* 0x000fe2000001ff00 */
[C---:B-1----:R-:W-:Y:S01]  /*27d0*/  @!P1 IMAD R9, R29.reuse, UR14, RZ ;  /* 0x0000000e1d099c24 */ /* 0x042fe2000f8e02ff */
        /* <DEDUP_REMOVED lines=11> */
[C---:B------:R-:W-:Y:S01]  /*2890*/  @!P2 IMAD R29, R20.reuse, UR15, R3 ;  /* 0x0000000f141dac24 */ /* 0x040fe2000f8e0203 */
[----:B------:R-:W-:Y:S01]  /*28a0*/  CS2R R122, SRZ ;  /* 0x00000000007a7805 */ /* 0x000fe2000001ff00 */
[C---:B------:R-:W-:Y:S01]  /*28b0*/  @!P2 IMAD R39, R20.reuse, UR13, R2 ;  /* 0x0000000d1427ac24 */ /* 0x040fe2000f8e0202 */
[----:B------:R-:W-:Y:S01]  /*28c0*/  CS2R R120, SRZ ;  /* 0x0000000000787805 */ /* 0x000fe2000001ff00 */
[----:B------:R-:W-:Y:S01]  /*28d0*/  @!P2 IMAD.WIDE.U32 R2, R20, UR14, R14 ;  /* 0x0000000e1402ac25 */ /* 0x000fe2000f8e000e */
[----:B------:R-:W-:Y:S02]  /*28e0*/  CS2R R118, SRZ ;  /* 0x0000000000767805 */ /* 0x000fe4000001ff00 */
[----:B------:R-:W-:-:S02]  /*28f0*/  CS2R R116, SRZ ;  /* 0x0000000000747805 */ /* 0x000fc4000001ff00 */
[----:B------:R-:W-:Y:S01]  /*2900*/  CS2R R110, SRZ ;  /* 0x00000000006e7805 */ /* 0x000fe2000001ff00 */
[----:B------:R-:W-:Y:S01]  /*2910*/  @!P2 IMAD.WIDE.U32 R20, R20, UR12, R12 ;  /* 0x0000000c1414ac25 */ /* 0x000fe2000f8e000c */
[----:B------:R-:W-:Y:S02]  /*2920*/  CS2R R108, SRZ ;  /* 0x00000000006c7805 */ /* 0x000fe4000001ff00 */
[----:B------:R-:W-:Y:S02]  /*2930*/  CS2R R114, SRZ ;  /* 0x0000000000727805 */ /* 0x000fe4000001ff00 */
[----:B------:R-:W-:Y:S01]  /*2940*/  CS2R R112, SRZ ;  /* 0x0000000000707805 */ /* 0x000fe2000001ff00 */
[----:B------:R-:W-:Y:S01]  /*2950*/  @!P3 IMAD.WIDE.U32 R16, R16, UR12, R10 ;  /* 0x0000000c1010bc25 */ /* 0x000fe2000f8e000a */
[----:B------:R-:W-:Y:S02]  /*2960*/  @!P4 LEA R10, P0, R8, R34, 0x1 ;  /* 0x00000022080ac211 */ /* 0x000fe400078008ff */
[----:B------:R-:W-:-:S02]  /*2970*/  CS2R R106, SRZ ;  /* 0x00000000006a7805 */ /* 0x000fc4000001ff00 */
[----:B------:R-:W-:Y:S01]  /*2980*/  CS2R R104, SRZ ;  /* 0x0000000000687805 */ /* 0x000fe2000001ff00 */
[----:B------:R-:W-:Y:S01]  /*2990*/  VIADD R242, R0, UR5 ;  /* 0x0000000500f27c36 */ /* 0x000fe20008000000 */
[----:B------:R-:W-:Y:S01]  /*29a0*/  CS2R R102, SRZ ;  /* 0x0000000000667805 */ /* 0x000fe2000001ff00 */
[----:B------:R-:W-:Y:S01]  /*29b0*/  @!P1 IMAD.WIDE.U32 R18, R28, UR12, R24 ;  /* 0x0000000c1c129c25 */ /* 0x000fe2000f8e0018 */
[----:B------:R-:W-:Y:S01]  /*29c0*/  CS2R R100, SRZ ;  /* 0x0000000000647805 */ /* 0x000fe2000001ff00 */
[----:B------:R-:W1:Y:S01]  /*29d0*/  @!P1 LDC.64 R24, c[0x0][0x388] ;  /* 0x0000e200ff189b82 */ /* 0x000e620000000a00 */
        /* <DEDUP_REMOVED lines=8> */
[C---:B--2---:R-:W-:Y:S01]  /*2a60*/  @!P3 LEA R8, P0, R6.reuse, R32, 0x1 ;  /* 0x000000200608b211 */ /* 0x044fe200078008ff */
[----:B------:R-:W2:Y:S01]  /*2a70*/  @!P4 LDC.64 R26, c[0x0][0x390] ;  /* 0x0000e400ff1acb82 */ /* 0x000ea20000000a00 */
[----:B------:R-:W-:Y:S01]  /*2a80*/  @!P6 LDGSTS.E.BYPASS.LTC128B.128 [R242], desc[UR34][R12.64] ;  /* 0x000000000cf2efae */ /* 0x000fe2000b981a22 */
[----:B------:R-:W-:Y:S01]  /*2a90*/  @!P3 IMAD.IADD R7, R7, 0x1, R37 ;  /* 0x000000010707b824 */ /* 0x000fe200078e0225 */
[----:B------:R-:W-:Y:S01]  /*2aa0*/  CS2R R96, SRZ ;  /* 0x0000000000607805 */ /* 0x000fe2000001ff00 */
[----:B------:R-:W-:Y:S01]  /*2ab0*/  @!P2 IMAD.IADD R3, R3, 0x1, R29 ;  /* 0x000000010303a824 */ /* 0x000fe200078e021d */
[----:B------:R3:W-:Y:S01]  /*2ac0*/  @!P6 LDGSTS.E.BYPASS.LTC128B.128 [R242+0x2000], desc[UR34][R12.64+0x80] ;  /* 0x020000800cf2efae */ /* 0x0007e2000b981a22 */
[C---:B------:R-:W-:Y:S01]  /*2ad0*/  @!P4 IMAD.WIDE.U32 R4, R41.reuse, UR12, R4 ;  /* 0x0000000c2904cc25 */ /* 0x040fe2000f8e0004 */
[----:B------:R-:W-:Y:S01]  /*2ae0*/  @!P3 LEA.HI.X R9, R6, R33, R7, 0x1, P0 ;  /* 0x000000210609b211 */ /* 0x000fe200000f0c07 */
[----:B------:R-:W-:Y:S01]  /*2af0*/  USHF.L.U32 UR45, UR45, 0x5, URZ ;  /* 0x000000052d2d7899 */ /* 0x000fe200080006ff */
[----:B------:R-:W-:Y:S01]  /*2b00*/  @P6 STS.128 [R242], RZ ;  /* 0x000000fff2006388 */ /* 0x000fe20000000c00 */
[C---:B----4-:R-:W-:Y:S01]  /*2b10*/  @!P2 LEA R6, P0, R2.reuse, R30, 0x1 ;  /* 0x0000001e0206a211 */ /* 0x050fe200078008ff */
[----:B------:R-:W-:Y:S01]  /*2b20*/  @!P4 IMAD R5, R41, UR13, R5 ;  /* 0x0000000d2905cc24 */ /* 0x000fe2000f8e0205 */
[----:B------:R-:W-:Y:S01]  /*2b30*/  CS2R R90, SRZ ;  /* 0x00000000005a7805 */ /* 0x000fe2000001ff00 */
[----:B------:R-:W-:Y:S01]  /*2b40*/  @P6 STS.128 [R242+0x2000], RZ ;  /* 0x002000fff2006388 */ /* 0x000fe20000000c00 */
[----:B------:R-:W-:Y:S01]  /*2b50*/  @!P2 LEA.HI.X R7, R2, R31, R3, 0x1, P0 ;  /* 0x0000001f0207a211 */ /* 0x000fe200000f0c03 */
[----:B------:R-:W-:Y:S01]  /*2b60*/  @!P1 IMAD.IADD R3, R15, 0x1, R36 ;  /* 0x000000010f039824 */ /* 0x000fe200078e0224 */
[----:B-1----:R-:W-:Y:S01]  /*2b70*/  @!P1 LEA R2, P0, R14, R24, 0x1 ;  /* 0x000000180e029211 */ /* 0x002fe200078008ff */
[----:B------:R-:W-:Y:S01]  /*2b80*/  @P5 STS.128 [R242+0x1000], RZ ;  /* 0x001000fff2005388 */ /* 0x000fe20000000c00 */
[----:B------:R-:W-:-:S02]  /*2b90*/  CS2R R88, SRZ ;  /* 0x0000000000587805 */ /* 0x000fc4000001ff00 */
[----:B------:R-:W-:Y:S02]  /*2ba0*/  CS2R R86, SRZ ;  /* 0x0000000000567805 */ /* 0x000fe4000001ff00 */
[----:B------:R-:W-:Y:S01]  /*2bb0*/  @!P1 LEA.HI.X R3, R14, R25, R3, 0x1, P0 ;  /* 0x000000190e039211 */ /* 0x000fe200000f0c03 */
[----:B------:R-:W-:Y:S01]  /*2bc0*/  @P5 STS.128 [R242+0x3000], RZ ;  /* 0x003000fff2005388 */ /* 0x000fe20000000c00 */
[----:B------:R-:W1:Y:S01]  /*2bd0*/  LDC.64 R14, c[0x0][0x528] ;  /* 0x00014a00ff0e7b82 */ /* 0x000e620000000a00 */
        /* <DEDUP_REMOVED lines=9> */
[----:B------:R4:W-:Y:S01]  /*2c70*/  @!P5 LDGSTS.E.BYPASS.LTC128B.128 [R242+0x3000], desc[UR34][R22.64+0x80] ;  /* 0x0300008016f2dfae */ /* 0x0009e2000b981a22 */
[----:B------:R-:W-:Y:S02]  /*2c80*/  CS2R R74, SRZ ;  /* 0x00000000004a7805 */ /* 0x000fe4000001ff00 */
[----:B------:R-:W-:Y:S01]  /*2c90*/  CS2R R72, SRZ ;  /* 0x0000000000487805 */ /* 0x000fe2000001ff00 */
[----:B---3--:R-:W3:Y:S01]  /*2ca0*/  @!P2 LDC.64 R12, c[0x0][0x390] ;  /* 0x0000e400ff0cab82 */ /* 0x008ee20000000a00 */
        /* <DEDUP_REMOVED lines=17> */
[----:B------:R-:W-:Y:S02]  /*2dc0*/  UIADD3 UR42, UPT, UPT, -UR50, UR42, URZ ;  /* 0x0000002a322a7290 */ /* 0x000fe4000fffe1ff */
[----:B------:R-:W-:Y:S01]  /*2dd0*/  USHF.L.U32 UR53, UR53, 0x3, URZ ;  /* 0x0000000335357899 */ /* 0x000fe200080006ff */
[----:B------:R-:W-:Y:S01]  /*2de0*/  @P3 STS.128 [R0+0x11000], RZ ;  /* 0x011000ff00003388 */ /* 0x000fe20000000c00 */
[----:B------:R-:W1:Y:S01]  /*2df0*/  LDCU UR10, c[0x0][0x504] ;  /* 0x0000a080ff0a77ac */ /* 0x000e620008000800 */
[----:B----4-:R-:W4:Y:S02]  /*2e00*/  @!P1 LDC.64 R22, c[0x0][0x390] ;  /* 0x0000e400ff169b82 */ /* 0x010f240000000a00 */
[----:B------:R-:W-:Y:S01]  /*2e10*/  @!PT LDS RZ, [RZ] ;  /* 0x00000000fffff984 */ /* 0x000fe20000000800 */
[----:B------:R-:W-:Y:S01]  /*2e20*/  @!PT LDS RZ, [RZ] ;  /* 0x00000000fffff984 */ /* 0x000fe20000000800 */
[----:B------:R-:W-:Y:S01]  /*2e30*/  @!PT LDS RZ, [RZ] ;  /* 0x00000000fffff984 */ /* 0x000fe20000000800 */
[----:B------:R-:W-:Y:S01]  /*2e40*/  @!P3 LDGSTS.E.BYPASS.LTC128B.128 [R0+0xd000], desc[UR34][R8.64] ;  /* 0x0d0000000800bfae */ /* 0x000fe2000b981a22 */
[----:B------:R-:W1:Y:S03]  /*2e50*/  LDCU UR9, c[0x0][0x508] ;  /* 0x0000a100ff0977ac */ /* 0x000e660008000800 */
[----:B------:R3:W-:Y:S01]  /*2e60*/  @!P3 LDGSTS.E.BYPASS.LTC128B.128 [R0+0x11000], desc[UR34][R8.64+0x80] ;  /* 0x110000800800bfae */ /* 0x0007e2000b981a22 */
[----:B------:R-:W1:Y:S01]  /*2e70*/  LDCU UR8, c[0x0][0x3e0] ;  /* 0x00007c00ff0877ac */ /* 0x000e620008000800 */
[----:B--2---:R-:W2:Y:S02]  /*2e80*/  @!P3 LDC.64 R10, c[0x0][0x390] ;  /* 0x0000e400ff0abb82 */ /* 0x004ea40000000a00 */
        /* <DEDUP_REMOVED lines=11> */
[----:B---3--:R-:W-:-:S03]  /*2f40*/  @!P4 LEA R8, P0, R4, R26, 0x1 ;  /* 0x0000001a0408c211 */ /* 0x008fc600078008ff */
        /* <DEDUP_REMOVED lines=12> */
[----:B------:R-:W-:Y:S02]  /*3010*/  @!P3 LEA.HI.X R7, R16, R11, R4, 0x1, P0 ;  /* 0x0000000b1007b211 */ /* 0x000fe400000f0c04 */
[----:B------:R-:W-:Y:S01]  /*3020*/  @!P2 LEA R4, P5, R20, R12, 0x1 ;  /* 0x0000000c1404a211 */ /* 0x000fe200078a08ff */
[----:B------:R-:W-:Y:S04]  /*3030*/  @P4 STS.128 [R0+0x18000], RZ ;  /* 0x018000ff00004388 */ /* 0x000fe80000000c00 */
[----:B------:R-:W-:Y:S04]  /*3040*/  @P3 STS.128 [R0+0x15000], RZ ;  /* 0x015000ff00003388 */ /* 0x000fe80000000c00 */
[----:B------:R-:W-:Y:S01]  /*3050*/  @P3 STS.128 [R0+0x19000], RZ ;  /* 0x019000ff00003388 */ /* 0x000fe20000000c00 */
[----:B----4-:R-:W-:Y:S01]  /*3060*/  @!P1 LEA R2, P0, R18, R22, 0x1 ;  /* 0x0000001612029211 */ /* 0x010fe200078008ff */
[----:B------:R-:W-:-:S02]  /*3070*/  @!P2 IMAD.IADD R3, R21, 0x1, R39 ;  /* 0x000000011503a824 */ /* 0x000fc400078e0227 */
[----:B------:R-:W-:Y:S01]  /*3080*/  @!PT LDS RZ, [RZ] ;  /* 0x00000000fffff984 */ /* 0x000fe20000000800 */
[----:B------:R-:W-:Y:S01]  /*3090*/  @!PT LDS RZ, [RZ] ;  /* 0x00000000fffff984 */ /* 0x000fe20000000800 */
[----:B------:R-:W-:Y:S01]  /*30a0*/  @!PT LDS RZ, [RZ] ;  /* 0x00000000fffff984 */ /* 0x000fe20000000800 */
[----:B------:R-:W-:Y:S03]  /*30b0*/  @!P3 LDGSTS.E.BYPASS.LTC128B.128 [R0+0x15000], desc[UR34][R6.64] ;  /* 0x150000000600bfae */ /* 0x000fe6000b981a22 */
[----:B------:R-:W-:Y:S01]  /*30c0*/  @!P2 LEA.HI.X R5, R20, R13, R3, 0x1, P5 ;  /* 0x0000000d1405a211 */ /* 0x000fe200028f0c03 */
[----:B------:R-:W-:Y:S01]  /*30d0*/  @!P3 LDGSTS.E.BYPASS.LTC128B.128 [R0+0x19000], desc[UR34][R6.64+0x80] ;  /* 0x190000800600bfae */ /* 0x000fe2000b981a22 */
[----:B------:R-:W-:-:S03]  /*30e0*/  @!P1 LEA.HI.X R3, R18, R23, R10, 0x1, P0 ;  /* 0x0000001712039211 */ /* 0x000fc600000f0c0a */
[----:B------:R-:W-:Y:S01]  /*30f0*/  @P2 STS.128 [R0+0x16000], RZ ;  /* 0x016000ff00002388 */ /* 0x000fe20000000c00 */
[----:B------:R-:W-:-:S03]  /*3100*/  SHF.R.U32.HI R11, RZ, 0x1, R42 ;  /* 0x00000001ff0b7819 */ /* 0x000fc6000001162a */
[----:B------:R-:W-:Y:S04]  /*3110*/  @P2 STS.128 [R0+0x1a000], RZ ;  /* 0x01a000ff00002388 */ /* 0x000fe80000000c00 */
[----:B------:R-:W-:Y:S01]  /*3120*/  @!PT LDS RZ, [RZ] ;  /* 0x00000000fffff984 */ /* 0x000fe20000000800 */
[----:B------:R-:W-:Y:S01]  /*3130*/  @!PT LDS RZ, [RZ] ;  /* 0x00000000fffff984 */ /* 0x000fe20000000800 */
[----:B------:R-:W-:Y:S01]  /*3140*/  @!PT LDS RZ, [RZ] ;  /* 0x00000000fffff984 */ /* 0x000fe20000000800 */
[----:B------:R-:W-:Y:S04]  /*3150*/  @!P2 LDGSTS.E.BYPASS.LTC128B.128 [R0+0x16000], desc[UR34][R4.64] ;  /* 0x160000000400afae */ /* 0x000fe8000b981a22 */
[----:B------:R-:W-:Y:S04]  /*3160*/  @!P2 LDGSTS.E.BYPASS.LTC128B.128 [R0+0x1a000], desc[UR34][R4.64+0x80] ;  /* 0x1a0000800400afae */ /* 0x000fe8000b981a22 */
[----:B------:R-:W-:Y:S04]  /*3170*/  @P1 STS.128 [R0+0x17000], RZ ;  /* 0x017000ff00001388 */ /* 0x000fe80000000c00 */
[----:B------:R2:W-:Y:S04]  /*3180*/  @P1 STS.128 [R0+0x1b000], RZ ;  /* 0x01b000ff00001388 */ /* 0x0005e80000000c00 */
[----:B------:R-:W-:Y:S01]  /*3190*/  @!PT LDS RZ, [RZ] ;  /* 0x00000000fffff984 */ /* 0x000fe20000000800 */
[----:B------:R-:W-:Y:S01]  /*31a0*/  @!PT LDS RZ, [RZ] ;  /* 0x00000000fffff984 */ /* 0x000fe20000000800 */
[----:B------:R-:W-:Y:S01]  /*31b0*/  @!PT LDS RZ, [RZ] ;  /* 0x00000000fffff984 */ /* 0x000fe20000000800 */
[----:B------:R-:W-:Y:S04]  /*31c0*/  @!P1 LDGSTS.E.BYPASS.LTC128B.128 [R0+0x17000], desc[UR34][R2.64] ;  /* 0x1700000002009fae */ /* 0x000fe8000b981a22 */
[----:B------:R2:W-:Y:S04]  /*31d0*/  @!P1 LDGSTS.E.BYPASS.LTC128B.128 [R0+0x1b000], desc[UR34][R2.64+0x80] ;  /* 0x1b00008002009fae */ /* 0x0005e8000b981a22 */
[----:B------:R-:W0:Y:S01]  /*31e0*/  LDGDEPBAR ;  /* 0x00000000000079af */ /* 0x000e220000000000 */
[----:B------:R-:W-:-:S03]  /*31f0*/  LOP3.LUT R246, R11, 0x10, RZ, 0xc0, !PT ;  /* 0x000000100bf67812 */ /* 0x000fc600078ec0ff */
[----:B-1----:R-:W3:Y:S04]  /*3200*/  LDG.E.64 R8, desc[UR34][R14.64] ;  /* 0x000000220e087981 */ /* 0x002ee8000c1e1b00 */
[----:B------:R-:W4:Y:S01]  /*3210*/  LDG.E.64 R4, desc[UR34][R14.64+0x8] ;  /* 0x000008220e047981 */ /* 0x000f22000c1e1b00 */
[----:B--2---:R-:W-:-:S04]  /*3220*/  SHF.R.U32.HI R0, RZ, 0x2, R42 ;  /* 0x00000002ff007819 */ /* 0x004fc8000001162a */
[----:B------:R-:W-:-:S05]  /*3230*/  LOP3.LUT R246, R246, 0x7, R0, 0xf8, !PT ;  /* 0x00000007f6f67812 */ /* 0x000fca00078ef800 */
[C---:B------:R-:W-:Y:S01]  /*3240*/  VIADD R3, R246.reuse, 0x8 ;  /* 0x00000008f6037836 */ /* 0x040fe20000000000 */
[C---:B------:R-:W-:Y:S02]  /*3250*/  LOP3.LUT R2, R246.reuse, 0x20, RZ, 0xfc, !PT ;  /* 0x00000020f6027812 */ /* 0x040fe400078efcff */
[----:B------:R-:W-:Y:S02]  /*3260*/  ISETP.GE.AND P3, PT, R246, UR44, PT ;  /* 0x0000002cf6007c0c */ /* 0x000fe4000bf66270 */
[----:B------:R-:W-:Y:S02]  /*3270*/  ISETP.GE.AND P2, PT, R3, UR44, PT ;  /* 0x0000002c03007c0c */ /* 0x000fe4000bf46270 */
[----:B------:R-:W-:Y:S01]  /*3280*/  ISETP.GE.AND P1, PT, R2, UR44, PT ;  /* 0x0000002c02007c0c */ /* 0x000fe2000bf26270 */
[----:B------:R-:W-:-:S04]  /*3290*/  IMAD.MOV.U32 R2, RZ, RZ, 0x4 ;  /* 0x00000004ff027424 */ /* 0x000fc800078e00ff */
[----:B------:R-:W-:-:S05]  /*32a0*/  IMAD.WIDE.U32 R2, R246, R2, UR54 ;  /* 0x00000036f6027e25 */ /* 0x000fca000f8e0002 */
[----:B------:R-:W2:Y:S04]  /*32b0*/  @!P3 LDG.E R46, desc[UR34][R2.64] ;  /* 0x00000022022eb981 */ /* 0x000ea8000c1e1900 */
[----:B------:R-:W2:Y:S01]  /*32c0*/  @!P2 LDG.E R45, desc[UR34][R2.64+0x20] ;  /* 0x00002022022da981 */ /* 0x000ea2000c1e1900 */
[----:B------:R-:W-:Y:S02]  /*32d0*/  VIADD R0, R246, 0x28 ;  /* 0x00000028f6007836 */ /* 0x000fe40000000000 */
[----:B------:R-:W-:Y:S01]  /*32e0*/  IMAD.SHL.U32 R7, R42, 0x40, RZ ;  /* 0x000000402a077824 */ /* 0x000fe200078e00ff */
[----:B------:R-:W5:Y:S02]  /*32f0*/  @!P1 LDG.E R252, desc[UR34][R2.64+0x80] ;  /* 0x0000802202fc9981 */ /* 0x000f64000c1e1900 */
[----:B------:R-:W-:-:S02]  /*3300*/  ISETP.GE.AND P0, PT, R0, UR44, PT ;  /* 0x0000002c00007c0c */ /* 0x000fc4000bf06270 */
[C---:B------:R-:W-:Y:S01]  /*3310*/  LOP3.LUT R0, R7.reuse, 0x1c0, RZ, 0xc0, !PT ;  /* 0x000001c007007812 */ /* 0x040fe200078ec0ff */
[----:B------:R-:W-:Y:S01]  /*3320*/  IMAD.SHL.U32 R10, R42, 0x20, RZ ;  /* 0x000000202a0a7824 */ /* 0x000fe200078e00ff */
[----:B------:R-:W-:Y:S02]  /*3330*/  LOP3.LUT R6, R7, 0x200, RZ, 0xc0, !PT ;  /* 0x0000020007067812 */ /* 0x000fe400078ec0ff */
[----:B------:R-:W-:Y:S02]  /*3340*/  LOP3.LUT R0, R0, 0x38, R43, 0xf8, !PT ;  /* 0x0000003800007812 */ /* 0x000fe400078ef82b */
[----:B------:R-:W-:Y:S01]  /*3350*/  LOP3.LUT R6, R6, 0x400, R10, 0xf8, !PT ;  /* 0x0000040006067812 */ /* 0x000fe200078ef80a */
[----:B------:R-:W-:-:S04]  /*3360*/  USHF.R.S32.HI UR13, URZ, 0x1f, UR45 ;  /* 0x0000001fff0d7899 */ /* 0x000fc8000801142d */
[----:B------:R1:W5:Y:S01]  /*3370*/  @!P0 LDG.E R251, desc[UR34][R2.64+0xa0] ;  /* 0x0000a02202fb8981 */ /* 0x000362000c1e1900 */
[----:B------:R-:W-:Y:S02]  /*3380*/  R2P PR, R42, 0x6 ;  /* 0x000000062a007804 */ /* 0x000fe40000000000 */
[----:B-1----:R-:W-:Y:S02]  /*3390*/  LOP3.LUT R3, R0, 0x8, R11, 0x78, !PT ;  /* 0x0000000800037812 */ /* 0x002fe400078e780b */
[----:B------:R-:W-:Y:S02]  /*33a0*/  SHF.R.U32.HI R2, RZ, 0x4, R42 ;  /* 0x00000004ff027819 */ /* 0x000fe4000001162a */
[----:B------:R-:W-:Y:S02]  /*33b0*/  LOP3.LUT R3, R6, R3, RZ, 0xfc, !PT ;  /* 0x0000000306037212 */ /* 0x000fe400078efcff */
[----:B------:R-:W-:-:S04]  /*33c0*/  LOP3.LUT R2, R2, 0x8, RZ, 0xc0, !PT ;  /* 0x0000000802027812 */ /* 0x000fc800078ec0ff */
[----:B------:R-:W-:-:S04]  /*33d0*/  LOP3.LUT R2, R2, 0x10, R42, 0xf8, !PT ;  /* 0x0000001002027812 */ /* 0x000fc800078ef82a */
[----:B------:R-:W-:Y:S02]  /*33e0*/  LOP3.LUT R2, R2, R0, RZ, 0x3c, !PT ;  /* 0x0000000002027212 */ /* 0x000fe400078e3cff */
[----:B------:R-:W-:-:S04]  /*33f0*/  LOP3.LUT R0, R0, 0x8, R42, 0x78, !PT ;  /* 0x0000000800007812 */ /* 0x000fc800078e782a */
[----:B------:R-:W-:Y:S02]  /*3400*/  LOP3.LUT R0, R0, 0x7a00, R10, 0xf8, !PT ;  /* 0x00007a0000007812 */ /* 0x000fe400078ef80a */
[----:B------:R-:W-:Y:S02]  /*3410*/  LOP3.LUT R2, R2, 0x200, R7, 0xf8, !PT ;  /* 0x0000020002027812 */ /* 0x000fe400078ef807 */
[----:B------:R-:W-:Y:S02]  /*3420*/  SEL R218, R218, 0xffffffc0, !P2 ;  /* 0xffffffc0dada7807 */ /* 0x000fe40005000000 */
[----:B------:R-:W-:Y:S02]  /*3430*/  LEA R212, R0, UR25, 0x1 ;  /* 0x0000001900d47c11 */ /* 0x000fe4000f8e08ff */
[----:B------:R-:W-:Y:S02]  /*3440*/  SEL R216, R216, 0xffffffe0, !P1 ;  /* 0xffffffe0d8d87807 */ /* 0x000fe40004800000 */
[----:B------:R-:W-:Y:S01]  /*3450*/  LEA R217, R3, UR25, 0x1 ;  /* 0x0000001903d97c11 */ /* 0x000fe2000f8e08ff */
[----:B------:R-:W-:Y:S01]  /*3460*/  IMAD.IADD R213, R218, 0x1, R212 ;  /* 0x00000001dad57824 */ /* 0x000fe200078e02d4 */
[----:B------:R-:W-:-:S02]  /*3470*/  LEA R211, R2, UR25, 0x1 ;  /* 0x0000001902d37c11 */ /* 0x000fc4000f8e08ff */
[----:B------:R-:W-:Y:S02]  /*3480*/  CS2R R42, SRZ ;  /* 0x00000000002a7805 */ /* 0x000fe4000001ff00 */
[----:B------:R-:W-:Y:S02]  /*3490*/  CS2R R40, SRZ ;  /* 0x0000000000287805 */ /* 0x000fe4000001ff00 */
[----:B------:R-:W-:Y:S02]  /*34a0*/  CS2R R38, SRZ ;  /* 0x0000000000267805 */ /* 0x000fe4000001ff00 */
[----:B------:R-:W-:Y:S01]  /*34b0*/  CS2R R36, SRZ ;  /* 0x0000000000247805 */ /* 0x000fe2000001ff00 */
[----:B------:R-:W-:Y:S02]  /*34c0*/  VIADD R217, R217, UR5 ;  /* 0x00000005d9d97c36 */ /* 0x000fe40008000000 */
[----:B------:R-:W-:Y:S02]  /*34d0*/  VIADD R211, R211, UR5 ;  /* 0x00000005d3d37c36 */ /* 0x000fe40008000000 */
[----:B------:R-:W-:-:S02]  /*34e0*/  IMAD.IADD R214, R216, 0x1, R212 ;  /* 0x00000001d8d67824 */ /* 0x000fc400078e02d4 */
[----:B------:R-:W-:Y:S01]  /*34f0*/  IMAD.IADD R215, R216, 0x1, R213 ;  /* 0x00000001d8d77824 */ /* 0x000fe200078e02d5 */
[----:B----4-:R-:W-:-:S04]  /*3500*/  IADD3 R6, P3, P0, R4, UR45, R44 ;  /* 0x0000002d04067c10 */ /* 0x010fc8000f87e02c */
[----:B------:R-:W-:Y:S01]  /*3510*/  IADD3.X R4, PT, PT, R5, UR13, RZ, P3, P0 ;  /* 0x0000000d05047c10 */ /* 0x000fe20009fe04ff */
[----:B------:R-:W-:Y:S01]  /*3520*/  STL [R1+0xc], R6 ;  /* 0x00000c0601007387 */ /* 0x000fe20000100800 */
[----:B------:R-:W1:Y:S01]  /*3530*/  LDCU UR13, c[0x0][0x590] ;  /* 0x0000b200ff0d77ac */ /* 0x000e620008000800 */
[----:B---3--:R-:W-:Y:S02]  /*3540*/  R2UR UR59, R9 ;  /* 0x00000000093b72ca */ /* 0x008fe400000e0000 */
[----:B------:R-:W-:Y:S01]  /*3550*/  R2UR UR60, R8 ;  /* 0x00000000083c72ca */ /* 0x000fe200000e0000 */
[----:B--2---:R2:W-:Y:S04]  /*3560*/  STL [R1+0x4], R46 ;  /* 0x0000042e01007387 */ /* 0x0045e80000100800 */
[----:B------:R3:W-:Y:S04]  /*3570*/  STL [R1], R45 ;  /* 0x0000002d01007387 */ /* 0x0007e80000100800 */
[----:B------:R4:W-:Y:S01]  /*3580*/  STL [R1+0x8], R4 ;  /* 0x0000080401007387 */ /* 0x0009e20000100800 */
[----:B-1----:R-:W-:-:S03]  /*3590*/  USHF.L.U32 UR13, UR13, 0x6, URZ ;  /* 0x000000060d0d7899 */ /* 0x002fc600080006ff */
[----:B------:R-:W-:Y:S02]  /*35a0*/  UIADD3 UR58, UPT, UPT, UR60, -0x61c88647, URZ ;  /* 0x9e3779b93c3a7890 */ /* 0x000fe4000fffe0ff */
[----:B------:R-:W-:Y:S02]  /*35b0*/  UIADD3 UR57, UPT, UPT, UR59, -0x4498517b, URZ ;  /* 0xbb67ae853b397890 */ /* 0x000fe4000fffe0ff */
[----:B------:R-:W-:Y:S02]  /*35c0*/  UIADD3 UR56, UPT, UPT, UR60, 0x3c6ef372, URZ ;  /* 0x3c6ef3723c387890 */ /* 0x000fe4000fffe0ff */
[----:B------:R-:W-:Y:S02]  /*35d0*/  UIADD3 UR50, UPT, UPT, UR59, 0x76cf5d0a, URZ ;  /* 0x76cf5d0a3b327890 */ /* 0x000fe4000fffe0ff */
[----:B------:R-:W-:Y:S02]  /*35e0*/  UIADD3 UR48, UPT, UPT, UR60, -0x255992d5, URZ ;  /* 0xdaa66d2b3c307890 */ /* 0x000fe4000fffe0ff */
[----:B------:R-:W-:Y:S01]  /*35f0*/  UIADD3 UR46, UPT, UPT, UR59, 0x32370b8f, URZ ;  /* 0x32370b8f3b2e7890 */ /* 0x000fe2000fffe0ff */
[----:B--2---:R-:W-:Y:S01]  /*3600*/  CS2R R46, SRZ ;  /* 0x00000000002e7805 */ /* 0x004fe2000001ff00 */
[----:B------:R-:W-:Y:S01]  /*3610*/  UIADD3 UR45, UPT, UPT, UR60, 0x78dde6e4, URZ ;  /* 0x78dde6e43c2d7890 */ /* 0x000fe2000fffe0ff */
[----:B---3--:R-:W-:Y:S01]  /*3620*/  CS2R R44, SRZ ;  /* 0x00000000002c7805 */ /* 0x008fe2000001ff00 */
[----:B------:R-:W-:-:S02]  /*3630*/  UIADD3 UR44, UPT, UPT, UR59, -0x126145ec, URZ ;  /* 0xed9eba143b2c7890 */ /* 0x000fc4000fffe0ff */
[----:B------:R-:W-:Y:S02]  /*3640*/  UIADD3 UR41, UPT, UPT, UR60, 0x1715609d, URZ ;  /* 0x1715609d3c297890 */ /* 0x000fe4000fffe0ff */
[----:B------:R-:W-:Y:S02]  /*3650*/  UIADD3 UR24, UPT, UPT, UR59, -0x56f99767, URZ ;  /* 0xa90668993b187890 */ /* 0x000fe4000fffe0ff */
[----:B------:R-:W-:Y:S02]  /*3660*/  UIADD3 UR15, UPT, UPT, UR60, -0x4ab325aa, URZ ;  /* 0xb54cda563c0f7890 */ /* 0x000fe4000fffe0ff */
[----:B----4-:R-:W-:-:S12]  /*3670*/  UIADD3 UR14, UPT, UPT, UR59, 0x646e171e, URZ ;  /* 0x646e171e3b0e7890 */ /* 0x010fd8000fffe0ff */
.L_x_2143:
[----:B------:R-:W0:Y:S01]  /*3680*/  LDGDEPBAR ;  /* 0x00000000000079af */ /* 0x000e220000000000 */
[C---:B------:R-:W-:Y:S01]  /*3690*/  IMAD.IADD R0, R217.reuse, 0x1, R216 ;  /* 0x00000001d9007824 */ /* 0x040fe200078e02d8 */
[----:B------:R-:W-:Y:S01]  /*36a0*/  MOV R3, UR17 ;  /* 0x0000001100037c02 */ /* 0x000fe20008000f00 */
[----:B------:R-:W-:Y:S01]  /*36b0*/  IMAD.U32 R2, RZ, RZ, UR16 ;  /* 0x00000010ff027e24 */ /* 0x000fe2000f8e00ff */
[----:B------:R-:W-:Y:S04]  /*36c0*/  USHF.L.U32 UR61, UR51, 0x6, URZ ;  /* 0x00000006333d7899 */ /* 0x000fe800080006ff */
[C---:B------:R-:W-:Y:S01]  /*36d0*/  LEA R2, P0, R246.reuse, R2, 0x2 ;  /* 0x00000002f6027211 */ /* 0x040fe200078010ff */
[----:B------:R-:W-:Y:S03]  /*36e0*/  UISETP.GE.AND UP0, UPT, UR61, UR42, UPT ;  /* 0x0000002a3d00728c */ /* 0x000fe6000bf06270 */
[----:B------:R-:W-:Y:S01]  /*36f0*/  LEA.HI.X R3, R246, R3, RZ, 0x2, P0 ;  /* 0x00000003f6037211 */ /* 0x000fe200000f14ff */
        /* <DEDUP_REMOVED lines=18> */
[----:B-----5:R-:W5:Y:S06]  /*3820*/  LDG.E R223, desc[UR34][R2.64] ;  /* 0x0000002202df7981 */ /* 0x020f6c000c1e1900 */
[----:B------:R-:W5:Y:S01]  /*3830*/  LDG.E R222, desc[UR34][R2.64+0x20] ;  /* 0x0000202202de7981 */ /* 0x000f62000c1e1900 */
[-C--:B---3--:R-:W-:Y:S05]  /*3840*/  HMMA.16816.F32.BF16 R20, R32, R164.reuse, RZ ;  /* 0x000000a42014723c */ /* 0x088fea00000418ff */
[----:B------:R-:W5:Y:S06]  /*3850*/  LDG.E R221, desc[UR34][R2.64+0x80] ;  /* 0x0000802202dd7981 */ /* 0x000f6c000c1e1900 */
[----:B------:R1:W5:Y:S01]  /*3860*/  LDG.E R209, desc[UR34][R2.64+0xa0] ;  /* 0x0000a02202d17981 */ /* 0x000362000c1e1900 */
[C---:B------:R-:W-:Y:S08]  /*3870*/  HMMA.16816.F32.BF16 R24, R28.reuse, R164, RZ ;  /* 0x000000a41c18723c */ /* 0x040ff000000418ff */
[-C--:B------:R-:W-:Y:S08]  /*3880*/  HMMA.16816.F32.BF16 R28, R28, R166.reuse, RZ ;  /* 0x000000a61c1c723c */ /* 0x080ff000000418ff */
[----:B------:R-:W-:Y:S08]  /*3890*/  HMMA.16816.F32.BF16 R32, R32, R166, RZ ;  /* 0x000000a62020723c */ /* 0x000ff000000418ff */
[-C--:B----4-:R-:W-:Y:S05]  /*38a0*/  HMMA.16816.F32.BF16 R4, R168, R172.reuse, R4 ;  /* 0x000000aca804723c */ /* 0x090fea0000041804 */
[----:B-1----:R-:W-:Y:S03]  /*38b0*/  IADD3 R3, PT, PT, R217, R218, RZ ;  /* 0x000000dad9037210 */ /* 0x002fe60007ffe0ff */
[C---:B------:R-:W-:Y:S02]  /*38c0*/  HMMA.16816.F32.BF16 R8, R176.reuse, R172, R8 ;  /* 0x000000acb008723c */ /* 0x040fe40000041808 */
[----:B------:R-:W1:Y:S02]  /*38d0*/  LDSM.16.M88.4 R164, [R3] ;  /* 0x0000000003a4783b */ /* 0x000e640000000200 */
[----:B------:R-:W-:Y:S04]  /*38e0*/  IMAD.IADD R2, R216, 0x1, R3 ;  /* 0x00000001d8027824 */ /* 0x000fe800078e0203 */
[-C--:B------:R-:W-:Y:S01]  /*38f0*/  HMMA.16816.F32.BF16 R12, R176, R174.reuse, R12 ;  /* 0x000000aeb00c723c */ /* 0x080fe2000004180c */
[----:B------:R-:W2:Y:S06]  /*3900*/  LDSM.16.M88.4 R188, [R3+0x1000] ;  /* 0x0010000003bc783b */ /* 0x000eac0000000200 */
[----:B------:R-:W-:Y:S01]  /*3910*/  LDSM.16.M88.4 R200, [R2+0x1000] ;  /* 0x0010000002c8783b */ /* 0x000fe20000000200 */
[C---:B------:R-:W-:Y:S05]  /*3920*/  HMMA.16816.F32.BF16 R16, R168.reuse, R174, R16 ;  /* 0x000000aea810723c */ /* 0x040fea0000041810 */
[----:B------:R-:W3:Y:S03]  /*3930*/  LDSM.16.M88.4 R172, [R2] ;  /* 0x0000000002ac783b */ /* 0x000ee60000000200 */
[-C--:B------:R-:W-:Y:S08]  /*3940*/  HMMA.16816.F32.BF16 R20, R168, R180.reuse, R20 ;  /* 0x000000b4a814723c */ /* 0x080ff00000041814 */
[C---:B------:R-:W-:Y:S08]  /*3950*/  HMMA.16816.F32.BF16 R24, R176.reuse, R180, R24 ;  /* 0x000000b4b018723c */ /* 0x040ff00000041818 */
[-C--:B------:R-:W-:Y:S01]  /*3960*/  HMMA.16816.F32.BF16 R28, R176, R182.reuse, R28 ;  /* 0x000000b6b01c723c */ /* 0x080fe2000004181c */
[----:B------:R-:W-:Y:S07]  /*3970*/  LDSM.16.M88.4 R176, [R212+0x10000] ;  /* 0x01000000d4b0783b */ /* 0x000fee0000000200 */
[----:B------:R-:W-:Y:S01]  /*3980*/  HMMA.16816.F32.BF16 R32, R168, R182, R32 ;  /* 0x000000b6a820723c */ /* 0x000fe20000041820 */
[----:B------:R-:W4:Y:S06]  /*3990*/  LDSM.16.M88.4 R168, [R217+0x2000] ;  /* 0x00200000d9a8783b */ /* 0x000f2c0000000200 */
[----:B------:R-:W4:Y:S01]  /*39a0*/  LDSM.16.M88.4 R180, [R217+0x3000] ;  /* 0x00300000d9b4783b */ /* 0x000f220000000200 */
[-C--:B-1----:R-:W-:Y:S08]  /*39b0*/  HMMA.16816.F32.BF16 R4, R164, R184.reuse, R4 ;  /* 0x000000b8a404723c */ /* 0x082ff00000041804 */
[C---:B--2---:R-:W-:Y:S08]  /*39c0*/  HMMA.16816.F32.BF16 R8, R188.reuse, R184, R8 ;  /* 0x000000b8bc08723c */ /* 0x044ff00000041808 */
[-C--:B------:R-:W-:Y:S08]  /*39d0*/  HMMA.16816.F32.BF16 R12, R188, R186.reuse, R12 ;  /* 0x000000babc0c723c */ /* 0x080ff0000004180c */
[C---:B------:R-:W-:Y:S01]  /*39e0*/  HMMA.16816.F32.BF16 R16, R164.reuse, R186, R16 ;  /* 0x000000baa410723c */ /* 0x040fe20000041810 */
[----:B------:R-:W1:Y:S07]  /*39f0*/  LDSM.16.M88.4 R184, [R212+0x10800] ;  /* 0x01080000d4b8783b */ /* 0x000e6e0000000200 */
        /* <DEDUP_REMOVED lines=26> */
[----:B------:R-:W1:Y:S07]  /*3ba0*/  LDSM.16.M88.4 R180, [R3+0x3000] ;  /* 0x0030000003b4783b */ /* 0x000e6e0000000200 */
[----:B------:R-:W-:Y:S01]  /*3bb0*/  HMMA.16816.F32.BF16 R32, R168, R186, R32 ;  /* 0x000000baa820723c */ /* 0x000fe20000041820 */
[----:B------:R-:W1:Y:S06]  /*3bc0*/  LDSM.16.M88.4 R168, [R213+0x10800] ;  /* 0x01080000d5a8783b */ /* 0x000e6c0000000200 */
        /* <DEDUP_REMOVED lines=10> */
[----:B------:R-:W-:Y:S08]  /*3c70*/  HMMA.16816.F32.BF16 R32, R164, R198, R32 ;  /* 0x000000c6a420723c */ /* 0x000ff00000041820 */
[-C--:B----4-:R-:W-:Y:S08]  /*3c80*/  HMMA.16816.F32.BF16 R4, R172, R176.reuse, R4 ;  /* 0x000000b0ac04723c */ /* 0x090ff00000041804 */
[C---:B-1----:R-:W-:Y:S08]  /*3c90*/  HMMA.16816.F32.BF16 R8, R180.reuse, R176, R8 ;  /* 0x000000b0b408723c */ /* 0x042ff00000041808 */
        /* <DEDUP_REMOVED lines=29> */
.L_x_2139:
[----:B------:R-:W1:Y:S01]  /*3e70*/  S2R R0, SR_TID.X ;  /* 0x0000000000007919 */ /* 0x000e620000002100 */
[----:B------:R-:W-:Y:S01]  /*3e80*/  UIADD3 UR5, UPT, UPT, UR33, UR9, -UR43 ;  /* 0x0000000921057290 */ /* 0x000fe2000fffe82b */
[----:B------:R-:W-:Y:S01]  /*3e90*/  VIADD R175, R246, UR61 ;  /* 0x0000003df6af7c36 */ /* 0x000fe20008000000 */
[----:B------:R-:W-:Y:S01]  /*3ea0*/  UIADD3 UR61, UPT, UPT, UR33, -UR10, -UR43 ;  /* 0x8000000a213d7290 */ /* 0x000fe2000fffe82b */
[----:B------:R-:W-:Y:S02]  /*3eb0*/  IMAD.MOV.U32 R174, RZ, RZ, 0x1 ;  /* 0x00000001ffae7424 */ /* 0x000fe400078e00ff */
[----:B------:R-:W-:Y:S02]  /*3ec0*/  IMAD.MOV.U32 R166, RZ, RZ, 0x9 ;  /* 0x00000009ffa67424 */ /* 0x000fe400078e00ff */
[C---:B------:R-:W-:Y:S02]  /*3ed0*/  VIADD R164, R175.reuse, UR5 ;  /* 0x00000005afa47c36 */ /* 0x040fe40008000000 */
[----:B------:R-:W-:Y:S02]  /*3ee0*/  VIADD R175, R175, UR61 ;  /* 0x0000003dafaf7c36 */ /* 0x000fe40008000000 */
[----:B------:R-:W-:Y:S01]  /*3ef0*/  IMAD.MOV.U32 R165, RZ, RZ, 0x21 ;  /* 0x00000021ffa57424 */ /* 0x000fe200078e00ff */
[C---:B------:R-:W-:Y:S01]  /*3f00*/  VIADDMNMX R174, R164.reuse, R174, UR33, PT ;  /* 0x00000021a4ae7e46 */ /* 0x040fe2000b8001ae */
[----:B------:R-:W-:Y:S01]  /*3f10*/  IMAD.MOV.U32 R167, RZ, RZ, 0x29 ;  /* 0x00000029ffa77424 */ /* 0x000fe200078e00ff */
[C---:B------:R-:W-:Y:S02]  /*3f20*/  VIADDMNMX R166, R164.reuse, R166, UR33, PT ;  /* 0x00000021a4a67e46 */ /* 0x040fe4000b8001a6 */
[C---:B------:R-:W-:Y:S02]  /*3f30*/  VIADDMNMX R165, R164.reuse, R165, UR33, PT ;  /* 0x00000021a4a57e46 */ /* 0x040fe4000b8001a5 */
[----:B------:R-:W-:Y:S02]  /*3f40*/  VIADDMNMX R164, R164, R167, UR33, PT ;  /* 0x00000021a4a47e46 */ /* 0x000fe4000b8001a7 */
[----:B-1----:R-:W-:Y:S01]  /*3f50*/  SHF.R.U32.HI R3, RZ, 0x1, R0 ;  /* 0x00000001ff037819 */ /* 0x002fe20000011600 */
[----:B------:R-:W-:Y:S02]  /*3f60*/  IMAD.SHL.U32 R2, R0, 0x2, RZ ;  /* 0x0000000200027824 */ /* 0x000fe400078e00ff */
[----:B------:R-:W-:Y:S03]  /*3f70*/  IMAD.U32 R0, RZ, RZ, UR36 ;  /* 0x00000024ff007e24 */ /* 0x000fe6000f8e00ff */
[----:B------:R-:W-:Y:S04]  /*3f80*/  LOP3.LUT R2, R2, 0x6, RZ, 0xc0, !PT ;  /* 0x0000000602027812 */ /* 0x000fe800078ec0ff */
[----:B------:R-:W-:Y:S02]  /*3f90*/  LOP3.LUT R2, R2, 0x1e0, R3, 0xf8, !PT ;  /* 0x000001e002027812 */ /* 0x000fe400078ef803 */
[----:B------:R-:W-:Y:S03]  /*3fa0*/  VIMNMX R3, PT, PT, RZ, R175, !PT ;  /* 0x000000afff037248 */ /* 0x000fe60007fe0100 */
[----:B------:R-:W-:Y:S01]  /*3fb0*/  IMAD R0, R0, 0x80, R2 ;  /* 0x0000008000007824 */ /* 0x000fe200078e0202 */
[----:B------:R-:W-:Y:S03]  /*3fc0*/  VIADDMNMX R2, R175, 0x8, RZ, !PT ;  /* 0x00000008af027846 */ /* 0x000fe600078001ff */
[C---:B------:R-:W-:Y:S01]  /*3fd0*/  VIADD R173, R0.reuse, 0x1 ;  /* 0x0000000100ad7836 */ /* 0x040fe20000000000 */
[CC--:B------:R-:W-:Y:S01]  /*3fe0*/  ISETP.GE.AND P3, PT, R0.reuse, R3.reuse, PT ;  /* 0x000000030000720c */ /* 0x0c0fe20003f66270 */
[C---:B------:R-:W-:Y:S01]  /*3ff0*/  VIADD R172, R0.reuse, 0x8 ;  /* 0x0000000800ac7836 */ /* 0x040fe20000000000 */
[CC--:B------:R-:W-:Y:S01]  /*4000*/  ISETP.GE.AND P1, PT, R0.reuse, R2.reuse, PT ;  /* 0x000000020000720c */ /* 0x0c0fe20003f26270 */
[C---:B------:R-:W-:Y:S01]  /*4010*/  VIADD R171, R0.reuse, 0x9 ;  /* 0x0000000900ab7836 */ /* 0x040fe20000000000 */
[-C--:B------:R-:W-:Y:S01]  /*4020*/  ISETP.GE.AND P2, PT, R173, R3.reuse, PT ;  /* 0x00000003ad00720c */ /* 0x080fe20003f46270 */
[----:B------:R-:W-:Y:S01]  /*4030*/  VIADD R170, R0, 0x10 ;  /* 0x0000001000aa7836 */ /* 0x000fe20000000000 */
[----:B------:R-:W-:Y:S01]  /*4040*/  FSEL R4, R4, -INF , P3 ;  /* 0xff80000004047808 */ /* 0x000fe20001800000 */
[C---:B------:R-:W-:Y:S01]  /*4050*/  VIADD R169, R0.reuse, 0x11 ;  /* 0x0000001100a97836 */ /* 0x040fe20000000000 */
[----:B------:R-:W-:Y:S01]  /*4060*/  FSEL R5, R5, -INF , P2 ;  /* 0xff80000005057808 */ /* 0x000fe20001000000 */
[C---:B------:R-:W-:Y:S01]  /*4070*/  VIADD R168, R0.reuse, 0x18 ;  /* 0x0000001800a87836 */ /* 0x040fe20000000000 */
[-C--:B------:R-:W-:Y:S01]  /*4080*/  ISETP.GE.AND P0, PT, R173, R2.reuse, PT ;  /* 0x00000002ad00720c */ /* 0x080fe20003f06270 */
[----:B------:R-:W-:Y:S01]  /*4090*/  VIADD R167, R0, 0x19 ;  /* 0x0000001900a77836 */ /* 0x000fe20000000000 */
[CC--:B------:R-:W-:Y:S02]  /*40a0*/  ISETP.GE.AND P4, PT, R172.reuse, R3.reuse, PT ;  /* 0x00000003ac00720c */ /* 0x0c0fe40003f86270 */
        /* <DEDUP_REMOVED lines=14> */
[----:B------:R-:W-:Y:S02]  /*4190*/  VIADDMNMX R3, R175, 0x20, RZ, !PT ;  /* 0x00000020af037846 */ /* 0x000fe400078001ff */
        /* <DEDUP_REMOVED lines=108> */
.L_x_2140:
[----:B------:R-:W2:Y:S01]  /*4860*/  LDL R3, [R1] ;  /* 0x0000000001037983 */ /* 0x000ea20000100800 */
[----:B------:R-:W-:Y:S01]  /*4870*/  IMAD.MOV.U32 R216, RZ, RZ, 0x20 ;  /* 0x00000020ffd87424 */ /* 0x000fe200078e00ff */
[----:B------:R-:W-:Y:S01]  /*4880*/  UISETP.GT.AND UP0, UPT, UR51, UR49, UPT ;  /* 0x000000313300728c */ /* 0x000fe2000bf04270 */
[----:B------:R-:W-:Y:S01]  /*4890*/  IMAD.MOV.U32 R218, RZ, RZ, 0x40 ;  /* 0x00000040ffda7424 */ /* 0x000fe200078e00ff */
[----:B------:R-:W3:Y:S04]  /*48a0*/  LDL R2, [R1+0x4] ;  /* 0x0000040001027983 */ /* 0x000ee80000100800 */
[----:B------:R-:W4:Y:S04]  /*48b0*/  LDL R166, [R1+0xc] ;  /* 0x00000c0001a67983 */ /* 0x000f280000100800 */
[----:B------:R-:W4:Y:S01]  /*48c0*/  LDL R165, [R1+0x8] ;  /* 0x0000080001a57983 */ /* 0x000f220000100800 */
[----:B------:R-:W1:Y:S02]  /*48d0*/  S2R R219, SR_TID.X ;  /* 0x0000000000db7919 */ /* 0x000e640000002100 */
[----:B-1----:R-:W-:Y:S01]  /*48e0*/  SHF.R.U32.HI R164, RZ, 0x6, R219 ;  /* 0x00000006ffa47819 */ /* 0x002fe200000116db */
[----:B------:R-:W-:Y:S02]  /*48f0*/  IMAD.SHL.U32 R220, R219, 0x8, RZ ;  /* 0x00000008dbdc7824 */ /* 0x000fe400078e00ff */
[C---:B--2---:R-:W-:Y:S01]  /*4900*/  FMUL.FTZ R0, R3.reuse, 1.4426950216293334961 ;  /* 0x3fb8aa3b03007820 */ /* 0x044fe20000410000 */
[----:B------:R-:W-:Y:S02]  /*4910*/  FSETP.NEU.FTZ.AND P0, PT, R3, -INF , PT ;  /* 0xff8000000300780b */ /* 0x000fe40003f1d000 */
[C---:B---3--:R-:W-:Y:S01]  /*4920*/  FSETP.NEU.FTZ.AND P1, PT, R2.reuse, -INF , PT ;  /* 0xff8000000200780b */ /* 0x048fe20003f3d000 */
[----:B------:R-:W-:Y:S01]  /*4930*/  FMUL.FTZ R3, R2, 1.4426950216293334961 ;  /* 0x3fb8aa3b02037820 */ /* 0x000fe20000410000 */
[----:B------:R-:W-:Y:S01]  /*4940*/  IMAD.U32 R2, RZ, RZ, UR36 ;  /* 0x00000024ff027e24 */ /* 0x000fe2000f8e00ff */
[----:B------:R-:W-:Y:S02]  /*4950*/  FSEL R0, R0, RZ, P0 ;  /* 0x000000ff00007208 */ /* 0x000fe40000000000 */
[----:B------:R-:W-:Y:S01]  /*4960*/  FSETP.NEU.FTZ.AND P0, PT, R251, -INF , PT ;  /* 0xff800000fb00780b */ /* 0x000fe20003f1d000 */
[----:B------:R-:W-:Y:S01]  /*4970*/  IMAD R164, R2, 0x4, R164 ;  /* 0x0000000402a47824 */ /* 0x000fe200078e02a4 */
[----:B------:R-:W-:Y:S01]  /*4980*/  FSEL R3, R3, RZ, P1 ;  /* 0x000000ff03037208 */ /* 0x000fe20000800000 */
[C---:B------:R-:W-:Y:S01]  /*4990*/  FMUL.FTZ R2, R252.reuse, 1.4426950216293334961 ;  /* 0x3fb8aa3bfc027820 */ /* 0x040fe20000410000 */
[----:B------:R-:W-:Y:S01]  /*49a0*/  FSETP.NEU.FTZ.AND P1, PT, R252, -INF , PT ;  /* 0xff800000fc00780b */ /* 0x000fe20003f3d000 */
[--C-:B------:R-:W-:Y:S01]  /*49b0*/  FFMA.FTZ R34, R34, UR12, -R0.reuse ;  /* 0x0000000c22227c23 */ /* 0x100fe20008010800 */
[--C-:B------:R-:W-:Y:S01]  /*49c0*/  FFMA.FTZ R35, R35, UR12, -R0.reuse ;  /* 0x0000000c23237c23 */ /* 0x100fe20008010800 */
[--C-:B------:R-:W-:Y:S01]  /*49d0*/  FFMA.FTZ R32, R32, UR12, -R3.reuse ;  /* 0x0000000c20207c23 */ /* 0x100fe20008010803 */
[----:B------:R-:W-:Y:S01]  /*49e0*/  FSEL R2, R2, RZ, P1 ;  /* 0x000000ff02027208 */ /* 0x000fe20000800000 */
[--C-:B------:R-:W-:Y:S01]  /*49f0*/  FFMA.FTZ R33, R33, UR12, -R3.reuse ;  /* 0x0000000c21217c23 */ /* 0x100fe20008010803 */
[--C-:B------:R-:W-:Y:S01]  /*4a00*/  FFMA.FTZ R235, R20, UR12, -R3.reuse ;  /* 0x0000000c14eb7c23 */ /* 0x100fe20008010803 */
[--C-:B------:R-:W-:Y:S01]  /*4a10*/  FFMA.FTZ R229, R17, UR12, -R3.reuse ;  /* 0x0000000c11e57c23 */ /* 0x100fe20008010803 */
[--C-:B------:R-:W-:Y:S01]  /*4a20*/  FFMA.FTZ R225, R21, UR12, -R3.reuse ;  /* 0x0000000c15e17c23 */ /* 0x100fe20008010803 */
[--C-:B------:R-:W-:Y:S01]  /*4a30*/  FFMA.FTZ R231, R16, UR12, -R3.reuse ;  /* 0x0000000c10e77c23 */ /* 0x100fe20008010803 */
[--C-:B------:R-:W-:Y:S01]  /*4a40*/  FFMA.FTZ R197, R4, UR12, -R3.reuse ;  /* 0x0000000c04c57c23 */ /* 0x100fe20008010803 */
[----:B------:R-:W-:Y:S01]  /*4a50*/  FFMA.FTZ R193, R5, UR12, -R3 ;  /* 0x0000000c05c17c23 */ /* 0x000fe20008010803 */
[----:B------:R-:W-:Y:S01]  /*4a60*/  SHF.R.U32.HI R3, RZ, 0x5, R219 ;  /* 0x00000005ff037819 */ /* 0x000fe200000116db */
[--C-:B------:R-:W-:Y:S01]  /*4a70*/  FFMA.FTZ R23, R23, UR12, -R0.reuse ;  /* 0x0000000c17177c23 */ /* 0x100fe20008010800 */
[--C-:B------:R-:W-:Y:S01]  /*4a80*/  FFMA.FTZ R22, R22, UR12, -R0.reuse ;  /* 0x0000000c16167c23 */ /* 0x100fe20008010800 */
[--C-:B------:R-:W-:Y:S01]  /*4a90*/  FFMA.FTZ R196, R6, UR12, -R0.reuse ;  /* 0x0000000c06c47c23 */ /* 0x100fe20008010800 */
[--C-:B------:R-:W-:Y:S01]  /*4aa0*/  FFMA.FTZ R228, R18, UR12, -R0.reuse ;  /* 0x0000000c12e47c23 */ /* 0x100fe20008010800 */
[--C-:B------:R-:W-:Y:S01]  /*4ab0*/  FFMA.FTZ R227, R19, UR12, -R0.reuse ;  /* 0x0000000c13e37c23 */ /* 0x100fe20008010800 */
[----:B------:R-:W-:Y:S01]  /*4ac0*/  FFMA.FTZ R198, R7, UR12, -R0 ;  /* 0x0000000c07c67c23 */ /* 0x000fe20008010800 */
[----:B------:R-:W-:Y:S01]  /*4ad0*/  FMUL.FTZ R0, R251, 1.4426950216293334961 ;  /* 0x3fb8aa3bfb007820 */ /* 0x000fe20000410000 */
[----:B------:R-:W-:Y:S02]  /*4ae0*/  IMAD.SHL.U32 R5, R219, 0x10, RZ ;  /* 0x00000010db057824 */ /* 0x000fe400078e00ff */
[--C-:B------:R-:W-:Y:S01]  /*4af0*/  FFMA.FTZ R195, R8, UR12, -R2.reuse ;  /* 0x0000000c08c37c23 */ /* 0x100fe20008010802 */
[--C-:B------:R-:W-:Y:S01]  /*4b00*/  FFMA.FTZ R191, R9, UR12, -R2.reuse ;  /* 0x0000000c09bf7c23 */ /* 0x100fe20008010802 */
[--C-:B------:R-:W-:Y:S01]  /*4b10*/  FFMA.FTZ R28, R28, UR12, -R2.reuse ;  /* 0x0000000c1c1c7c23 */ /* 0x100fe20008010802 */
[--C-:B------:R-:W-:Y:S01]  /*4b20*/  FFMA.FTZ R29, R29, UR12, -R2.reuse ;  /* 0x0000000c1d1d7c23 */ /* 0x100fe20008010802 */
[----:B----4-:R-:W-:Y:S04]  /*4b30*/  IMAD.WIDE.U32 R8, R166, -0x2daee0ad, RZ ;  /* 0xd2511f53a6087825 */ /* 0x010fe800078e00ff */
[--C-:B------:R-:W-:Y:S01]  /*4b40*/  FFMA.FTZ R24, R24, UR12, -R2.reuse ;  /* 0x0000000c18187c23 */ /* 0x100fe20008010802 */
[----:B------:R-:W1:Y:S01]  /*4b50*/  MUFU.EX2 R239, R33 ;  /* 0x0000002100ef7308 */ /* 0x000e620000000800 */
[--C-:B------:R-:W-:Y:S01]  /*4b60*/  FFMA.FTZ R25, R25, UR12, -R2.reuse ;  /* 0x0000000c19197c23 */ /* 0x100fe20008010802 */
[--C-:B------:R-:W-:Y:S01]  /*4b70*/  FFMA.FTZ R202, R12, UR12, -R2.reuse ;  /* 0x0000000c0cca7c23 */ /* 0x100fe20008010802 */
[----:B------:R-:W-:Y:S01]  /*4b80*/  FFMA.FTZ R201, R13, UR12, -R2 ;  /* 0x0000000c0dc97c23 */ /* 0x000fe20008010802 */
[----:B------:R-:W-:Y:S01]  /*4b90*/  LOP3.LUT R3, R3, 0x1, RZ, 0xc0, !PT ;  /* 0x0000000103037812 */ /* 0x000fe200078ec0ff */
[----:B------:R-:W-:Y:S01]  /*4ba0*/  IMAD.U32 R2, RZ, RZ, UR51 ;  /* 0x00000033ff027e24 */ /* 0x000fe2000f8e00ff */
[----:B------:R-:W-:Y:S01]  /*4bb0*/  FSEL R0, R0, RZ, P0 ;  /* 0x000000ff00007208 */ /* 0x000fe20000000000 */
[----:B------:R-:W-:Y:S01]  /*4bc0*/  IMAD.SHL.U32 R13, R219, 0x2, RZ ;  /* 0x00000002db0d7824 */ /* 0x000fe200078e00ff */
[----:B------:R-:W-:Y:S01]  /*4bd0*/  LOP3.LUT R5, R5, 0x1c0, RZ, 0xc0, !PT ;  /* 0x000001c005057812 */ /* 0x000fe200078ec0ff */
[----:B------:R-:W-:Y:S01]  /*4be0*/  IMAD R2, R2, 0x4, R3 ;  /* 0x0000000402027824 */ /* 0x000fe200078e0203 */
[----:B------:R-:W-:Y:S01]  /*4bf0*/  LOP3.LUT R6, R164, UR59, R9, 0x96, !PT ;  /* 0x0000003ba4067c12 */ /* 0x000fe2000f8e9609 */
[----:B------:R-:W-:Y:S01]  /*4c00*/  IMAD.SHL.U32 R4, R219, 0x20, RZ ;  /* 0x00000020db047824 */ /* 0x000fe200078e00ff */
[----:B------:R-:W-:Y:S01]  /*4c10*/  LOP3.LUT R9, R5, 0x38, R13, 0xf8, !PT ;  /* 0x0000003805097812 */ /* 0x000fe200078ef80d */
[--C-:B------:R-:W-:Y:S01]  /*4c20*/  FFMA.FTZ R194, R11, UR12, -R0.reuse ;  /* 0x0000000c0bc27c23 */ /* 0x100fe20008010800 */
[----:B------:R-:W-:Y:S01]  /*4c30*/  SHF.R.U32.HI R3, RZ, 0x1, R219 ;  /* 0x00000001ff037819 */ /* 0x000fe200000116db */
[--C-:B------:R-:W-:Y:S01]  /*4c40*/  FFMA.FTZ R192, R10, UR12, -R0.reuse ;  /* 0x0000000c0ac07c23 */ /* 0x100fe20008010800 */
[----:B------:R-:W-:Y:S04]  /*4c50*/  IMAD.WIDE.U32 R10, R2, -0x326172a9, RZ ;  /* 0xcd9e8d57020a7825 */ /* 0x000fe800078e00ff */
[--C-:B------:R-:W-:Y:S01]  /*4c60*/  FFMA.FTZ R30, R30, UR12, -R0.reuse ;  /* 0x0000000c1e1e7c23 */ /* 0x100fe20008010800 */
[----:B------:R-:W-:Y:S01]  /*4c70*/  LOP3.LUT P0, RZ, R219, 0x8, RZ, 0xc0, !PT ;  /* 0x00000008dbff7812 */ /* 0x000fe2000780c0ff */
[--C-:B------:R-:W-:Y:S01]  /*4c80*/  FFMA.FTZ R31, R31, UR12, -R0.reuse ;  /* 0x0000000c1f1f7c23 */ /* 0x100fe20008010800 */
[--C-:B------:R-:W-:Y:S01]  /*4c90*/  FFMA.FTZ R199, R15, UR12, -R0.reuse ;  /* 0x0000000c0fc77c23 */ /* 0x100fe20008010800 */
[--C-:B------:R-:W-:Y:S01]  /*4ca0*/  FFMA.FTZ R27, R27, UR12, -R0.reuse ;  /* 0x0000000c1b1b7c23 */ /* 0x100fe20008010800 */
[----:B------:R-:W-:Y:S01]  /*4cb0*/  FFMA.FTZ R26, R26, UR12, -R0 ;  /* 0x0000000c1a1a7c23 */ /* 0x000fe20008010800 */
[----:B------:R-:W-:Y:S01]  /*4cc0*/  LOP3.LUT R13, R13, 0x7006, R4, 0xc8, !PT ;  /* 0x000070060d0d7812 */ /* 0x000fe200078ec804 */
[----:B------:R-:W-:Y:S04]  /*4cd0*/  IMAD.WIDE.U32 R6, R6, -0x326172a9, RZ ;  /* 0xcd9e8d5706067825 */ /* 0x000fe800078e00ff */
[----:B------:R-:W-:Y:S01]  /*4ce0*/  FFMA.FTZ R200, R14, UR12, -R0 ;  /* 0x0000000c0ec87c23 */ /* 0x000fe20008010800 */
[----:B------:R-:W-:Y:S01]  /*4cf0*/  MUFU.EX2 R236, R34 ;  /* 0x0000002200ec7308 */ /* 0x000fe20000000800 */
[----:B------:R-:W-:Y:S01]  /*4d00*/  LOP3.LUT R12, R9, 0x20, R3, 0x78, !PT ;  /* 0x00000020090c7812 */ /* 0x000fe200078e7803 */
[----:B------:R-:W-:Y:S01]  /*4d10*/  IMAD.SHL.U32 R0, R219, 0x40, RZ ;  /* 0x00000040db007824 */ /* 0x000fe200078e00ff */
[----:B------:R-:W-:Y:S01]  /*4d20*/  LOP3.LUT R15, R165, UR60, R11, 0x96, !PT ;  /* 0x0000003ca50f7c12 */ /* 0x000fe2000f8e960b */
[----:B------:R-:W-:Y:S01]  /*4d30*/  VIADD R9, R2, 0x2 ;  /* 0x0000000202097836 */ /* 0x000fe20000000000 */
[----:B------:R-:W-:Y:S05]  /*4d40*/  LOP3.LUT R13, R13, 0x400, R4, 0xf8, !PT ;  /* 0x000004000d0d7812 */ /* 0x000fea00078ef804 */
[----:B------:R-:W2:Y:S01]  /*4d50*/  MUFU.EX2 R237, R35 ;  /* 0x0000002300ed7308 */ /* 0x000ea20000000800 */
[----:B------:R-:W-:Y:S01]  /*4d60*/  LOP3.LUT R14, R10, UR58, R7, 0x96, !PT ;  /* 0x0000003a0a0e7c12 */ /* 0x000fe2000f8e9607 */
[----:B------:R-:W-:Y:S01]  /*4d70*/  IMAD.WIDE.U32 R10, R9, -0x326172a9, RZ ;  /* 0xcd9e8d57090a7825 */ /* 0x000fe200078e00ff */
[C---:B------:R-:W-:Y:S07]  /*4d80*/  LOP3.LUT R5, R0.reuse, 0x1c0, RZ, 0xc0, !PT ;  /* 0x000001c000057812 */ /* 0x040fee00078ec0ff */
[----:B------:R-:W-:Y:S01]  /*4d90*/  MUFU.EX2 R235, R235 ;  /* 0x000000eb00eb7308 */ /* 0x000fe20000000800 */
[----:B------:R-:W-:Y:S01]  /*4da0*/  LOP3.LUT R188, R13, R12, RZ, 0xfc, !PT ;  /* 0x0000000c0dbc7212 */ /* 0x000fe200078efcff */
[----:B------:R-:W-:Y:S01]  /*4db0*/  IMAD.WIDE.U32 R12, R15, -0x2daee0ad, RZ ;  /* 0xd2511f530f0c7825 */ /* 0x000fe200078e00ff */
[----:B------:R-:W-:Y:S07]  /*4dc0*/  LOP3.LUT R2, R0, 0x200, RZ, 0xc0, !PT ;  /* 0x0000020000027812 */ /* 0x000fee00078ec0ff */
[----:B------:R-:W-:Y:S01]  /*4dd0*/  MUFU.EX2 R231, R231 ;  /* 0x000000e700e77308 */ /* 0x000fe20000000800 */
[----:B------:R-:W-:Y:S01]  /*4de0*/  LOP3.LUT R0, R5, 0x38, R220, 0xf8, !PT ;  /* 0x0000003805007812 */ /* 0x000fe200078ef8dc */
[----:B------:R-:W-:Y:S01]  /*4df0*/  IMAD.WIDE.U32 R14, R14, -0x2daee0ad, RZ ;  /* 0xd2511f530e0e7825 */ /* 0x000fe200078e00ff */
[----:B------:R-:W-:Y:S07]  /*4e00*/  LOP3.LUT R5, R165, UR60, R11, 0x96, !PT ;  /* 0x0000003ca5057c12 */ /* 0x000fee000f8e960b */
[----:B------:R-:W3:Y:S01]  /*4e10*/  MUFU.EX2 R238, R32 ;  /* 0x0000002000ee7308 */ /* 0x000ee20000000800 */
[----:B------:R-:W-:Y:S02]  /*4e20*/  LOP3.LUT R10, R10, UR58, R7, 0x96, !PT ;  /* 0x0000003a0a0a7c12 */ /* 0x000fe4000f8e9607 */
[----:B------:R-:W-:Y:S01]  /*4e30*/  LOP3.LUT R16, R8, UR57, R13, 0x96, !PT ;  /* 0x0000003908107c12 */ /* 0x000fe2000f8e960d */
[----:B------:R-:W-:Y:S01]  /*4e40*/  IMAD.WIDE.U32 R18, R5, -0x2daee0ad, RZ ;  /* 0xd2511f5305127825 */ /* 0x000fe200078e00ff */
[----:B------:R-:W-:Y:S05]  /*4e50*/  LOP3.LUT R12, R12, UR50, R15, 0x96, !PT ;  /* 0x000000320c0c7c12 */ /* 0x000fea000f8e960f */
[----:B------:R-:W4:Y:S01]  /*4e60*/  MUFU.EX2 R234, R23 ;  /* 0x0000001700ea7308 */ /* 0x000f220000000800 */
[----:B------:R-:W-:Y:S01]  /*4e70*/  LOP3.LUT R3, R0, 0x8, R3, 0x78, !PT ;  /* 0x0000000800037812 */ /* 0x000fe200078e7803 */
[----:B------:R-:W-:Y:S01]  /*4e80*/  IMAD.WIDE.U32 R10, R10, -0x2daee0ad, RZ ;  /* 0xd2511f530a0a7825 */ /* 0x000fe200078e00ff */
[----:B------:R-:W-:Y:S07]  /*4e90*/  LOP3.LUT R0, R0, 0x8, R219, 0x78, !PT ;  /* 0x0000000800007812 */ /* 0x000fee00078e78db */
[----:B------:R-:W4:Y:S01]  /*4ea0*/  MUFU.EX2 R229, R229 ;  /* 0x000000e500e57308 */ /* 0x000f220000000800 */
[----:B------:R-:W-:Y:S01]  /*4eb0*/  LOP3.LUT R8, R8, UR57, R19, 0x96, !PT ;  /* 0x0000003908087c12 */ /* 0x000fe2000f8e9613 */
[----:B------:R-:W-:Y:S01]  /*4ec0*/  IMAD.WIDE.U32 R16, R16, -0x326172a9, RZ ;  /* 0xcd9e8d5710107825 */ /* 0x000fe200078e00ff */
[--C-:B------:R-:W-:Y:S07]  /*4ed0*/  LOP3.LUT R212, R0, 0x7a00, R4.reuse, 0xf8, !PT ;  /* 0x00007a0000d47812 */ /* 0x100fee00078ef804 */
[----:B------:R-:W4:Y:S01]  /*4ee0*/  MUFU.EX2 R228, R228 ;  /* 0x000000e400e47308 */ /* 0x000f220000000800 */
[----:B------:R-:W-:Y:S01]  /*4ef0*/  LOP3.LUT R0, R18, UR50, R11, 0x96, !PT ;  /* 0x0000003212007c12 */ /* 0x000fe2000f8e960b */
[----:B------:R-:W-:Y:S01]  /*4f00*/  IMAD.WIDE.U32 R12, R12, -0x326172a9, RZ ;  /* 0xcd9e8d570c0c7825 */ /* 0x000fe200078e00ff */
[----:B------:R-:W-:Y:S07]  /*4f10*/  LOP3.LUT R2, R2, 0x400, R4, 0xf8, !PT ;  /* 0x0000040002027812 */ /* 0x000fee00078ef804 */
[----:B------:R-:W4:Y:S01]  /*4f20*/  MUFU.EX2 R227, R227 ;  /* 0x000000e300e37308 */ /* 0x000f220000000800 */
[----:B------:R-:W-:Y:S01]  /*4f30*/  LOP3.LUT R4, R6, UR56, R17, 0x96, !PT ;  /* 0x0000003806047c12 */ /* 0x000fe2000f8e9611 */
[----:B------:R-:W-:Y:S01]  /*4f40*/  IMAD.WIDE.U32 R8, R8, -0x326172a9, RZ ;  /* 0xcd9e8d5708087825 */ /* 0x000fe200078e00ff */
[----:B------:R-:W-:Y:S07]  /*4f50*/  LOP3.LUT R18, R16, UR48, R13, 0x96, !PT ;  /* 0x0000003010127c12 */ /* 0x000fee000f8e960d */
[----:B------:R-:W-:Y:S01]  /*4f60*/  MUFU.EX2 R232, R22 ;  /* 0x0000001600e87308 */ /* 0x000fe20000000800 */
[----:B------:R-:W-:Y:S01]  /*4f70*/  LEA R188, R188, UR4, 0x1 ;  /* 0x00000004bcbc7c11 */ /* 0x000fe2000f8e08ff */
[----:B------:R-:W-:Y:S01]  /*4f80*/  IMAD.WIDE.U32 R16, R0, -0x326172a9, RZ ;  /* 0xcd9e8d5700107825 */ /* 0x000fe200078e00ff */
[----:B------:R-:W-:Y:S07]  /*4f90*/  LOP3.LUT R6, R6, UR56, R9, 0x96, !PT ;  /* 0x0000003806067c12 */ /* 0x000fee000f8e9609 */
[----:B------:R-:W-:Y:S01]  /*4fa0*/  MUFU.EX2 R233, R24 ;  /* 0x0000001800e97308 */ /* 0x000fe20000000800 */
[----:B------:R-:W-:Y:S01]  /*4fb0*/  LOP3.LUT R2, R2, R3, RZ, 0xfc, !PT ;  /* 0x0000000302027212 */ /* 0x000fe200078efcff */
[----:B------:R-:W-:Y:S01]  /*4fc0*/  IMAD.WIDE.U32 R4, R4, -0x2daee0ad, RZ ;  /* 0xd2511f5304047825 */ /* 0x000fe200078e00ff */
[----:B------:R-:W-:Y:S07]  /*4fd0*/  LOP3.LUT R15, R8, UR48, R17, 0x96, !PT ;  /* 0x00000030080f7c12 */ /* 0x000fee000f8e9611 */
[----:B------:R-:W-:Y:S01]  /*4fe0*/  MUFU.EX2 R198, R198 ;  /* 0x000000c600c67308 */ /* 0x000fe20000000800 */
[----:B------:R-:W-:Y:S01]  /*4ff0*/  LEA R208, R2, UR4, 0x1 ;  /* 0x0000000402d07c11 */ /* 0x000fe2000f8e08ff */
[----:B------:R-:W-:Y:S01]  /*5000*/  IMAD.WIDE.U32 R18, R18, -0x2daee0ad, RZ ;  /* 0xd2511f5312127825 */ /* 0x000fe200078e00ff */
[----:B------:R-:W-:Y:S07]  /*5010*/  LOP3.LUT R7, R14, UR46, R5, 0x96, !PT ;  /* 0x0000002e0e077c12 */ /* 0x000fee000f8e9605 */
[----:B------:R-:W-:Y:S01]  /*5020*/  MUFU.EX2 R197, R197 ;  /* 0x000000c500c57308 */ /* 0x000fe20000000800 */
[----:B------:R-:W-:Y:S01]  /*5030*/  LEA R212, R212, UR4, 0x1 ;  /* 0x00000004d4d47c11 */ /* 0x000fe2000f8e08ff */
[----:B------:R-:W-:Y:S01]  /*5040*/  IMAD.WIDE.U32 R14, R15, -0x2daee0ad, RZ ;  /* 0xd2511f530f0e7825 */ /* 0x000fe200078e00ff */
[----:B------:R-:W-:Y:S07]  /*5050*/  LOP3.LUT R20, R4, UR44, R19, 0x96, !PT ;  /* 0x0000002c04147c12 */ /* 0x000fee000f8e9613 */
[----:B------:R-:W-:Y:S01]  /*5060*/  MUFU.EX2 R202, R202 ;  /* 0x000000ca00ca7308 */ /* 0x000fe20000000800 */
[----:B------:R-:W-:Y:S09]  /*5070*/  IMAD.WIDE.U32 R4, R6, -0x2daee0ad, RZ ;  /* 0xd2511f5306047825 */ /* 0x000ff200078e00ff */
[----:B------:R-:W-:Y:S01]  /*5080*/  MUFU.EX2 R201, R201 ;  /* 0x000000c900c97308 */ /* 0x000fe20000000800 */
[----:B------:R-:W-:Y:S01]  /*5090*/  IMAD.WIDE.U32 R6, R7, -0x326172a9, RZ ;  /* 0xcd9e8d5707067825 */ /* 0x000fe200078e00ff */
[----:B------:R-:W-:Y:S08]  /*50a0*/  LOP3.LUT R11, R10, UR46, R5, 0x96, !PT ;  /* 0x0000002e0a0b7c12 */ /* 0x000ff0000f8e9605 */
[----:B------:R-:W-:Y:S01]  /*50b0*/  MUFU.EX2 R200, R200 ;  /* 0x000000c800c87308 */ /* 0x000fe20000000800 */
[----:B------:R-:W-:Y:S01]  /*50c0*/  LOP3.LUT R10, R4, UR44, R15, 0x96, !PT ;  /* 0x0000002c040a7c12 */ /* 0x000fe2000f8e960f */
[----:B------:R-:W-:Y:S01]  /*50d0*/  IMAD.WIDE.U32 R20, R20, -0x326172a9, RZ ;  /* 0xcd9e8d5714147825 */ /* 0x000fe200078e00ff */
[----:B------:R-:W-:Y:S07]  /*50e0*/  LOP3.LUT R8, R12, UR45, R7, 0x96, !PT ;  /* 0x0000002d0c087c12 */ /* 0x000fee000f8e9607 */
[----:B------:R-:W-:Y:S01]  /*50f0*/  MUFU.EX2 R199, R199 ;  /* 0x000000c700c77308 */ /* 0x000fe20000000800 */
[----:B------:R-:W-:Y:S01]  /*5100*/  VIADD R0, R188, 0x20000 ;  /* 0x00020000bc007836 */ /* 0x000fe20000000000 */
[----:B------:R-:W-:Y:S01]  /*5110*/  LOP3.LUT R4, R6, UR41, R21, 0x96, !PT ;  /* 0x0000002906047c12 */ /* 0x000fe2000f8e9615 */
[----:B------:R-:W-:Y:S07]  /*5120*/  IMAD.WIDE.U32 R6, R11, -0x326172a9, RZ ;  /* 0xcd9e8d570b067825 */ /* 0x000fee00078e00ff */
[----:B------:R-:W-:Y:S01]  /*5130*/  MUFU.EX2 R225, R225 ;  /* 0x000000e100e17308 */ /* 0x000fe20000000800 */
[----:B------:R-:W-:Y:S01]  /*5140*/  IMAD.WIDE.U32 R10, R10, -0x326172a9, RZ ;  /* 0xcd9e8d570a0a7825 */ /* 0x000fe200078e00ff */
[----:B------:R-:W-:Y:S08]  /*5150*/  LOP3.LUT R7, R16, UR45, R7, 0x96, !PT ;  /* 0x0000002d10077c12 */ /* 0x000ff0000f8e9607 */
[----:B------:R-:W-:Y:S01]  /*5160*/  MUFU.EX2 R194, R194 ;  /* 0x000000c200c27308 */ /* 0x000fe20000000800 */
[----:B------:R-:W-:Y:S01]  /*5170*/  IMAD.WIDE.U32 R8, R8, -0x2daee0ad, RZ ;  /* 0xd2511f5308087825 */ /* 0x000fe200078e00ff */
[----:B------:R-:W-:Y:S08]  /*5180*/  LOP3.LUT R12, R6, UR41, R11, 0x96, !PT ;  /* 0x00000029060c7c12 */ /* 0x000ff0000f8e960b */
[----:B------:R-:W-:Y:S01]  /*5190*/  MUFU.EX2 R196, R196 ;  /* 0x000000c400c47308 */ /* 0x000fe20000000800 */
[----:B------:R-:W-:Y:S01]  /*51a0*/  IMAD.WIDE.U32 R4, R4, -0x2daee0ad, RZ ;  /* 0xd2511f5304047825 */ /* 0x000fe200078e00ff */
[----:B------:R-:W-:Y:S08]  /*51b0*/  LOP3.LUT R18, R18, UR24, R9, 0x96, !PT ;  /* 0x0000001812127c12 */ /* 0x000ff0000f8e9609 */
[----:B------:R-:W-:Y:S01]  /*51c0*/  MUFU.EX2 R193, R193 ;  /* 0x000000c100c17308 */ /* 0x000fe20000000800 */
[----:B------:R-:W-:Y:S01]  /*51d0*/  VIADD R189, R188, 0x20020 ;  /* 0x00020020bcbd7836 */ /* 0x000fe20000000000 */
[----:B------:R-:W-:Y:S01]  /*51e0*/  LOP3.LUT R9, R8, UR14, R5, 0x96, !PT ;  /* 0x0000000e08097c12 */ /* 0x000fe2000f8e9605 */
[----:B------:R-:W-:Y:S01]  /*51f0*/  @P0 VIADD R189, R0, 0xffffffe0 ;  /* 0xffffffe000bd0836 */ /* 0x000fe20000000000 */
[C---:B------:R-:W-:Y:S01]  /*5200*/  PRMT R0, R4.reuse, 0x7771, RZ ;  /* 0x0000777104007816 */ /* 0x040fe200000000ff */
[----:B------:R-:W-:Y:S01]  /*5210*/  IMAD.WIDE.U32 R6, R7, -0x2daee0ad, RZ ;  /* 0xd2511f5307067825 */ /* 0x000fe200078e00ff */
[C---:B------:R-:W-:Y:S04]  /*5220*/  PRMT R3, R4.reuse, 0x7770, RZ ;  /* 0x0000777004037816 */ /* 0x040fe800000000ff */
[----:B------:R-:W-:Y:S01]  /*5230*/  MUFU.EX2 R192, R192 ;  /* 0x000000c000c07308 */ /* 0x000fe20000000800 */
[C---:B------:R-:W-:Y:S02]  /*5240*/  PRMT R8, R4.reuse, 0x7773, RZ ;  /* 0x0000777304087816 */ /* 0x040fe400000000ff */
[----:B------:R-:W-:Y:S01]  /*5250*/  PRMT R11, R4, 0x7772, RZ ;  /* 0x00007772040b7816 */ /* 0x000fe200000000ff */
[----:B------:R-:W-:Y:S01]  /*5260*/  IMAD.WIDE.U32 R4, R12, -0x2daee0ad, RZ ;  /* 0xd2511f530c047825 */ /* 0x000fe200078e00ff */
[----:B------:R-:W-:Y:S05]  /*5270*/  ISETP.GT.U32.AND P3, PT, R0, UR11, PT ;  /* 0x0000000b00007c0c */ /* 0x000fea000bf64070 */
[----:B------:R-:W-:Y:S01]  /*5280*/  MUFU.EX2 R195, R195 ;  /* 0x000000c300c37308 */ /* 0x000fe20000000800 */
[----:B------:R-:W-:Y:S02]  /*5290*/  ISETP.GT.U32.AND P2, PT, R8, UR11, PT ;  /* 0x0000000b08007c0c */ /* 0x000fe4000bf44070 */
[----:B------:R-:W-:Y:S07]  /*52a0*/  LOP3.LUT R14, R14, UR24, R7, 0x96, !PT ;  /* 0x000000180e0e7c12 */ /* 0x000fee000f8e9607 */
[----:B------:R-:W-:Y:S01]  /*52b0*/  MUFU.EX2 R191, R191 ;  /* 0x000000bf00bf7308 */ /* 0x000fe20000000800 */
[----:B------:R-:W-:Y:S01]  /*52c0*/  LOP3.LUT R8, R6, UR14, R5, 0x96, !PT ;  /* 0x0000000e06087c12 */ /* 0x000fe2000f8e9605 */
[----:B------:R-:W-:Y:S01]  /*52d0*/  IMAD.WIDE.U32 R6, R18, -0x326172a9, RZ ;  /* 0xcd9e8d5712067825 */ /* 0x000fe200078e00ff */
[----:B------:R-:W-:Y:S07]  /*52e0*/  LOP3.LUT R0, R9, 0xff, RZ, 0xc0, !PT ;  /* 0x000000ff09007812 */ /* 0x000fee00078ec0ff */
[----:B------:R-:W-:Y:S01]  /*52f0*/  MUFU.EX2 R226, R25 ;  /* 0x0000001900e27308 */ /* 0x000fe20000000800 */
[----:B------:R-:W-:Y:S02]  /*5300*/  ISETP.GT.U32.AND P4, PT, R11, UR11, PT ;  /* 0x0000000b0b007c0c */ /* 0x000fe4000bf84070 */
[----:B------:R-:W-:Y:S01]  /*5310*/  ISETP.LE.U32.AND P6, PT, R3, UR11, PT ;  /* 0x0000000b03007c0c */ /* 0x000fe2000bfc3070 */
[----:B-1----:R-:W-:Y:S01]  /*5320*/  @P3 FADD.FTZ R239, -R239, -RZ ;  /* 0x800000ffefef3221 */ /* 0x002fe20000010100 */
[----:B------:R-:W-:Y:S01]  /*5330*/  ISETP.LE.U32.AND P0, PT, R0, UR11, PT ;  /* 0x0000000b00007c0c */ /* 0x000fe2000bf03070 */
[----:B--2---:R-:W-:Y:S01]  /*5340*/  @P2 FADD.FTZ R237, -R237, -RZ ;  /* 0x800000ffeded2221 */ /* 0x004fe20000010100 */
[----:B------:R-:W-:Y:S03]  /*5350*/  LOP3.LUT R3, R20, UR15, R7, 0x96, !PT ;  /* 0x0000000f14037c12 */ /* 0x000fe6000f8e9607 */
[----:B------:R-:W-:Y:S01]  /*5360*/  MUFU.EX2 R204, R27 ;  /* 0x0000001b00cc7308 */ /* 0x000fe20000000800 */
[----:B------:R-:W-:Y:S02]  /*5370*/  PRMT R7, R6, 0x7770, RZ ;  /* 0x0000777006077816 */ /* 0x000fe400000000ff */
[----:B------:R-:W-:Y:S07]  /*5380*/  SHF.R.U32.HI R0, RZ, 0x18, R9 ;  /* 0x00000018ff007819 */ /* 0x000fee0000011609 */
[----:B------:R-:W-:Y:S01]  /*5390*/  MUFU.EX2 R203, R26 ;  /* 0x0000001a00cb7308 */ /* 0x000fe20000000800 */
[----:B------:R-:W-:Y:S01]  /*53a0*/  ISETP.LE.U32.AND P3, PT, R7, UR11, PT ;  /* 0x0000000b07007c0c */ /* 0x000fe2000bf63070 */
[----:B------:R-:W-:Y:S01]  /*53b0*/  @P4 FADD.FTZ R236, -R236, -RZ ;  /* 0x800000ffecec4221 */ /* 0x000fe20000010100 */
[----:B------:R-:W-:Y:S01]  /*53c0*/  ISETP.LE.U32.AND P5, PT, R0, UR11, PT ;  /* 0x0000000b00007c0c */ /* 0x000fe2000bfa3070 */
[----:B---3--:R-:W-:Y:S01]  /*53d0*/  @!P6 FADD.FTZ R238, -R238, -RZ ;  /* 0x800000ffeeeee221 */ /* 0x008fe20000010100 */
[C---:B------:R-:W-:Y:S01]  /*53e0*/  PRMT R12, R4.reuse, 0x7770, RZ ;  /* 0x00007770040c7816 */ /* 0x040fe200000000ff */
[----:B------:R-:W-:Y:S01]  /*53f0*/  @!P0 FADD.FTZ R235, -R235, -RZ ;  /* 0x800000ffebeb8221 */ /* 0x000fe20000010100 */
[C---:B------:R-:W-:Y:S03]  /*5400*/  PRMT R15, R4.reuse, 0x7772, RZ ;  /* 0x00007772040f7816 */ /* 0x040fe600000000ff */
[----:B------:R-:W-:Y:S01]  /*5410*/  MUFU.EX2 R207, R28 ;  /* 0x0000001c00cf7308 */ /* 0x000fe20000000800 */
[C---:B------:R-:W-:Y:S02]  /*5420*/  PRMT R13, R4.reuse, 0x7773, RZ ;  /* 0x00007773040d7816 */ /* 0x040fe400000000ff */
[----:B------:R-:W-:Y:S07]  /*5430*/  PRMT R11, R4, 0x7771, RZ ;  /* 0x00007771040b7816 */ /* 0x000fee00000000ff */
[----:B------:R-:W1:Y:S01]  /*5440*/  MUFU.EX2 R230, R29 ;  /* 0x0000001d00e67308 */ /* 0x000e620000000800 */
[C---:B------:R-:W-:Y:S01]  /*5450*/  PRMT R5, R6.reuse, 0x7771, RZ ;  /* 0x0000777106057816 */ /* 0x040fe200000000ff */
[----:B------:R-:W-:Y:S01]  /*5460*/  @!P3 FADD.FTZ R231, -R231, -RZ ;  /* 0x800000ffe7e7b221 */ /* 0x000fe20000010100 */
[----:B------:R-:W-:Y:S01]  /*5470*/  PRMT R4, R6, 0x7772, RZ ;  /* 0x0000777206047816 */ /* 0x000fe200000000ff */
[----:B----4-:R-:W-:Y:S01]  /*5480*/  @!P5 FADD.FTZ R234, -R234, -RZ ;  /* 0x800000ffeaead221 */ /* 0x010fe20000010100 */
[----:B------:R-:W-:Y:S05]  /*5490*/  PRMT R6, R6, 0x7773, RZ ;  /* 0x0000777306067816 */ /* 0x000fea00000000ff */
[----:B------:R-:W2:Y:S01]  /*54a0*/  MUFU.EX2 R205, R30 ;  /* 0x0000001e00cd7308 */ /* 0x000ea20000000800 */
[----:B------:R-:W-:Y:S02]  /*54b0*/  PRMT R0, R9, 0x7632, R0 ;  /* 0x0000763209007816 */ /* 0x000fe40000000000 */
[----:B------:R-:W-:Y:S07]  /*54c0*/  ISETP.GT.U32.AND P4, PT, R5, UR11, PT ;  /* 0x0000000b05007c0c */ /* 0x000fee000bf84070 */
[----:B------:R-:W3:Y:S01]  /*54d0*/  MUFU.EX2 R206, R31 ;  /* 0x0000001f00ce7308 */ /* 0x000ee20000000800 */
[----:B------:R-:W-:Y:S01]  /*54e0*/  ISETP.GT.U32.AND P2, PT, R4, UR11, PT ;  /* 0x0000000b04007c0c */ /* 0x000fe2000bf44070 */
[----:B------:R-:W-:Y:S01]  /*54f0*/  IMAD.WIDE.U32 R4, R14, -0x326172a9, RZ ;  /* 0xcd9e8d570e047825 */ /* 0x000fe200078e00ff */
[----:B------:R-:W-:Y:S02]  /*5500*/  ISETP.GT.U32.AND P0, PT, R6, UR11, PT ;  /* 0x0000000b06007c0c */ /* 0x000fe4000bf04070 */
[----:B------:R-:W-:Y:S02]  /*5510*/  LOP3.LUT R6, R0, 0xff, RZ, 0xc0, !PT ;  /* 0x000000ff00067812 */ /* 0x000fe400078ec0ff */
[----:B------:R-:W-:Y:S02]  /*5520*/  LOP3.LUT R0, R8, 0xff, RZ, 0xc0, !PT ;  /* 0x000000ff08007812 */ /* 0x000fe400078ec0ff */
[----:B------:R-:W-:Y:S02]  /*5530*/  ISETP.GT.U32.AND P6, PT, R11, UR11, PT ;  /* 0x0000000b0b007c0c */ /* 0x000fe4000bfc4070 */
[----:B------:R-:W-:Y:S01]  /*5540*/  ISETP.LE.U32.AND P3, PT, R0, UR11, PT ;  /* 0x0000000b00007c0c */ /* 0x000fe2000bf63070 */
[----:B------:R-:W-:Y:S01]  /*5550*/  @P4 FADD.FTZ R229, -R229, -RZ ;  /* 0x800000ffe5e54221 */ /* 0x000fe20000010100 */
[----:B------:R-:W-:Y:S01]  /*5560*/  ISETP.LE.U32.AND P5, PT, R6, UR11, PT ;  /* 0x0000000b06007c0c */ /* 0x000fe2000bfa3070 */
[----:B------:R-:W-:Y:S01]  /*5570*/  @P2 FADD.FTZ R228, -R228, -RZ ;  /* 0x800000ffe4e42221 */ /* 0x000fe20000010100 */
[----:B------:R-:W-:Y:S01]  /*5580*/  LOP3.LUT R0, R10, UR15, R5, 0x96, !PT ;  /* 0x0000000f0a007c12 */ /* 0x000fe2000f8e9605 */
[----:B------:R-:W-:Y:S01]  /*5590*/  @P0 FADD.FTZ R227, -R227, -RZ ;  /* 0x800000ffe3e30221 */ /* 0x000fe20000010100 */
[C---:B------:R-:W-:Y:S02]  /*55a0*/  PRMT R7, R4.reuse, 0x7770, RZ ;  /* 0x0000777004077816 */ /* 0x040fe400000000ff */
[C---:B------:R-:W-:Y:S02]  /*55b0*/  PRMT R11, R4.reuse, 0x7772, RZ ;  /* 0x00007772040b7816 */ /* 0x040fe400000000ff */
[----:B------:R-:W-:Y:S01]  /*55c0*/  PRMT R10, R4, 0x7773, RZ ;  /* 0x00007773040a7816 */ /* 0x000fe200000000ff */
[----:B-1----:R-:W-:Y:S01]  /*55d0*/  @P6 FADD.FTZ R230, -R230, -RZ ;  /* 0x800000ffe6e66221 */ /* 0x002fe20000010100 */
[----:B------:R-:W-:Y:S01]  /*55e0*/  PRMT R6, R4, 0x7771, RZ ;  /* 0x0000777104067816 */ /* 0x000fe200000000ff */
[----:B------:R-:W-:Y:S01]  /*55f0*/  @!P3 FADD.FTZ R233, -R233, -RZ ;  /* 0x800000ffe9e9b221 */ /* 0x000fe20000010100 */
[----:B------:R-:W-:Y:S01]  /*5600*/  SHF.R.U32.HI R4, RZ, 0x18, R3 ;  /* 0x00000018ff047819 */ /* 0x000fe20000011603 */
[----:B------:R-:W-:Y:S01]  /*5610*/  @!P5 FADD.FTZ R232, -R232, -RZ ;  /* 0x800000ffe8e8d221 */ /* 0x000fe20000010100 */
[----:B------:R-:W-:Y:S02]  /*5620*/  LOP3.LUT R5, R3, 0xff, RZ, 0xc0, !PT ;  /* 0x000000ff03057812 */ /* 0x000fe400078ec0ff */
[----:B------:R-:W-:Y:S02]  /*5630*/  ISETP.LE.U32.AND P4, PT, R4, UR11, PT ;  /* 0x0000000b04007c0c */ /* 0x000fe4000bf83070 */
[----:B------:R-:W-:Y:S02]  /*5640*/  ISETP.LE.U32.AND P2, PT, R5, UR11, PT ;  /* 0x0000000b05007c0c */ /* 0x000fe4000bf43070 */
[----:B------:R-:W-:Y:S02]  /*5650*/  LOP3.LUT R9, R9, 0xffff, RZ, 0xc0, !PT ;  /* 0x0000ffff09097812 */ /* 0x000fe400078ec0ff */
[----:B------:R-:W-:Y:S02]  /*5660*/  ISETP.LE.U32.AND P0, PT, R7, UR11, PT ;  /* 0x0000000b07007c0c */ /* 0x000fe4000bf03070 */
[----:B------:R-:W-:Y:S02]  /*5670*/  SHF.R.U32.HI R4, RZ, 0x8, R9 ;  /* 0x00000008ff047819 */ /* 0x000fe40000011609 */
[----:B------:R-:W-:Y:S01]  /*5680*/  ISETP.GT.U32.AND P5, PT, R6, UR11, PT ;  /* 0x0000000b06007c0c */ /* 0x000fe2000bfa4070 */
[----:B------:R-:W-:Y:S01]  /*5690*/  IMAD.MOV.U32 R6, RZ, RZ, 0x10 ;  /* 0x00000010ff067424 */ /* 0x000fe200078e00ff */
[----:B------:R-:W-:Y:S01]  /*56a0*/  PRMT R5, R3, 0x7632, R5 ;  /* 0x0000763203057816 */ /* 0x000fe20000000005 */
[----:B------:R-:W-:Y:S01]  /*56b0*/  @!P4 FADD.FTZ R198, -R198, -RZ ;  /* 0x800000ffc6c6c221 */ /* 0x000fe20000010100 */
[----:B------:R-:W-:Y:S01]  /*56c0*/  LOP3.LUT R4, R4, 0xffff, RZ, 0xc0, !PT ;  /* 0x0000ffff04047812 */ /* 0x000fe200078ec0ff */
[----:B------:R-:W-:Y:S01]  /*56d0*/  @!P2 FADD.FTZ R197, -R197, -RZ ;  /* 0x800000ffc5c5a221 */ /* 0x000fe20000010100 */
[----:B------:R-:W-:Y:S02]  /*56e0*/  ISETP.GT.U32.AND P3, PT, R11, UR11, PT ;  /* 0x0000000b0b007c0c */ /* 0x000fe4000bf64070 */
[----:B------:R-:W-:Y:S01]  /*56f0*/  ISETP.GT.U32.AND P4, PT, R10, UR11, PT ;  /* 0x0000000b0a007c0c */ /* 0x000fe2000bf84070 */
[----:B------:R-:W-:Y:S01]  /*5700*/  @!P0 FADD.FTZ R202, -R202, -RZ ;  /* 0x800000ffcaca8221 */ /* 0x000fe20000010100 */
[----:B------:R-:W-:Y:S02]  /*5710*/  LOP3.LUT R5, R5, 0xff, RZ, 0xc0, !PT ;  /* 0x000000ff05057812 */ /* 0x000fe400078ec0ff */
[----:B------:R-:W-:Y:S01]  /*5720*/  ISETP.LE.U32.AND P2, PT, R4, UR11, PT ;  /* 0x0000000b04007c0c */ /* 0x000fe2000bf43070 */
[----:B------:R-:W-:Y:S01]  /*5730*/  @P5 FADD.FTZ R201, -R201, -RZ ;  /* 0x800000ffc9c95221 */ /* 0x000fe20000010100 */
[----:B------:R-:W-:Y:S02]  /*5740*/  LOP3.LUT R4, R8, 0xffff, RZ, 0xc0, !PT ;  /* 0x0000ffff08047812 */ /* 0x000fe400078ec0ff */
[----:B------:R-:W-:Y:S02]  /*5750*/  ISETP.LE.U32.AND P0, PT, R5, UR11, PT ;  /* 0x0000000b05007c0c */ /* 0x000fe4000bf03070 */
[----:B------:R-:W-:Y:S01]  /*5760*/  LOP3.LUT R5, R0, 0xff, RZ, 0xc0, !PT ;  /* 0x000000ff00057812 */ /* 0x000fe200078ec0ff */
[----:B------:R-:W-:Y:S01]  /*5770*/  @P3 FADD.FTZ R200, -R200, -RZ ;  /* 0x800000ffc8c83221 */ /* 0x000fe20000010100 */
[----:B------:R-:W-:Y:S01]  /*5780*/  LOP3.LUT R3, R3, 0xffff, RZ, 0xc0, !PT ;  /* 0x0000ffff03037812 */ /* 0x000fe200078ec0ff */
[----:B------:R-:W-:Y:S01]  /*5790*/  @P4 FADD.FTZ R199, -R199, -RZ ;  /* 0x800000ffc7c74221 */ /* 0x000fe20000010100 */
[----:B------:R-:W-:Y:S02]  /*57a0*/  SHF.R.U32.HI R4, RZ, 0x8, R4 ;  /* 0x00000008ff047819 */ /* 0x000fe40000011604 */
[----:B------:R-:W-:Y:S01]  /*57b0*/  ISETP.LE.U32.AND P5, PT, R5, UR11, PT ;  /* 0x0000000b05007c0c */ /* 0x000fe2000bfa3070 */
[----:B------:R-:W-:Y:S01]  /*57c0*/  @!P2 FADD.FTZ R225, -R225, -RZ ;  /* 0x800000ffe1e1a221 */ /* 0x000fe20000010100 */
[----:B------:R-:W-:Y:S02]  /*57d0*/  SHF.R.U32.HI R3, RZ, 0x8, R3 ;  /* 0x00000008ff037819 */ /* 0x000fe40000011603 */
[----:B------:R-:W-:Y:S01]  /*57e0*/  SHF.R.U32.HI R5, RZ, 0x18, R0 ;  /* 0x00000018ff057819 */ /* 0x000fe20000011600 */
[----:B------:R-:W-:Y:S01]  /*57f0*/  @!P0 FADD.FTZ R196, -R196, -RZ ;  /* 0x800000ffc4c48221 */ /* 0x000fe20000010100 */
[----:B------:R-:W-:Y:S02]  /*5800*/  LOP3.LUT R4, R4, 0xffff, RZ, 0xc0, !PT ;  /* 0x0000ffff04047812 */ /* 0x000fe400078ec0ff */
[----:B------:R-:W-:Y:S02]  /*5810*/  LOP3.LUT R3, R3, 0xffff, RZ, 0xc0, !PT ;  /* 0x0000ffff03037812 */ /* 0x000fe400078ec0ff */
[----:B------:R-:W-:Y:S02]  /*5820*/  ISETP.LE.U32.AND P3, PT, R5, UR11, PT ;  /* 0x0000000b05007c0c */ /* 0x000fe4000bf63070 */
[----:B------:R-:W-:Y:S01]  /*5830*/  ISETP.LE.U32.AND P4, PT, R4, UR11, PT ;  /* 0x0000000b04007c0c */ /* 0x000fe2000bf83070 */
[----:B------:R-:W-:Y:S01]  /*5840*/  @!P5 FADD.FTZ R195, -R195, -RZ ;  /* 0x800000ffc3c3d221 */ /* 0x000fe20000010100 */
[C---:B------:R-:W-:Y:S02]  /*5850*/  PRMT R4, R0.reuse, 0x7632, R4 ;  /* 0x0000763200047816 */ /* 0x040fe40000000004 */
[----:B------:R-:W-:Y:S02]  /*5860*/  LOP3.LUT R0, R0, 0xffff, RZ, 0xc0, !PT ;  /* 0x0000ffff00007812 */ /* 0x000fe400078ec0ff */
[----:B------:R-:W-:Y:S02]  /*5870*/  ISETP.LE.U32.AND P2, PT, R3, UR11, PT ;  /* 0x0000000b03007c0c */ /* 0x000fe4000bf43070 */
[----:B------:R-:W-:Y:S02]  /*5880*/  SHF.R.U32.HI R0, RZ, 0x8, R0 ;  /* 0x00000008ff007819 */ /* 0x000fe40000011600 */
[----:B------:R-:W-:Y:S01]  /*5890*/  LOP3.LUT R3, R4, 0xff, RZ, 0xc0, !PT ;  /* 0x000000ff04037812 */ /* 0x000fe200078ec0ff */
[----:B------:R-:W-:Y:S01]  /*58a0*/  @!P3 FADD.FTZ R194, -R194, -RZ ;  /* 0x800000ffc2c2b221 */ /* 0x000fe20000010100 */
[----:B------:R-:W-:Y:S01]  /*58b0*/  LOP3.LUT R0, R0, 0xffff, RZ, 0xc0, !PT ;  /* 0x0000ffff00007812 */ /* 0x000fe200078ec0ff */
[----:B------:R-:W-:Y:S01]  /*58c0*/  @!P4 FADD.FTZ R226, -R226, -RZ ;  /* 0x800000ffe2e2c221 */ /* 0x000fe20000010100 */
[----:B------:R-:W-:Y:S02]  /*58d0*/  ISETP.LE.U32.AND P0, PT, R3, UR11, PT ;  /* 0x0000000b03007c0c */ /* 0x000fe4000bf03070 */
[----:B------:R-:W-:Y:S02]  /*58e0*/  ISETP.LE.U32.AND P3, PT, R0, UR11, PT ;  /* 0x0000000b00007c0c */ /* 0x000fe4000bf63070 */
[--C-:B------:R-:W-:Y:S01]  /*58f0*/  SHF.R.U32.HI R0, RZ, 0x18, R8.reuse ;  /* 0x00000018ff007819 */ /* 0x100fe20000011608 */
[----:B------:R-:W-:Y:S01]  /*5900*/  @!P2 FADD.FTZ R193, -R193, -RZ ;  /* 0x800000ffc1c1a221 */ /* 0x000fe20000010100 */
[----:B------:R-:W-:Y:S02]  /*5910*/  F2FP.RELU.BF16.F32.PACK_AB R7, R201, R202 ;  /* 0x000000cac907723e */ /* 0x000fe400000018ff */
[----:B------:R-:W-:Y:S02]  /*5920*/  ISETP.LE.U32.AND P2, PT, R0, UR11, PT ;  /* 0x0000000b00007c0c */ /* 0x000fe4000bf43070 */
[----:B------:R-:W-:Y:S02]  /*5930*/  F2FP.RELU.BF16.F32.PACK_AB R0, R198, R196 ;  /* 0x000000c4c600723e */ /* 0x000fe400000018ff */
[----:B------:R-:W-:Y:S01]  /*5940*/  F2FP.RELU.BF16.F32.PACK_AB R3, R193, R197 ;  /* 0x000000c5c103723e */ /* 0x000fe200000018ff */
[----:B------:R-:W-:Y:S01]  /*5950*/  @!P0 FADD.FTZ R192, -R192, -RZ ;  /* 0x800000ffc0c08221 */ /* 0x000fe20000010100 */
[----:B------:R-:W-:Y:S01]  /*5960*/  LOP3.LUT P0, RZ, R219, 0x4, RZ, 0xc0, !PT ;  /* 0x00000004dbff7812 */ /* 0x000fe2000780c0ff */
[----:B------:R1:W-:Y:S01]  /*5970*/  STS [R188+0x20400], R0 ;  /* 0x02040000bc007388 */ /* 0x0003e20000000800 */
[----:B------:R-:W-:Y:S01]  /*5980*/  @!P3 FADD.FTZ R191, -R191, -RZ ;  /* 0x800000ffbfbfb221 */ /* 0x000fe20000010100 */
[----:B------:R-:W-:Y:S02]  /*5990*/  PRMT R8, R8, 0x7632, R8 ;  /* 0x0000763208087816 */ /* 0x000fe40000000008 */
[----:B------:R4:W-:Y:S01]  /*59a0*/  STS [R188+0x20000], R3 ;  /* 0x02000003bc007388 */ /* 0x0009e20000000800 */
[----:B------:R-:W-:Y:S01]  /*59b0*/  SEL R6, R6, 0xfffffff0, !P0 ;  /* 0xfffffff006067807 */ /* 0x000fe20004000000 */
[----:B------:R-:W-:Y:S01]  /*59c0*/  @!P2 FADD.FTZ R204, -R204, -RZ ;  /* 0x800000ffcccca221 */ /* 0x000fe20000010100 */
[----:B------:R-:W-:Y:S02]  /*59d0*/  F2FP.RELU.BF16.F32.PACK_AB R5, R191, R195 ;  /* 0x000000c3bf05723e */ /* 0x000fe400000018ff */
[----:B------:R-:W-:Y:S01]  /*59e0*/  F2FP.RELU.BF16.F32.PACK_AB R4, R194, R192 ;  /* 0x000000c0c204723e */ /* 0x000fe200000018ff */
[----:B------:R-:W-:Y:S01]  /*59f0*/  IMAD.IADD R190, R188, 0x1, R6 ;  /* 0x00000001bcbe7824 */ /* 0x000fe200078e0206 */
[----:B------:R-:W-:Y:S02]  /*5a00*/  LOP3.LUT R8, R8, 0xff, RZ, 0xc0, !PT ;  /* 0x000000ff08087812 */ /* 0x000fe400078ec0ff */
[----:B------:R-:W-:Y:S02]  /*5a10*/  ISETP.LE.U32.AND P1, PT, R12, UR11, PT ;  /* 0x0000000b0c007c0c */ /* 0x000fe4000bf23070 */
[----:B------:R-:W-:Y:S02]  /*5a20*/  ISETP.LE.U32.AND P3, PT, R8, UR11, PT ;  /* 0x0000000b08007c0c */ /* 0x000fe4000bf63070 */
[----:B------:R-:W-:Y:S02]  /*5a30*/  ISETP.GT.U32.AND P5, PT, R15, UR11, PT ;  /* 0x0000000b0f007c0c */ /* 0x000fe4000bfa4070 */
[----:B------:R-:W-:Y:S02]  /*5a40*/  ISETP.GT.U32.AND P4, PT, R13, UR11, PT ;  /* 0x0000000b0d007c0c */ /* 0x000fe4000bf84070 */
[----:B------:R-:W-:Y:S02]  /*5a50*/  SEL R218, R218, 0xffffffc0, !P0 ;  /* 0xffffffc0dada7807 */ /* 0x000fe40004000000 */
[----:B------:R-:W-:Y:S02]  /*5a60*/  FSETP.GE.FTZ.AND P2, PT, R196, RZ, PT ;  /* 0x000000ffc400720b */ /* 0x000fe40003f56000 */
[----:B-1----:R-:W-:Y:S01]  /*5a70*/  F2FP.RELU.BF16.F32.PACK_AB R0, R227, R228 ;  /* 0x000000e4e300723e */ /* 0x002fe200000018ff */
[----:B------:R-:W-:Y:S01]  /*5a80*/  @!P1 FADD.FTZ R207, -R207, -RZ ;  /* 0x800000ffcfcf9221 */ /* 0x000fe20000010100 */
[----:B------:R-:W-:Y:S01]  /*5a90*/  LOP3.LUT P1, RZ, R219, 0x2, RZ, 0xc0, !PT ;  /* 0x00000002dbff7812 */ /* 0x000fe2000782c0ff */
[----:B------:R-:W-:Y:S01]  /*5aa0*/  @!P3 FADD.FTZ R203, -R203, -RZ ;  /* 0x800000ffcbcbb221 */ /* 0x000fe20000010100 */
[----:B----4-:R-:W-:Y:S01]  /*5ab0*/  F2FP.RELU.BF16.F32.PACK_AB R3, R229, R231 ;  /* 0x000000e7e503723e */ /* 0x010fe200000018ff */
[----:B------:R1:W-:Y:S01]  /*5ac0*/  STS [R190+0x20400], R0 ;  /* 0x02040000be007388 */ /* 0x0003e20000000800 */
[----:B--2---:R-:W-:Y:S01]  /*5ad0*/  @P5 FADD.FTZ R205, -R205, -RZ ;  /* 0x800000ffcdcd5221 */ /* 0x004fe20000010100 */
[----:B---3--:R-:W-:Y:S01]  /*5ae0*/  @P4 FADD.FTZ R206, -R206, -RZ ;  /* 0x800000ffcece4221 */ /* 0x008fe20000010100 */
[----:B------:R-:W-:Y:S01]  /*5af0*/  SEL R216, R216, 0xffffffe0, !P1 ;  /* 0xffffffe0d8d87807 */ /* 0x000fe20004800000 */
[----:B------:R2:W-:Y:S01]  /*5b00*/  STS [R190+0x20000], R3 ;  /* 0x02000003be007388 */ /* 0x0005e20000000800 */
[----:B------:R-:W-:Y:S01]  /*5b10*/  IMAD.IADD R213, R218, 0x1, R212 ;  /* 0x00000001dad57824 */ /* 0x000fe200078e02d4 */
[----:B------:R-:W-:Y:S02]  /*5b20*/  FSETP.GE.FTZ.AND P4, PT, R197, RZ, PT ;  /* 0x000000ffc500720b */ /* 0x000fe40003f96000 */
[----:B------:R3:W-:Y:S01]  /*5b30*/  STS [R188+0x21000], R5 ;  /* 0x02100005bc007388 */ /* 0x0007e20000000800 */
[----:B------:R-:W-:Y:S01]  /*5b40*/  IMAD.IADD R210, R208, 0x1, R216 ;  /* 0x00000001d0d27824 */ /* 0x000fe200078e02d8 */
[----:B------:R-:W-:Y:S01]  /*5b50*/  FSETP.GE.FTZ.AND P1, PT, R198, RZ, PT ;  /* 0x000000ffc600720b */ /* 0x000fe20003f36000 */
[C---:B------:R-:W-:Y:S01]  /*5b60*/  IMAD.IADD R214, R216.reuse, 0x1, R212 ;  /* 0x00000001d8d67824 */ /* 0x040fe200078e02d4 */
[----:B------:R4:W-:Y:S01]  /*5b70*/  STS [R188+0x21400], R4 ;  /* 0x02140004bc007388 */ /* 0x0009e20000000800 */
[----:B------:R-:W-:Y:S01]  /*5b80*/  IMAD.IADD R215, R216, 0x1, R213 ;  /* 0x00000001d8d77824 */ /* 0x000fe200078e02d5 */
[----:B------:R-:W-:Y:S02]  /*5b90*/  FSETP.GE.FTZ.AND P3, PT, R193, RZ, PT ;  /* 0x000000ffc100720b */ /* 0x000fe40003f76000 */
[----:B------:R-:W-:Y:S01]  /*5ba0*/  STS [R190+0x21000], R7 ;  /* 0x02100007be007388 */ /* 0x000fe20000000800 */
[----:B------:R-:W-:Y:S01]  /*5bb0*/  FSETP.GE.FTZ.AND P5, PT, R239, RZ, PT ;  /* 0x000000ffef00720b */ /* 0x000fe20003fb6000 */
[----:B-1----:R-:W-:Y:S01]  /*5bc0*/  IMAD.IADD R0, R6, 0x1, R189 ;  /* 0x0000000106007824 */ /* 0x002fe200078e02bd */
[----:B------:R-:W-:Y:S02]  /*5bd0*/  F2FP.RELU.BF16.F32.PACK_AB R6, R199, R200 ;  /* 0x000000c8c706723e */ /* 0x000fe400000018ff */
[----:B--2---:R-:W-:Y:S03]  /*5be0*/  F2FP.RELU.BF16.F32.PACK_AB R3, R239, R238 ;  /* 0x000000eeef03723e */ /* 0x004fe600000018ff */
[----:B------:R-:W-:Y:S01]  /*5bf0*/  STS [R190+0x21400], R6 ;  /* 0x02140006be007388 */ /* 0x000fe20000000800 */
[----:B---3--:R-:W-:Y:S02]  /*5c00*/  F2FP.RELU.BF16.F32.PACK_AB R5, R225, R235 ;  /* 0x000000ebe105723e */ /* 0x008fe400000018ff */
[----:B----4-:R-:W-:Y:S03]  /*5c10*/  F2FP.RELU.BF16.F32.PACK_AB R4, R234, R232 ;  /* 0x000000e8ea04723e */ /* 0x010fe600000018ff */
        /* <DEDUP_REMOVED lines=25> */
[-C--:B------:R-:W-:Y:S07]  /*5db0*/  HMMA.16816.F32.BF16 R12, R28, R18.reuse, RZ ;  /* 0x000000121c0c723c */ /* 0x080fee00000418ff */
[----:B------:R-:W-:Y:S01]  /*5dc0*/  LDSM.16.M88.4 R184, [R0+0x9000] ;  /* 0x0090000000b8783b */ /* 0x000fe20000000200 */
        /* <DEDUP_REMOVED lines=70> */
[----:B------:R3:W4:Y:S07]  /*6230*/  LDSM.16.M88.4 R176, [R2+0xb000] ;  /* 0x00b0000002b0783b */ /* 0x00072e0000000200 */
[-C--:B--2---:R-:W-:Y:S08]  /*6240*/  HMMA.16816.F32.BF16 R20, R172, R180.reuse, R20 ;  /* 0x000000b4ac14723c */ /* 0x084ff00000041814 */
[C---:B------:R-:W-:Y:S04]  /*6250*/  HMMA.16816.F32.BF16 R24, R184.reuse, R180, R24 ;  /* 0x000000b4b818723c */ /* 0x040fe80000041818 */
[----:B------:R-:W-:Y:S01]  /*6260*/  IMAD.SHL.U32 R180, R219, 0x40, RZ ;  /* 0x00000040dbb47824 */ /* 0x000fe200078e00ff */
[--C-:B---3--:R-:W-:Y:S03]  /*6270*/  SHF.R.U32.HI R2, RZ, 0x4, R219.reuse ;  /* 0x00000004ff027819 */ /* 0x108fe600000116db */
[-C--:B------:R-:W-:Y:S03]  /*6280*/  HMMA.16816.F32.BF16 R28, R184, R182.reuse, R28 ;  /* 0x000000b6b81c723c */ /* 0x080fe6000004181c */
[----:B------:R-:W-:Y:S02]  /*6290*/  LOP3.LUT R0, R180, 0x1c0, RZ, 0xc0, !PT ;  /* 0x000001c0b4007812 */ /* 0x000fe400078ec0ff */
[----:B------:R-:W-:Y:S02]  /*62a0*/  LOP3.LUT R224, R2, 0x8, RZ, 0xc0, !PT ;  /* 0x0000000802e07812 */ /* 0x000fe400078ec0ff */
[----:B------:R-:W-:Y:S01]  /*62b0*/  LOP3.LUT R0, R0, 0x38, R220, 0xf8, !PT ;  /* 0x0000003800007812 */ /* 0x000fe200078ef8dc */
[----:B------:R-:W-:Y:S01]  /*62c0*/  HMMA.16816.F32.BF16 R32, R172, R182, R32 ;  /* 0x000000b6ac20723c */ /* 0x000fe20000041820 */
[----:B------:R-:W2:Y:S03]  /*62d0*/  LDSM.16.M88.4 R172, [R215+0x18800] ;  /* 0x01880000d7ac783b */ /* 0x000ea60000000200 */
[----:B------:R-:W-:Y:S04]  /*62e0*/  LOP3.LUT R2, R224, 0x10, R219, 0xf8, !PT ;  /* 0x00000010e0027812 */ /* 0x000fe800078ef8db */
[----:B------:R-:W-:Y:S01]  /*62f0*/  LOP3.LUT R2, R2, R0, RZ, 0x3c, !PT ;  /* 0x0000000002027212 */ /* 0x000fe200078e3cff */
[-C--:B-1----:R-:W-:Y:S08]  /*6300*/  HMMA.16816.F32.BF16 R4, R164, R168.reuse, R4 ;  /* 0x000000a8a404723c */ /* 0x082ff00000041804 */
[C---:B----4-:R-:W-:Y:S08]  /*6310*/  HMMA.16816.F32.BF16 R8, R176.reuse, R168, R8 ;  /* 0x000000a8b008723c */ /* 0x050ff00000041808 */
[-C--:B------:R-:W-:Y:S03]  /*6320*/  HMMA.16816.F32.BF16 R12, R176, R170.reuse, R12 ;  /* 0x000000aab00c723c */ /* 0x080fe6000004180c */
[C---:B-----5:R-:W-:Y:S01]  /*6330*/  FADD.FTZ R3, -R222.reuse, R6 ;  /* 0x00000006de037221 */ /* 0x060fe20000010100 */
[C---:B------:R-:W-:Y:S01]  /*6340*/  FADD.FTZ R0, -R223.reuse, R4 ;  /* 0x00000004df007221 */ /* 0x040fe20000010100 */
[----:B------:R-:W-:Y:S01]  /*6350*/  FADD.FTZ R7, -R222, R7 ;  /* 0x00000007de077221 */ /* 0x000fe20000010100 */
[----:B------:R-:W-:Y:S02]  /*6360*/  FADD.FTZ R5, -R223, R5 ;  /* 0x00000005df057221 */ /* 0x000fe40000010100 */
[-C--:B------:R-:W-:Y:S01]  /*6370*/  FSEL R3, R3, R222.reuse, P2 ;  /* 0x000000de03037208 */ /* 0x080fe20001000000 */
[C---:B------:R-:W-:Y:S04]  /*6380*/  HMMA.16816.F32.BF16 R16, R164.reuse, R170, R16 ;  /* 0x000000aaa410723c */ /* 0x040fe80000041810 */
[----:B------:R-:W-:Y:S01]  /*6390*/  FSEL R0, R0, R223, P4 ;  /* 0x000000df00007208 */ /* 0x000fe20002000000 */
[----:B------:R-:W-:Y:S01]  /*63a0*/  FADD.FTZ R10, -R209, R10 ;  /* 0x0000000ad10a7221 */ /* 0x000fe20000010100 */
[----:B------:R-:W-:Y:S01]  /*63b0*/  FSEL R168, R7, R222, P1 ;  /* 0x000000de07a87208 */ /* 0x000fe20000800000 */
[----:B------:R-:W-:Y:S01]  /*63c0*/  FADD.FTZ R11, -R209, R11 ;  /* 0x0000000bd10b7221 */ /* 0x000fe20000010100 */
[----:B------:R-:W-:Y:S01]  /*63d0*/  FSETP.GE.FTZ.AND P2, PT, R192, RZ, PT ;  /* 0x000000ffc000720b */ /* 0x000fe20003f56000 */
[-C--:B--2---:R-:W-:Y:S03]  /*63e0*/  HMMA.16816.F32.BF16 R20, R164, R172.reuse, R20 ;  /* 0x000000aca414723c */ /* 0x084fe60000041814 */
[----:B------:R-:W-:Y:S01]  /*63f0*/  FSETP.GE.FTZ.AND P1, PT, R194, RZ, PT ;  /* 0x000000ffc200720b */ /* 0x000fe20003f36000 */
[----:B------:R-:W-:Y:S01]  /*6400*/  FMUL.FTZ R196, R196, R3 ;  /* 0x00000003c4c47220 */ /* 0x000fe20000410000 */
[-C--:B------:R-:W-:Y:S01]  /*6410*/  FSEL R3, R10, R209.reuse, P2 ;  /* 0x000000d10a037208 */ /* 0x080fe20001000000 */
[----:B------:R-:W-:Y:S01]  /*6420*/  FMUL.FTZ R197, R197, R0 ;  /* 0x00000000c5c57220 */ /* 0x000fe20000410000 */
[----:B------:R-:W-:Y:S01]  /*6430*/  FSEL R0, R11, R209, P1 ;  /* 0x000000d10b007208 */ /* 0x000fe20000800000 */
[C---:B------:R-:W-:Y:S04]  /*6440*/  HMMA.16816.F32.BF16 R24, R176.reuse, R172, R24 ;  /* 0x000000acb018723c */ /* 0x040fe80000041818 */
[----:B------:R-:W-:Y:S01]  /*6450*/  FSEL R169, R5, R223, P3 ;  /* 0x000000df05a97208 */ /* 0x000fe20001800000 */
[----:B------:R-:W-:Y:S01]  /*6460*/  FADD.FTZ R14, -R209, R14 ;  /* 0x0000000ed10e7221 */ /* 0x000fe20000010100 */
[----:B------:R-:W-:Y:S01]  /*6470*/  FSETP.GE.FTZ.AND P2, PT, R200, RZ, PT ;  /* 0x000000ffc800720b */ /* 0x000fe20003f56000 */
[----:B------:R-:W-:Y:S01]  /*6480*/  FADD.FTZ R4, -R221, R9 ;  /* 0x00000009dd047221 */ /* 0x000fe20000010100 */
[----:B------:R-:W-:Y:S01]  /*6490*/  FSETP.GE.FTZ.AND P3, PT, R191, RZ, PT ;  /* 0x000000ffbf00720b */ /* 0x000fe20003f76000 */
[----:B------:R-:W-:Y:S01]  /*64a0*/  FADD.FTZ R15, -R209, R15 ;  /* 0x0000000fd10f7221 */ /* 0x000fe20000010100 */
[----:B------:R-:W-:Y:S01]  /*64b0*/  FSETP.GE.FTZ.AND P1, PT, R199, RZ, PT ;  /* 0x000000ffc700720b */ /* 0x000fe20003f36000 */
[----:B------:R-:W-:Y:S01]  /*64c0*/  FADD.FTZ R8, -R221, R8 ;  /* 0x00000008dd087221 */ /* 0x000fe20000010100 */
[----:B------:R-:W-:Y:S01]  /*64d0*/  FSETP.GE.FTZ.AND P4, PT, R195, RZ, PT ;  /* 0x000000ffc300720b */ /* 0x000fe20003f96000 */
[----:B------:R-:W-:Y:S01]  /*64e0*/  FMUL.FTZ R192, R192, R3 ;  /* 0x00000003c0c07220 */ /* 0x000fe20000410000 */
[----:B------:R-:W-:Y:S01]  /*64f0*/  FSEL R3, R14, R209, P2 ;  /* 0x000000d10e037208 */ /* 0x000fe20001000000 */
[----:B------:R-:W-:Y:S01]  /*6500*/  FMUL.FTZ R194, R194, R0 ;  /* 0x00000000c2c27220 */ /* 0x000fe20000410000 */
[----:B------:R-:W-:Y:S01]  /*6510*/  FSEL R4, R4, R221, P3 ;  /* 0x000000dd04047208 */ /* 0x000fe20001800000 */
[----:B------:R-:W-:Y:S01]  /*6520*/  FADD.FTZ R18, -R222, R18 ;  /* 0x00000012de127221 */ /* 0x000fe20000010100 */
[----:B------:R-:W-:Y:S01]  /*6530*/  FSEL R0, R15, R209, P1 ;  /* 0x000000d10f007208 */ /* 0x000fe20000800000 */
        /* <DEDUP_REMOVED lines=12> */
[----:B------:R-:W-:Y:S01]  /*6600*/  FMUL.FTZ R195, R195, R5 ;  /* 0x00000005c3c37220 */ /* 0x000fe20000410000 */
[-C--:B------:R-:W-:Y:S01]  /*6610*/  FSEL R4, R13, R221.reuse, P3 ;  /* 0x000000dd0d047208 */ /* 0x080fe20001800000 */
[----:B------:R-:W-:Y:S01]  /*6620*/  FADD.FTZ R17, -R223, R17 ;  /* 0x00000011df117221 */ /* 0x000fe20000010100 */
[----:B------:R-:W-:Y:S01]  /*6630*/  FSEL R0, R19, R222, P1 ;  /* 0x000000de13007208 */ /* 0x000fe20000800000 */
[----:B------:R-:W-:Y:S01]  /*6640*/  FADD.FTZ R10, -R222, R23 ;  /* 0x00000017de0a7221 */ /* 0x000fe20000010100 */
[----:B------:R-:W-:Y:S01]  /*6650*/  FSEL R5, R12, R221, P4 ;  /* 0x000000dd0c057208 */ /* 0x000fe20002000000 */
[----:B------:R-:W-:Y:S01]  /*6660*/  FADD.FTZ R8, -R223, R16 ;  /* 0x00000010df087221 */ /* 0x000fe20000010100 */
[----:B------:R-:W-:Y:S01]  /*6670*/  FSETP.GE.FTZ.AND P3, PT, R229, RZ, PT ;  /* 0x000000ffe500720b */ /* 0x000fe20003f76000 */
[-C--:B------:R-:W-:Y:S03]  /*6680*/  HMMA.16816.F32.BF16 R28, R176, R174.reuse, R28 ;  /* 0x000000aeb01c723c */ /* 0x080fe6000004181c */
        /* <DEDUP_REMOVED lines=8> */
[----:B------:R-:W-:Y:S01]  /*6710*/  FSEL R5, R8, R223, P4 ;  /* 0x000000df08057208 */ /* 0x000fe20002000000 */
        /* <DEDUP_REMOVED lines=8> */
[----:B------:R-:W-:Y:S01]  /*67a0*/  FADD.FTZ R27, -R209, R27 ;  /* 0x0000001bd11b7221 */ /* 0x000fe20000010100 */
[-C--:B------:R-:W-:Y:S01]  /*67b0*/  FSEL R4, R20, R223.reuse, P4 ;  /* 0x000000df14047208 */ /* 0x080fe20002000000 */
[----:B------:R-:W-:Y:S01]  /*67c0*/  FADD.FTZ R7, -R222, R22 ;  /* 0x00000016de077221 */ /* 0x000fe20000010100 */
[----:B------:R-:W-:Y:S01]  /*67d0*/  FSEL R12, R12, R223, P3 ;  /* 0x000000df0c0c7208 */ /* 0x000fe20001800000 */
[----:B------:R-:W-:Y:S04]  /*67e0*/  HMMA.16816.F32.BF16 R32, R164, R174, R32 ;  /* 0x000000aea420723c */ /* 0x000fe80000041820 */
[----:B------:R-:W-:Y:S01]  /*67f0*/  FSETP.GE.FTZ.AND P1, PT, R204, RZ, PT ;  /* 0x000000ffcc00720b */ /* 0x000fe20003f36000 */
[----:B------:R-:W-:Y:S01]  /*6800*/  FMUL.FTZ R9, R231, R5 ;  /* 0x00000005e7097220 */ /* 0x000fe20000410000 */
[----:B------:R-:W-:Y:S01]  /*6810*/  F2FP.BF16.F32.PACK_AB R14, R14, R6 ;  /* 0x000000060e0e723e */ /* 0x000fe200000010ff */
[----:B------:R-:W-:Y:S01]  /*6820*/  FADD.FTZ R6, -R221, R25 ;  /* 0x00000019dd067221 */ /* 0x000fe20000010100 */
[----:B------:R-:W-:Y:S01]  /*6830*/  FSETP.GE.FTZ.AND P2, PT, R232, RZ, PT ;  /* 0x000000ffe800720b */ /* 0x000fe20003f56000 */
[----:B------:R-:W-:Y:S01]  /*6840*/  FMUL.FTZ R4, R235, R4 ;  /* 0x00000004eb047220 */ /* 0x000fe20000410000 */
[----:B------:R-:W-:Y:S01]  /*6850*/  F2FP.BF16.F32.PACK_AB R3, R3, R11 ;  /* 0x0000000b0303723e */ /* 0x000fe200000010ff */
[----:B------:R-:W-:Y:S01]  /*6860*/  FMUL.FTZ R11, R233, R0 ;  /* 0x00000000e90b7220 */ /* 0x000fe20000410000 */
[----:B------:R-:W-:Y:S01]  /*6870*/  FSETP.GE.FTZ.AND P3, PT, R226, RZ, PT ;  /* 0x000000ffe200720b */ /* 0x000fe20003f76000 */
[----:B------:R-:W-:Y:S01]  /*6880*/  FMUL.FTZ R12, R225, R12 ;  /* 0x0000000ce10c7220 */ /* 0x000fe20000410000 */
[----:B------:R-:W-:Y:S01]  /*6890*/  FSEL R0, R27, R209, P1 ;  /* 0x000000d11b007208 */ /* 0x000fe20000800000 */
[----:B------:R-:W-:Y:S01]  /*68a0*/  FADD.FTZ R5, -R209, R26 ;  /* 0x0000001ad1057221 */ /* 0x000fe20000010100 */
[----:B------:R-:W-:Y:S01]  /*68b0*/  FSEL R7, R7, R222, P2 ;  /* 0x000000de07077208 */ /* 0x000fe20001000000 */
[----:B------:R-:W-:Y:S01]  /*68c0*/  FMUL.FTZ R169, R193, R169 ;  /* 0x000000a9c1a97220 */ /* 0x000fe20000410000 */
[----:B------:R-:W-:Y:S01]  /*68d0*/  FSETP.GE.FTZ.AND P2, PT, R203, RZ, PT ;  /* 0x000000ffcb00720b */ /* 0x000fe20003f56000 */
[----:B------:R-:W-:Y:S01]  /*68e0*/  FMUL.FTZ R168, R198, R168 ;  /* 0x000000a8c6a87220 */ /* 0x000fe20000410000 */
[----:B------:R-:W-:Y:S01]  /*68f0*/  FSEL R6, R6, R221, P3 ;  /* 0x000000dd06067208 */ /* 0x000fe20001800000 */
[----:B------:R-:W-:Y:S01]  /*6900*/  FMUL.FTZ R7, R232, R7 ;  /* 0x00000007e8077220 */ /* 0x000fe20000410000 */
[----:B------:R-:W-:Y:S01]  /*6910*/  F2FP.BF16.F32.PACK_AB R8, R8, R9 ;  /* 0x000000090808723e */ /* 0x000fe200000010ff */
[----:B------:R-:W-:Y:S01]  /*6920*/  FMUL.FTZ R9, R204, R0 ;  /* 0x00000000cc097220 */ /* 0x000fe20000410000 */
[----:B------:R-:W-:Y:S01]  /*6930*/  FSETP.GE.FTZ.AND P3, PT, R230, RZ, PT ;  /* 0x000000ffe600720b */ /* 0x000fe20003f76000 */
[----:B------:R-:W-:Y:S01]  /*6940*/  FADD.FTZ R0, -R209, R30 ;  /* 0x0000001ed1007221 */ /* 0x000fe20000010100 */
[----:B------:R-:W-:Y:S01]  /*6950*/  FSETP.GE.FTZ.AND P1, PT, R206, RZ, PT ;  /* 0x000000ffce00720b */ /* 0x000fe20003f36000 */
[----:B------:R-:W-:Y:S01]  /*6960*/  FMUL.FTZ R10, R234, R10 ;  /* 0x0000000aea0a7220 */ /* 0x000fe20000410000 */
[----:B------:R-:W-:Y:S01]  /*6970*/  F2FP.BF16.F32.PACK_AB R12, R12, R4 ;  /* 0x000000040c0c723e */ /* 0x000fe200000010ff */
[----:B------:R-:W-:Y:S01]  /*6980*/  FADD.FTZ R4, -R221, R28 ;  /* 0x0000001cdd047221 */ /* 0x000fe20000010100 */
[----:B------:R-:W-:Y:S01]  /*6990*/  FSEL R5, R5, R209, P2 ;  /* 0x000000d105057208 */ /* 0x000fe20001000000 */
[----:B------:R-:W-:Y:S01]  /*69a0*/  FMUL.FTZ R6, R226, R6 ;  /* 0x00000006e2067220 */ /* 0x000fe20000410000 */
[----:B------:R-:W-:Y:S02]  /*69b0*/  FSETP.GE.FTZ.AND P4, PT, R207, RZ, PT ;  /* 0x000000ffcf00720b */ /* 0x000fe40003f96000 */
[----:B------:R-:W-:Y:S01]  /*69c0*/  FSETP.GE.FTZ.AND P2, PT, R205, RZ, PT ;  /* 0x000000ffcd00720b */ /* 0x000fe20003f56000 */
[----:B------:R-:W-:Y:S01]  /*69d0*/  FMUL.FTZ R5, R203, R5 ;  /* 0x00000005cb057220 */ /* 0x000fe20000410000 */
[----:B------:R-:W-:Y:S01]  /*69e0*/  FSEL R4, R4, R221, P4 ;  /* 0x000000dd04047208 */ /* 0x000fe20002000000 */
[----:B------:R-:W-:Y:S01]  /*69f0*/  @P3 FADD.FTZ R221, -R221, R29 ;  /* 0x0000001ddddd3221 */ /* 0x000fe20000010100 */
[----:B------:R-:W-:Y:S01]  /*6a00*/  FSEL R0, R0, R209, P2 ;  /* 0x000000d100007208 */ /* 0x000fe20001000000 */
[----:B------:R-:W-:Y:S01]  /*6a10*/  @P1 FADD.FTZ R209, -R209, R31 ;  /* 0x0000001fd1d11221 */ /* 0x000fe20000010100 */
[----:B------:R-:W-:Y:S01]  /*6a20*/  FSETP.GE.FTZ.AND P2, PT, R237, RZ, PT ;  /* 0x000000ffed00720b */ /* 0x000fe20003f56000 */
[----:B------:R-:W-:Y:S01]  /*6a30*/  FMUL.FTZ R20, R207, R4 ;  /* 0x00000004cf147220 */ /* 0x000fe20000410000 */
[----:B------:R-:W-:Y:S01]  /*6a40*/  FSETP.GE.FTZ.AND P3, PT, R238, RZ, PT ;  /* 0x000000ffee00720b */ /* 0x000fe20003f76000 */
[----:B------:R-:W-:Y:S01]  /*6a50*/  FMUL.FTZ R19, R205, R0 ;  /* 0x00000000cd137220 */ /* 0x000fe20000410000 */
[----:B------:R-:W-:Y:S01]  /*6a60*/  FSETP.GE.FTZ.AND P1, PT, R236, RZ, PT ;  /* 0x000000ffec00720b */ /* 0x000fe20003f36000 */
[----:B------:R-:W-:Y:S01]  /*6a70*/  FADD.FTZ R4, -R223, R32 ;  /* 0x00000020df047221 */ /* 0x000fe20000010100 */
[----:B------:R-:W-:Y:S01]  /*6a80*/  F2FP.BF16.F32.PACK_AB R169, R169, R197 ;  /* 0x000000c5a9a9723e */ /* 0x000fe200000010ff */
[----:B------:R-:W-:Y:S01]  /*6a90*/  FADD.FTZ R0, -R222, R34 ;  /* 0x00000022de007221 */ /* 0x000fe20000010100 */
[----:B------:R-:W-:Y:S01]  /*6aa0*/  F2FP.BF16.F32.PACK_AB R168, R168, R196 ;  /* 0x000000c4a8a8723e */ /* 0x000fe200000010ff */
        /* <DEDUP_REMOVED lines=40> */
.L_x_2141:
[----:B------:R-:W-:Y:S01]  /*6d30*/  STS [R188+0x1c000], R169 ;  /* 0x01c000a9bc007388 */ /* 0x000fe20000000800 */
[----:B-1----:R-:W-:Y:S02]  /*6d40*/  IMAD.MOV.U32 R4, RZ, RZ, 0x10 ;  /* 0x00000010ff047424 */ /* 0x002fe400078e00ff */
[----:B------:R-:W-:Y:S01]  /*6d50*/  FMUL.FTZ R223, R239, R223 ;  /* 0x000000dfefdf7220 */ /* 0x000fe20000410000 */
[----:B------:R-:W-:Y:S01]  /*6d60*/  FMUL.FTZ R5, R237, R222 ;  /* 0x000000deed057220 */ /* 0x000fe20000410000 */
[----:B------:R-:W-:Y:S01]  /*6d70*/  STS [R188+0x1c400], R168 ;  /* 0x01c400a8bc007388 */ /* 0x000fe20000000800 */
[----:B------:R-:W-:Y:S01]  /*6d80*/  F2FP.BF16.F32.PACK_AB R6, R221, R20 ;  /* 0x00000014dd06723e */ /* 0x000fe200000010ff */
[----:B------:R-:W-:Y:S01]  /*6d90*/  IMAD.SHL.U32 R225, R219, 0x20, RZ ;  /* 0x00000020dbe17824 */ /* 0x000fe200078e00ff */
[----:B------:R-:W-:Y:S02]  /*6da0*/  SEL R4, R4, 0xfffffff0, !P0 ;  /* 0xfffffff004047807 */ /* 0x000fe40004000000 */
[----:B------:R1:W-:Y:S01]  /*6db0*/  STS [R190+0x1c400], R3 ;  /* 0x01c40003be007388 */ /* 0x0003e20000000800 */
[----:B------:R-:W-:Y:S01]  /*6dc0*/  F2FP.BF16.F32.PACK_AB R5, R5, R18 ;  /* 0x000000120505723e */ /* 0x000fe200000010ff */
[----:B------:R-:W2:Y:S01]  /*6dd0*/  LDC R243, c[0x0][0x44c] ;  /* 0x00011300fff37b82 */ /* 0x000ea20000000800 */
[----:B------:R-:W-:Y:S02]  /*6de0*/  F2FP.BF16.F32.PACK_AB R7, R209, R19 ;  /* 0x00000013d107723e */ /* 0x000fe400000010ff */
[----:B------:R-:W-:Y:S01]  /*6df0*/  STS [R190+0x1c000], R8 ;  /* 0x01c00008be007388 */ /* 0x000fe20000000800 */
[----:B------:R-:W-:Y:S01]  /*6e00*/  IMAD.IADD R4, R4, 0x1, R189 ;  /* 0x0000000104047824 */ /* 0x000fe200078e02bd */
[--C-:B------:R-:W-:Y:S03]  /*6e10*/  SHF.R.U32.HI R221, RZ, 0x1, R219.reuse ;  /* 0x00000001ffdd7819 */ /* 0x100fe600000116db */
[----:B------:R-:W-:Y:S01]  /*6e20*/  STS [R188+0x1d000], R15 ;  /* 0x01d0000fbc007388 */ /* 0x000fe20000000800 */
[--C-:B------:R-:W-:Y:S02]  /*6e30*/  LOP3.LUT R2, R2, 0x200, R180.reuse, 0xf8, !PT ;  /* 0x0000020002027812 */ /* 0x100fe400078ef8b4 */
[----:B------:R-:W-:Y:S02]  /*6e40*/  LOP3.LUT R0, R221, 0x30, RZ, 0xc0, !PT ;  /* 0x00000030dd007812 */ /* 0x000fe400078ec0ff */
[----:B------:R-:W-:Y:S02]  /*6e50*/  STS [R188+0x1d400], R16 ;  /* 0x01d40010bc007388 */ /* 0x000fe40000000800 */
[----:B------:R-:W-:Y:S03]  /*6e60*/  LOP3.LUT R0, R0, 0x8, R219, 0xf8, !PT ;  /* 0x0000000800007812 */ /* 0x000fe600078ef8db */
[----:B------:R-:W-:Y:S01]  /*6e70*/  STS [R190+0x1d000], R13 ;  /* 0x01d0000dbe007388 */ /* 0x000fe20000000800 */
[----:B------:R-:W-:Y:S04]  /*6e80*/  LOP3.LUT R0, R0, 0x1c0, R180, 0xf8, !PT ;  /* 0x000001c000007812 */ /* 0x000fe800078ef8b4 */
[----:B------:R-:W-:Y:S01]  /*6e90*/  STS [R190+0x1d400], R14 ;  /* 0x01d4000ebe007388 */ /* 0x000fe20000000800 */
[----:B------:R-:W-:Y:S04]  /*6ea0*/  LOP3.LUT R0, R0, 0x38, R220, 0x78, !PT ;  /* 0x0000003800007812 */ /* 0x000fe800078e78dc */
[----:B------:R-:W-:Y:S01]  /*6eb0*/  STS [R189+-0x4000], R12 ;  /* 0xffc0000cbd007388 */ /* 0x000fe20000000800 */
[----:B-1----:R-:W-:Y:S01]  /*6ec0*/  F2FP.BF16.F32.PACK_AB R3, R223, R17 ;  /* 0x00000011df03723e */ /* 0x002fe200000010ff */
[----:B--2---:R-:W-:Y:S03]  /*6ed0*/  IMAD R243, R243, UR8, RZ ;  /* 0x00000008f3f37c24 */ /* 0x004fe6000f8e02ff */
[----:B------:R-:W-:Y:S05]  /*6ee0*/  STS [R189+-0x3c00], R10 ;  /* 0xffc4000abd007388 */ /* 0x000fea0000000800 */
[----:B------:R1:W-:Y:S05]  /*6ef0*/  STS [R4+-0x4000], R3 ;  /* 0xffc0000304007388 */ /* 0x0003ea0000000800 */
[----:B------:R-:W-:Y:S05]  /*6f00*/  STS [R4+-0x3c00], R5 ;  /* 0xffc4000504007388 */ /* 0x000fea0000000800 */
[----:B------:R-:W-:Y:S05]  /*6f10*/  STS [R189+-0x3000], R11 ;  /* 0xffd0000bbd007388 */ /* 0x000fea0000000800 */
[----:B------:R-:W-:Y:S05]  /*6f20*/  STS [R189+-0x2c00], R9 ;  /* 0xffd40009bd007388 */ /* 0x000fea0000000800 */
[----:B------:R-:W-:Y:S05]  /*6f30*/  STS [R4+-0x3000], R6 ;  /* 0xffd0000604007388 */ /* 0x000fea0000000800 */
[----:B------:R-:W-:Y:S01]  /*6f40*/  STS [R4+-0x2c00], R7 ;  /* 0xffd4000704007388 */ /* 0x000fe20000000800 */
[----:B------:R-:W-:Y:S01]  /*6f50*/  BAR.SYNC.DEFER_BLOCKING 0x0 ;  /* 0x0000000000007b1d */ /* 0x000fe20000010000 */
[----:B-1----:R-:W-:Y:S02]  /*6f60*/  LOP3.LUT R3, R0, 0x200, R225, 0xf8, !PT ;  /* 0x0000020000037812 */ /* 0x002fe400078ef8e1 */
[----:B------:R-:W-:Y:S02]  /*6f70*/  LEA R0, R2, UR4, 0x1 ;  /* 0x0000000402007c11 */ /* 0x000fe4000f8e08ff */
[----:B------:R-:W-:Y:S03]  /*6f80*/  LEA R3, R3, UR4, 0x1 ;  /* 0x0000000403037c11 */ /* 0x000fe6000f8e08ff */
[C---:B------:R-:W-:Y:S02]  /*6f90*/  VIADD R16, R0.reuse, 0x8000 ;  /* 0x0000800000107836 */ /* 0x040fe40000000000 */
[----:B------:R-:W-:Y:S02]  /*6fa0*/  VIADD R2, R0, 0x8040 ;  /* 0x0000804000027836 */ /* 0x000fe40000000000 */
[----:B------:R-:W-:Y:S01]  /*6fb0*/  @P0 VIADD R2, R16, 0xffffffc0 ;  /* 0xffffffc010020836 */ /* 0x000fe20000000000 */
        /* <DEDUP_REMOVED lines=58> */
[----:B-----5:R-:W-:Y:S05]  /*7360*/  IMAD.U32 R0, R243, -0x40, RZ ;  /* 0xffffffc0f3007824 */ /* 0x020fea00078e00ff */
[C---:B------:R-:W-:Y:S01]  /*7370*/  HMMA.16816.F32.BF16 R48, R4.reuse, R14, R48 ;  /* 0x0000000e0430723c */ /* 0x040fe20000041830 */
[----:B------:R2:W5:Y:S01]  /*7380*/  LDSM.16.MT88.4 R12, [R2+0x3800] ;  /* 0x00380000020c783b */ /* 0x0005620000004200 */
        /* <DEDUP_REMOVED lines=9> */
[-C--:B---3--:R-:W-:Y:S08]  /*7420*/  HMMA.16816.F32.BF16 R68, R4, R24.reuse, R68 ;  /* 0x000000180444723c */ /* 0x088ff00000041844 */
        /* <DEDUP_REMOVED lines=29> */
[----:B------:R-:W-:Y:S05]  /*7600*/  IMAD.X R0, RZ, RZ, ~UR13, P1 ;  /* 0x8000000dff007e24 */ /* 0x000fea00088e06ff */
[----:B------:R-:W-:Y:S04]  /*7610*/  SHF.R.S64 R2, R2, 0x1f, R0 ;  /* 0x0000001f02027819 */ /* 0x000fe80000001000 */
[----:B------:R-:W-:Y:S02]  /*7620*/  IADD3 R250, P1, PT, R2, R250, RZ ;  /* 0x000000fa02fa7210 */ /* 0x000fe40007f3e0ff */
[----:B------:R-:W-:Y:S01]  /*7630*/  LOP3.LUT R2, R5, 0x38, R219, 0x78, !PT ;  /* 0x0000003805027812 */ /* 0x000fe200078e78db */
[----:B------:R-:W-:Y:S01]  /*7640*/  IMAD.U32 R5, RZ, RZ, UR47 ;  /* 0x0000002fff057e24 */ /* 0x000fe2000f8e00ff */
[----:B------:R-:W-:Y:S02]  /*7650*/  LEA.HI.X.SX32 R249, R0, R249, 0x1, P1 ;  /* 0x000000f900f97211 */ /* 0x000fe400008f0eff */
[----:B------:R-:W-:Y:S02]  /*7660*/  LEA R4, P1, R4, R250, 0x1 ;  /* 0x000000fa04047211 */ /* 0x000fe400078208ff */
[----:B------:R-:W-:Y:S01]  /*7670*/  LOP3.LUT R0, R2, 0x1e00, R220, 0xf8, !PT ;  /* 0x00001e0002007812 */ /* 0x000fe200078ef8dc */
[----:B------:R-:W-:Y:S01]  /*7680*/  IMAD.MOV.U32 R7, RZ, RZ, R249 ;  /* 0x000000ffff077224 */ /* 0x000fe200078e00f9 */
[----:B------:R-:W-:Y:S01]  /*7690*/  LEA.HI.X R5, R6, R249, R5, 0x1, P1 ;  /* 0x000000f906057211 */ /* 0x000fe200008f0c05 */
[----:B------:R-:W-:Y:S01]  /*76a0*/  IMAD.MOV.U32 R6, RZ, RZ, R250 ;  /* 0x000000ffff067224 */ /* 0x000fe200078e00fa */
[----:B------:R-:W-:Y:S05]  /*76b0*/  LEA R0, R0, UR4, 0x1 ;  /* 0x0000000400007c11 */ /* 0x000fea000f8e08ff */
        /* <DEDUP_REMOVED lines=8> */
.L_x_2142:
        /* <DEDUP_REMOVED lines=11> */
[----:B------:R-:W-:Y:S01]  /*77f0*/  IMAD.U32 R234, RZ, RZ, UR53 ;  /* 0x00000035ffea7e24 */ /* 0x000fe2000f8e00ff */
[----:B------:R-:W-:Y:S01]  /*7800*/  LDSM.16.M88.4 R168, [R210+0x1c000] ;  /* 0x01c00000d2a8783b */ /* 0x000fe20000000200 */
[----:B------:R-:W-:Y:S01]  /*7810*/  IMAD.IADD R209, R216, 0x1, R2 ;  /* 0x00000001d8d17824 */ /* 0x000fe200078e0202 */
[----:B------:R-:W-:Y:S01]  /*7820*/  LOP3.LUT R0, R0, 0x1c0, R180, 0xf8, !PT ;  /* 0x000001c000007812 */ /* 0x000fe200078ef8b4 */
[----:B------:R-:W-:Y:S01]  /*7830*/  @UP0 UIADD3.X UR61, UPT, UPT, UR55, -0x1, URZ, UP1, !UPT ;  /* 0xffffffff373d0890 */ /* 0x000fe20008ffe4ff */
[----:B------:R-:W-:Y:S01]  /*7840*/  LEA R234, P1, R234, R244, 0x2 ;  /* 0x000000f4eaea7211 */ /* 0x000fe200078210ff */
[----:B------:R-:W-:Y:S01]  /*7850*/  LDSM.16.M88.4 R176, [R210+0x1d000] ;  /* 0x01d00000d2b0783b */ /* 0x000fe20000000200 */
[----:B------:R-:W-:Y:S01]  /*7860*/  LOP3.LUT R0, R0, 0x38, R220, 0x78, !PT ;  /* 0x0000003800007812 */ /* 0x000fe200078e78dc */
[----:B------:R-:W-:Y:S01]  /*7870*/  @UP0 UIADD3 UR16, UP1, UPT, UR16, -0x100, URZ ;  /* 0xffffff0010100890 */ /* 0x000fe2000ff3e0ff */
[----:B------:R-:W-:Y:S01]  /*7880*/  @P3 LOP3.LUT R221, R221, 0x10, RZ, 0xc0, !PT ;  /* 0x00000010dddd3812 */ /* 0x000fe200078ec0ff */
[----:B------:R-:W-:Y:S01]  /*7890*/  ULOP3.LUT UR5, UR51, 0x1, URZ, 0xc0, !UPT ;  /* 0x0000000133057892 */ /* 0x000fe2000f8ec0ff */
        /* <DEDUP_REMOVED lines=64> */
[----:B------:R3:W4:Y:S03]  /*7ca0*/  LDSM.16.M88.4 R176, [R210+0x1f000] ;  /* 0x01f00000d2b0783b */ /* 0x0007260000000200 */
        /* <DEDUP_REMOVED lines=8> */
[----:B---3--:R-:W3:Y:S02]  /*7d30*/  LDL R210, [R1] ;  /* 0x0000000001d27983 */ /* 0x008ee40000100800 */
[C---:B------:R-:W-:Y:S03]  /*7d40*/  LEA.HI.X.SX32 R207, R243.reuse, R229, 0x5, P1 ;  /* 0x000000e5f3cf7211 */ /* 0x040fe600008f2eff */
[----:B------:R-:W-:Y:S01]  /*7d50*/  LDSM.16.MT88.4 R180, [R0+0xf000] ;  /* 0x00f0000000b4783b */ /* 0x000fe20000004200 */
[C---:B------:R-:W-:Y:S01]  /*7d60*/  LEA R204, P1, R243.reuse, R206, 0x5 ;  /* 0x000000cef3cc7211 */ /* 0x040fe200078228ff */
[----:B------:R-:W-:Y:S03]  /*7d70*/  HMMA.16816.F32.BF16 R32, R172, R166, R32 ;  /* 0x000000a6ac20723c */ /* 0x000fe60000041820 */
[----:B------:R-:W-:Y:S01]  /*7d80*/  LDSM.16.M88.4 R172, [R2+0x16000] ;  /* 0x0160000002ac783b */ /* 0x000fe20000000200 */
[C---:B------:R-:W-:Y:S02]  /*7d90*/  LEA.HI.X.SX32 R205, R243.reuse, R207, 0x5, P1 ;  /* 0x000000cff3cd7211 */ /* 0x040fe400008f2eff */
[C---:B------:R-:W-:Y:S02]  /*7da0*/  LEA R236, P1, R243.reuse, R204, 0x5 ;  /* 0x000000ccf3ec7211 */ /* 0x040fe400078228ff */
[----:B------:R-:W1:Y:S01]  /*7db0*/  LDSM.16.MT88.4 R164, [R0+0x12800] ;  /* 0x0128000000a4783b */ /* 0x000e620000004200 */
[-C--:B--2---:R-:W-:Y:S05]  /*7dc0*/  HMMA.16816.F32.BF16 R4, R168, R184.reuse, R4 ;  /* 0x000000b8a804723c */ /* 0x084fea0000041804 */
[C---:B------:R-:W-:Y:S03]  /*7dd0*/  LEA.HI.X.SX32 R237, R243.reuse, R205, 0x5, P1 ;  /* 0x000000cdf3ed7211 */ /* 0x040fe600008f2eff */
[C---:B----4-:R-:W-:Y:S04]  /*7de0*/  HMMA.16816.F32.BF16 R8, R176.reuse, R184, R8 ;  /* 0x000000b8b008723c */ /* 0x050fe80000041808 */
[C---:B------:R-:W-:Y:S04]  /*7df0*/  IMAD.WIDE R240, R243.reuse, -0xc0, R236 ;  /* 0xffffff40f3f07825 */ /* 0x040fe800078e02ec */
[-C--:B------:R-:W-:Y:S03]  /*7e00*/  HMMA.16816.F32.BF16 R12, R176, R186.reuse, R12 ;  /* 0x000000bab00c723c */ /* 0x080fe6000004180c */
[C---:B------:R-:W-:Y:S04]  /*7e10*/  LEA R202, P1, R243.reuse, R240, 0x5 ;  /* 0x000000f0f3ca7211 */ /* 0x040fe800078228ff */
[C---:B------:R-:W-:Y:S01]  /*7e20*/  LEA.HI.X.SX32 R203, R243.reuse, R241, 0x5, P1 ;  /* 0x000000f1f3cb7211 */ /* 0x040fe200008f2eff */
[C---:B------:R-:W-:Y:S01]  /*7e30*/  HMMA.16816.F32.BF16 R16, R168.reuse, R186, R16 ;  /* 0x000000baa810723c */ /* 0x040fe20000041810 */
[----:B------:R2:W4:Y:S03]  /*7e40*/  LDSM.16.M88.4 R184, [R2+0x17000] ;  /* 0x0170000002b8783b */ /* 0x0005260000000200 */
[C---:B------:R-:W-:Y:S04]  /*7e50*/  LEA R200, P1, R243.reuse, R202, 0x5 ;  /* 0x000000caf3c87211 */ /* 0x040fe800078228ff */
[C---:B------:R-:W-:Y:S02]  /*7e60*/  LEA.HI.X.SX32 R201, R243.reuse, R203, 0x5, P1 ;  /* 0x000000cbf3c97211 */ /* 0x040fe400008f2eff */
[C---:B------:R-:W-:Y:S04]  /*7e70*/  LEA R198, P1, R243.reuse, R200, 0x5 ;  /* 0x000000c8f3c67211 */ /* 0x040fe800078228ff */
[C---:B------:R-:W-:Y:S01]  /*7e80*/  LEA.HI.X.SX32 R199, R243.reuse, R201, 0x5, P1 ;  /* 0x000000c9f3c77211 */ /* 0x040fe200008f2eff */
[-C--:B-1----:R-:W-:Y:S03]  /*7e90*/  HMMA.16816.F32.BF16 R20, R168, R164.reuse, R20 ;  /* 0x000000a4a814723c */ /* 0x082fe60000041814 */
[C---:B------:R-:W-:Y:S04]  /*7ea0*/  LEA R196, P1, R243.reuse, R198, 0x5 ;  /* 0x000000c6f3c47211 */ /* 0x040fe800078228ff */
[C---:B------:R-:W-:Y:S01]  /*7eb0*/  LEA.HI.X.SX32 R197, R243.reuse, R199, 0x5, P1 ;  /* 0x000000c7f3c57211 */ /* 0x040fe200008f2eff */
[C---:B------:R-:W-:Y:S01]  /*7ec0*/  HMMA.16816.F32.BF16 R24, R176.reuse, R164, R24 ;  /* 0x000000a4b018723c */ /* 0x040fe20000041818 */
[----:B--2---:R-:W2:Y:S03]  /*7ed0*/  LDL R2, [R1+0x4] ;  /* 0x0000040001027983 */ /* 0x004ea60000100800 */
[C---:B------:R-:W-:Y:S04]  /*7ee0*/  LEA R194, P1, R243.reuse, R196, 0x5 ;  /* 0x000000c4f3c27211 */ /* 0x040fe800078228ff */
[-C--:B------:R-:W-:Y:S01]  /*7ef0*/  HMMA.16816.F32.BF16 R28, R176, R166.reuse, R28 ;  /* 0x000000a6b01c723c */ /* 0x080fe2000004181c */
[----:B------:R-:W-:Y:S02]  /*7f00*/  LDSM.16.M88.4 R176, [R209+0x17000] ;  /* 0x01700000d1b0783b */ /* 0x000fe40000000200 */
[C---:B------:R-:W-:Y:S02]  /*7f10*/  LEA.HI.X.SX32 R195, R243.reuse, R197, 0x5, P1 ;  /* 0x000000c5f3c37211 */ /* 0x040fe400008f2eff */
[C---:B------:R-:W-:Y:S03]  /*7f20*/  LEA R226, P1, R243.reuse, R194, 0x5 ;  /* 0x000000c2f3e27211 */ /* 0x040fe600078228ff */
[----:B------:R-:W-:Y:S01]  /*7f30*/  HMMA.16816.F32.BF16 R32, R168, R166, R32 ;  /* 0x000000a6a820723c */ /* 0x000fe20000041820 */
[----:B------:R-:W-:Y:S03]  /*7f40*/  LDSM.16.M88.4 R164, [R209+0x16000] ;  /* 0x01600000d1a4783b */ /* 0x000fe60000000200 */
[C---:B------:R-:W-:Y:S02]  /*7f50*/  LEA.HI.X.SX32 R227, R243.reuse, R195, 0x5, P1 ;  /* 0x000000c3f3e37211 */ /* 0x040fe400008f2eff */
[----:B------:R-:W1:Y:S02]  /*7f60*/  LDSM.16.MT88.4 R168, [R0+0xf800] ;  /* 0x00f8000000a8783b */ /* 0x000e640000004200 */
[-C--:B------:R-:W-:Y:S05]  /*7f70*/  HMMA.16816.F32.BF16 R4, R172, R180.reuse, R4 ;  /* 0x000000b4ac04723c */ /* 0x080fea0000041804 */
[C---:B------:R-:W-:Y:S03]  /*7f80*/  IMAD.WIDE R238, R243.reuse, -0xc0, R226 ;  /* 0xffffff40f3ee7825 */ /* 0x040fe600078e02e2 */
[C---:B----4-:R-:W-:Y:S04]  /*7f90*/  HMMA.16816.F32.BF16 R8, R184.reuse, R180, R8 ;  /* 0x000000b4b808723c */ /* 0x050fe80000041808 */
[C---:B------:R-:W-:Y:S04]  /*7fa0*/  LEA R192, P1, R243.reuse, R238, 0x5 ;  /* 0x000000eef3c07211 */ /* 0x040fe800078228ff */
[-C--:B------:R-:W-:Y:S03]  /*7fb0*/  HMMA.16816.F32.BF16 R12, R184, R182.reuse, R12 ;  /* 0x000000b6b80c723c */ /* 0x080fe6000004180c */
[C---:B------:R-:W-:Y:S05]  /*7fc0*/  LEA.HI.X.SX32 R193, R243.reuse, R239, 0x5, P1 ;  /* 0x000000eff3c17211 */ /* 0x040fea00008f2eff */
[C---:B------:R-:W-:Y:S01]  /*7fd0*/  HMMA.16816.F32.BF16 R16, R172.reuse, R182, R16 ;  /* 0x000000b6ac10723c */ /* 0x040fe20000041810 */
[----:B------:R4:W1:Y:S07]  /*7fe0*/  LDSM.16.MT88.4 R180, [R0+0x13800] ;  /* 0x0138000000b4783b */ /* 0x00086e0000004200 */
[-C--:B------:R-:W-:Y:S08]  /*7ff0*/  HMMA.16816.F32.BF16 R20, R172, R188.reuse, R20 ;  /* 0x000000bcac14723c */ /* 0x080ff00000041814 */
[C---:B------:R-:W-:Y:S04]  /*8000*/  HMMA.16816.F32.BF16 R24, R184.reuse, R188, R24 ;  /* 0x000000bcb818723c */ /* 0x040fe80000041818 */
[C---:B------:R-:W-:Y:S04]  /*8010*/  LEA R188, P1, R243.reuse, R192, 0x5 ;  /* 0x000000c0f3bc7211 */ /* 0x040fe800078228ff */
[-C--:B------:R-:W-:Y:S03]  /*8020*/  HMMA.16816.F32.BF16 R28, R184, R190.reuse, R28 ;  /* 0x000000beb81c723c */ /* 0x080fe6000004181c */
[C---:B------:R-:W-:Y:S02]  /*8030*/  LEA.HI.X.SX32 R189, R243.reuse, R193, 0x5, P1 ;  /* 0x000000c1f3bd7211 */ /* 0x040fe400008f2eff */
[C---:B------:R-:W-:Y:S02]  /*8040*/  LEA R186, P1, R243.reuse, R188, 0x5 ;  /* 0x000000bcf3ba7211 */ /* 0x040fe400078228ff */
[----:B----4-:R-:W-:Y:S01]  /*8050*/  @P3 SHF.R.U32.HI R0, RZ, 0x2, R219 ;  /* 0x00000002ff003819 */ /* 0x010fe200000116db */
[----:B------:R-:W-:Y:S04]  /*8060*/  HMMA.16816.F32.BF16 R32, R172, R190, R32 ;  /* 0x000000beac20723c */ /* 0x000fe80000041820 */
[C---:B------:R-:W-:Y:S02]  /*8070*/  LEA.HI.X.SX32 R187, R243.reuse, R189, 0x5, P1 ;  /* 0x000000bdf3bb7211 */ /* 0x040fe400008f2eff */
[C---:B------:R-:W-:Y:S02]  /*8080*/  LEA R184, P1, R243.reuse, R186, 0x5 ;  /* 0x000000baf3b87211 */ /* 0x040fe400078228ff */
[-C--:B-1----:R-:W-:Y:S05]  /*8090*/  HMMA.16816.F32.BF16 R4, R164, R168.reuse, R4 ;  /* 0x000000a8a404723c */ /* 0x082fea0000041804 */
[C---:B------:R-:W-:Y:S02]  /*80a0*/  LEA.HI.X.SX32 R185, R243.reuse, R187, 0x5, P1 ;  /* 0x000000bbf3b97211 */ /* 0x040fe400008f2eff */
[C---:B------:R-:W-:Y:S01]  /*80b0*/  LEA R174, P1, R243.reuse, R184, 0x5 ;  /* 0x000000b8f3ae7211 */ /* 0x040fe200078228ff */
[C---:B------:R-:W-:Y:S01]  /*80c0*/  HMMA.16816.F32.BF16 R8, R176.reuse, R168, R8 ;  /* 0x000000a8b008723c */ /* 0x040fe20000041808 */
[----:B------:R-:W-:Y:S03]  /*80d0*/  IMAD.MOV.U32 R169, RZ, RZ, 0x4 ;  /* 0x00000004ffa97424 */ /* 0x000fe600078e00ff */
[C---:B------:R-:W-:Y:S02]  /*80e0*/  LEA.HI.X.SX32 R175, R243.reuse, R185, 0x5, P1 ;  /* 0x000000b9f3af7211 */ /* 0x040fe400008f2eff */
[----:B------:R-:W-:Y:S02]  /*80f0*/  LEA R190, P1, R243, R174, 0x5 ;  /* 0x000000aef3be7211 */ /* 0x000fe400078228ff */
[-C--:B------:R-:W-:Y:S03]  /*8100*/  HMMA.16816.F32.BF16 R12, R176, R170.reuse, R12 ;  /* 0x000000aab00c723c */ /* 0x080fe6000004180c */
[----:B------:R-:W-:Y:S01]  /*8110*/  @P3 LOP3.LUT R246, R221, 0x7, R0, 0xf8, !PT ;  /* 0x00000007ddf63812 */ /* 0x000fe200078ef800 */
[----:B------:R-:W-:Y:S01]  /*8120*/  VIADD R0, R211, 0x40 ;  /* 0x00000040d3007836 */ /* 0x000fe20000000000 */
[----:B------:R-:W-:Y:S01]  /*8130*/  LEA.HI.X.SX32 R191, R243, R175, 0x5, P1 ;  /* 0x000000aff3bf7211 */ /* 0x000fe200008f2eff */
[----:B------:R-:W-:Y:S02]  /*8140*/  @P0 VIADD R0, R211, 0xffffffc0 ;  /* 0xffffffc0d3000836 */ /* 0x000fe40000000000 */
[C---:B------:R-:W-:Y:S04]  /*8150*/  HMMA.16816.F32.BF16 R16, R164.reuse, R170, R16 ;  /* 0x000000aaa410723c */ /* 0x040fe80000041810 */
[----:B------:R-:W-:Y:S01]  /*8160*/  @P3 IMAD.WIDE.U32 R170, R246, R169, UR54 ;  /* 0x00000036f6aa3e25 */ /* 0x000fe2000f8e00a9 */
[----:B------:R-:W-:Y:S01]  /*8170*/  @UP0 UMOV UR54, UR62 ;  /* 0x0000003e00360c82 */ /* 0x000fe20008000000 */
[----:B------:R-:W-:Y:S01]  /*8180*/  @UP0 UMOV UR55, UR61 ;  /* 0x0000003d00370c82 */ /* 0x000fe20008000000 */
[----:B------:R-:W-:Y:S01]  /*8190*/  UISETP.GT.AND UP0, UPT, UR51, UR49, UPT ;  /* 0x000000313300728c */ /* 0x000fe2000bf04270 */
[-C--:B------:R-:W-:Y:S01]  /*81a0*/  HMMA.16816.F32.BF16 R20, R164, R180.reuse, R20 ;  /* 0x000000b4a414723c */ /* 0x080fe20000041814 */
[----:B------:R-:W5:Y:S01]  /*81b0*/  @P3 LDG.E R252, desc[UR34][R170.64+-0x80] ;  /* 0xffff8022aafc3981 */ /* 0x000f62000c1e1900 */
[----:B------:R-:W-:Y:S01]  /*81c0*/  UIADD3 UR51, UPT, UPT, UR51, -0x1, URZ ;  /* 0xffffffff33337890 */ /* 0x000fe2000fffe0ff */
[C---:B------:R-:W-:Y:S03]  /*81d0*/  IMAD.WIDE R208, R243.reuse, -0xc0, R190 ;  /* 0xffffff40f3d07825 */ /* 0x040fe600078e02be */
[----:B------:R-:W5:Y:S02]  /*81e0*/  @P3 LDG.E R251, desc[UR34][R170.64+-0x60] ;  /* 0xffffa022aafb3981 */ /* 0x000f64000c1e1900 */
[C---:B------:R-:W-:Y:S04]  /*81f0*/  HMMA.16816.F32.BF16 R24, R176.reuse, R180, R24 ;  /* 0x000000b4b018723c */ /* 0x040fe80000041818 */
[C---:B------:R-:W-:Y:S04]  /*8200*/  LEA R172, P1, R243.reuse, R208, 0x5 ;  /* 0x000000d0f3ac7211 */ /* 0x040fe800078228ff */
[-C--:B------:R-:W-:Y:S01]  /*8210*/  HMMA.16816.F32.BF16 R28, R176, R182.reuse, R28 ;  /* 0x000000b6b01c723c */ /* 0x080fe2000004181c */
[----:B------:R-:W-:Y:S02]  /*8220*/  LDSM.16.MT88.4 R176, [R3+0x1f800] ;  /* 0x01f8000003b0783b */ /* 0x000fe40000004200 */
[C---:B------:R-:W-:Y:S02]  /*8230*/  LEA.HI.X.SX32 R173, R243.reuse, R209, 0x5, P1 ;  /* 0x000000d1f3ad7211 */ /* 0x040fe400008f2eff */
[C---:B------:R-:W-:Y:S03]  /*8240*/  LEA R168, P1, R243.reuse, R172, 0x5 ;  /* 0x000000acf3a87211 */ /* 0x040fe600078228ff */
[----:B------:R-:W-:Y:S01]  /*8250*/  HMMA.16816.F32.BF16 R32, R164, R182, R32 ;  /* 0x000000b6a420723c */ /* 0x000fe20000041820 */
[----:B------:R-:W-:Y:S03]  /*8260*/  LDSM.16.MT88.4 R180, [R211+0x3800] ;  /* 0x00380000d3b4783b */ /* 0x000fe60000004200 */
[C---:B------:R-:W-:Y:S02]  /*8270*/  LEA.HI.X.SX32 R169, R243.reuse, R173, 0x5, P1 ;  /* 0x000000adf3a97211 */ /* 0x040fe400008f2eff */
[C---:B------:R-:W-:Y:S04]  /*8280*/  LEA R164, P1, R243.reuse, R168, 0x5 ;  /* 0x000000a8f3a47211 */ /* 0x040fe800078228ff */
[C---:B------:R-:W-:Y:S01]  /*8290*/  LEA.HI.X.SX32 R165, R243.reuse, R169, 0x5, P1 ;  /* 0x000000a9f3a57211 */ /* 0x040fe200008f2eff */
[----:B---3--:R-:W3:Y:S05]  /*82a0*/  @P3 LDG.E R210, desc[UR34][R170.64+-0xe0] ;  /* 0xffff2022aad23981 */ /* 0x008eea000c1e1900 */
[----:B--2---:R1:W2:Y:S05]  /*82b0*/  @P3 LDG.E R2, desc[UR34][R170.64+-0x100] ;  /* 0xffff0022aa023981 */ /* 0x0042aa000c1e1900 */
[----:B------:R-:W-:Y:S05]  /*82c0*/  REDG.E.ADD.F32.FTZ.RN.STRONG.GPU desc[UR34][R244.64], R4 ;  /* 0x00000004f40079a6 */ /* 0x000fea000c12f322 */
[----:B------:R-:W-:Y:S05]  /*82d0*/  REDG.E.ADD.F32.FTZ.RN.STRONG.GPU desc[UR34][R234.64], R5 ;  /* 0x00000005ea0079a6 */ /* 0x000fea000c12f322 */
[----:B------:R4:W-:Y:S05]  /*82e0*/  REDG.E.ADD.F32.FTZ.RN.STRONG.GPU desc[UR34][R232.64], R6 ;  /* 0x00000006e80079a6 */ /* 0x0009ea000c12f322 */
[----:B------:R1:W-:Y:S05]  /*82f0*/  REDG.E.ADD.F32.FTZ.RN.STRONG.GPU desc[UR34][R230.64], R7 ;  /* 0x00000007e60079a6 */ /* 0x0003ea000c12f322 */
[----:B------:R1:W-:Y:S05]  /*8300*/  REDG.E.ADD.F32.FTZ.RN.STRONG.GPU desc[UR34][R228.64], R8 ;  /* 0x00000008e40079a6 */ /* 0x0003ea000c12f322 */
[----:B------:R1:W-:Y:S05]  /*8310*/  REDG.E.ADD.F32.FTZ.RN.STRONG.GPU desc[UR34][R206.64], R9 ;  /* 0x00000009ce0079a6 */ /* 0x0003ea000c12f322 */
[----:B------:R-:W-:Y:S05]  /*8320*/  REDG.E.ADD.F32.FTZ.RN.STRONG.GPU desc[UR34][R204.64], R10 ;  /* 0x0000000acc0079a6 */ /* 0x000fea000c12f322 */
[----:B------:R-:W-:Y:S05]  /*8330*/  REDG.E.ADD.F32.FTZ.RN.STRONG.GPU desc[UR34][R236.64], R11 ;  /* 0x0000000bec0079a6 */ /* 0x000fea000c12f322 */
[----:B------:R-:W-:Y:S01]  /*8340*/  REDG.E.ADD.F32.FTZ.RN.STRONG.GPU desc[UR34][R244.64+0x80], R16 ;  /* 0x00008010f40079a6 */ /* 0x000fe2000c12f322 */
[C---:B----4-:R-:W-:Y:S04]  /*8350*/  LEA R6, P1, R243.reuse, R164, 0x5 ;  /* 0x000000a4f3067211 */ /* 0x050fe800078228ff */
[----:B------:R-:W-:Y:S01]  /*8360*/  REDG.E.ADD.F32.FTZ.RN.STRONG.GPU desc[UR34][R240.64+0x80], R17 ;  /* 0x00008011f00079a6 */ /* 0x000fe2000c12f322 */
[C---:B-1----:R-:W-:Y:S04]  /*8370*/  LEA.HI.X.SX32 R7, R243.reuse, R165, 0x5, P1 ;  /* 0x000000a5f3077211 */ /* 0x042fe800008f2eff */
[----:B------:R-:W-:Y:S01]  /*8380*/  REDG.E.ADD.F32.FTZ.RN.STRONG.GPU desc[UR34][R202.64+0x80], R18 ;  /* 0x00008012ca0079a6 */ /* 0x000fe2000c12f322 */
[C---:B------:R-:W-:Y:S04]  /*8390*/  LEA R4, P1, R243.reuse, R6, 0x5 ;  /* 0x00000006f3047211 */ /* 0x040fe800078228ff */
[----:B------:R-:W-:Y:S01]  /*83a0*/  REDG.E.ADD.F32.FTZ.RN.STRONG.GPU desc[UR34][R200.64+0x80], R19 ;  /* 0x00008013c80079a6 */ /* 0x000fe2000c12f322 */
[C---:B------:R-:W-:Y:S02]  /*83b0*/  LEA.HI.X.SX32 R5, R243.reuse, R7, 0x5, P1 ;  /* 0x00000007f3057211 */ /* 0x040fe400008f2eff */
[C---:B------:R-:W-:Y:S02]  /*83c0*/  LEA R8, P1, R243.reuse, R4, 0x5 ;  /* 0x00000004f3087211 */ /* 0x040fe400078228ff */
        /* <DEDUP_REMOVED lines=23> */
[----:B------:R-:W4:Y:S05]  /*8540*/  LDSM.16.MT88.4 R12, [R3+0x1e000] ;  /* 0x01e00000030c783b */ /* 0x000f2a0000004200 */
[----:B------:R-:W3:Y:S05]  /*8550*/  LDSM.16.MT88.4 R16, [R0] ;  /* 0x000000000010783b */ /* 0x000eea0000004200 */
[----:B------:R-:W3:Y:S05]  /*8560*/  LDSM.16.MT88.4 R20, [R211+0x2000] ;  /* 0x00200000d314783b */ /* 0x000eea0000004200 */
[----:B------:R-:W3:Y:S05]  /*8570*/  LDSM.16.MT88.4 R24, [R0+0x2000] ;  /* 0x002000000018783b */ /* 0x000eea0000004200 */
[----:B------:R-:W-:Y:S05]  /*8580*/  LDSM.16.MT88.4 R32, [R3+0x1c800] ;  /* 0x01c800000320783b */ /* 0x000fea0000004200 */
[----:B------:R-:W2:Y:S05]  /*8590*/  LDSM.16.MT88.4 R28, [R211+0x800] ;  /* 0x00080000d31c783b */ /* 0x000eaa0000004200 */
[----:B------:R-:W2:Y:S01]  /*85a0*/  LDSM.16.MT88.4 R164, [R3+0x1e800] ;  /* 0x01e8000003a4783b */ /* 0x000ea20000004200 */
[-C--:B-1----:R-:W-:Y:S04]  /*85b0*/  HMMA.16816.F32.BF16 R100, R4, R8.reuse, R100 ;  /* 0x000000080464723c */ /* 0x082fe80000041864 */
[----:B------:R-:W1:Y:S05]  /*85c0*/  LDSM.16.MT88.4 R168, [R0+0x800] ;  /* 0x0008000000a8783b */ /* 0x000e6a0000004200 */
[----:B------:R-:W1:Y:S01]  /*85d0*/  LDSM.16.MT88.4 R172, [R211+0x2800] ;  /* 0x00280000d3ac783b */ /* 0x000e620000004200 */
[C---:B----4-:R-:W-:Y:S08]  /*85e0*/  HMMA.16816.F32.BF16 R104, R12.reuse, R8, R104 ;  /* 0x000000080c68723c */ /* 0x050ff00000041868 */
[-C--:B------:R-:W-:Y:S08]  /*85f0*/  HMMA.16816.F32.BF16 R108, R12, R10.reuse, R108 ;  /* 0x0000000a0c6c723c */ /* 0x080ff0000004186c */
[C---:B------:R-:W-:Y:S01]  /*8600*/  HMMA.16816.F32.BF16 R112, R4.reuse, R10, R112 ;  /* 0x0000000a0470723c */ /* 0x040fe20000041870 */
[----:B------:R-:W4:Y:S07]  /*8610*/  LDSM.16.MT88.4 R8, [R0+0x2800] ;  /* 0x002800000008783b */ /* 0x000f2e0000004200 */
[-C--:B---3--:R-:W-:Y:S08]  /*8620*/  HMMA.16816.F32.BF16 R116, R4, R16.reuse, R116 ;  /* 0x000000100474723c */ /* 0x088ff00000041874 */
[C---:B------:R-:W-:Y:S08]  /*8630*/  HMMA.16816.F32.BF16 R120, R12.reuse, R16, R120 ;  /* 0x000000100c78723c */ /* 0x040ff00000041878 */
[-C--:B------:R-:W-:Y:S08]  /*8640*/  HMMA.16816.F32.BF16 R124, R12, R18.reuse, R124 ;  /* 0x000000120c7c723c */ /* 0x080ff0000004187c */
[C---:B------:R-:W-:Y:S01]  /*8650*/  HMMA.16816.F32.BF16 R128, R4.reuse, R18, R128 ;  /* 0x000000120480723c */ /* 0x040fe20000041880 */
[----:B------:R-:W-:Y:S05]  /*8660*/  LDSM.16.MT88.4 R16, [R3+0x1f000] ;  /* 0x01f000000310783b */ /* 0x000fea0000004200 */
[----:B------:R-:W-:Y:S02]  /*8670*/  @P3 STL [R1], R210 ;  /* 0x000000d201003387 */ /* 0x000fe40000100800 */
        /* <DEDUP_REMOVED lines=11> */
[----:B------:R-:W3:Y:S02]  /*8730*/  LDSM.16.MT88.4 R24, [R211+0x3000] ;  /* 0x00300000d318783b */ /* 0x000ee40000004200 */
[-C--:B--2---:R-:W-:Y:S03]  /*8740*/  HMMA.16816.F32.BF16 R100, R32, R28.reuse, R100 ;  /* 0x0000001c2064723c */ /* 0x084fe60000041864 */
[----:B------:R-:W-:Y:S05]  /*8750*/  @P3 STL [R1+0x4], R2 ;  /* 0x0000040201003387 */ /* 0x000fea0000100800 */
[C---:B------:R-:W-:Y:S08]  /*8760*/  HMMA.16816.F32.BF16 R104, R164.reuse, R28, R104 ;  /* 0x0000001ca468723c */ /* 0x040ff00000041868 */
[-C--:B------:R-:W-:Y:S08]  /*8770*/  HMMA.16816.F32.BF16 R108, R164, R30.reuse, R108 ;  /* 0x0000001ea46c723c */ /* 0x080ff0000004186c */
[C---:B------:R-:W-:Y:S01]  /*8780*/  HMMA.16816.F32.BF16 R112, R32.reuse, R30, R112 ;  /* 0x0000001e2070723c */ /* 0x040fe20000041870 */
[----:B------:R-:W2:Y:S07]  /*8790*/  LDSM.16.MT88.4 R28, [R0+0x3000] ;  /* 0x00300000001c783b */ /* 0x000eae0000004200 */
        /* <DEDUP_REMOVED lines=10> */
[-C--:B----4-:R-:W-:Y:S08]  /*8840*/  HMMA.16816.F32.BF16 R148, R32, R8.reuse, R148 ;  /* 0x000000082094723c */ /* 0x090ff00000041894 */
[C---:B------:R-:W-:Y:S08]  /*8850*/  HMMA.16816.F32.BF16 R152, R164.reuse, R8, R152 ;  /* 0x00000008a498723c */ /* 0x040ff00000041898 */
[-C--:B------:R-:W-:Y:S01]  /*8860*/  HMMA.16816.F32.BF16 R156, R164, R10.reuse, R156 ;  /* 0x0000000aa49c723c */ /* 0x080fe2000004189c */
[----:B------:R-:W4:Y:S07]  /*8870*/  LDSM.16.MT88.4 R164, [R0+0x1800] ;  /* 0x0018000000a4783b */ /* 0x000f2e0000004200 */
[----:B------:R-:W-:Y:S01]  /*8880*/  HMMA.16816.F32.BF16 R160, R32, R10, R160 ;  /* 0x0000000a20a0723c */ /* 0x000fe200000418a0 */
[----:B------:R2:W4:Y:S07]  /*8890*/  LDSM.16.MT88.4 R8, [R0+0x3800] ;  /* 0x003800000008783b */ /* 0x00052e0000004200 */
[-C--:B---3--:R-:W-:Y:S08]  /*88a0*/  HMMA.16816.F32.BF16 R100, R4, R12.reuse, R100 ;  /* 0x0000000c0464723c */ /* 0x088ff00000041864 */
[C---:B------:R-:W-:Y:S08]  /*88b0*/  HMMA.16816.F32.BF16 R104, R16.reuse, R12, R104 ;  /* 0x0000000c1068723c */ /* 0x040ff00000041868 */
[-C--:B------:R-:W-:Y:S03]  /*88c0*/  HMMA.16816.F32.BF16 R108, R16, R14.reuse, R108 ;  /* 0x0000000e106c723c */ /* 0x080fe6000004186c */
[C---:B--2---:R-:W-:Y:S02]  /*88d0*/  VIADD R0, R211.reuse, 0xffffc000 ;  /* 0xffffc000d3007836 */ /* 0x044fe40000000000 */
        /* <DEDUP_REMOVED lines=34> */
[C---:B------:R-:W-:Y:S02]  /*8b00*/  LOP3.LUT P1, RZ, R219.reuse, 0x10, RZ, 0xc0, !PT ;  /* 0x00000010dbff7812 */ /* 0x040fe4000782c0ff */
[----:B------:R-:W-:Y:S01]  /*8b10*/  LOP3.LUT P0, RZ, R219, 0x8, RZ, 0xc0, !PT ;  /* 0x00000008dbff7812 */ /* 0x000fe2000780c0ff */
[----:B------:R-:W2:Y:S01]  /*8b20*/  LDCU UR5, c[0x0][0x500] ;  /* 0x0000a000ff0577ac */ /* 0x000ea20008000800 */
[----:B------:R-:W-:Y:S01]  /*8b30*/  UISETP.NE.AND UP0, UPT, UR40, -0x1, UPT ;  /* 0xffffffff2800788c */ /* 0x000fe2000bf05270 */
[----:B------:R-:W-:Y:S01]  /*8b40*/  UMOV UR24, UR18 ;  /* 0x0000001200187c82 */ /* 0x000fe20008000000 */
[----:B------:R-:W-:Y:S01]  /*8b50*/  UISETP.NE.AND UP1, UPT, UR40, -0x1, UPT ;  /* 0xffffffff2800788c */ /* 0x000fe2000bf25270 */
        /* <DEDUP_REMOVED lines=251> */
[----:B------:R-:W-:-:S03]  /*9b10*/  @UP0 UIADD3 UR15, UPT, UPT, UR43, UR15, URZ ;  /* 0x0000000f2b0f0290 */ /* 0x000fc6000fffe0ff */
        /* <DEDUP_REMOVED lines=33> */
[----:B------:R-:W-:-:S12]  /*9d30*/  UIMAD UR15, UR24, UR9, UR43 ;  /* 0x00000009180f72a4 */ /* 0x000fd8000f8e022b */
.L_x_2144:
        /* <DEDUP_REMOVED lines=12> */
.L_x_2145:
[----:B------:R-:W2:Y:S01]  /*9e00*/  LDCU.64 UR8, c[0x0][0x5c8] ;  /* 0x0000b900ff0877ac */ /* 0x000ea20008000a00 */
[----:B------:R-:W-:-:S04]  /*9e10*/  UIADD3 UR5, UPT, UPT, UR37, UR40, URZ ;  /* 0x0000002825057290 */ /* 0x000fc8000fffe0ff */
[----:B--2---:R-:W-:Y:S02]  /*9e20*/  UIMAD.WIDE.U32 UR16, UR5, UR8, URZ ;  /* 0x00000008051072a5 */ /* 0x004fe4000f8e00ff */
[----:B------:R-:W-:-:S04]  /*9e30*/  UIMAD UR5, UR5, UR9, URZ ;  /* 0x00000009050572a4 */ /* 0x000fc8000f8e02ff */
[----:B------:R-:W-:-:S06]  /*9e40*/  UIADD3 UR5, UPT, UPT, UR17, UR5, URZ ;  /* 0x0000000511057290 */ /* 0x000fcc000fffe0ff */
[----:B-1----:R-:W-:-:S07]  /*9e50*/  MOV R31, UR5 ;  /* 0x00000005001f7c02 */ /* 0x002fce0008000f00 */
.L_x_2146:
        /* <DEDUP_REMOVED lines=12> */
[----:B------:R-:W-:Y:S01]  /*9f20*/  IMAD.U32 R2, RZ, RZ, UR40 ;  /* 0x00000028ff027e24 */ /* 0x000fe2000f8e00ff */
[----:B------:R-:W-:Y:S01]  /*9f30*/  LEA R0, R0, UR4, 0x1 ;  /* 0x0000000400007c11 */ /* 0x000fe2000f8e08ff */
[----:B------:R-:W-:Y:S01]  /*9f40*/  UIMAD UR12, UR14, UR10, URZ ;  /* 0x0000000a0e0c72a4 */ /* 0x000fe2000f8e02ff */
[----:B------:R-:W3:Y:S01]  /*9f50*/  LDC.64 R56, c[0x0][0x5e0] ;  /* 0x00017800ff387b82 */ /* 0x000ee20000000a00 */
[----:B------:R-:W-:Y:S01]  /*9f60*/  ISETP.GE.AND P3, PT, R222, UR33, PT ;  /* 0x00000021de007c0c */ /* 0x000fe2000bf66270 */
[----:B------:R-:W-:Y:S01]  /*9f70*/  IMAD.U32 R3, RZ, RZ, UR41 ;  /* 0x00000029ff037e24 */ /* 0x000fe2000f8e00ff */
[----:B------:R-:W-:Y:S01]  /*9f80*/  UIMAD UR12, UR5, UR11, UR12 ;  /* 0x0000000b050c72a4 */ /* 0x000fe2000f8e020c */
[----:B------:R-:W-:Y:S01]  /*9f90*/  LOP3.LUT R4, R2, 0x38, R220, 0xf8, !PT ;  /* 0x0000003802047812 */ /* 0x000fe200078ef8dc */
[C---:B------:R-:W-:Y:S01]  /*9fa0*/  VIADD R6, R222.reuse, 0x40 ;  /* 0x00000040de067836 */ /* 0x040fe20000000000 */
[----:B------:R-:W-:Y:S01]  /*9fb0*/  ISETP.GE.AND P6, PT, R7, UR33, PT ;  /* 0x0000002107007c0c */ /* 0x000fe2000bfc6270 */
[----:B------:R-:W-:Y:S01]  /*9fc0*/  VIADD R5, R222, 0x60 ;  /* 0x00000060de057836 */ /* 0x000fe20000000000 */
[----:B------:R-:W-:Y:S01]  /*9fd0*/  IADD3 R2, P0, PT, R4, UR42, RZ ;  /* 0x0000002a04027c10 */ /* 0x000fe2000ff1e0ff */
[----:B------:R4:W2:Y:S01]  /*9fe0*/  LDS.128 R24, [R0+0xd000] ;  /* 0x00d0000000187984 */ /* 0x0008a20000000c00 */
[----:B------:R-:W-:Y:S01]  /*9ff0*/  IMAD.U32 R4, RZ, RZ, UR12 ;  /* 0x0000000cff047e24 */ /* 0x000fe2000f8e00ff */
[----:B------:R-:W-:Y:S01]  /*a000*/  ISETP.GE.AND P5, PT, R6, UR33, PT ;  /* 0x0000002106007c0c */ /* 0x000fe2000bfa6270 */
[----:B------:R-:W-:Y:S01]  /*a010*/  BSSY.RECONVERGENT B0, `(.L_x_2147) ;  /* 0x000001c000007945 */ /* 0x000fe20003800200 */
[----:B------:R4:W2:Y:S01]  /*a020*/  LDS.128 R20, [R0+0x11000] ;  /* 0x0110000000147984 */ /* 0x0008a20000000c00 */
[----:B------:R-:W-:-:S02]  /*a030*/  IADD3 R18, P2, PT, R222, 0x20, RZ ;  /* 0x00000020de127810 */ /* 0x000fc40007f5e0ff */
[----:B------:R-:W-:Y:S01]  /*a040*/  IADD3.X R3, PT, PT, R3, UR15, R4, P0, !PT ;  /* 0x0000000f03037c10 */ /* 0x000fe200087fe404 */
[----:B------:R4:W2:Y:S01]  /*a050*/  LDS.128 R36, [R0+0x15000] ;  /* 0x0150000000247984 */ /* 0x0008a20000000c00 */
[----:B------:R-:W-:Y:S01]  /*a060*/  ISETP.GE.AND P4, PT, R5, UR33, PT ;  /* 0x0000002105007c0c */ /* 0x000fe2000bf86270 */
[----:B------:R-:W-:Y:S01]  /*a070*/  IMAD.X R30, RZ, RZ, RZ, P2 ;  /* 0x000000ffff1e7224 */ /* 0x000fe200010e06ff */
[----:B------:R-:W-:Y:S01]  /*a080*/  IADD3 R28, P1, PT, R222, 0x40, RZ ;  /* 0x00000040de1c7810 */ /* 0x000fe20007f3e0ff */
[----:B------:R4:W2:Y:S01]  /*a090*/  LDS.128 R44, [R0+0x16000] ;  /* 0x01600000002c7984 */ /* 0x0008a20000000c00 */
[----:B-1----:R-:W-:Y:S01]  /*a0a0*/  IMAD.WIDE.U32 R6, R8, UR20, R2 ;  /* 0x0000001408067c25 */ /* 0x002fe2000f8e0002 */
[----:B------:R-:W-:Y:S02]  /*a0b0*/  IADD3 R29, P0, PT, R222, 0x60, RZ ;  /* 0x00000060de1d7810 */ /* 0x000fe40007f1e0ff */
[----:B------:R4:W1:Y:S01]  /*a0c0*/  LDS.128 R52, [R0+0x17000] ;  /* 0x0170000000347984 */ /* 0x0008620000000c00 */
[----:B------:R-:W-:-:S03]  /*a0d0*/  IMAD R16, R9, UR20, R7 ;  /* 0x0000001409107c24 */ /* 0x000fc6000f8e0207 */
[----:B------:R4:W1:Y:S04]  /*a0e0*/  LDS.128 R32, [R0+0x19000] ;  /* 0x0190000000207984 */ /* 0x0008680000000c00 */
[----:B------:R4:W1:Y:S04]  /*a0f0*/  LDS.128 R40, [R0+0x1a000] ;  /* 0x01a0000000287984 */ /* 0x0008680000000c00 */
[----:B------:R4:W1:Y:S01]  /*a100*/  LDS.128 R48, [R0+0x1b000] ;  /* 0x01b0000000307984 */ /* 0x0008620000000c00 */
[----:B---3--:R-:W-:Y:S05]  /*a110*/  @P3 BRA `(.L_x_2148) ;  /* 0x00000000002c3947 */ /* 0x008fea0003800000 */
        /* <DEDUP_REMOVED lines=11> */
.L_x_2148:
[----:B------:R-:W-:Y:S05]  /*a1d0*/  BSYNC.RECONVERGENT B0 ;  /* 0x0000000000007941 */ /* 0x000fea0003800200 */
.L_x_2147:
[----:B------:R-:W-:Y:S04]  /*a1e0*/  BSSY.RECONVERGENT B0, `(.L_x_2149) ;  /* 0x000000d000007945 */ /* 0x000fe80003800200 */
[----:B------:R-:W-:Y:S05]  /*a1f0*/  @P6 BRA `(.L_x_2150) ;  /* 0x00000000002c6947 */ /* 0x000fea0003800000 */
[----:B------:R-:W2:Y:S01]  /*a200*/  LDCU.64 UR12, c[0x0][0x560] ;  /* 0x0000ac00ff0c77ac */ /* 0x000ea20008000a00 */
[----:B------:R-:W-:Y:S01]  /*a210*/  MOV R2, R6 ;  /* 0x0000000600027202 */ /* 0x000fe20000000f00 */
[----:B---3--:R-:W-:Y:S01]  /*a220*/  IMAD R4, R30, UR10, RZ ;  /* 0x0000000a1e047c24 */ /* 0x008fe2000f8e02ff */
[----:B------:R-:W-:-:S03]  /*a230*/  MOV R3, R16 ;  /* 0x0000001000037202 */ /* 0x000fc60000000f00 */
[C---:B------:R-:W-:Y:S02]  /*a240*/  IMAD R4, R18.reuse, UR11, R4 ;  /* 0x0000000b12047c24 */ /* 0x040fe4000f8e0204 */
[----:B------:R-:W-:-:S05]  /*a250*/  IMAD.WIDE.U32 R2, R18, UR10, R2 ;  /* 0x0000000a12027c25 */ /* 0x000fca000f8e0002 */
[----:B------:R-:W-:Y:S02]  /*a260*/  IADD3 R3, PT, PT, R4, R3, RZ ;  /* 0x0000000304037210 */ /* 0x000fe40007ffe0ff */
[----:B--2---:R-:W-:-:S04]  /*a270*/  LEA R4, P2, R2, UR12, 0x1 ;  /* 0x0000000c02047c11 */ /* 0x004fc8000f8408ff */
[----:B------:R-:W-:-:S05]  /*a280*/  LEA.HI.X R5, R2, UR13, R3, 0x1, P2 ;  /* 0x0000000d02057c11 */ /* 0x000fca00090f0c03 */
[----:B------:R2:W-:Y:S04]  /*a290*/  STG.E.128 desc[UR34][R4.64], R24 ;  /* 0x0000001804007986 */ /* 0x0005e8000c101d22 */
[----:B------:R2:W-:Y:S02]  /*a2a0*/  STG.E.128 desc[UR34][R4.64+0x80], R20 ;  /* 0x0000801404007986 */ /* 0x0005e4000c101d22 */
.L_x_2150:
[----:B------:R-:W-:Y:S05]  /*a2b0*/  BSYNC.RECONVERGENT B0 ;  /* 0x0000000000007941 */ /* 0x000fea0003800200 */
.L_x_2149:
        /* <DEDUP_REMOVED lines=17> */
.L_x_2152:
[----:B------:R-:W-:Y:S05]  /*a3d0*/  BSYNC.RECONVERGENT B0 ;  /* 0x0000000000007941 */ /* 0x000fea0003800200 */
.L_x_2151:
        /* <DEDUP_REMOVED lines=11> */
[----:B------:R-:W-:-:S04]  /*a490*/  IMAD.WIDE.U32 R4, R29, UR10, R2 ;  /* 0x0000000a1d047c25 */ /* 0x000fc8000f8e0002 */
[----:B------:R-:W-:-:S05]  /*a4a0*/  IMAD R2, R29, UR11, R7 ;  /* 0x0000000b1d027c24 */ /* 0x000fca000f8e0207 */
[----:B------:R-:W-:Y:S02]  /*a4b0*/  IADD3 R3, PT, PT, R2, R5, RZ ;  /* 0x0000000502037210 */ /* 0x000fe40007ffe0ff */
[----:B---3--:R-:W-:-:S04]  /*a4c0*/  LEA R2, P0, R4, UR12, 0x1 ;  /* 0x0000000c04027c11 */ /* 0x008fc8000f8008ff */
[----:B------:R-:W-:-:S05]  /*a4d0*/  LEA.HI.X R3, R4, UR13, R3, 0x1, P0 ;  /* 0x0000000d04037c11 */ /* 0x000fca00080f0c03 */
[----:B-1----:R1:W-:Y:S04]  /*a4e0*/  STG.E.128 desc[UR34][R2.64], R12 ;  /* 0x0000000c02007986 */ /* 0x0023e8000c101d22 */
[----:B------:R1:W-:Y:S02]  /*a4f0*/  STG.E.128 desc[UR34][R2.64+0x80], R8 ;  /* 0x0000800802007986 */ /* 0x0003e4000c101d22 */
.L_x_2154:
[----:B------:R-:W-:Y:S05]  /*a500*/  BSYNC.RECONVERGENT B0 ;  /* 0x0000000000007941 */ /* 0x000fea0003800200 */
.L_x_2153:
        /* <DEDUP_REMOVED lines=22> */
.L_x_2156:
[----:B------:R-:W-:Y:S05]  /*a670*/  BSYNC.RECONVERGENT B0 ;  /* 0x0000000000007941 */ /* 0x000fea0003800200 */
.L_x_2155:
        /* <DEDUP_REMOVED lines=13> */
.L_x_2158:
[----:B------:R-:W-:Y:S05]  /*a750*/  BSYNC.RECONVERGENT B0 ;  /* 0x0000000000007941 */ /* 0x000fea0003800200 */
.L_x_2157:
        /* <DEDUP_REMOVED lines=13> */
.L_x_2160:
[----:B------:R-:W-:Y:S05]  /*a830*/  BSYNC.RECONVERGENT B0 ;  /* 0x0000000000007941 */ /* 0x000fea0003800200 */
.L_x_2159:
        /* <DEDUP_REMOVED lines=12> */
.L_x_2138:
[----:B------:R-:W-:Y:S05]  /*a900*/  BSYNC.RECONVERGENT B1 ;  /* 0x0000000000017941 */ /* 0x000fea0003800200 */
.L_x_2108:
[----:B------:R-:W2:Y:S01]  /*a910*/  LDCU UR8, c[0x0][0x438] ;  /* 0x00008700ff0877ac */ /* 0x000ea20008000800 */
[----:B------:R-:W4:Y:S01]  /*a920*/  LDCU UR9, c[0x0][0x370] ;  /* 0x00006e00ff0977ac */ /* 0x000f220008000800 */
[----:B------:R-:W-:Y:S01]  /*a930*/  UMOV UR10, UR19 ;  /* 0x00000013000a7c82 */ /* 0x000fe20008000000 */
[----:B--2---:R-:W-:-:S04]  /*a940*/  UIADD3 UR8, UPT, UPT, UR8, 0x7f, URZ ;  /* 0x0000007f08087890 */ /* 0x004fc8000fffe0ff */
[----:B------:R-:W-:Y:S02]  /*a950*/  USHF.R.S32.HI UR5, URZ, 0x1f, UR8 ;  /* 0x0000001fff057899 */ /* 0x000fe40008011408 */
[----:B----4-:R-:W-:Y:S02]  /*a960*/  UIADD3 UR36, UPT, UPT, UR9, UR36, URZ ;  /* 0x0000002409247290 */ /* 0x010fe4000fffe0ff */
[----:B------:R-:W-:-:S04]  /*a970*/  ULEA.HI UR5, UR5, UR8, URZ, 0x7 ;  /* 0x0000000805057291 */ /* 0x000fc8000f8f38ff */
[----:B------:R-:W-:-:S04]  /*a980*/  USHF.R.S32.HI UR5, URZ, 0x7, UR5 ;  /* 0x00000007ff057899 */ /* 0x000fc80008011405 */
[----:B------:R-:W-:-:S09]  /*a990*/  UISETP.GE.AND UP0, UPT, UR36, UR5, UPT ;  /* 0x000000052400728c */ /* 0x000fd2000bf06270 */
[----:B------:R-:W-:Y:S05]  /*a9a0*/  BRA.U !UP0, `(.L_x_2161) ;  /* 0xffffff5908587547 */ /* 0x000fea000b83ffff */
[----:B------:R-:W-:Y:S05]  /*a9b0*/  EXIT ;  /* 0x000000000000794d */ /* 0x000fea0003800000 */
.L_x_2162:
        /* <DEDUP_REMOVED lines=12> */
.L_x_2453:


//--------------------- .text._ZN5flash44flash_bwd_dq_dk_dv_loop_seqk_parallel_kernelI23Flash_bwd_kernel_traitsILi128ELi64ELi128ELi8ELi2ELi4ELi2ELb0ELb0EN7cutlass10bfloat16_tE19Flash_kernel_traitsILi128ELi64ELi128ELi8ES3_EELb0ELb0ELb1ELb0ELb0ELb1ELb1EEEvNS_16Flash_bwd_paramsE --------------------------
	.section	.text._ZN5flash44flash_bwd_dq_dk_dv_loop_seqk_parallel_kernelI23Flash_bwd_kernel_traitsILi128ELi64ELi128ELi8ELi2ELi4ELi2ELb0ELb0EN7cutlass10bfloat16_tE19Flash_kernel_traitsILi128ELi64ELi128ELi8ES3_EELb0ELb0ELb1ELb0ELb0ELb1ELb1EEEvNS_16Flash_bwd_paramsE,"ax",@progbits
	.align	128
        .global         _ZN5flash44flash_bwd_dq_dk_dv_loop_seqk_parallel_kernelI23Flash_bwd_kernel_traitsILi128ELi64ELi128ELi8ELi2ELi4ELi2ELb0ELb0EN7cutlass10bfloat16_tE19Flash_kernel_traitsILi128ELi64ELi128ELi8ES3_EELb0ELb0ELb1ELb0ELb0ELb1ELb1EEEvNS_16Flash_bwd_paramsE
        .type           _ZN5flash44flash_bwd_dq_dk_dv_loop_seqk_parallel_kernelI23Flash_bwd_kernel_traitsILi128ELi64ELi128ELi8ELi2ELi4ELi2ELb0ELb0EN7cutlass10bfloat16_tE19Flash_kernel_traitsILi128ELi64ELi128ELi8ES3_EELb0ELb0ELb1ELb0ELb0ELb1ELb1EEEvNS_16Flash_bwd_paramsE,@function
        .size           _ZN5flash44flash_bwd_dq_dk_dv_loop_seqk_parallel_kernelI23Flash_bwd_kernel_traitsILi128ELi64ELi128ELi8ELi2ELi4ELi2ELb0ELb0EN7cutlass10bfloat16_tE19Flash_kernel_traitsILi128ELi64ELi128ELi8ES3_EELb0ELb0ELb1ELb0ELb0ELb1ELb1EEEvNS_16Flash_bwd_paramsE,(.L_x_2454 - _ZN5flash44flash_bwd_dq_dk_dv_loop_seqk_parallel_kernelI23Flash_bwd_kernel_traitsILi128ELi64ELi128ELi8ELi2ELi4ELi2ELb0ELb0EN7cutlass10bfloat16_tE19Flash_kernel_traitsILi128ELi64ELi128ELi8ES3_EELb0ELb0ELb1ELb0ELb0ELb1ELb1EEEvNS_16Flash_bwd_paramsE)
        .other          _ZN5flash44flash_bwd_dq_dk_dv_loop_seqk_parallel_kernelI23Flash_bwd_kernel_traitsILi128ELi64ELi128ELi8ELi2ELi4ELi2ELb0ELb0EN7cutlass10bfloat16_tE19Flash_kernel_traitsILi128ELi64ELi128ELi8ES3_EELb0ELb0ELb1ELb0ELb0ELb1ELb1EEEvNS_16Flash_bwd_paramsE,@"STO_CUDA_ENTRY STV_DEFAULT"
_ZN5flash44flash_bwd_dq_dk_dv_loop_seqk_parallel_kernelI23Flash_bwd_kernel_traitsILi128ELi64ELi128ELi8ELi2ELi4ELi2ELb0ELb0EN7cutlass10bfloat16_tE19Flash_kernel_traitsILi128ELi64ELi128ELi8ES3_EELb0ELb0ELb1ELb0ELb0ELb1ELb1EEEvNS_16Flash_bwd_paramsE:
.text._ZN5flash44flash_bwd_dq_dk_dv_loop_seqk_parallel_kernelI23Flash_bwd_kernel_traitsILi128ELi64ELi128ELi8ELi2ELi4ELi2ELb0ELb0EN7cutlass10bfloat16_tE19Flash_kernel_traitsILi128ELi64ELi128ELi8ES3_EELb0ELb0ELb1ELb0ELb0ELb1ELb1EEEvNS_16Flash_bwd_paramsE:
        /* <DEDUP_REMOVED lines=49> */
.L_x_2217:
[----:B-----5:R-:W5:Y:S01]  /*0310*/  LDCU.64 UR8, c[0x0][0x478] ;  /* 0x00008f00ff0877ac */ /* 0x020f620008000a00 */
[----:B------:R-:W-:Y:S02]  /*0320*/  PLOP3.LUT P1, PT, PT, PT, UP3, 0x80, 0x8 ;  /* 0x000000000008781c */ /* 0x000fe40003f2f038 */
[----:B------:R-:W-:Y:S01]  /*0330*/  PLOP3.LUT P4, PT, PT, PT, UP5, 0x80, 0x8 ;  /* 0x000000000008781c */ /* 0x000fe20003f8f058 */
[----:B------:R-:W-:Y:S01]  /*0340*/  @UP3 ULEA UR12, UP0, UR38, UR6, 0x2 ;  /* 0x00000006260c3291 */ /* 0x000fe2000f8010ff */
[----:B------:R-:W-:Y:S01]  /*0350*/  PLOP3.LUT P2, PT, PT, PT, UP4, 0x80, 0x8 ;  /* 0x000000000008781c */ /* 0x000fe20003f4f048 */
[----:B------:R-:W-:Y:S02]  /*0360*/  UISETP.NE.AND UP2, UPT, UR26, URZ, UPT ;  /* 0x000000ff1a00728c */ /* 0x000fe4000bf45270 */
[----:B------:R-:W-:Y:S02]  /*0370*/  @UP3 ULEA.HI.X UR13, UR38, UR7, URZ, 0x2, UP0 ;  /* 0x00000007260d3291 */ /* 0x000fe400080f14ff */
[----:B-1----:R-:W-:-:S02]  /*0380*/  IMAD.U32 R12, RZ, RZ, UR12 ;  /* 0x0000000cff0c7e24 */ /* 0x002fc4000f8e00ff */
[----:B------:R-:W-:Y:S02]  /*0390*/  PLOP3.LUT P3, PT, PT, PT, UP2, 0x80, 0x8 ;  /* 0x000000000008781c */ /* 0x000fe40003f6f028 */
[----:B------:R-:W-:Y:S01]  /*03a0*/  IMAD.U32 R13, RZ, RZ, UR13 ;  /* 0x0000000dff0d7e24 */ /* 0x000fe2000f8e00ff */
[----:B----4-:R-:W-:Y:S02]  /*03b0*/  UIMAD.WIDE.U32 UR12, UR38, 0x4, UR28 ;  /* 0x00000004260c78a5 */ /* 0x010fe4000f8e001c */
[----:B-----5:R-:W-:Y:S01]  /*03c0*/  UISETP.NE.U32.AND UP0, UPT, UR8, URZ, UPT ;  /* 0x000000ff0800728c */ /* 0x020fe2000bf05070 */
[----:B------:R-:W-:Y:S01]  /*03d0*/  IMAD.U32 R6, RZ, RZ, UR36 ;  /* 0x00000024ff067e24 */ /* 0x000fe2000f8e00ff */
[----:B------:R-:W4:Y:S02]  /*03e0*/  @P1 LDG.E R3, desc[UR32][R12.64] ;  /* 0x000000200c031981 */ /* 0x000f24000c1e1900 */
[----:B------:R-:W-:-:S06]  /*03f0*/  UISETP.NE.AND.EX UP0, UPT, UR9, URZ, UPT, UP0 ;  /* 0x000000ff0900728c */ /* 0x000fcc000bf05300 */
[----:B------:R-:W-:-:S05]  /*0400*/  PLOP3.LUT P0, PT, PT, PT, UP0, 0x80, 0x8 ;  /* 0x000000000008781c */ /* 0x000fca0003f0f008 */
[----:B------:R-:W-:Y:S01]  /*0410*/  @UP0 ULEA UR14, UP1, UR38, UR8, 0x2 ;  /* 0x00000008260e0291 */ /* 0x000fe2000f8210ff */
[----:B------:R-:W-:Y:S01]  /*0420*/  IMAD.U32 R8, RZ, RZ, UR12 ;  /* 0x0000000cff087e24 */ /* 0x000fe2000f8e00ff */
[----:B------:R-:W5:Y:S02]  /*0430*/  @!UP0 LDCU UR11, c[0x0][0x43c] ;  /* 0x00008780ff0b87ac */ /* 0x000f640008000800 */
[----:B------:R-:W-:Y:S02]  /*0440*/  @UP0 ULEA.HI.X UR15, UR38, UR9, URZ, 0x2, UP1 ;  /* 0x00000009260f0291 */ /* 0x000fe400088f14ff */
[----:B------:R-:W-:Y:S01]  /*0450*/  IMAD.U32 R10, RZ, RZ, UR14 ;  /* 0x0000000eff0a7e24 */ /* 0x000fe2000f8e00ff */
[----:B------:R-:W2:Y:S01]  /*0460*/  @!UP0 LDCU.64 UR8, c[0x0][0x488] ;  /* 0x00009100ff0887ac */ /* 0x000ea20008000a00 */
[----:B------:R-:W-:Y:S02]  /*0470*/  IMAD.U32 R9, RZ, RZ, UR13 ;  /* 0x0000000dff097e24 */ /* 0x000fe4000f8e00ff */
[----:B------:R-:W-:-:S02]  /*0480*/  IMAD.U32 R7, RZ, RZ, UR37 ;  /* 0x00000025ff077e24 */ /* 0x000fc4000f8e00ff */
[----:B------:R-:W-:Y:S01]  /*0490*/  IMAD.U32 R11, RZ, RZ, UR15 ;  /* 0x0000000fff0b7e24 */ /* 0x000fe2000f8e00ff */
[----:B------:R-:W3:Y:S04]  /*04a0*/  @P4 LDG.E R4, desc[UR32][R8.64] ;  /* 0x0000002008044981 */ /* 0x000ee8000c1e1900 */
[----:B------:R-:W3:Y:S04]  /*04b0*/  @P0 LDG.E R0, desc[UR32][R10.64] ;  /* 0x000000200a000981 */ /* 0x000ee8000c1e1900 */
[----:B------:R-:W3:Y:S04]  /*04c0*/  @P2 LDG.E R2, desc[UR32][R8.64+0x4] ;  /* 0x0000042008022981 */ /* 0x000ee8000c1e1900 */
[----:B------:R-:W3:Y:S01]  /*04d0*/  @!P3 LDG.E R6, desc[UR32][R6.64] ;  /* 0x000000200606b981 */ /* 0x000ee2000c1e1900 */
[----:B------:R-:W-:Y:S01]  /*04e0*/  UMOV UR39, URZ ;  /* 0x000000ff00277c82 */ /* 0x000fe20008000000 */
[----:B--2---:R-:W-:Y:S01]  /*04f0*/  @!UP0 UISETP.NE.U32.AND UP1, UPT, UR8, URZ, UPT ;  /* 0x000000ff0800828c */ /* 0x004fe2000bf25070 */
[----:B------:R-:W-:Y:S01]  /*0500*/  UMOV UR17, 0xffffffff ;  /* 0xffffffff00117882 */ /* 0x000fe20000000000 */
[----:B------:R-:W-:-:S02]  /*0510*/  UMOV UR40, 0xffffffff ;  /* 0xffffffff00287882 */ /* 0x000fc40000000000 */
[----:B------:R-:W-:Y:S02]  /*0520*/  @!UP0 UISETP.NE.AND.EX UP1, UPT, UR9, URZ, UPT, UP1 ;  /* 0x000000ff0900828c */ /* 0x000fe4000bf25310 */
[----:B------:R-:W-:Y:S02]  /*0530*/  USHF.L.U32 UR35, UR34, 0x7, URZ ;  /* 0x0000000722237899 */ /* 0x000fe400080006ff */
[----:B-----5:R-:W-:Y:S01]  /*0540*/  @!UP0 USEL UR9, UR11, URZ, UP1 ;  /* 0x000000ff0b098287 */ /* 0x020fe20008800000 */
[----:B----4-:R-:W-:Y:S02]  /*0550*/  @P1 R2UR UR39, R3 ;  /* 0x00000000032712ca */ /* 0x010fe400000e0000 */
[----:B---3--:R-:W-:Y:S02]  /*0560*/  @P4 R2UR UR17, R4 ;  /* 0x00000000041142ca */ /* 0x008fe400000e0000 */
[----:B------:R-:W-:Y:S02]  /*0570*/  @P0 R2UR UR31, R0 ;  /* 0x00000000001f02ca */ /* 0x000fe400000e0000 */
[----:B------:R-:W-:-:S02]  /*0580*/  @P2 R2UR UR8, R2 ;  /* 0x00000000020822ca */ /* 0x000fc400000e0000 */
        /* <DEDUP_REMOVED lines=14> */
.L_x_2163:
        /* <DEDUP_REMOVED lines=44> */
.L_x_2165:
[----:B------:R-:W1:Y:S01]  /*0930*/  LDCU.64 UR14, c[0x0][0x3b8] ;  /* 0x00007700ff0e77ac */ /* 0x000e620008000a00 */
[----:B------:R-:W-:-:S04]  /*0940*/  UIADD3 UR8, UPT, UPT, UR39, UR40, URZ ;  /* 0x0000002827087290 */ /* 0x000fc8000fffe0ff */
[----:B-1----:R-:W-:Y:S02]  /*0950*/  UIMAD.WIDE.U32 UR10, UR8, UR14, URZ ;  /* 0x0000000e080a72a5 */ /* 0x002fe4000f8e00ff */
[----:B------:R-:W-:-:S04]  /*0960*/  UIMAD UR8, UR8, UR15, URZ ;  /* 0x0000000f080872a4 */ /* 0x000fc8000f8e02ff */
[----:B------:R-:W-:Y:S01]  /*0970*/  UIADD3 UR8, UPT, UPT, UR11, UR8, URZ ;  /* 0x000000080b087290 */ /* 0x000fe2000fffe0ff */
[----:B------:R-:W-:-:S05]  /*0980*/  UMOV UR46, UR10 ;  /* 0x0000000a002e7c82 */ /* 0x000fca0008000000 */
[----:B------:R-:W-:Y:S02]  /*0990*/  MOV R4, UR8 ;  /* 0x0000000800047c02 */ /* 0x000fe40008000f00 */
.L_x_2166:
[----:B------:R-:W1:Y:S01]  /*09a0*/  LDC R0, c[0x0][0x3e8] ;  /* 0x0000fa00ff007b82 */ /* 0x000e620000000800 */
[----:B------:R-:W2:Y:S01]  /*09b0*/  S2R R2, SR_CTAID.Z ;  /* 0x0000000000027919 */ /* 0x000ea20000002700 */
[----:B------:R-:W-:Y:S01]  /*09c0*/  IMAD.MOV.U32 R6, RZ, RZ, RZ ;  /* 0x000000ffff067224 */ /* 0x000fe200078e00ff */
[----:B------:R-:W-:Y:S01]  /*09d0*/  USHF.R.S32.HI UR41, URZ, 0x1f, UR35 ;  /* 0x0000001fff297899 */ /* 0x000fe20008011423 */
[----:B-1----:R-:W-:-:S04]  /*09e0*/  IABS R5, R0 ;  /* 0x0000000000057213 */ /* 0x002fc80000000000 */
[----:B------:R-:W1:Y:S01]  /*09f0*/  I2F.RP R8, R5 ;  /* 0x0000000500087306 */ /* 0x000e620000209400 */
[----:B--2---:R-:W-:-:S07]  /*0a00*/  IABS R2, R2 ;  /* 0x0000000200027213 */ /* 0x004fce0000000000 */
[----:B-1----:R-:W1:Y:S02]  /*0a10*/  MUFU.RCP R7, R8 ;  /* 0x0000000800077308 */ /* 0x002e640000001000 */
[----:B-1----:R-:W-:-:S06]  /*0a20*/  VIADD R7, R7, 0xffffffe ;  /* 0x0ffffffe07077836 */ /* 0x002fcc0000000000 */
[----:B------:R-:W1:Y:S02]  /*0a30*/  F2I.FTZ.U32.TRUNC.NTZ R7, R7 ;  /* 0x0000000700077305 */ /* 0x000e64000021f000 */
[----:B-1----:R-:W-:-:S04]  /*0a40*/  IMAD.MOV R3, RZ, RZ, -R7 ;  /* 0x000000ffff037224 */ /* 0x002fc800078e0a07 */
        /* <DEDUP_REMOVED lines=30> */
.L_x_2167:
[----:B------:R-:W1:Y:S01]  /*0c30*/  LDCU.64 UR12, c[0x0][0x3c0] ;  /* 0x00007800ff0c77ac */ /* 0x000e620008000a00 */
[----:B------:R-:W-:-:S04]  /*0c40*/  UIADD3 UR8, UPT, UPT, UR39, UR40, URZ ;  /* 0x0000002827087290 */ /* 0x000fc8000fffe0ff */
[----:B-1----:R-:W-:Y:S02]  /*0c50*/  UIMAD.WIDE.U32 UR48, UR8, UR12, URZ ;  /* 0x0000000c083072a5 */ /* 0x002fe4000f8e00ff */
[----:B------:R-:W-:-:S04]  /*0c60*/  UIMAD UR8, UR8, UR13, URZ ;  /* 0x0000000d080872a4 */ /* 0x000fc8000f8e02ff */
[----:B------:R-:W-:-:S06]  /*0c70*/  UIADD3 UR8, UPT, UPT, UR49, UR8, URZ ;  /* 0x0000000831087290 */ /* 0x000fcc000fffe0ff */
[----:B------:R-:W-:-:S07]  /*0c80*/  MOV R5, UR8 ;  /* 0x0000000800057c02 */ /* 0x000fce0008000f00 */
.L_x_2168:
        /* <DEDUP_REMOVED lines=27> */
.L_x_2169:
[----:B------:R-:W-:Y:S02]  /*0e40*/  UIMAD.WIDE.U32 UR56, UR52, UR17, URZ ;  /* 0x00000011343872a5 */ /* 0x000fe4000f8e00ff */
[----:B------:R-:W-:-:S04]  /*0e50*/  UIMAD UR8, UR53, UR17, URZ ;  /* 0x00000011350872a4 */ /* 0x000fc8000f8e02ff */
[----:B------:R-:W-:Y:S02]  /*0e60*/  UIADD3 UR8, UPT, UPT, UR57, UR8, URZ ;  /* 0x0000000839087290 */ /* 0x000fe4000fffe0ff */
.L_x_2170:
        /* <DEDUP_REMOVED lines=20> */
.L_x_2171:
[----:B------:R-:W1:Y:S01]  /*0fb0*/  LDCU UR58, c[0x0][0x434] ;  /* 0x00008680ff3a77ac */ /* 0x000e620008000800 */
[----:B------:R-:W-:-:S04]  /*0fc0*/  UIMAD UR10, UR38, UR16, UR23 ;  /* 0x00000010260a72a4 */ /* 0x000fc8000f8e0217 */
[----:B-1----:R-:W-:Y:S02]  /*0fd0*/  UIMAD UR58, UR10, UR58, URZ ;  /* 0x0000003a0a3a72a4 */ /* 0x002fe4000f8e02ff */
.L_x_2172:
        /* <DEDUP_REMOVED lines=11> */
.L_x_2173:
[----:B------:R-:W1:Y:S01]  /*1090*/  LDCU UR57, c[0x0][0x444] ;  /* 0x00008880ff3977ac */ /* 0x000e620008000800 */
[----:B------:R-:W-:-:S04]  /*10a0*/  UIMAD UR10, UR38, UR16, UR23 ;  /* 0x00000010260a72a4 */ /* 0x000fc8000f8e0217 */
[----:B-1----:R-:W-:-:S12]  /*10b0*/  UIMAD UR57, UR10, UR57, URZ ;  /* 0x000000390a3972a4 */ /* 0x002fd8000f8e02ff */
.L_x_2174:
        /* <DEDUP_REMOVED lines=19> */
[----:B------:R-:W-:Y:S02]  /*11f0*/  SHF.R.U32.HI R17, RZ, 0x3, R210 ;  /* 0x00000003ff117819 */ /* 0x000fe400000116d2 */
[----:B------:R-:W-:Y:S01]  /*1200*/  LOP3.LUT R6, R210, 0x1f, RZ, 0xc0, !PT ;  /* 0x0000001fd2067812 */ /* 0x000fe200078ec0ff */
[----:B------:R-:W-:Y:S01]  /*1210*/  UISETP.LT.AND UP0, UPT, URZ, UR49, UPT ;  /* 0x00000031ff00728c */ /* 0x000fe2000bf01270 */
[----:B------:R-:W-:Y:S02]  /*1220*/  LOP3.LUT R26, R0, 0x38, RZ, 0xc0, !PT ;  /* 0x00000038001a7812 */ /* 0x000fe400078ec0ff */
        /* <DEDUP_REMOVED lines=16> */
[----:B------:R-:W3:Y:S01]  /*1330*/  LDCU.64 UR16, c[0x0][0x3c8] ;  /* 0x00007900ff1077ac */ /* 0x000ee20008000a00 */
[----:B------:R-:W4:Y:S01]  /*1340*/  LDC.64 R8, c[0x0][0x5f8] ;  /* 0x00017e00ff087b82 */ /* 0x000f220000000a00 */
[----:B------:R-:W-:Y:S01]  /*1350*/  IMAD R13, R12, UR23, R11 ;  /* 0x000000170c0d7c24 */ /* 0x000fe2000f8e020b */
[----:B------:R-:W-:Y:S01]  /*1360*/  SHF.R.U32.HI R11, RZ, 0x5, R210 ;  /* 0x00000005ff0b7819 */ /* 0x000fe200000116d2 */
        /* <DEDUP_REMOVED lines=15> */
[----:B------:R-:W2:Y:S01]  /*1460*/  LDCU.64 UR16, c[0x0][0x570] ;  /* 0x0000ae00ff1077ac */ /* 0x000ea20008000a00 */
[----:B------:R-:W-:Y:S01]  /*1470*/  IMAD R6, R11, UR59, R6 ;  /* 0x0000003b0b067c24 */ /* 0x000fe2000f8e0206 */
[----:B------:R-:W-:Y:S01]  /*1480*/  SEL R11, R18, RZ, P6 ;  /* 0x000000ff120b7207 */ /* 0x000fe20003000000 */
[----:B------:R-:W-:Y:S01]  /*1490*/  IMAD R9, R9, UR21, R19 ;  /* 0x0000001509097c24 */ /* 0x000fe2000f8e0213 */
[----:B------:R-:W3:Y:S01]  /*14a0*/  LDCU.64 UR50, c[0x0][0x5e8] ;  /* 0x0000bd00ff3277ac */ /* 0x000ee20008000a00 */
[----:B------:R-:W-:Y:S01]  /*14b0*/  IMAD.WIDE.U32 R14, R14, UR23, R20 ;  /* 0x000000170e0e7c25 */ /* 0x000fe2000f8e0014 */
[----:B------:R-:W-:Y:S01]  /*14c0*/  IADD3 R8, P1, P0, R6, UR56, R11 ;  /* 0x0000003806087c10 */ /* 0x000fe2000f83e00b */
[----:B------:R-:W-:Y:S01]  /*14d0*/  USHF.L.U32 UR59, UR59, 0x6, URZ ;  /* 0x000000063b3b7899 */ /* 0x000fe200080006ff */
[----:B------:R-:W-:Y:S01]  /*14e0*/  SHF.R.S32.HI R6, RZ, 0x1f, R6 ;  /* 0x0000001fff067819 */ /* 0x000fe20000011406 */
[----:B------:R-:W-:Y:S01]  /*14f0*/  IMAD R15, R10, UR23, R15 ;  /* 0x000000170a0f7c24 */ /* 0x000fe2000f8e020f */
[----:B------:R-:W-:Y:S01]  /*1500*/  SEL R9, R9, RZ, P6 ;  /* 0x000000ff09097207 */ /* 0x000fe20003000000 */
[----:B------:R-:W-:-:S03]  /*1510*/  IMAD.WIDE.U32 R10, R17, R2, R14 ;  /* 0x00000002110a7225 */ /* 0x000fc600078e000e */
[----:B------:R-:W-:Y:S02]  /*1520*/  IADD3.X R13, PT, PT, R6, UR55, R9, P1, P0 ;  /* 0x00000037060d7c10 */ /* 0x000fe40008fe0409 */
[----:B------:R-:W-:Y:S01]  /*1530*/  MOV R6, UR59 ;  /* 0x0000003b00067c02 */ /* 0x000fe20008000f00 */
[C---:B------:R-:W-:Y:S01]  /*1540*/  IMAD R229, R17.reuse, R3, R11 ;  /* 0x0000000311e57224 */ /* 0x040fe200078e020b */
[----:B------:R-:W-:Y:S01]  /*1550*/  IADD3 R9, P0, PT, R8, UR59, RZ ;  /* 0x0000003b08097c10 */ /* 0x000fe2000ff1e0ff */
[----:B------:R-:W-:Y:S01]  /*1560*/  VIADD R8, R17, 0x20 ;  /* 0x0000002011087836 */ /* 0x000fe20000000000 */
[----:B-1----:R-:W-:Y:S01]  /*1570*/  LEA R230, P1, R10, UR8, 0x1 ;  /* 0x000000080ae67c11 */ /* 0x002fe2000f8208ff */
[----:B---3--:R-:W-:Y:S01]  /*1580*/  UIMAD.WIDE UR50, UR57, 0x4, UR50 ;  /* 0x00000004393278a5 */ /* 0x008fe2000f8e0232 */
[----:B------:R-:W-:Y:S02]  /*1590*/  LEA.HI.X.SX32 R6, R6, R13, 0x1, P0 ;  /* 0x0000000d06067211 */ /* 0x000fe400000f0eff */
[----:B--2---:R-:W-:-:S02]  /*15a0*/  LEA R242, P0, R9, UR16, 0x2 ;  /* 0x0000001009f27c11 */ /* 0x004fc4000f8010ff */
[----:B------:R-:W-:Y:S02]  /*15b0*/  LEA.HI.X R229, R10, UR9, R229, 0x1, P1 ;  /* 0x000000090ae57c11 */ /* 0x000fe400088f0ce5 */
[----:B------:R-:W-:Y:S01]  /*15c0*/  LEA.HI.X R243, R9, UR17, R6, 0x2, P0 ;  /* 0x0000001109f37c11 */ /* 0x000fe200080f1406 */
[----:B------:R-:W-:Y:S01]  /*15d0*/  UMOV UR16, UR50 ;  /* 0x0000003200107c82 */ /* 0x000fe20008000000 */
[C---:B------:R-:W-:Y:S01]  /*15e0*/  IADD3 R14, P2, PT, R17.reuse, 0x40, RZ ;  /* 0x00000040110e7810 */ /* 0x040fe20007f5e0ff */
[----:B------:R-:W-:Y:S01]  /*15f0*/  UMOV UR17, UR51 ;  /* 0x0000003300117c82 */ /* 0x000fe20008000000 */
[C---:B------:R-:W-:Y:S02]  /*1600*/  IADD3 R16, P0, PT, R17.reuse, 0x60, RZ ;  /* 0x0000006011107810 */ /* 0x040fe40007f1e0ff */
[C---:B------:R-:W-:Y:S01]  /*1610*/  IADD3 R12, P1, PT, R17.reuse, 0x20, RZ ;  /* 0x00000020110c7810 */ /* 0x040fe20007f3e0ff */
[----:B------:R-:W-:Y:S01]  /*1620*/  IMAD.X R23, RZ, RZ, RZ, P2 ;  /* 0x000000ffff177224 */ /* 0x000fe200010e06ff */
[C---:B------:R-:W-:Y:S01]  /*1630*/  SHF.L.U64.HI R6, R2.reuse, 0x5, R3 ;  /* 0x0000000502067819 */ /* 0x040fe20000010203 */
[----:B------:R-:W-:Y:S01]  /*1640*/  IMAD.SHL.U32 R3, R2, 0x20, RZ ;  /* 0x0000002002037824 */ /* 0x000fe200078e00ff */
[C---:B------:R-:W-:Y:S01]  /*1650*/  IADD3 R10, PT, PT, R17.reuse, 0x60, RZ ;  /* 0x00000060110a7810 */ /* 0x040fe20007ffe0ff */
[----:B------:R-:W-:Y:S01]  /*1660*/  VIADD R2, R17, 0x40 ;  /* 0x0000004011027836 */ /* 0x000fe20000000000 */
[----:B------:R-:W-:Y:S01]  /*1670*/  IADD3.X R11, PT, PT, RZ, RZ, RZ, P1, !PT ;  /* 0x000000ffff0b7210 */ /* 0x000fe20000ffe4ff */
[----:B------:R-:W-:Y:S01]  /*1680*/  IMAD.X R15, RZ, RZ, RZ, P0 ;  /* 0x000000ffff0f7224 */ /* 0x000fe200000e06ff */
        /* <DEDUP_REMOVED lines=14> */
.L_x_2176:
[----:B------:R-:W1:Y:S01]  /*1770*/  LDCU.64 UR12, c[0x0][0x5c0] ;  /* 0x0000b800ff0c77ac */ /* 0x000e620008000a00 */
[----:B------:R-:W-:-:S04]  /*1780*/  UIADD3 UR8, UPT, UPT, UR39, UR40, URZ ;  /* 0x0000002827087290 */ /* 0x000fc8000fffe0ff */
[----:B-1----:R-:W-:Y:S02]  /*1790*/  UIMAD.WIDE.U32 UR16, UR8, UR12, URZ ;  /* 0x0000000c081072a5 */ /* 0x002fe4000f8e00ff */
[----:B------:R-:W-:-:S04]  /*17a0*/  UIMAD UR8, UR8, UR13, URZ ;  /* 0x0000000d080872a4 */ /* 0x000fc8000f8e02ff */
[----:B------:R-:W-:-:S06]  /*17b0*/  UIADD3 UR8, UPT, UPT, UR17, UR8, URZ ;  /* 0x0000000811087290 */ /* 0x000fcc000fffe0ff */
[----:B------:R-:W-:Y:S02]  /*17c0*/  MOV R0, UR8 ;  /* 0x0000000800007c02 */ /* 0x000fe40008000f00 */
.L_x_2177:
        /* <DEDUP_REMOVED lines=13> */
.L_x_2178:
[----:B------:R-:W1:Y:S01]  /*18a0*/  LDCU.64 UR10, c[0x0][0x5c8] ;  /* 0x0000b900ff0a77ac */ /* 0x000e620008000a00 */
[----:B------:R-:W-:-:S04]  /*18b0*/  UIADD3 UR39, UPT, UPT, UR39, UR40, URZ ;  /* 0x0000002827277290 */ /* 0x000fc8000fffe0ff */
[----:B-1----:R-:W-:Y:S02]  /*18c0*/  UIMAD.WIDE.U32 UR14, UR39, UR10, URZ ;  /* 0x0000000a270e72a5 */ /* 0x002fe4000f8e00ff */
[----:B------:R-:W-:-:S04]  /*18d0*/  UIMAD UR39, UR39, UR11, URZ ;  /* 0x0000000b272772a4 */ /* 0x000fc8000f8e02ff */
[----:B------:R-:W-:-:S06]  /*18e0*/  UIADD3 UR39, UPT, UPT, UR15, UR39, URZ ;  /* 0x000000270f277290 */ /* 0x000fcc000fffe0ff */
[----:B------:R-:W-:-:S07]  /*18f0*/  MOV R4, UR39 ;  /* 0x0000002700047c02 */ /* 0x000fce0008000f00 */
.L_x_2179:
        /* <DEDUP_REMOVED lines=26> */
.L_x_2181:
[----:B------:R-:W-:Y:S05]  /*1aa0*/  BSYNC.RECONVERGENT B0 ;  /* 0x0000000000007941 */ /* 0x000fea0003800200 */
.L_x_2180:
[----:B------:R-:W-:Y:S04]  /*1ab0*/  BSSY.RECONVERGENT B0, `(.L_x_2182) ;  /* 0x000000c000007945 */ /* 0x000fe80003800200 */
[----:B------:R-:W-:Y:S05]  /*1ac0*/  @P3 BRA `(.L_x_2183) ;  /* 0x0000000000283947 */ /* 0x000fea0003800000 */
[----:B------:R-:W1:Y:S01]  /*1ad0*/  LDCU.64 UR8, c[0x0][0x560] ;  /* 0x0000ac00ff0877ac */ /* 0x000e620008000a00 */
[----:B------:R-:W-:Y:S01]  /*1ae0*/  MOV R2, R6 ;  /* 0x0000000600027202 */ /* 0x000fe20000000f00 */
[----:B------:R-:W-:-:S04]  /*1af0*/  IMAD R5, R11, UR12, RZ ;  /* 0x0000000c0b057c24 */ /* 0x000fc8000f8e02ff */
[----:B------:R-:W-:-:S04]  /*1b00*/  IMAD.WIDE.U32 R8, R12, UR12, R2 ;  /* 0x0000000c0c087c25 */ /* 0x000fc8000f8e0002 */
[----:B------:R-:W-:-:S05]  /*1b10*/  IMAD R0, R12, UR13, R5 ;  /* 0x0000000d0c007c24 */ /* 0x000fca000f8e0205 */
[----:B------:R-:W-:Y:S02]  /*1b20*/  IADD3 R0, PT, PT, R9, R0, RZ ;  /* 0x0000000009007210 */ /* 0x000fe40007ffe0ff */
[----:B-1----:R-:W-:-:S04]  /*1b30*/  LEA R18, P0, R8, UR8, 0x1 ;  /* 0x0000000808127c11 */ /* 0x002fc8000f8008ff */
[----:B------:R-:W-:-:S05]  /*1b40*/  LEA.HI.X R19, R8, UR9, R0, 0x1, P0 ;  /* 0x0000000908137c11 */ /* 0x000fca00080f0c00 */
[----:B------:R2:W-:Y:S04]  /*1b50*/  STG.E.128 desc[UR32][R18.64], RZ ;  /* 0x000000ff12007986 */ /* 0x0005e8000c101d20 */
[----:B------:R2:W-:Y:S02]  /*1b60*/  STG.E.128 desc[UR32][R18.64+0x80], RZ ;  /* 0x000080ff12007986 */ /* 0x0005e4000c101d20 */
.L_x_2183:
[----:B------:R-:W-:Y:S05]  /*1b70*/  BSYNC.RECONVERGENT B0 ;  /* 0x0000000000007941 */ /* 0x000fea0003800200 */
.L_x_2182:
        /* <DEDUP_REMOVED lines=8> */
[----:B-12---:R-:W-:-:S04]  /*1c00*/  LEA R18, P0, R8, UR8, 0x1 ;  /* 0x0000000808127c11 */ /* 0x006fc8000f8008ff */
[----:B------:R-:W-:-:S05]  /*1c10*/  LEA.HI.X R19, R8, UR9, R0, 0x1, P0 ;  /* 0x0000000908137c11 */ /* 0x000fca00080f0c00 */
[----:B------:R3:W-:Y:S04]  /*1c20*/  STG.E.128 desc[UR32][R18.64], RZ ;  /* 0x000000ff12007986 */ /* 0x0007e8000c101d20 */
[----:B------:R3:W-:Y:S02]  /*1c30*/  STG.E.128 desc[UR32][R18.64+0x80], RZ ;  /* 0x000080ff12007986 */ /* 0x0007e4000c101d20 */
.L_x_2185:
[----:B------:R-:W-:Y:S05]  /*1c40*/  BSYNC.RECONVERGENT B0 ;  /* 0x0000000000007941 */ /* 0x000fea0003800200 */
.L_x_2184:
[----:B------:R-:W-:Y:S04]  /*1c50*/  BSSY.RECONVERGENT B0, `(.L_x_2186) ;  /* 0x000000c000007945 */ /* 0x000fe80003800200 */
        /* <DEDUP_REMOVED lines=10> */
[----:B------:R4:W-:Y:S02]  /*1d00*/  STG.E.128 desc[UR32][R6.64+0x80], RZ ;  /* 0x000080ff06007986 */ /* 0x0009e4000c101d20 */
.L_x_2187:
[----:B------:R-:W-:Y:S05]  /*1d10*/  BSYNC.RECONVERGENT B0 ;  /* 0x0000000000007941 */ /* 0x000fea0003800200 */
.L_x_2186:
[----:B------:R-:W5:Y:S01]  /*1d20*/  LDCU.64 UR8, c[0x0][0x5e0] ;  /* 0x0000bc00ff0877ac */ /* 0x000f620008000a00 */
[----:B------:R-:W-:Y:S01]  /*1d30*/  MOV R3, UR10 ;  /* 0x0000000a00037c02 */ /* 0x000fe20008000f00 */
[----:B------:R-:W-:Y:S01]  /*1d40*/  BSSY.RECONVERGENT B0, `(.L_x_2188) ;  /* 0x0000013000007945 */ /* 0x000fe20003800200 */
[----:B------:R-:W-:-:S03]  /*1d50*/  UIMAD UR41, UR41, UR10, URZ ;  /* 0x0000000a292972a4 */ /* 0x000fc6000f8e02ff */
[----:B------:R-:W-:Y:S01]  /*1d60*/  IMAD.WIDE.U32 R26, R3, UR35, R26 ;  /* 0x00000023031a7c25 */ /* 0x000fe2000f8e001a */
[----:B------:R-:W-:Y:S02]  /*1d70*/  UIMAD UR41, UR35, UR11, UR41 ;  /* 0x0000000b232972a4 */ /* 0x000fe4000f8e0229 */
[----:B----4-:R-:W-:-:S04]  /*1d80*/  IADD3 R6, P0, PT, R26, UR14, RZ ;  /* 0x0000000e1a067c10 */ /* 0x010fc8000ff1e0ff */
[----:B------:R-:W-:Y:S02]  /*1d90*/  IADD3.X R7, PT, PT, R4, UR41, R27, P0, !PT ;  /* 0x0000002904077c10 */ /* 0x000fe400087fe41b */
[----:B-----5:R-:W-:Y:S02]  /*1da0*/  MOV R4, UR8 ;  /* 0x0000000800047c02 */ /* 0x020fe40008000f00 */
[----:B------:R-:W-:-:S03]  /*1db0*/  MOV R3, UR9 ;  /* 0x0000000900037c02 */ /* 0x000fc60008000f00 */
[----:B------:R-:W-:-:S04]  /*1dc0*/  IMAD.WIDE.U32 R4, R4, UR23, R6 ;  /* 0x0000001704047c25 */ /* 0x000fc8000f8e0006 */
[----:B------:R-:W-:Y:S01]  /*1dd0*/  IMAD R3, R3, UR23, R5 ;  /* 0x0000001703037c24 */ /* 0x000fe2000f8e0205 */
[----:B------:R-:W-:Y:S06]  /*1de0*/  @P4 BRA `(.L_x_2189) ;  /* 0x0000000000204947 */ /* 0x000fec0003800000 */
[----:B------:R-:W4:Y:S01]  /*1df0*/  LDCU.64 UR8, c[0x0][0x568] ;  /* 0x0000ad00ff0877ac */ /* 0x000f220008000a00 */
[----:B------:R-:W-:-:S05]  /*1e00*/  MOV R2, R4 ;  /* 0x0000000400027202 */ /* 0x000fca0000000f00 */
[----:B------:R-:W-:-:S04]  /*1e10*/  IMAD.WIDE.U32 R6, R17, UR10, R2 ;  /* 0x0000000a11067c25 */ /* 0x000fc8000f8e0002 */
[----:B------:R-:W-:Y:S01]  /*1e20*/  IMAD R17, R17, UR11, R7 ;  /* 0x0000000b11117c24 */ /* 0x000fe2000f8e0207 */
[----:B----4-:R-:W-:-:S04]  /*1e30*/  LEA R8, P0, R6, UR8, 0x1 ;  /* 0x0000000806087c11 */ /* 0x010fc8000f8008ff */
[----:B------:R-:W-:-:S05]  /*1e40*/  LEA.HI.X R9, R6, UR9, R17, 0x1, P0 ;  /* 0x0000000906097c11 */ /* 0x000fca00080f0c11 */
[----:B------:R4:W-:Y:S04]  /*1e50*/  STG.E.128 desc[UR32][R8.64], RZ ;  /* 0x000000ff08007986 */ /* 0x0009e8000c101d20 */
[----:B------:R4:W-:Y:S02]  /*1e60*/  STG.E.128 desc[UR32][R8.64+0x80], RZ ;  /* 0x000080ff08007986 */ /* 0x0009e4000c101d20 */
.L_x_2189:
[----:B------:R-:W-:Y:S05]  /*1e70*/  BSYNC.RECONVERGENT B0 ;  /* 0x0000000000007941 */ /* 0x000fea0003800200 */
.L_x_2188:
[----:B------:R-:W-:Y:S04]  /*1e80*/  BSSY.RECONVERGENT B0, `(.L_x_2190) ;  /* 0x000000c000007945 */ /* 0x000fe80003800200 */
[----:B------:R-:W-:Y:S05]  /*1e90*/  @P3 BRA `(.L_x_2191) ;  /* 0x0000000000283947 */ /* 0x000fea0003800000 */
[----:B------:R-:W5:Y:S01]  /*1ea0*/  LDCU.64 UR8, c[0x0][0x568] ;  /* 0x0000ad00ff0877ac */ /* 0x000f620008000a00 */
        /* <DEDUP_REMOVED lines=9> */
.L_x_2191:
[----:B------:R-:W-:Y:S05]  /*1f40*/  BSYNC.RECONVERGENT B0 ;  /* 0x0000000000007941 */ /* 0x000fea0003800200 */
.L_x_2190:
[----:B------:R-:W-:Y:S04]  /*1f50*/  BSSY.RECONVERGENT B0, `(.L_x_2192) ;  /* 0x000000c000007945 */ /* 0x000fe80003800200 */
[----:B------:R-:W-:Y:S05]  /*1f60*/  @P2 BRA `(.L_x_2193) ;  /* 0x0000000000282947 */ /* 0x000fea0003800000 */
[----:B------:R-:W4:Y:S01]  /*1f70*/  LDCU.64 UR8, c[0x0][0x568] ;  /* 0x0000ad00ff0877ac */ /* 0x000f220008000a00 */
[----:B------:R-:W-:Y:S01]  /*1f80*/  MOV R2, R4 ;  /* 0x0000000400027202 */ /* 0x000fe20000000f00 */
[----:B------:R-:W-:-:S04]  /*1f90*/  IMAD R23, R23, UR10, RZ ;  /* 0x0000000a17177c24 */ /* 0x000fc8000f8e02ff */
[C---:B------:R-:W-:Y:S02]  /*1fa0*/  IMAD R0, R14.reuse, UR11, R23 ;  /* 0x0000000b0e007c24 */ /* 0x040fe4000f8e0217 */
[----:B-1----:R-:W-:-:S05]  /*1fb0*/  IMAD.WIDE.U32 R6, R14, UR10, R2 ;  /* 0x0000000a0e067c25 */ /* 0x002fca000f8e0002 */
[----:B------:R-:W-:Y:S02]  /*1fc0*/  IADD3 R0, PT, PT, R7, R0, RZ ;  /* 0x0000000007007210 */ /* 0x000fe40007ffe0ff */
[----:B----4-:R-:W-:-:S04]  /*1fd0*/  LEA R8, P0, R6, UR8, 0x1 ;  /* 0x0000000806087c11 */ /* 0x010fc8000f8008ff */
[----:B------:R-:W-:-:S05]  /*1fe0*/  LEA.HI.X R9, R6, UR9, R0, 0x1, P0 ;  /* 0x0000000906097c11 */ /* 0x000fca00080f0c00 */
[----:B------:R1:W-:Y:S04]  /*1ff0*/  STG.E.128 desc[UR32][R8.64], RZ ;  /* 0x000000ff08007986 */ /* 0x0003e8000c101d20 */
[----:B------:R1:W-:Y:S02]  /*2000*/  STG.E.128 desc[UR32][R8.64+0x80], RZ ;  /* 0x000080ff08007986 */ /* 0x0003e4000c101d20 */
.L_x_2193:
[----:B------:R-:W-:Y:S05]  /*2010*/  BSYNC.RECONVERGENT B0 ;  /* 0x0000000000007941 */ /* 0x000fea0003800200 */
.L_x_2192:
[----:B------:R-:W-:Y:S05]  /*2020*/  @P1 BRA `(.L_x_2194) ;  /* 0x0000008000a01947 */ /* 0x000fea0003800000 */
[----:B------:R-:W5:Y:S01]  /*2030*/  LDCU.64 UR8, c[0x0][0x568] ;  /* 0x0000ad00ff0877ac */ /* 0x000f620008000a00 */
[----:B------:R-:W-:Y:S01]  /*2040*/  MOV R2, R4 ;  /* 0x0000000400027202 */ /* 0x000fe20000000f00 */
[----:B------:R-:W-:-:S04]  /*2050*/  IMAD R15, R15, UR10, RZ ;  /* 0x0000000a0f0f7c24 */ /* 0x000fc8000f8e02ff */
        /* <DEDUP_REMOVED lines=8> */
.L_x_2175:
[----:B------:R-:W-:Y:S01]  /*20e0*/  UIMAD UR44, UR53, -0x40, UR43 ;  /* 0xffffffc0352c78a4 */ /* 0x000fe2000f8e022b */
[----:B------:R-:W-:Y:S01]  /*20f0*/  IMAD.U32 R13, RZ, RZ, UR45 ;  /* 0x0000002dff0d7e24 */ /* 0x000fe2000f8e00ff */
[----:B------:R-:W-:Y:S01]  /*2100*/  UIADD3 UR38, UPT, UPT, -UR35, UR31, URZ ;  /* 0x0000001f23267290 */ /* 0x000fe2000fffe1ff */
[----:B------:R-:W-:Y:S01]  /*2110*/  IMAD.U32 R21, RZ, RZ, UR14 ;  /* 0x0000000eff157e24 */ /* 0x000fe2000f8e00ff */
[----:B------:R-:W-:Y:S01]  /*2120*/  UIMAD UR8, UR41, UR14, URZ ;  /* 0x0000000e290872a4 */ /* 0x000fe2000f8e02ff */
[----:B------:R-:W-:Y:S01]  /*2130*/  IMAD.U32 R9, RZ, RZ, UR45 ;  /* 0x0000002dff097e24 */ /* 0x000fe2000f8e00ff */
[----:B------:R-:W-:Y:S01]  /*2140*/  ISETP.GE.AND P0, PT, R8, UR44, PT ;  /* 0x0000002c08007c0c */ /* 0x000fe2000bf06270 */
[----:B------:R-:W-:Y:S01]  /*2150*/  IMAD.WIDE.U32 R20, R21, UR35, R26 ;  /* 0x0000002315147c25 */ /* 0x000fe2000f8e001a */
[----:B------:R-:W-:Y:S01]  /*2160*/  ISETP.GE.AND P2, PT, R2, UR38, PT ;  /* 0x0000002602007c0c */ /* 0x000fe2000bf46270 */
[----:B------:R-:W-:Y:S01]  /*2170*/  @P6 BAR.SYNC.DEFER_BLOCKING 0x0 ;  /* 0x0000000000006b1d */ /* 0x000fe20000010000 */
[----:B------:R-:W-:Y:S01]  /*2180*/  ISETP.GE.AND P3, PT, R8, UR38, PT ;  /* 0x0000002608007c0c */ /* 0x000fe2000bf66270 */
[----:B------:R-:W-:Y:S01]  /*2190*/  IMAD.U32 R2, RZ, RZ, UR54 ;  /* 0x00000036ff027e24 */ /* 0x000fe2000f8e00ff */
[----:B------:R-:W-:Y:S01]  /*21a0*/  UIMAD UR8, UR35, UR15, UR8 ;  /* 0x0000000f230872a4 */ /* 0x000fe2000f8e0208 */
[----:B------:R-:W-:Y:S01]  /*21b0*/  IADD3 R20, P4, PT, R20, UR46, RZ ;  /* 0x0000002e14147c10 */ /* 0x000fe2000ff9e0ff */
[----:B------:R-:W-:Y:S01]  /*21c0*/  IMAD.U32 R18, RZ, RZ, UR12 ;  /* 0x0000000cff127e24 */ /* 0x000fe2000f8e00ff */
[----:B------:R-:W1:Y:S01]  /*21d0*/  LDCU.64 UR10, c[0x0][0x3d0] ;  /* 0x00007a00ff0a77ac */ /* 0x000e620008000a00 */
[----:B------:R-:W-:Y:S01]  /*21e0*/  ISETP.GE.AND P1, PT, R10, UR38, PT ;  /* 0x000000260a007c0c */ /* 0x000fe2000bf26270 */
[----:B------:R-:W-:Y:S01]  /*21f0*/  IMAD.MOV.U32 R237, RZ, RZ, 0x7f800000 ;  /* 0x7f800000ffed7424 */ /* 0x000fe200078e00ff */
[----:B------:R-:W-:Y:S01]  /*2200*/  IADD3.X R21, PT, PT, R4, UR8, R21, P4, !PT ;  /* 0x0000000804157c10 */ /* 0x000fe2000a7fe415 */
[----:B------:R-:W-:Y:S01]  /*2210*/  ULOP3.LUT UR8, UR53, 0x80000001, URZ, 0xc0, !UPT ;  /* 0x8000000135087892 */ /* 0x000fe2000f8ec0ff */
[----:B------:R-:W-:Y:S01]  /*2220*/  @!P0 LEA R8, P5, R13, R232, 0x1 ;  /* 0x000000e80d088211 */ /* 0x000fe200078a08ff */
[----:B------:R-:W-:Y:S01]  /*2230*/  UIMAD UR41, UR41, UR12, URZ ;  /* 0x0000000c292972a4 */ /* 0x000fe2000f8e02ff */
[----:B------:R-:W-:Y:S01]  /*2240*/  SHF.R.U32.HI R215, RZ, 0x1, R210 ;  /* 0x00000001ffd77819 */ /* 0x000fe200000116d2 */
[----:B------:R-:W-:Y:S01]  /*2250*/  UISETP.NE.AND UP0, UPT, UR8, 0x1, UPT ;  /* 0x000000010800788c */ /* 0x000fe2000bf05270 */
[----:B------:R-:W-:Y:S01]  /*2260*/  @!P0 LEA.HI.X R9, R9, R233, R2, 0x1, P5 ;  /* 0x000000e909098211 */ /* 0x000fe200028f0c02 */
[----:B------:R-:W-:Y:S01]  /*2270*/  IMAD.WIDE.U32 R18, R18, UR35, R26 ;  /* 0x0000002312127c25 */ /* 0x000fe2000f8e001a */
[C---:B------:R-:W-:Y:S01]  /*2280*/  @!P0 LEA R24, P5, R3.reuse, R230, 0x1 ;  /* 0x000000e603188211 */ /* 0x040fe200078a08ff */
[----:B------:R-:W-:Y:S01]  /*2290*/  UIMAD UR41, UR35, UR13, UR41 ;  /* 0x0000000d232972a4 */ /* 0x000fe2000f8e0229 */
[----:B------:R-:W-:Y:S01]  /*22a0*/  SHF.R.U32.HI R239, RZ, 0x2, R210 ;  /* 0x00000002ffef7819 */ /* 0x000fe200000116d2 */
[----:B------:R-:W-:Y:S01]  /*22b0*/  USEL UR35, URZ, 0x4000, UP0 ;  /* 0x00004000ff237887 */ /* 0x000fe20008000000 */
[----:B------:R-:W-:Y:S01]  /*22c0*/  @!P0 LEA.HI.X R25, R3, R229, R6, 0x1, P5 ;  /* 0x000000e503198211 */ /* 0x000fe200028f0c06 */
[----:B------:R-:W2:Y:S01]  /*22d0*/  LDCU.64 UR8, c[0x0][0x3d8] ;  /* 0x00007b00ff0877ac */ /* 0x000ea20008000a00 */
[----:B------:R-:W-:Y:S01]  /*22e0*/  LOP3.LUT R3, R0, 0x1f8, RZ, 0xc0, !PT ;  /* 0x000001f800037812 */ /* 0x000fe200078ec0ff */
[----:B-1----:R-:W-:Y:S01]  /*22f0*/  IMAD.WIDE.U32 R20, R32, UR10, R20 ;  /* 0x0000000a20147c25 */ /* 0x002fe2000f8e0014 */
[----:B------:R-:W-:-:S02]  /*2300*/  ISETP.GE.AND P5, PT, R17, UR44, PT ;  /* 0x0000002c11007c0c */ /* 0x000fc4000bfa6270 */
[----:B------:R-:W-:Y:S01]  /*2310*/  LOP3.LUT R3, R3, 0x38, R210, 0x78, !PT ;  /* 0x0000003803037812 */ /* 0x000fe200078e78d2 */
[--C-:B------:R-:W-:Y:S01]  /*2320*/  @!P2 IMAD.MOV.U32 R30, RZ, RZ, R20.reuse ;  /* 0x000000ffff1ea224 */ /* 0x100fe200078e0014 */
[----:B------:R-:W-:Y:S01]  /*2330*/  LOP3.LUT R2, R215, 0x10, RZ, 0xc0, !PT ;  /* 0x00000010d7027812 */ /* 0x000fe200078ec0ff */
[----:B------:R-:W-:Y:S01]  /*2340*/  @!P1 IMAD.MOV.U32 R26, RZ, RZ, R20 ;  /* 0x000000ffff1a9224 */ /* 0x000fe200078e0014 */
[----:B------:R-:W-:Y:S01]  /*2350*/  LOP3.LUT R10, R3, 0x1e00, R0, 0xf8, !PT ;  /* 0x00001e00030a7812 */ /* 0x000fe200078ef800 */
[----:B------:R-:W-:Y:S01]  /*2360*/  IMAD R3, R7, UR10, RZ ;  /* 0x0000000a07037c24 */ /* 0x000fe2000f8e02ff */
[----:B------:R-:W-:Y:S01]  /*2370*/  LOP3.LUT R239, R2, 0x7, R239, 0xf8, !PT ;  /* 0x0000000702ef7812 */ /* 0x000fe200078ef8ef */
[----:B------:R-:W-:Y:S01]  /*2380*/  IMAD.MOV.U32 R236, RZ, RZ, 0x7f800000 ;  /* 0x7f800000ffec7424 */ /* 0x000fe200078e00ff */
[----:B------:R-:W-:Y:S01]  /*2390*/  LEA R10, R10, UR24, 0x1 ;  /* 0x000000180a0a7c11 */ /* 0x000fe2000f8e08ff */
[----:B------:R-:W-:Y:S01]  /*23a0*/  IMAD R3, R32, UR11, R3 ;  /* 0x0000000b20037c24 */ /* 0x000fe2000f8e0203 */
[----:B------:R-:W-:Y:S01]  /*23b0*/  LOP3.LUT R2, R239, 0x20, RZ, 0xfc, !PT ;  /* 0x00000020ef027812 */ /* 0x000fe200078efcff */
[----:B------:R-:W-:Y:S01]  /*23c0*/  @!P5 IMAD.MOV.U32 R228, RZ, RZ, R230 ;  /* 0x000000ffffe4d224 */ /* 0x000fe200078e00e6 */
[----:B------:R-:W-:Y:S01]  /*23d0*/  IADD3 R4, P4, PT, R18, UR48, RZ ;  /* 0x0000003012047c10 */ /* 0x000fe2000ff9e0ff */
[----:B------:R-:W-:Y:S01]  /*23e0*/  @!PT LDS RZ, [RZ] ;  /* 0x00000000fffff984 */ /* 0x000fe20000000800 */
[----:B------:R-:W-:Y:S01]  /*23f0*/  @!PT LDS RZ, [RZ] ;  /* 0x00000000fffff984 */ /* 0x000fe20000000800 */
[----:B------:R-:W-:Y:S01]  /*2400*/  @!PT LDS RZ, [RZ] ;  /* 0x00000000fffff984 */ /* 0x000fe20000000800 */
[----:B------:R-:W-:Y:S01]  /*2410*/  @!P5 LDGSTS.E.BYPASS.LTC128B.128 [R10+0x8000], desc[UR32][R232.64] ;  /* 0x08000000e80adfae */ /* 0x000fe2000b981a20 */
[----:B------:R-:W-:-:S02]  /*2420*/  VIADD R241, R10, UR35 ;  /* 0x000000230af17c36 */ /* 0x000fc40008000000 */
[----:B------:R-:W-:Y:S01]  /*2430*/  IMAD.MOV.U32 R235, RZ, RZ, 0x7f800000 ;  /* 0x7f800000ffeb7424 */ /* 0x000fe200078e00ff */
[----:B------:R-:W-:Y:S01]  /*2440*/  @!P5 LDGSTS.E.BYPASS.LTC128B.128 [R10+0xa000], desc[UR32][R232.64+0x80] ;  /* 0x0a000080e80adfae */ /* 0x000fe2000b981a20 */
[----:B------:R-:W-:Y:S01]  /*2450*/  IMAD.IADD R21, R21, 0x1, R3 ;  /* 0x0000000115157824 */ /* 0x000fe200078e0203 */
[----:B------:R-:W-:Y:S01]  /*2460*/  IADD3.X R5, PT, PT, R5, UR41, R19, P4, !PT ;  /* 0x0000002905057c10 */ /* 0x000fe2000a7fe413 */
[----:B--2---:R-:W-:Y:S01]  /*2470*/  IMAD R7, R7, UR8, RZ ;  /* 0x0000000807077c24 */ /* 0x004fe2000f8e02ff */
[----:B------:R1:W-:Y:S01]  /*2480*/  @P5 STS.128 [R10+0x8000], RZ ;  /* 0x008000ff0a005388 */ /* 0x0003e20000000c00 */
[----:B------:R-:W-:Y:S01]  /*2490*/  ISETP.GE.AND P4, PT, R17, UR38, PT ;  /* 0x0000002611007c0c */ /* 0x000fe2000bf86270 */
[----:B------:R-:W-:Y:S02]  /*24a0*/  VIADD R6, R239, 0x8 ;  /* 0x00000008ef067836 */ /* 0x000fe40000000000 */
[----:B------:R-:W-:Y:S01]  /*24b0*/  IMAD.MOV.U32 R234, RZ, RZ, 0x7f800000 ;  /* 0x7f800000ffea7424 */ /* 0x000fe200078e00ff */
[----:B------:R1:W-:Y:S01]  /*24c0*/  @P5 STS.128 [R10+0xa000], RZ ;  /* 0x00a000ff0a005388 */ /* 0x0003e20000000c00 */
[----:B------:R-:W-:Y:S01]  /*24d0*/  IMAD R7, R32, UR9, R7 ;  /* 0x0000000920077c24 */ /* 0x000fe2000f8e0207 */
[----:B------:R-:W-:Y:S01]  /*24e0*/  ISETP.GE.AND P6, PT, R6, UR44, PT ;  /* 0x0000002c06007c0c */ /* 0x000fe2000bfc6270 */
[----:B------:R-:W-:Y:S01]  /*24f0*/  IMAD.WIDE.U32 R32, R32, UR8, R4 ;  /* 0x0000000820207c25 */ /* 0x000fe2000f8e0004 */
[----:B------:R1:W-:Y:S03]  /*2500*/  @P0 STS.128 [R10+0x9000], RZ ;  /* 0x009000ff0a000388 */ /* 0x0003e60000000c00 */
[----:B------:R-:W-:Y:S01]  /*2510*/  IMAD.SHL.U32 R212, R210, 0x40, RZ ;  /* 0x00000040d2d47824 */ /* 0x000fe200078e00ff */
[----:B------:R1:W-:Y:S01]  /*2520*/  @P0 STS.128 [R10+0xb000], RZ ;  /* 0x00b000ff0a000388 */ /* 0x0003e20000000c00 */
[----:B------:R-:W-:-:S02]  /*2530*/  @!P3 IMAD R5, R11, UR14, RZ ;  /* 0x0000000e0b05bc24 */ /* 0x000fc4000f8e02ff */
[----:B------:R-:W-:Y:S01]  /*2540*/  IMAD.MOV.U32 R211, RZ, RZ, 0x40 ;  /* 0x00000040ffd37424 */ /* 0x000fe200078e00ff */
[----:B------:R-:W-:Y:S01]  /*2550*/  @!PT LDS RZ, [RZ] ;  /* 0x00000000fffff984 */ /* 0x000fe20000000800 */
[----:B------:R-:W-:Y:S01]  /*2560*/  @!PT LDS RZ, [RZ] ;  /* 0x00000000fffff984 */ /* 0x000fe20000000800 */
[----:B------:R-:W-:Y:S01]  /*2570*/  @!PT LDS RZ, [RZ] ;  /* 0x00000000fffff984 */ /* 0x000fe20000000800 */
[----:B------:R-:W-:Y:S01]  /*2580*/  @!P0 LDGSTS.E.BYPASS.LTC128B.128 [R10+0x9000], desc[UR32][R8.64] ;  /* 0x09000000080a8fae */ /* 0x000fe2000b981a20 */
[--C-:B------:R-:W-:Y:S02]  /*2590*/  @!P4 IMAD.MOV.U32 R36, RZ, RZ, R20.reuse ;  /* 0x000000ffff24c224 */ /* 0x100fe400078e0014 */
[----:B------:R-:W-:Y:S01]  /*25a0*/  IMAD.MOV.U32 R213, RZ, RZ, 0x20 ;  /* 0x00000020ffd57424 */ /* 0x000fe200078e00ff */
[----:B------:R2:W-:Y:S01]  /*25b0*/  @!P0 LDGSTS.E.BYPASS.LTC128B.128 [R10+0xb000], desc[UR32][R8.64+0x80] ;  /* 0x0b000080080a8fae */ /* 0x0005e2000b981a20 */
[--C-:B------:R-:W-:Y:S01]  /*25c0*/  @!P4 IMAD.MOV.U32 R37, RZ, RZ, R21.reuse ;  /* 0x000000ffff25c224 */ /* 0x100fe200078e0015 */
[----:B------:R-:W-:Y:S01]  /*25d0*/  CS2R R158, SRZ ;  /* 0x00000000009e7805 */ /* 0x000fe2000001ff00 */
[--C-:B------:R-:W-:Y:S01]  /*25e0*/  @!P2 IMAD.MOV.U32 R31, RZ, RZ, R21.reuse ;  /* 0x000000ffff1fa224 */ /* 0x100fe200078e0015 */
[----:B------:R-:W-:Y:S01]  /*25f0*/  @!P5 LDGSTS.E.BYPASS.LTC128B.128 [R241], desc[UR32][R228.64] ;  /* 0x00000000e4f1dfae */ /* 0x000fe2000b981a20 */
[----:B------:R-:W-:Y:S01]  /*2600*/  @!P1 IMAD.MOV.U32 R27, RZ, RZ, R21 ;  /* 0x000000ffff1b9224 */ /* 0x000fe200078e0015 */
[----:B------:R-:W-:Y:S01]  /*2610*/  CS2R R156, SRZ ;  /* 0x00000000009c7805 */ /* 0x000fe2000001ff00 */
[C---:B------:R-:W-:Y:S01]  /*2620*/  @!P3 IMAD R6, R12.reuse, UR15, R5 ;  /* 0x0000000f0c06bc24 */ /* 0x040fe2000f8e0205 */
[----:B------:R-:W-:Y:S01]  /*2630*/  @!P5 LDGSTS.E.BYPASS.LTC128B.128 [R241+0x2000], desc[UR32][R228.64+0x80] ;  /* 0x02000080e4f1dfae */ /* 0x000fe2000b981a20 */
[----:B------:R-:W-:Y:S01]  /*2640*/  @!P3 IMAD.WIDE.U32 R20, R12, UR14, R20 ;  /* 0x0000000e0c14bc25 */ /* 0x000fe2000f8e0014 */
[----:B------:R-:W3:Y:S01]  /*2650*/  @!P2 LDC.64 R4, c[0x0][0x388] ;  /* 0x0000e200ff04ab82 */ /* 0x000ee20000000a00 */
[----:B------:R-:W-:Y:S01]  /*2660*/  CS2R R162, SRZ ;  /* 0x0000000000a27805 */ /* 0x000fe2000001ff00 */
[----:B------:R1:W-:Y:S01]  /*2670*/  @P5 STS.128 [R241], RZ ;  /* 0x000000fff1005388 */ /* 0x0003e20000000c00 */
[----:B------:R-:W-:Y:S01]  /*2680*/  @!P3 IMAD.IADD R6, R21, 0x1, R6 ;  /* 0x000000011506b824 */ /* 0x000fe200078e0206 */
[----:B------:R-:W-:Y:S01]  /*2690*/  CS2R R160, SRZ ;  /* 0x0000000000a07805 */ /* 0x000fe2000001ff00 */
[----:B------:R-:W-:Y:S01]  /*26a0*/  IMAD.IADD R33, R33, 0x1, R7 ;  /* 0x0000000121217824 */ /* 0x000fe200078e0207 */
[----:B------:R1:W-:Y:S01]  /*26b0*/  @P5 STS.128 [R241+0x2000], RZ ;  /* 0x002000fff1005388 */ /* 0x0003e20000000c00 */
[----:B------:R-:W-:Y:S01]  /*26c0*/  ISETP.GE.AND P5, PT, R2, UR44, PT ;  /* 0x0000002c02007c0c */ /* 0x000fe2000bfa6270 */
[----:B------:R-:W-:Y:S01]  /*26d0*/  @!P3 IMAD R11, R11, UR12, RZ ;  /* 0x0000000c0b0bbc24 */ /* 0x000fe2000f8e02ff */
[----:B------:R-:W4:Y:S01]  /*26e0*/  @!P3 LDC.64 R2, c[0x0][0x388] ;  /* 0x0000e200ff02bb82 */ /* 0x000f220000000a00 */
[----:B------:R1:W-:Y:S01]  /*26f0*/  @P0 STS.128 [R241+0x1000], RZ ;  /* 0x001000fff1000388 */ /* 0x0003e20000000c00 */
[----:B------:R-:W-:Y:S01]  /*2700*/  @!P3 IMAD.MOV.U32 R28, RZ, RZ, R32 ;  /* 0x000000ffff1cb224 */ /* 0x000fe200078e0020 */
[----:B------:R-:W-:Y:S01]  /*2710*/  CS2R R154, SRZ ;  /* 0x00000000009a7805 */ /* 0x000fe2000001ff00 */
[----:B------:R-:W-:Y:S01]  /*2720*/  @!P3 IMAD.MOV.U32 R29, RZ, RZ, R33 ;  /* 0x000000ffff1db224 */ /* 0x000fe200078e0021 */
[----:B------:R1:W-:Y:S01]  /*2730*/  @P0 STS.128 [R241+0x3000], RZ ;  /* 0x003000fff1000388 */ /* 0x0003e20000000c00 */
[----:B------:R-:W-:Y:S01]  /*2740*/  @!P3 IMAD R11, R12, UR13, R11 ;  /* 0x0000000d0c0bbc24 */ /* 0x000fe2000f8e020b */
[----:B------:R-:W-:Y:S01]  /*2750*/  CS2R R152, SRZ ;  /* 0x0000000000987805 */ /* 0x000fe2000001ff00 */
[----:B--2---:R-:W2:Y:S01]  /*2760*/  @!P4 LDC.64 R8, c[0x0][0x388] ;  /* 0x0000e200ff08cb82 */ /* 0x004ea20000000a00 */
[----:B------:R-:W-:Y:S01]  /*2770*/  @!PT LDS RZ, [RZ] ;  /* 0x00000000fffff984 */ /* 0x000fe20000000800 */
[----:B------:R-:W-:Y:S01]  /*2780*/  @!PT LDS RZ, [RZ] ;  /* 0x00000000fffff984 */ /* 0x000fe20000000800 */
[----:B------:R-:W-:Y:S01]  /*2790*/  @!PT LDS RZ, [RZ] ;  /* 0x00000000fffff984 */ /* 0x000fe20000000800 */
[----:B------:R-:W-:Y:S01]  /*27a0*/  @!P0 LDGSTS.E.BYPASS.LTC128B.128 [R241+0x1000], desc[UR32][R24.64] ;  /* 0x0100000018f18fae */ /* 0x000fe2000b981a20 */
[----:B------:R-:W-:Y:S01]  /*27b0*/  @!P4 IMAD.WIDE.U32 R36, R17, UR14, R36 ;  /* 0x0000000e1124cc25 */ /* 0x000fe2000f8e0024 */
[----:B------:R-:W-:-:S02]  /*27c0*/  CS2R R150, SRZ ;  /* 0x0000000000967805 */ /* 0x000fc4000001ff00 */
[----:B------:R-:W-:Y:S01]  /*27d0*/  CS2R R148, SRZ ;  /* 0x0000000000947805 */ /* 0x000fe2000001ff00 */
[----:B------:R1:W-:Y:S01]  /*27e0*/  @!P0 LDGSTS.E.BYPASS.LTC128B.128 [R241+0x3000], desc[UR32][R24.64+0x80] ;  /* 0x0300008018f18fae */ /* 0x0003e2000b981a20 */
[----:B------:R-:W-:Y:S01]  /*27f0*/  @!P3 IMAD.WIDE.U32 R12, R12, UR12, R28 ;  /* 0x0000000c0c0cbc25 */ /* 0x000fe2000f8e001c */
[----:B------:R-:W-:Y:S02]  /*2800*/  CS2R R142, SRZ ;  /* 0x00000000008e7805 */ /* 0x000fe4000001ff00 */
[----:B------:R-:W-:Y:S02]  /*2810*/  CS2R R140, SRZ ;  /* 0x00000000008c7805 */ /* 0x000fe4000001ff00 */
[----:B------:R-:W-:Y:S01]  /*2820*/  CS2R R146, SRZ ;  /* 0x0000000000927805 */ /* 0x000fe2000001ff00 */
[----:B------:R-:W-:Y:S01]  /*2830*/  @!P2 IMAD R29, R23, UR14, RZ ;  /* 0x0000000e171dac24 */ /* 0x000fe2000f8e02ff */
[----:B------:R-:W-:Y:S01]  /*2840*/  CS2R R144, SRZ ;  /* 0x0000000000907805 */ /* 0x000fe2000001ff00 */
[----:B------:R-:W-:Y:S01]  /*2850*/  @!P4 IMAD R22, R17, UR15, R37 ;  /* 0x0000000f1116cc24 */ /* 0x000fe2000f8e0225 */
[----:B------:R-:W-:Y:S01]  /*2860*/  CS2R R138, SRZ ;  /* 0x00000000008a7805 */ /* 0x000fe2000001ff00 */
[----:B------:R-:W-:Y:S01]  /*2870*/  @!P2 IMAD R23, R23, UR12, RZ ;  /* 0x0000000c1717ac24 */ /* 0x000fe2000f8e02ff */
[----:B------:R-:W-:-:S02]  /*2880*/  CS2R R136, SRZ ;  /* 0x0000000000887805 */ /* 0x000fc4000001ff00 */
[----:B----4-:R-:W-:Y:S01]  /*2890*/  @!P3 LEA R18, P0, R20, R2, 0x1 ;  /* 0x000000021412b211 */ /* 0x010fe200078008ff */
[----:B------:R-:W-:Y:S01]  /*28a0*/  @!P2 IMAD.WIDE.U32 R30, R14, UR14, R30 ;  /* 0x0000000e0e1eac25 */ /* 0x000fe2000f8e001e */
[----:B------:R-:W-:Y:S02]  /*28b0*/  CS2R R134, SRZ ;  /* 0x0000000000867805 */ /* 0x000fe4000001ff00 */
[----:B------:R-:W-:Y:S02]  /*28c0*/  CS2R R132, SRZ ;  /* 0x0000000000847805 */ /* 0x000fe4000001ff00 */
[----:B------:R-:W-:Y:S01]  /*28d0*/  @!P3 LEA.HI.X R19, R20, R3, R6, 0x1, P0 ;  /* 0x000000031413b211 */ /* 0x000fe200000f0c06 */
[----:B------:R-:W-:Y:S01]  /*28e0*/  @!P2 IMAD R20, R14, UR15, R29 ;  /* 0x0000000f0e14ac24 */ /* 0x000fe2000f8e021d */
[----:B------:R-:W4:Y:S01]  /*28f0*/  @!P4 LDC.64 R6, c[0x0][0x390] ;  /* 0x0000e400ff06cb82 */ /* 0x000f220000000a00 */
[----:B------:R-:W-:Y:S01]  /*2900*/  @!P1 IMAD.MOV.U32 R34, RZ, RZ, R32 ;  /* 0x000000ffff229224 */ /* 0x000fe200078e0020 */
[C---:B--2---:R-:W-:Y:S01]  /*2910*/  @!P4 LEA R28, P0, R36.reuse, R8, 0x1 ;  /* 0x00000008241cc211 */ /* 0x044fe200078008ff */
[----:B------:R-:W-:Y:S01]  /*2920*/  @!P1 IMAD.MOV.U32 R35, RZ, RZ, R33 ;  /* 0x000000ffff239224 */ /* 0x000fe200078e0021 */
[----:B------:R-:W-:Y:S01]  /*2930*/  CS2R R126, SRZ ;  /* 0x00000000007e7805 */ /* 0x000fe2000001ff00 */
[C---:B------:R-:W-:Y:S01]  /*2940*/  @!P1 IMAD R21, R15.reuse, UR14, RZ ;  /* 0x0000000e0f159c24 */ /* 0x040fe2000f8e02ff */
[----:B------:R-:W-:Y:S01]  /*2950*/  @!P4 LEA.HI.X R29, R36, R9, R22, 0x1, P0 ;  /* 0x00000009241dc211 */ /* 0x000fe200000f0c16 */
[C---:B------:R-:W-:Y:S01]  /*2960*/  @!P2 IMAD R8, R14.reuse, UR13, R23 ;  /* 0x0000000d0e08ac24 */ /* 0x040fe2000f8e0217 */
[----:B------:R-:W2:Y:S01]  /*2970*/  @!P1 LDC.64 R2, c[0x0][0x388] ;  /* 0x0000e200ff029b82 */ /* 0x000ea20000000a00 */
[----:B------:R-:W-:Y:S01]  /*2980*/  @!P1 IMAD R9, R15, UR12, RZ ;  /* 0x0000000c0f099c24 */ /* 0x000fe2000f8e02ff */
[----:B------:R-:W-:Y:S01]  /*2990*/  CS2R R124, SRZ ;  /* 0x00000000007c7805 */ /* 0x000fe2000001ff00 */
[----:B-1----:R-:W-:Y:S01]  /*29a0*/  @!P2 IMAD.MOV.U32 R24, RZ, RZ, R32 ;  /* 0x000000ffff18a224 */ /* 0x002fe200078e0020 */
[----:B------:R-:W-:Y:S01]  /*29b0*/  @!P4 LDGSTS.E.BYPASS.LTC128B.128 [R10+0xc000], desc[UR32][R28.64] ;  /* 0x0c0000001c0acfae */ /* 0x000fe2000b981a20 */
[----:B------:R-:W-:Y:S01]  /*29c0*/  @!P2 IMAD.MOV.U32 R25, RZ, RZ, R33 ;  /* 0x000000ffff19a224 */ /* 0x000fe200078e0021 */
[----:B------:R-:W-:Y:S01]  /*29d0*/  CS2R R130, SRZ ;  /* 0x0000000000827805 */ /* 0x000fe2000001ff00 */
[----:B------:R-:W-:Y:S01]  /*29e0*/  @!P2 IMAD.IADD R20, R31, 0x1, R20 ;  /* 0x000000011f14a824 */ /* 0x000fe200078e0214 */
[----:B------:R-:W-:Y:S01]  /*29f0*/  @!P4 LDGSTS.E.BYPASS.LTC128B.128 [R10+0x10000], desc[UR32][R28.64+0x80] ;  /* 0x100000801c0acfae */ /* 0x000fe2000b981a20 */
[----:B------:R-:W-:Y:S01]  /*2a00*/  @!P2 IMAD.WIDE.U32 R24, R14, UR12, R24 ;  /* 0x0000000c0e18ac25 */ /* 0x000fe2000f8e0018 */
[----:B---3--:R-:W-:-:S02]  /*2a10*/  @!P2 LEA R14, P0, R30, R4, 0x1 ;  /* 0x000000041e0ea211 */ /* 0x008fc400078008ff */
[----:B------:R-:W-:Y:S01]  /*2a20*/  CS2R R128, SRZ ;  /* 0x0000000000807805 */ /* 0x000fe2000001ff00 */
[----:B------:R1:W-:Y:S01]  /*2a30*/  @P4 STS.128 [R10+0xc000], RZ ;  /* 0x00c000ff0a004388 */ /* 0x0003e20000000c00 */
[----:B------:R-:W-:Y:S01]  /*2a40*/  @!P4 IMAD.WIDE.U32 R32, R17, UR12, R32 ;  /* 0x0000000c1120cc25 */ /* 0x000fe2000f8e0020 */
[----:B------:R-:W-:Y:S02]  /*2a50*/  @!P2 LEA.HI.X R15, R30, R5, R20, 0x1, P0 ;  /* 0x000000051e0fa211 */ /* 0x000fe400000f0c14 */
[----:B------:R-:W-:Y:S01]  /*2a60*/  CS2R R122, SRZ ;  /* 0x00000000007a7805 */ /* 0x000fe2000001ff00 */
[----:B------:R-:W3:Y:S01]  /*2a70*/  @!P3 LDC.64 R4, c[0x0][0x390] ;  /* 0x0000e400ff04bb82 */ /* 0x000ee20000000a00 */
[----:B------:R-:W-:Y:S01]  /*2a80*/  @!P1 IMAD R21, R16, UR15, R21 ;  /* 0x0000000f10159c24 */ /* 0x000fe2000f8e0215 */
[----:B----4-:R-:W-:Y:S01]  /*2a90*/  @!P4 LEA R22, P0, R32, R6, 0x1 ;  /* 0x000000062016c211 */ /* 0x010fe200078008ff */
[----:B------:R-:W-:Y:S01]  /*2aa0*/  @!P1 IMAD.WIDE.U32 R26, R16, UR14, R26 ;  /* 0x0000000e101a9c25 */ /* 0x000fe2000f8e001a */
[----:B------:R1:W-:Y:S01]  /*2ab0*/  @P4 STS.128 [R10+0x10000], RZ ;  /* 0x010000ff0a004388 */ /* 0x0003e20000000c00 */
[----:B------:R-:W-:-:S02]  /*2ac0*/  CS2R R120, SRZ ;  /* 0x0000000000787805 */ /* 0x000fc4000001ff00 */
[----:B------:R-:W-:Y:S01]  /*2ad0*/  CS2R R118, SRZ ;  /* 0x0000000000767805 */ /* 0x000fe2000001ff00 */
[C---:B------:R-:W-:Y:S01]  /*2ae0*/  @!P1 IMAD R9, R16.reuse, UR13, R9 ;  /* 0x0000000d10099c24 */ /* 0x040fe2000f8e0209 */
[----:B------:R1:W-:Y:S01]  /*2af0*/  @P3 STS.128 [R10+0xd000], RZ ;  /* 0x00d000ff0a003388 */ /* 0x0003e20000000c00 */
[----:B------:R-:W-:Y:S01]  /*2b00*/  @!P1 IMAD.WIDE.U32 R34, R16, UR12, R34 ;  /* 0x0000000c10229c25 */ /* 0x000fe2000f8e0022 */
[----:B------:R-:W-:Y:S02]  /*2b10*/  CS2R R116, SRZ ;  /* 0x0000000000747805 */ /* 0x000fe4000001ff00 */
[----:B------:R-:W-:Y:S01]  /*2b20*/  CS2R R110, SRZ ;  /* 0x00000000006e7805 */ /* 0x000fe2000001ff00 */
[----:B------:R1:W-:Y:S01]  /*2b30*/  @P3 STS.128 [R10+0x11000], RZ ;  /* 0x011000ff0a003388 */ /* 0x0003e20000000c00 */
[----:B------:R-:W-:Y:S01]  /*2b40*/  @!P4 IMAD R16, R17, UR13, R33 ;  /* 0x0000000d1110cc24 */ /* 0x000fe2000f8e0221 */
[----:B------:R-:W4:Y:S01]  /*2b50*/  LDCU UR13, c[0x0][0x590] ;  /* 0x0000b200ff0d77ac */ /* 0x000f220008000800 */
[----:B------:R-:W-:Y:S01]  /*2b60*/  @!P1 IMAD.IADD R21, R27, 0x1, R21 ;  /* 0x000000011b159824 */ /* 0x000fe200078e0215 */
[----:B------:R-:W-:Y:S01]  /*2b70*/  @!PT LDS RZ, [RZ] ;  /* 0x00000000fffff984 */ /* 0x000fe20000000800 */
[----:B------:R-:W-:Y:S01]  /*2b80*/  @!PT LDS RZ, [RZ] ;  /* 0x00000000fffff984 */ /* 0x000fe20000000800 */
[----:B------:R-:W-:Y:S01]  /*2b90*/  @!PT LDS RZ, [RZ] ;  /* 0x00000000fffff984 */ /* 0x000fe20000000800 */
[----:B------:R-:W-:Y:S01]  /*2ba0*/  @!P3 LDGSTS.E.BYPASS.LTC128B.128 [R10+0xd000], desc[UR32][R18.64] ;  /* 0x0d000000120abfae */ /* 0x000fe2000b981a20 */
[----:B------:R-:W-:Y:S01]  /*2bb0*/  @!P3 IMAD.IADD R11, R13, 0x1, R11 ;  /* 0x000000010d0bb824 */ /* 0x000fe200078e020b */
[----:B------:R-:W-:Y:S01]  /*2bc0*/  @!P4 LEA.HI.X R23, R32, R7, R16, 0x1, P0 ;  /* 0x000000072017c211 */ /* 0x000fe200000f0c10 */
[----:B------:R-:W-:Y:S01]  /*2bd0*/  @!P2 IMAD.IADD R8, R25, 0x1, R8 ;  /* 0x000000011908a824 */ /* 0x000fe200078e0208 */
[----:B------:R-:W4:Y:S01]  /*2be0*/  @!P2 LDC.64 R6, c[0x0][0x390] ;  /* 0x0000e400ff06ab82 */ /* 0x000f220000000a00 */
[----:B--2---:R-:W-:Y:S01]  /*2bf0*/  @!P1 LEA R16, P0, R26, R2, 0x1 ;  /* 0x000000021a109211 */ /* 0x004fe200078008ff */
[----:B------:R-:W-:Y:S01]  /*2c00*/  @!P3 LDGSTS.E.BYPASS.LTC128B.128 [R10+0x11000], desc[UR32][R18.64+0x80] ;  /* 0x11000080120abfae */ /* 0x000fe2000b981a20 */
[----:B------:R-:W-:Y:S01]  /*2c10*/  @!P1 IMAD.IADD R9, R35, 0x1, R9 ;  /* 0x0000000123099824 */ /* 0x000fe200078e0209 */
[----:B------:R-:W-:-:S02]  /*2c20*/  CS2R R108, SRZ ;  /* 0x00000000006c7805 */ /* 0x000fc4000001ff00 */
[----:B------:R-:W-:Y:S01]  /*2c30*/  @!P1 LEA.HI.X R17, R26, R3, R21, 0x1, P0 ;  /* 0x000000031a119211 */ /* 0x000fe200000f0c15 */
[----:B------:R1:W-:Y:S01]  /*2c40*/  @P2 STS.128 [R10+0xe000], RZ ;  /* 0x00e000ff0a002388 */ /* 0x0003e20000000c00 */
[C---:B---3--:R-:W-:Y:S01]  /*2c50*/  @!P3 LEA R4, P0, R12.reuse, R4, 0x1 ;  /* 0x000000040c04b211 */ /* 0x048fe200078008ff */
[----:B------:R-:W2:Y:S01]  /*2c60*/  @!P1 LDC.64 R2, c[0x0][0x390] ;  /* 0x0000e400ff029b82 */ /* 0x000ea20000000a00 */
[----:B------:R-:W-:Y:S01]  /*2c70*/  IMAD.MOV.U32 R228, RZ, RZ, 0x4 ;  /* 0x00000004ffe47424 */ /* 0x000fe200078e00ff */
[----:B------:R1:W-:Y:S01]  /*2c80*/  @P2 STS.128 [R10+0x12000], RZ ;  /* 0x012000ff0a002388 */ /* 0x0003e20000000c00 */
[----:B------:R-:W-:Y:S02]  /*2c90*/  @!P3 LEA.HI.X R5, R12, R5, R11, 0x1, P0 ;  /* 0x000000050c05b211 */ /* 0x000fe400000f0c0b */
        /* <DEDUP_REMOVED lines=15> */
[C---:B----4-:R-:W-:Y:S02]  /*2d90*/  @!P2 LEA R6, P0, R24.reuse, R6, 0x1 ;  /* 0x000000061806a211 */ /* 0x050fe400078008ff */
[----:B------:R-:W-:Y:S01]  /*2da0*/  CS2R R96, SRZ ;  /* 0x0000000000607805 */ /* 0x000fe2000001ff00 */
[----:B------:R1:W-:Y:S01]  /*2db0*/  @P1 STS.128 [R10+0x13000], RZ ;  /* 0x013000ff0a001388 */ /* 0x0003e20000000c00 */
[----:B------:R-:W-:Y:S02]  /*2dc0*/  CS2R R90, SRZ ;  /* 0x00000000005a7805 */ /* 0x000fe4000001ff00 */
[----:B------:R-:W-:Y:S01]  /*2dd0*/  @!P2 LEA.HI.X R7, R24, R7, R8, 0x1, P0 ;  /* 0x000000071807a211 */ /* 0x000fe200000f0c08 */
[----:B------:R-:W-:Y:S01]  /*2de0*/  VIADD R8, R239, 0x28 ;  /* 0x00000028ef087836 */ /* 0x000fe20000000000 */
[----:B------:R-:W-:Y:S01]  /*2df0*/  @!PT LDS RZ, [RZ] ;  /* 0x00000000fffff984 */ /* 0x000fe20000000800 */
[----:B------:R-:W-:Y:S01]  /*2e00*/  @!PT LDS RZ, [RZ] ;  /* 0x00000000fffff984 */ /* 0x000fe20000000800 */
[----:B------:R-:W-:Y:S01]  /*2e10*/  @!PT LDS RZ, [RZ] ;  /* 0x00000000fffff984 */ /* 0x000fe20000000800 */
[----:B------:R-:W-:Y:S01]  /*2e20*/  @!P1 LDGSTS.E.BYPASS.LTC128B.128 [R10+0xf000], desc[UR32][R16.64] ;  /* 0x0f000000100a9fae */ /* 0x000fe2000b981a20 */
[----:B------:R-:W-:Y:S02]  /*2e30*/  CS2R R88, SRZ ;  /* 0x0000000000587805 */ /* 0x000fe4000001ff00 */
[----:B--2---:R-:W-:-:S02]  /*2e40*/  @!P1 LEA R2, P0, R34, R2, 0x1 ;  /* 0x0000000222029211 */ /* 0x004fc400078008ff */
[----:B------:R-:W-:Y:S01]  /*2e50*/  CS2R R86, SRZ ;  /* 0x0000000000567805 */ /* 0x000fe2000001ff00 */
[----:B------:R-:W-:Y:S01]  /*2e60*/  @!P1 LDGSTS.E.BYPASS.LTC128B.128 [R10+0x13000], desc[UR32][R16.64+0x80] ;  /* 0x13000080100a9fae */ /* 0x000fe2000b981a20 */
[----:B------:R-:W-:Y:S02]  /*2e70*/  CS2R R84, SRZ ;  /* 0x0000000000547805 */ /* 0x000fe4000001ff00 */
[----:B------:R-:W-:Y:S02]  /*2e80*/  @!P1 LEA.HI.X R3, R34, R3, R9, 0x1, P0 ;  /* 0x0000000322039211 */ /* 0x000fe400000f0c09 */
[----:B------:R-:W-:Y:S01]  /*2e90*/  CS2R R78, SRZ ;  /* 0x00000000004e7805 */ /* 0x000fe2000001ff00 */
[----:B------:R-:W-:Y:S01]  /*2ea0*/  @!P4 LDGSTS.E.BYPASS.LTC128B.128 [R10+0x14000], desc[UR32][R22.64] ;  /* 0x14000000160acfae */ /* 0x000fe2000b981a20 */
[----:B------:R-:W-:Y:S02]  /*2eb0*/  ISETP.GE.AND P0, PT, R239, UR44, PT ;  /* 0x0000002cef007c0c */ /* 0x000fe4000bf06270 */
[----:B------:R-:W-:-:S02]  /*2ec0*/  CS2R R76, SRZ ;  /* 0x00000000004c7805 */ /* 0x000fc4000001ff00 */
[----:B------:R-:W-:Y:S01]  /*2ed0*/  CS2R R82, SRZ ;  /* 0x0000000000527805 */ /* 0x000fe2000001ff00 */
[----:B------:R-:W-:Y:S01]  /*2ee0*/  @!P4 LDGSTS.E.BYPASS.LTC128B.128 [R10+0x18000], desc[UR32][R22.64+0x80] ;  /* 0x18000080160acfae */ /* 0x000fe2000b981a20 */
        /* <DEDUP_REMOVED lines=27> */
[----:B------:R-:W-:Y:S01]  /*30a0*/  ISETP.GE.AND P3, PT, R8, UR44, PT ;  /* 0x0000002c08007c0c */ /* 0x000fe2000bf66270 */
[----:B------:R-:W-:Y:S01]  /*30b0*/  IMAD.MOV.U32 R8, RZ, RZ, 0x4 ;  /* 0x00000004ff087424 */ /* 0x000fe200078e00ff */
[----:B------:R-:W-:Y:S01]  /*30c0*/  CS2R R40, SRZ ;  /* 0x0000000000287805 */ /* 0x000fe2000001ff00 */
[----:B------:R1:W-:Y:S01]  /*30d0*/  @P2 STS.128 [R10+0x16000], RZ ;  /* 0x016000ff0a002388 */ /* 0x0003e20000000c00 */
[----:B------:R-:W-:Y:S01]  /*30e0*/  CS2R R38, SRZ ;  /* 0x0000000000267805 */ /* 0x000fe2000001ff00 */
[----:B------:R-:W-:Y:S01]  /*30f0*/  IMAD.WIDE.U32 R8, R239, R8, UR60 ;  /* 0x0000003cef087e25 */ /* 0x000fe2000f8e0008 */
[----:B------:R-:W-:Y:S01]  /*3100*/  CS2R R36, SRZ ;  /* 0x0000000000247805 */ /* 0x000fe2000001ff00 */
[----:B------:R1:W-:Y:S01]  /*3110*/  @P2 STS.128 [R10+0x1a000], RZ ;  /* 0x01a000ff0a002388 */ /* 0x0003e20000000c00 */
[----:B------:R-:W-:Y:S01]  /*3120*/  UIADD3 UR42, UPT, UPT, -UR52, UR42, URZ ;  /* 0x0000002a342a7290 */ /* 0x000fe2000fffe1ff */
[----:B------:R-:W2:Y:S02]  /*3130*/  LDCU UR10, c[0x0][0x504] ;  /* 0x0000a080ff0a77ac */ /* 0x000ea40008000800 */
[----:B------:R-:W-:Y:S01]  /*3140*/  @!PT LDS RZ, [RZ] ;  /* 0x00000000fffff984 */ /* 0x000fe20000000800 */
[----:B------:R-:W-:Y:S01]  /*3150*/  @!PT LDS RZ, [RZ] ;  /* 0x00000000fffff984 */ /* 0x000fe20000000800 */
[----:B------:R-:W-:Y:S01]  /*3160*/  @!PT LDS RZ, [RZ] ;  /* 0x00000000fffff984 */ /* 0x000fe20000000800 */
[----:B------:R-:W-:Y:S01]  /*3170*/  @!P2 LDGSTS.E.BYPASS.LTC128B.128 [R10+0x16000], desc[UR32][R6.64] ;  /* 0x16000000060aafae */ /* 0x000fe2000b981a20 */
[----:B------:R-:W3:Y:S03]  /*3180*/  LDCU UR9, c[0x0][0x508] ;  /* 0x0000a100ff0977ac */ /* 0x000ee60008000800 */
[----:B------:R4:W-:Y:S01]  /*3190*/  @!P2 LDGSTS.E.BYPASS.LTC128B.128 [R10+0x1a000], desc[UR32][R6.64+0x80] ;  /* 0x1a000080060aafae */ /* 0x0009e2000b981a20 */
[----:B------:R-:W1:Y:S03]  /*31a0*/  LDCU UR8, c[0x0][0x3e0] ;  /* 0x00007c00ff0877ac */ /* 0x000e660008000800 */
[----:B------:R1:W-:Y:S01]  /*31b0*/  @P1 STS.128 [R10+0x17000], RZ ;  /* 0x017000ff0a001388 */ /* 0x0003e20000000c00 */
[----:B------:R-:W1:Y:S03]  /*31c0*/  LDCU UR12, c[0x0][0x50c] ;  /* 0x0000a180ff0c77ac */ /* 0x000e660008000800 */
[----:B------:R1:W-:Y:S01]  /*31d0*/  @P1 STS.128 [R10+0x1b000], RZ ;  /* 0x01b000ff0a001388 */ /* 0x0003e20000000c00 */
[----:B------:R-:W1:Y:S03]  /*31e0*/  LDCU UR11, c[0x0][0x45c] ;  /* 0x00008b80ff0b77ac */ /* 0x000e660008000800 */
[----:B------:R-:W-:Y:S01]  /*31f0*/  @!PT LDS RZ, [RZ] ;  /* 0x00000000fffff984 */ /* 0x000fe20000000800 */
[----:B------:R-:W-:Y:S01]  /*3200*/  @!PT LDS RZ, [RZ] ;  /* 0x00000000fffff984 */ /* 0x000fe20000000800 */
[----:B------:R-:W-:Y:S01]  /*3210*/  @!PT LDS RZ, [RZ] ;  /* 0x00000000fffff984 */ /* 0x000fe20000000800 */
[----:B------:R-:W-:Y:S04]  /*3220*/  @!P1 LDGSTS.E.BYPASS.LTC128B.128 [R10+0x17000], desc[UR32][R2.64] ;  /* 0x17000000020a9fae */ /* 0x000fe8000b981a20 */
[----:B------:R2:W-:Y:S04]  /*3230*/  @!P1 LDGSTS.E.BYPASS.LTC128B.128 [R10+0x1b000], desc[UR32][R2.64+0x80] ;  /* 0x1b000080020a9fae */ /* 0x0005e8000b981a20 */
[----:B------:R-:W0:Y:S04]  /*3240*/  LDGDEPBAR ;  /* 0x00000000000079af */ /* 0x000e280000000000 */
[----:B------:R1:W5:Y:S04]  /*3250*/  @!P0 LDG.E R237, desc[UR32][R8.64] ;  /* 0x0000002008ed8981 */ /* 0x000368000c1e1900 */
[----:B------:R1:W5:Y:S04]  /*3260*/  @!P6 LDG.E R236, desc[UR32][R8.64+0x20] ;  /* 0x0000202008ece981 */ /* 0x000368000c1e1900 */
[----:B------:R1:W5:Y:S04]  /*3270*/  @!P5 LDG.E R235, desc[UR32][R8.64+0x80] ;  /* 0x0000802008ebd981 */ /* 0x000368000c1e1900 */
[----:B------:R1:W5:Y:S01]  /*3280*/  @!P3 LDG.E R234, desc[UR32][R8.64+0xa0] ;  /* 0x0000a02008eab981 */ /* 0x000362000c1e1900 */
[----:B----4-:R-:W-:Y:S01]  /*3290*/  SHF.R.U32.HI R7, RZ, 0x4, R210 ;  /* 0x00000004ff077819 */ /* 0x010fe200000116d2 */
[----:B------:R-:W-:Y:S01]  /*32a0*/  USHF.L.U32 UR13, UR13, 0x6, URZ ;  /* 0x000000060d0d7899 */ /* 0x000fe200080006ff */
[----:B------:R-:W-:-:S02]  /*32b0*/  R2P PR, R210, 0x6 ;  /* 0x00000006d2007804 */ /* 0x000fc40000000000 */
[----:B------:R-:W-:Y:S02]  /*32c0*/  LOP3.LUT R7, R7, 0x8, RZ, 0xc0, !PT ;  /* 0x0000000807077812 */ /* 0x000fe400078ec0ff */
[C---:B--2---:R-:W-:Y:S02]  /*32d0*/  LOP3.LUT R3, R212.reuse, 0x1c0, RZ, 0xc0, !PT ;  /* 0x000001c0d4037812 */ /* 0x044fe400078ec0ff */
[----:B------:R-:W-:Y:S02]  /*32e0*/  LOP3.LUT R2, R212, 0x200, RZ, 0xc0, !PT ;  /* 0x00000200d4027812 */ /* 0x000fe400078ec0ff */
[----:B------:R-:W-:Y:S01]  /*32f0*/  LOP3.LUT R0, R3, 0x38, R0, 0xf8, !PT ;  /* 0x0000003803007812 */ /* 0x000fe200078ef800 */
[----:B------:R-:W-:Y:S01]  /*3300*/  IMAD.SHL.U32 R3, R210, 0x20, RZ ;  /* 0x00000020d2037824 */ /* 0x000fe200078e00ff */
[--C-:B------:R-:W-:Y:S02]  /*3310*/  LOP3.LUT R7, R7, 0x10, R210.reuse, 0xf8, !PT ;  /* 0x0000001007077812 */ /* 0x100fe400078ef8d2 */
[----:B------:R-:W-:-:S02]  /*3320*/  LOP3.LUT R216, R0, 0x8, R210, 0x78, !PT ;  /* 0x0000000800d87812 */ /* 0x000fc400078e78d2 */
[----:B------:R-:W-:Y:S02]  /*3330*/  LOP3.LUT R5, R2, 0x400, R3, 0xf8, !PT ;  /* 0x0000040002057812 */ /* 0x000fe400078ef803 */
[----:B------:R-:W-:Y:S02]  /*3340*/  LOP3.LUT R7, R7, R0, RZ, 0x3c, !PT ;  /* 0x0000000007077212 */ /* 0x000fe400078e3cff */
[----:B------:R-:W-:Y:S01]  /*3350*/  LOP3.LUT R214, R0, 0x8, R215, 0x78, !PT ;  /* 0x0000000800d67812 */ /* 0x000fe200078e78d7 */
[----:B------:R-:W-:Y:S01]  /*3360*/  IMAD.MOV.U32 R0, RZ, RZ, 0x20 ;  /* 0x00000020ff007424 */ /* 0x000fe200078e00ff */
[----:B------:R-:W-:Y:S02]  /*3370*/  LOP3.LUT R216, R216, 0x7a00, R3, 0xf8, !PT ;  /* 0x00007a00d8d87812 */ /* 0x000fe400078ef803 */
[----:B------:R-:W-:Y:S02]  /*3380*/  LOP3.LUT R212, R7, 0x200, R212, 0xf8, !PT ;  /* 0x0000020007d47812 */ /* 0x000fe400078ef8d4 */
[----:B------:R-:W-:-:S02]  /*3390*/  LOP3.LUT R214, R5, R214, RZ, 0xfc, !PT ;  /* 0x000000d605d67212 */ /* 0x000fc400078efcff */
[----:B------:R-:W-:Y:S02]  /*33a0*/  SEL R211, R211, 0xffffffc0, !P2 ;  /* 0xffffffc0d3d37807 */ /* 0x000fe40005000000 */
[----:B------:R-:W-:Y:S02]  /*33b0*/  LEA R216, R216, UR24, 0x1 ;  /* 0x00000018d8d87c11 */ /* 0x000fe4000f8e08ff */
[----:B------:R-:W-:Y:S02]  /*33c0*/  LEA R214, R214, UR24, 0x1 ;  /* 0x00000018d6d67c11 */ /* 0x000fe4000f8e08ff */
[----:B------:R-:W-:Y:S01]  /*33d0*/  LEA R212, R212, UR24, 0x1 ;  /* 0x00000018d4d47c11 */ /* 0x000fe2000f8e08ff */
[----:B------:R-:W-:Y:S01]  /*33e0*/  IMAD.IADD R208, R211, 0x1, R216 ;  /* 0x00000001d3d07824 */ /* 0x000fe200078e02d8 */
[----:B------:R-:W-:Y:S01]  /*33f0*/  SEL R213, R213, 0xffffffe0, !P1 ;  /* 0xffffffe0d5d57807 */ /* 0x000fe20004800000 */
[----:B------:R-:W-:Y:S01]  /*3400*/  VIADD R214, R214, UR35 ;  /* 0x00000023d6d67c36 */ /* 0x000fe20008000000 */
[----:B------:R-:W-:Y:S01]  /*3410*/  SHF.R.U32.HI R3, RZ, 0x3, R210 ;  /* 0x00000003ff037819 */ /* 0x000fe200000116d2 */
[----:B------:R-:W-:-:S02]  /*3420*/  VIADD R212, R212, UR35 ;  /* 0x00000023d4d47c36 */ /* 0x000fc40008000000 */
[C---:B------:R-:W-:Y:S02]  /*3430*/  IMAD.IADD R209, R213.reuse, 0x1, R216 ;  /* 0x00000001d5d17824 */ /* 0x040fe400078e02d8 */
[----:B-1-3--:R-:W-:-:S07]  /*3440*/  IMAD.IADD R2, R213, 0x1, R208 ;  /* 0x00000001d5027824 */ /* 0x00afce00078e02d0 */
.L_x_2199:
[----:B------:R-:W0:Y:S01]  /*3450*/  LDGDEPBAR ;  /* 0x00000000000079af */ /* 0x000e220000000000 */
[C---:B------:R-:W-:Y:S01]  /*3460*/  IADD3 R206, PT, PT, R214.reuse, R213, RZ ;  /* 0x000000d5d6ce7210 */ /* 0x040fe20007ffe0ff */
[----:B------:R-:W-:Y:S01]  /*3470*/  USHF.L.U32 UR35, UR53, 0x6, URZ ;  /* 0x0000000635237899 */ /* 0x000fe200080006ff */
[----:B------:R-:W-:Y:S01]  /*3480*/  IADD3 R204, PT, PT, R214, R211, RZ ;  /* 0x000000d3d6cc7210 */ /* 0x000fe20007ffe0ff */
[----:B------:R-:W-:Y:S01]  /*3490*/  USHF.L.U32 UR15, UR34, 0x7, URZ ;  /* 0x00000007220f7899 */ /* 0x000fe200080006ff */
[----:B------:R-:W-:Y:S01]  /*34a0*/  MOV R220, UR16 ;  /* 0x0000001000dc7c02 */ /* 0x000fe20008000f00 */
[----:B------:R-:W-:Y:S01]  /*34b0*/  UISETP.GE.AND UP0, UPT, UR35, UR42, UPT ;  /* 0x0000002a2300728c */ /* 0x000fe2000bf06270 */
[----:B------:R-:W-:Y:S02]  /*34c0*/  IADD3 R205, PT, PT, R213, R204, RZ ;  /* 0x000000ccd5cd7210 */ /* 0x000fe40007ffe0ff */
[C---:B------:R-:W-:Y:S02]  /*34d0*/  LEA R218, P0, R239.reuse, R220, 0x2 ;  /* 0x000000dcefda7211 */ /* 0x040fe400078010ff */
[----:B------:R-:W-:Y:S04]  /*34e0*/  MOV R221, UR17 ;  /* 0x0000001100dd7c02 */ /* 0x000fe80008000f00 */
[----:B------:R-:W-:Y:S01]  /*34f0*/  LEA.HI.X R219, R239, R221, RZ, 0x2, P0 ;  /* 0x000000ddefdb7211 */ /* 0x000fe200000f14ff */
        /* <DEDUP_REMOVED lines=19> */
[----:B-----5:R-:W5:Y:S04]  /*3630*/  LDG.E R225, desc[UR32][R218.64] ;  /* 0x00000020dae17981 */ /* 0x020f68000c1e1900 */
[----:B------:R-:W5:Y:S01]  /*3640*/  LDG.E R224, desc[UR32][R218.64+0x20] ;  /* 0x00002020dae07981 */ /* 0x000f62000c1e1900 */
[-C--:B------:R-:W-:Y:S03]  /*3650*/  HMMA.16816.F32.BF16 R28, R172, R178.reuse, RZ ;  /* 0x000000b2ac1c723c */ /* 0x080fe600000418ff */
[----:B------:R-:W-:Y:S05]  /*3660*/  LDSM.16.M88.4 R172, [R205] ;  /* 0x00000000cdac783b */ /* 0x000fea0000000200 */
[----:B------:R-:W-:Y:S03]  /*3670*/  HMMA.16816.F32.BF16 R32, R164, R178, RZ ;  /* 0x000000b2a420723c */ /* 0x000fe600000418ff */
[----:B------:R-:W3:Y:S05]  /*3680*/  LDSM.16.M88.4 R164, [R208+0xc800] ;  /* 0x00c80000d0a4783b */ /* 0x000eea0000000200 */
[-C--:B----4-:R-:W-:Y:S03]  /*3690*/  HMMA.16816.F32.BF16 R4, R180, R184.reuse, R4 ;  /* 0x000000b8b404723c */ /* 0x090fe60000041804 */
[----:B------:R-:W4:Y:S05]  /*36a0*/  LDSM.16.M88.4 R176, [R2+0xc000] ;  /* 0x00c0000002b0783b */ /* 0x000f2a0000000200 */
[C---:B-1----:R-:W-:Y:S03]  /*36b0*/  HMMA.16816.F32.BF16 R8, R188.reuse, R184, R8 ;  /* 0x000000b8bc08723c */ /* 0x042fe60000041808 */
[----:B------:R-:W5:Y:S04]  /*36c0*/  LDG.E R222, desc[UR32][R218.64+0x80] ;  /* 0x00008020dade7981 */ /* 0x000f68000c1e1900 */
[----:B------:R1:W5:Y:S01]  /*36d0*/  LDG.E R207, desc[UR32][R218.64+0xa0] ;  /* 0x0000a020dacf7981 */ /* 0x000362000c1e1900 */
        /* <DEDUP_REMOVED lines=8> */
[----:B------:R-:W2:Y:S07]  /*3760*/  LDSM.16.M88.4 R180, [R205+0x1000] ;  /* 0x00100000cdb4783b */ /* 0x000eae0000000200 */
[-C--:B------:R-:W-:Y:S01]  /*3770*/  HMMA.16816.F32.BF16 R4, R196, R200.reuse, R4 ;  /* 0x000000c8c404723c */ /* 0x080fe20000041804 */
[----:B------:R-:W-:Y:S07]  /*3780*/  LDSM.16.M88.4 R192, [R216+0x10800] ;  /* 0x01080000d8c0783b */ /* 0x000fee0000000200 */
[C---:B---3--:R-:W-:Y:S08]  /*3790*/  HMMA.16816.F32.BF16 R8, R168.reuse, R200, R8 ;  /* 0x000000c8a808723c */ /* 0x048ff00000041808 */
[-C--:B------:R-:W-:Y:S08]  /*37a0*/  HMMA.16816.F32.BF16 R12, R168, R202.reuse, R12 ;  /* 0x000000caa80c723c */ /* 0x080ff0000004180c */
[C---:B------:R-:W-:Y:S01]  /*37b0*/  HMMA.16816.F32.BF16 R16, R196.reuse, R202, R16 ;  /* 0x000000cac410723c */ /* 0x040fe20000041810 */
[----:B------:R-:W-:Y:S07]  /*37c0*/  LDSM.16.M88.4 R200, [R208+0x10000] ;  /* 0x01000000d0c8783b */ /* 0x000fee0000000200 */
[-C--:B------:R-:W-:Y:S08]  /*37d0*/  HMMA.16816.F32.BF16 R20, R196, R164.reuse, R20 ;  /* 0x000000a4c414723c */ /* 0x080ff00000041814 */
[C---:B------:R-:W-:Y:S08]  /*37e0*/  HMMA.16816.F32.BF16 R24, R168.reuse, R164, R24 ;  /* 0x000000a4a818723c */ /* 0x040ff00000041818 */
[-C--:B------:R-:W-:Y:S01]  /*37f0*/  HMMA.16816.F32.BF16 R28, R168, R166.reuse, R28 ;  /* 0x000000a6a81c723c */ /* 0x080fe2000004181c */
[----:B------:R-:W3:Y:S07]  /*3800*/  LDSM.16.M88.4 R168, [R2+0xc800] ;  /* 0x00c8000002a8783b */ /* 0x000eee0000000200 */
[----:B------:R-:W-:Y:S01]  /*3810*/  HMMA.16816.F32.BF16 R32, R196, R166, R32 ;  /* 0x000000a6c420723c */ /* 0x000fe20000041820 */
[----:B------:R-:W1:Y:S07]  /*3820*/  LDSM.16.M88.4 R164, [R214+0x3000] ;  /* 0x00300000d6a4783b */ /* 0x000e6e0000000200 */
[-C--:B----4-:R-:W-:Y:S01]  /*3830*/  HMMA.16816.F32.BF16 R4, R172, R176.reuse, R4 ;  /* 0x000000b0ac04723c */ /* 0x090fe20000041804 */
[----:B------:R-:W-:Y:S07]  /*3840*/  LDSM.16.M88.4 R196, [R209+0x10000] ;  /* 0x01000000d1c4783b */ /* 0x000fee0000000200 */
[C---:B--2---:R-:W-:Y:S08]  /*3850*/  HMMA.16816.F32.BF16 R8, R180.reuse, R176, R8 ;  /* 0x000000b0b408723c */ /* 0x044ff00000041808 */
[-C--:B------:R-:W-:Y:S08]  /*3860*/  HMMA.16816.F32.BF16 R12, R180, R178.reuse, R12 ;  /* 0x000000b2b40c723c */ /* 0x080ff0000004180c */
[C---:B------:R-:W-:Y:S01]  /*3870*/  HMMA.16816.F32.BF16 R16, R172.reuse, R178, R16 ;  /* 0x000000b2ac10723c */ /* 0x040fe20000041810 */
[----:B------:R-:W2:Y:S07]  /*3880*/  LDSM.16.M88.4 R176, [R206+0x2000] ;  /* 0x00200000ceb0783b */ /* 0x000eae0000000200 */
[-C--:B---3--:R-:W-:Y:S08]  /*3890*/  HMMA.16816.F32.BF16 R20, R172, R168.reuse, R20 ;  /* 0x000000a8ac14723c */ /* 0x088ff00000041814 */
[C---:B------:R-:W-:Y:S08]  /*38a0*/  HMMA.16816.F32.BF16 R24, R180.reuse, R168, R24 ;  /* 0x000000a8b418723c */ /* 0x040ff00000041818 */
[-C--:B------:R-:W-:Y:S01]  /*38b0*/  HMMA.16816.F32.BF16 R28, R180, R170.reuse, R28 ;  /* 0x000000aab41c723c */ /* 0x080fe2000004181c */
[----:B------:R-:W-:Y:S07]  /*38c0*/  LDSM.16.M88.4 R180, [R204+0x2000] ;  /* 0x00200000ccb4783b */ /* 0x000fee0000000200 */
[----:B------:R-:W-:Y:S01]  /*38d0*/  HMMA.16816.F32.BF16 R32, R172, R170, R32 ;  /* 0x000000aaac20723c */ /* 0x000fe20000041820 */
[----:B------:R-:W3:Y:S07]  /*38e0*/  LDSM.16.M88.4 R168, [R206+0x3000] ;  /* 0x00300000cea8783b */ /* 0x000eee0000000200 */
[-C--:B------:R-:W-:Y:S01]  /*38f0*/  HMMA.16816.F32.BF16 R4, R184, R188.reuse, R4 ;  /* 0x000000bcb804723c */ /* 0x080fe20000041804 */
[----:B------:R-:W4:Y:S07]  /*3900*/  LDSM.16.M88.4 R172, [R209+0x10800] ;  /* 0x01080000d1ac783b */ /* 0x000f2e0000000200 */
[C---:B-1----:R-:W-:Y:S08]  /*3910*/  HMMA.16816.F32.BF16 R8, R164.reuse, R188, R8 ;  /* 0x000000bca408723c */ /* 0x042ff00000041808 */
        /* <DEDUP_REMOVED lines=8> */
[----:B------:R-:W1:Y:S07]  /*39a0*/  LDSM.16.M88.4 R184, [R208+0x10800] ;  /* 0x01080000d0b8783b */ /* 0x000e6e0000000200 */
[-C--:B--2---:R-:W-:Y:S01]  /*39b0*/  HMMA.16816.F32.BF16 R4, R176, R196.reuse, R4 ;  /* 0x000000c4b004723c */ /* 0x084fe20000041804 */
[----:B------:R-:W2:Y:S07]  /*39c0*/  LDSM.16.M88.4 R192, [R2+0x10000] ;  /* 0x0100000002c0783b */ /* 0x000eae0000000200 */
[C---:B---3--:R-:W-:Y:S08]  /*39d0*/  HMMA.16816.F32.BF16 R8, R168.reuse, R196, R8 ;  /* 0x000000c4a808723c */ /* 0x048ff00000041808 */
[-C--:B------:R-:W-:Y:S08]  /*39e0*/  HMMA.16816.F32.BF16 R12, R168, R198.reuse, R12 ;  /* 0x000000c6a80c723c */ /* 0x080ff0000004180c */
[C---:B------:R-:W-:Y:S08]  /*39f0*/  HMMA.16816.F32.BF16 R16, R176.reuse, R198, R16 ;  /* 0x000000c6b010723c */ /* 0x040ff00000041810 */
[-C--:B----4-:R-:W-:Y:S08]  /*3a00*/  HMMA.16816.F32.BF16 R20, R176, R172.reuse, R20 ;  /* 0x000000acb014723c */ /* 0x090ff00000041814 */
        /* <DEDUP_REMOVED lines=8> */
[-C--:B------:R-:W-:Y:S08]  /*3a90*/  HMMA.16816.F32.BF16 R20, R180, R184.reuse, R20 ;  /* 0x000000b8b414723c */ /* 0x080ff00000041814 */
[C---:B------:R-:W-:Y:S08]  /*3aa0*/  HMMA.16816.F32.BF16 R24, R164.reuse, R184, R24 ;  /* 0x000000b8a418723c */ /* 0x040ff00000041818 */
[-C--:B------:R-:W-:Y:S01]  /*3ab0*/  HMMA.16816.F32.BF16 R28, R164, R186.reuse, R28 ;  /* 0x000000baa41c723c */ /* 0x080fe2000004181c */
[----:B------:R-:W1:Y:S07]  /*3ac0*/  LDSM.16.M88.4 R164, [R2+0x10800] ;  /* 0x0108000002a4783b */ /* 0x000e6e0000000200 */
[----:B------:R-:W-:Y:S08]  /*3ad0*/  HMMA.16816.F32.BF16 R32, R180, R186, R32 ;  /* 0x000000bab420723c */ /* 0x000ff00000041820 */
[-C--:B--2---:R-:W-:Y:S08]  /*3ae0*/  HMMA.16816.F32.BF16 R4, R188, R192.reuse, R4 ;  /* 0x000000c0bc04723c */ /* 0x084ff00000041804 */
[C---:B---3--:R-:W-:Y:S08]  /*3af0*/  HMMA.16816.F32.BF16 R8, R168.reuse, R192, R8 ;  /* 0x000000c0a808723c */ /* 0x048ff00000041808 */
[-C--:B------:R-:W-:Y:S03]  /*3b00*/  HMMA.16816.F32.BF16 R12, R168, R194.reuse, R12 ;  /* 0x000000c2a80c723c */ /* 0x080fe6000004180c */
[----:B------:R-:W-:Y:S01]  /*3b10*/  FMUL.FTZ R226, R4, UR12 ;  /* 0x0000000c04e27c20 */ /* 0x000fe20008410000 */
[----:B------:R-:W-:Y:S01]  /*3b20*/  FMUL.FTZ R227, R5, UR12 ;  /* 0x0000000c05e37c20 */ /* 0x000fe20008410000 */
[----:B------:R-:W-:Y:S01]  /*3b30*/  FMUL.FTZ R231, R6, UR12 ;  /* 0x0000000c06e77c20 */ /* 0x000fe20008410000 */
[----:B------:R-:W-:Y:S02]  /*3b40*/  FMUL.FTZ R240, R7, UR12 ;  /* 0x0000000c07f07c20 */ /* 0x000fe40008410000 */
[C---:B------:R-:W-:Y:S01]  /*3b50*/  HMMA.16816.F32.BF16 R16, R188.reuse, R194, R16 ;  /* 0x000000c2bc10723c */ /* 0x040fe20000041810 */
[----:B------:R-:W2:Y:S03]  /*3b60*/  MUFU.TANH R226, R226 ;  /* 0x000000e200e27308 */ /* 0x000ea60000002400 */
[----:B------:R-:W-:Y:S01]  /*3b70*/  FMUL.FTZ R244, R8, UR12 ;  /* 0x0000000c08f47c20 */ /* 0x000fe20008410000 */
[----:B------:R-:W-:Y:S01]  /*3b80*/  FMUL.FTZ R245, R9, UR12 ;  /* 0x0000000c09f57c20 */ /* 0x000fe20008410000 */
[----:B------:R-:W-:Y:S01]  /*3b90*/  FMUL.FTZ R247, R10, UR12 ;  /* 0x0000000c0af77c20 */ /* 0x000fe20008410000 */
[----:B------:R-:W-:Y:S01]  /*3ba0*/  FMUL.FTZ R249, R11, UR12 ;  /* 0x0000000c0bf97c20 */ /* 0x000fe20008410000 */
[-C--:B-1----:R-:W-:Y:S03]  /*3bb0*/  HMMA.16816.F32.BF16 R20, R188, R164.reuse, R20 ;  /* 0x000000a4bc14723c */ /* 0x082fe60000041814 */
[----:B------:R-:W1:Y:S01]  /*3bc0*/  MUFU.TANH R227, R227 ;  /* 0x000000e300e37308 */ /* 0x000e620000002400 */
[----:B------:R-:W-:Y:S01]  /*3bd0*/  FMUL.FTZ R246, R12, UR12 ;  /* 0x0000000c0cf67c20 */ /* 0x000fe20008410000 */
[----:B------:R-:W-:Y:S01]  /*3be0*/  FMUL.FTZ R248, R13, UR12 ;  /* 0x0000000c0df87c20 */ /* 0x000fe20008410000 */
[----:B------:R-:W-:Y:S01]  /*3bf0*/  FMUL.FTZ R250, R14, UR12 ;  /* 0x0000000c0efa7c20 */ /* 0x000fe20008410000 */
[----:B------:R-:W-:Y:S01]  /*3c00*/  FMUL.FTZ R251, R15, UR12 ;  /* 0x0000000c0ffb7c20 */ /* 0x000fe20008410000 */
[C---:B------:R-:W-:Y:S05]  /*3c10*/  HMMA.16816.F32.BF16 R24, R168.reuse, R164, R24 ;  /* 0x000000a4a818723c */ /* 0x040fea0000041818 */
[----:B------:R-:W3:Y:S01]  /*3c20*/  MUFU.TANH R231, R231 ;  /* 0x000000e700e77308 */ /* 0x000ee20000002400 */
[----:B------:R-:W-:Y:S01]  /*3c30*/  FMUL.FTZ R218, R18, UR12 ;  /* 0x0000000c12da7c20 */ /* 0x000fe20008410000 */
[----:B------:R-:W-:Y:S01]  /*3c40*/  FMUL.FTZ R220, R17, UR12 ;  /* 0x0000000c11dc7c20 */ /* 0x000fe20008410000 */
[----:B------:R-:W-:Y:S01]  /*3c50*/  FMUL.FTZ R219, R19, UR12 ;  /* 0x0000000c13db7c20 */ /* 0x000fe20008410000 */
[----:B------:R-:W-:Y:S01]  /*3c60*/  FMUL.FTZ R252, R16, UR12 ;  /* 0x0000000c10fc7c20 */ /* 0x000fe20008410000 */
[-C--:B------:R-:W-:Y:S05]  /*3c70*/  HMMA.16816.F32.BF16 R28, R168, R166.reuse, R28 ;  /* 0x000000a6a81c723c */ /* 0x080fea000004181c */
[----:B------:R4:W1:Y:S01]  /*3c80*/  MUFU.TANH R202, R218 ;  /* 0x000000da00ca7308 */ /* 0x0008620000002400 */
[----:B------:R-:W-:Y:S01]  /*3c90*/  FMUL.FTZ R217, R20, UR12 ;  /* 0x0000000c14d97c20 */ /* 0x000fe20008410000 */
[----:B------:R-:W-:Y:S01]  /*3ca0*/  FMUL.FTZ R223, R21, UR12 ;  /* 0x0000000c15df7c20 */ /* 0x000fe20008410000 */
[----:B------:R-:W-:Y:S01]  /*3cb0*/  FMUL.FTZ R221, R22, UR12 ;  /* 0x0000000c16dd7c20 */ /* 0x000fe20008410000 */
[----:B------:R-:W-:Y:S06]  /*3cc0*/  HMMA.16816.F32.BF16 R32, R188, R166, R32 ;  /* 0x000000a6bc20723c */ /* 0x000fec0000041820 */
[----:B------:R2:W1:Y:S01]  /*3cd0*/  MUFU.TANH R201, R220 ;  /* 0x000000dc00c97308 */ /* 0x0004620000002400 */
[----:B------:R-:W-:Y:S09]  /*3ce0*/  FMUL.FTZ R238, R26, UR12 ;  /* 0x0000000c1aee7c20 */ /* 0x000ff20008410000 */
[----:B------:R3:W1:Y:S01]  /*3cf0*/  MUFU.TANH R203, R219 ;  /* 0x000000db00cb7308 */ /* 0x0006620000002400 */
[----:B----4-:R-:W-:Y:S09]  /*3d00*/  FMUL.FTZ R218, R24, UR12 ;  /* 0x0000000c18da7c20 */ /* 0x010ff20008410000 */
[----:B------:R4:W1:Y:S01]  /*3d10*/  MUFU.TANH R205, R217 ;  /* 0x000000d900cd7308 */ /* 0x0008620000002400 */
[----:B--2---:R-:W-:Y:S09]  /*3d20*/  FMUL.FTZ R220, R23, UR12 ;  /* 0x0000000c17dc7c20 */ /* 0x004ff20008410000 */
[----:B------:R2:W1:Y:S01]  /*3d30*/  MUFU.TANH R194, R218 ;  /* 0x000000da00c27308 */ /* 0x0004620000002400 */
[----:B---3--:R-:W-:Y:S09]  /*3d40*/  FMUL.FTZ R219, R27, UR12 ;  /* 0x0000000c1bdb7c20 */ /* 0x008ff20008410000 */
        /* <DEDUP_REMOVED lines=14> */
[----:B------:R-:W4:Y:S01]  /*3e30*/  MUFU.TANH R240, R240 ;  /* 0x000000f000f07308 */ /* 0x000f220000002400 */
[----:B--2---:R-:W-:Y:S09]  /*3e40*/  FMUL.FTZ R219, R34, UR12 ;  /* 0x0000000c22db7c20 */ /* 0x004ff20008410000 */
[----:B------:R-:W2:Y:S01]  /*3e50*/  MUFU.TANH R244, R244 ;  /* 0x000000f400f47308 */ /* 0x000ea20000002400 */
[----:B---3--:R-:W-:Y:S09]  /*3e60*/  FMUL.FTZ R217, R35, UR12 ;  /* 0x0000000c23d97c20 */ /* 0x008ff20008410000 */
[----:B------:R-:W3:Y:S10]  /*3e70*/  MUFU.TANH R245, R245 ;  /* 0x000000f500f57308 */ /* 0x000ef40000002400 */
[----:B------:R-:W1:Y:S10]  /*3e80*/  MUFU.TANH R247, R247 ;  /* 0x000000f700f77308 */ /* 0x000e740000002400 */
[----:B------:R-:W1:Y:S10]  /*3e90*/  MUFU.TANH R249, R249 ;  /* 0x000000f900f97308 */ /* 0x000e740000002400 */
[----:B------:R-:W1:Y:S10]  /*3ea0*/  MUFU.TANH R246, R246 ;  /* 0x000000f600f67308 */ /* 0x000e740000002400 */
[----:B------:R-:W1:Y:S10]  /*3eb0*/  MUFU.TANH R248, R248 ;  /* 0x000000f800f87308 */ /* 0x000e740000002400 */
[----:B------:R-:W1:Y:S10]  /*3ec0*/  MUFU.TANH R250, R250 ;  /* 0x000000fa00fa7308 */ /* 0x000e740000002400 */
[----:B------:R-:W1:Y:S10]  /*3ed0*/  MUFU.TANH R251, R251 ;  /* 0x000000fb00fb7308 */ /* 0x000e740000002400 */
[----:B------:R-:W1:Y:S10]  /*3ee0*/  MUFU.TANH R252, R252 ;  /* 0x000000fc00fc7308 */ /* 0x000e740000002400 */
[----:B------:R1:W1:Y:S10]  /*3ef0*/  MUFU.TANH R190, R221 ;  /* 0x000000dd00be7308 */ /* 0x0002740000002400 */
[----:B------:R1:W1:Y:S10]  /*3f00*/  MUFU.TANH R191, R220 ;  /* 0x000000dc00bf7308 */ /* 0x0002740000002400 */
[----:B------:R1:W1:Y:S10]  /*3f10*/  MUFU.TANH R197, R218 ;  /* 0x000000da00c57308 */ /* 0x0002740000002400 */
[----:B------:R1:W1:Y:S10]  /*3f20*/  MUFU.TANH R198, R238 ;  /* 0x000000ee00c67308 */ /* 0x0002740000002400 */
[----:B------:R1:W1:Y:S10]  /*3f30*/  MUFU.TANH R199, R223 ;  /* 0x000000df00c77308 */ /* 0x0002740000002400 */
[----:B------:R1:W1:Y:S10]  /*3f40*/  MUFU.TANH R200, R219 ;  /* 0x000000db00c87308 */ /* 0x0002740000002400 */
[----:B------:R1:W1:Y:S01]  /*3f50*/  MUFU.TANH R192, R217 ;  /* 0x000000d900c07308 */ /* 0x0002620000002400 */
[----:B--234-:R-:W-:Y:S05]  /*3f60*/  BRA.U !UP0, `(.L_x_2195) ;  /* 0x0000000108b07547 */ /* 0x01cfea000b800000 */
[----:B-1----:R-:W-:Y:S01]  /*3f70*/  MOV R16, R197 ;  /* 0x000000c500107202 */ /* 0x002fe20000000f00 */
        /* <DEDUP_REMOVED lines=43> */
.L_x_2195:
[----:B------:R-:W-:Y:S01]  /*4230*/  LOP3.LUT R173, R239, UR35, RZ, 0xfc, !PT ;  /* 0x00000023efad7c12 */ /* 0x000fe2000f8efcff */
[----:B------:R-:W-:Y:S01]  /*4240*/  IMAD.SHL.U32 R164, R210, 0x2, RZ ;  /* 0x00000002d2a47824 */ /* 0x000fe200078e00ff */
        /* <DEDUP_REMOVED lines=8> */
[----:B------:R-:W-:Y:S02]  /*42d0*/  VIADD R173, R173, UR35 ;  /* 0x00000023adad7c36 */ /* 0x000fe40008000000 */
[----:B------:R-:W-:Y:S01]  /*42e0*/  IMAD.MOV.U32 R7, RZ, RZ, 0x29 ;  /* 0x00000029ff077424 */ /* 0x000fe200078e00ff */
[----:B------:R-:W-:Y:S01]  /*42f0*/  VIADDMNMX R171, R4, R171, UR31, PT ;  /* 0x0000001f04ab7e46 */ /* 0x000fe2000b8001ab */
[----:B------:R-:W-:Y:S01]  /*4300*/  VIADD R164, R164, UR15 ;  /* 0x0000000fa4a47c36 */ /* 0x000fe20008000000 */
[----:B------:R-:W-:Y:S02]  /*4310*/  VIMNMX R11, PT, PT, RZ, R173, !PT ;  /* 0x000000adff0b7248 */ /* 0x000fe40007fe0100 */
[C---:B------:R-:W-:Y:S01]  /*4320*/  VIADDMNMX R9, R173.reuse, 0x8, RZ, !PT ;  /* 0x00000008ad097846 */ /* 0x040fe200078001ff */
[C---:B------:R-:W-:Y:S01]  /*4330*/  VIADD R176, R164.reuse, 0x1 ;  /* 0x00000001a4b07836 */ /* 0x040fe20000000000 */
[C---:B------:R-:W-:Y:S01]  /*4340*/  VIADDMNMX R5, R173.reuse, 0x20, RZ, !PT ;  /* 0x00000020ad057846 */ /* 0x040fe200078001ff */
[C---:B------:R-:W-:Y:S01]  /*4350*/  VIADD R174, R164.reuse, 0x8 ;  /* 0x00000008a4ae7836 */ /* 0x040fe20000000000 */
[----:B------:R-:W-:Y:S01]  /*4360*/  VIADDMNMX R173, R173, 0x28, RZ, !PT ;  /* 0x00000028adad7846 */ /* 0x000fe200078001ff */
[C---:B------:R-:W-:Y:S01]  /*4370*/  VIADD R172, R164.reuse, 0x9 ;  /* 0x00000009a4ac7836 */ /* 0x040fe20000000000 */
[C---:B------:R-:W-:Y:S01]  /*4380*/  ISETP.GE.AND P0, PT, R164.reuse, R11, PT ;  /* 0x0000000ba400720c */ /* 0x040fe20003f06270 */
[----:B------:R-:W-:Y:S01]  /*4390*/  VIADD R170, R164, 0x10 ;  /* 0x00000010a4aa7836 */ /* 0x000fe20000000000 */
[----:B------:R-:W-:Y:S01]  /*43a0*/  VIADDMNMX R169, R4, R169, UR31, PT ;  /* 0x0000001f04a97e46 */ /* 0x000fe2000b8001a9 */
[----:B------:R-:W-:Y:S01]  /*43b0*/  VIADD R168, R164, 0x11 ;  /* 0x00000011a4a87836 */ /* 0x000fe20000000000 */
[----:B------:R-:W-:Y:S01]  /*43c0*/  VIADDMNMX R167, R4, R167, UR31, PT ;  /* 0x0000001f04a77e46 */ /* 0x000fe2000b8001a7 */
[----:B------:R-:W-:Y:S01]  /*43d0*/  VIADD R166, R164, 0x18 ;  /* 0x00000018a4a67836 */ /* 0x000fe20000000000 */
[----:B------:R-:W-:Y:S02]  /*43e0*/  VIADDMNMX R7, R4, R7, UR31, PT ;  /* 0x0000001f04077e46 */ /* 0x000fe4000b800107 */
        /* <DEDUP_REMOVED lines=11> */
[----:B-1----:R-:W-:Y:S02]  /*44a0*/  FSEL R28, R247, -INF , P4 ;  /* 0xff800000f71c7808 */ /* 0x002fe40002000000 */
        /* <DEDUP_REMOVED lines=116> */
.L_x_2196:
[----:B------:R1:W-:Y:S01]  /*4bf0*/  STL [R1+0x68], R57 ;  /* 0x0000683901007387 */ /* 0x0003e20000100800 */
[C---:B------:R-:W-:Y:S01]  /*4c00*/  FMUL.FTZ R196, R237.reuse, 1.4426950216293334961 ;  /* 0x3fb8aa3bedc47820 */ /* 0x040fe20000410000 */
[----:B------:R-:W-:Y:S01]  /*4c10*/  FSETP.NEU.FTZ.AND P1, PT, R237, -INF , PT ;  /* 0xff800000ed00780b */ /* 0x000fe20003f3d000 */
[C---:B------:R-:W-:Y:S01]  /*4c20*/  FMUL.FTZ R7, R236.reuse, 1.4426950216293334961 ;  /* 0x3fb8aa3bec077820 */ /* 0x040fe20000410000 */
[----:B------:R2:W-:Y:S01]  /*4c30*/  STL [R1+0x64], R56 ;  /* 0x0000643801007387 */ /* 0x0005e20000100800 */
[----:B------:R-:W-:Y:S01]  /*4c40*/  FSETP.NEU.FTZ.AND P0, PT, R236, -INF , PT ;  /* 0xff800000ec00780b */ /* 0x000fe20003f1d000 */
[----:B------:R-:W-:Y:S01]  /*4c50*/  FFMA.FTZ R244, -R244, R244, 1 ;  /* 0x3f800000f4f47423 */ /* 0x000fe200000101f4 */
[----:B------:R-:W-:Y:S01]  /*4c60*/  FSEL R196, R196, RZ, P1 ;  /* 0x000000ffc4c47208 */ /* 0x000fe20000800000 */
[----:B------:R3:W-:Y:S01]  /*4c70*/  STL [R1+0x60], R55 ;  /* 0x0000603701007387 */ /* 0x0007e20000100800 */
[----:B------:R-:W-:Y:S01]  /*4c80*/  FSEL R7, R7, RZ, P0 ;  /* 0x000000ff07077208 */ /* 0x000fe20000000000 */
[----:B------:R-:W-:Y:S01]  /*4c90*/  FFMA.FTZ R250, -R250, R250, 1 ;  /* 0x3f800000fafa7423 */ /* 0x000fe200000101fa */
[----:B------:R-:W-:Y:S01]  /*4ca0*/  FSETP.NEU.FTZ.AND P1, PT, R235, -INF , PT ;  /* 0xff800000eb00780b */ /* 0x000fe20003f3d000 */
[----:B------:R4:W-:Y:S01]  /*4cb0*/  STL [R1+0x5c], R54 ;  /* 0x00005c3601007387 */ /* 0x0009e20000100800 */
[--C-:B------:R-:W-:Y:S01]  /*4cc0*/  FFMA.FTZ R168, R35, UR11, -R196.reuse ;  /* 0x0000000b23a87c23 */ /* 0x100fe200080108c4 */
[--C-:B------:R-:W-:Y:S01]  /*4cd0*/  FFMA.FTZ R167, R165, UR11, -R196.reuse ;  /* 0x0000000ba5a77c23 */ /* 0x100fe200080108c4 */
[--C-:B------:R-:W-:Y:S01]  /*4ce0*/  FFMA.FTZ R165, R32, UR11, -R7.reuse ;  /* 0x0000000b20a57c23 */ /* 0x100fe20008010807 */
[----:B------:R-:W-:Y:S01]  /*4cf0*/  STL [R1+0x58], R53 ;  /* 0x0000583501007387 */ /* 0x000fe20000100800 */
[--C-:B------:R-:W-:Y:S01]  /*4d00*/  FFMA.FTZ R35, R13, UR11, -R196.reuse ;  /* 0x0000000b0d237c23 */ /* 0x100fe200080108c4 */
[----:B------:R-:W-:Y:S01]  /*4d10*/  FMUL.FTZ R32, R235, 1.4426950216293334961 ;  /* 0x3fb8aa3beb207820 */ /* 0x000fe20000410000 */
[C---:B------:R-:W-:Y:S01]  /*4d20*/  FMUL.FTZ R13, R234.reuse, 1.4426950216293334961 ;  /* 0x3fb8aa3bea0d7820 */ /* 0x040fe20000410000 */
[----:B------:R-:W-:Y:S01]  /*4d30*/  STL [R1+0x54], R52 ;  /* 0x0000543401007387 */ /* 0x000fe20000100800 */
[----:B------:R-:W-:Y:S01]  /*4d40*/  FSETP.NEU.FTZ.AND P0, PT, R234, -INF , PT ;  /* 0xff800000ea00780b */ /* 0x000fe20003f1d000 */
[--C-:B------:R-:W-:Y:S01]  /*4d50*/  FFMA.FTZ R166, R34, UR11, -R7.reuse ;  /* 0x0000000b22a67c23 */ /* 0x100fe20008010807 */
[--C-:B------:R-:W-:Y:S01]  /*4d60*/  FFMA.FTZ R34, R8, UR11, -R7.reuse ;  /* 0x0000000b08227c23 */ /* 0x100fe20008010807 */
[----:B------:R-:W-:Y:S01]  /*4d70*/  STL [R1+0x50], R51 ;  /* 0x0000503301007387 */ /* 0x000fe20000100800 */
[----:B------:R-:W-:Y:S01]  /*4d80*/  FSEL R8, R32, RZ, P1 ;  /* 0x000000ff20087208 */ /* 0x000fe20000800000 */
[----:B------:R-:W-:Y:S01]  /*4d90*/  FFMA.FTZ R164, R33, UR11, -R196 ;  /* 0x0000000b21a47c23 */ /* 0x000fe200080108c4 */
[----:B------:R-:W-:Y:S01]  /*4da0*/  FSEL R13, R13, RZ, P0 ;  /* 0x000000ff0d0d7208 */ /* 0x000fe20000000000 */
[----:B------:R-:W-:Y:S01]  /*4db0*/  STL [R1+0x4c], R50 ;  /* 0x00004c3201007387 */ /* 0x000fe20000100800 */
[----:B------:R-:W-:Y:S01]  /*4dc0*/  FFMA.FTZ R33, R30, UR11, -R7 ;  /* 0x0000000b1e217c23 */ /* 0x000fe20008010807 */
[--C-:B------:R-:W-:Y:S01]  /*4dd0*/  FFMA.FTZ R32, R31, UR11, -R8.reuse ;  /* 0x0000000b1f207c23 */ /* 0x100fe20008010808 */
[----:B------:R-:W-:Y:S01]  /*4de0*/  FFMA.FTZ R31, R29, UR11, -R8 ;  /* 0x0000000b1d1f7c23 */ /* 0x000fe20008010808 */
[----:B------:R-:W-:Y:S01]  /*4df0*/  STL [R1+0x48], R49 ;  /* 0x0000483101007387 */ /* 0x000fe20000100800 */
[--C-:B------:R-:W-:Y:S01]  /*4e00*/  FFMA.FTZ R10, R10, UR11, -R13.reuse ;  /* 0x0000000b0a0a7c23 */ /* 0x100fe2000801080d */
[--C-:B------:R-:W-:Y:S01]  /*4e10*/  FFMA.FTZ R29, R22, UR11, -R13.reuse ;  /* 0x0000000b161d7c23 */ /* 0x100fe2000801080d */
[----:B------:R-:W-:Y:S01]  /*4e20*/  FFMA.FTZ R22, R25, UR11, -R196 ;  /* 0x0000000b19167c23 */ /* 0x000fe200080108c4 */
[----:B------:R-:W-:Y:S01]  /*4e30*/  STL [R1+0x44], R48 ;  /* 0x0000443001007387 */ /* 0x000fe20000100800 */
[----:B------:R-:W-:Y:S01]  /*4e40*/  FFMA.FTZ R30, R28, UR11, -R13 ;  /* 0x0000000b1c1e7c23 */ /* 0x000fe2000801080d */
[--C-:B------:R-:W-:Y:S01]  /*4e50*/  FFMA.FTZ R25, R15, UR11, -R8.reuse ;  /* 0x0000000b0f197c23 */ /* 0x100fe20008010808 */
[----:B------:R-:W-:Y:S01]  /*4e60*/  FFMA.FTZ R28, R23, UR11, -R8 ;  /* 0x0000000b171c7c23 */ /* 0x000fe20008010808 */
[----:B------:R-:W-:Y:S01]  /*4e70*/  STL [R1+0x40], R47 ;  /* 0x0000402f01007387 */ /* 0x000fe20000100800 */
[--C-:B------:R-:W-:Y:S01]  /*4e80*/  FFMA.FTZ R15, R18, UR11, -R7.reuse ;  /* 0x0000000b120f7c23 */ /* 0x100fe20008010807 */
[--C-:B------:R-:W-:Y:S01]  /*4e90*/  FFMA.FTZ R23, R27, UR11, -R196.reuse ;  /* 0x0000000b1b177c23 */ /* 0x100fe200080108c4 */
[--C-:B------:R-:W-:Y:S01]  /*4ea0*/  FFMA.FTZ R19, R19, UR11, -R196.reuse ;  /* 0x0000000b13137c23 */ /* 0x100fe200080108c4 */
[----:B------:R4:W-:Y:S01]  /*4eb0*/  STL [R1+0x3c], R46 ;  /* 0x00003c2e01007387 */ /* 0x0009e20000100800 */
[----:B------:R-:W-:Y:S01]  /*4ec0*/  FFMA.FTZ R196, R21, UR11, -R196 ;  /* 0x0000000b15c47c23 */ /* 0x000fe200080108c4 */
[--C-:B------:R-:W-:Y:S01]  /*4ed0*/  FFMA.FTZ R18, R14, UR11, -R7.reuse ;  /* 0x0000000b0e127c23 */ /* 0x100fe20008010807 */
[--C-:B------:R-:W-:Y:S01]  /*4ee0*/  FFMA.FTZ R21, R26, UR11, -R7.reuse ;  /* 0x0000000b1a157c23 */ /* 0x100fe20008010807 */
[----:B------:R4:W-:Y:S01]  /*4ef0*/  STL [R1+0x38], R45 ;  /* 0x0000382d01007387 */ /* 0x0009e20000100800 */
[----:B-1----:R-:W-:Y:S01]  /*4f00*/  MUFU.EX2 R57, R168 ;  /* 0x000000a800397308 */ /* 0x002fe20000000800 */
[----:B------:R-:W-:Y:S01]  /*4f10*/  FFMA.FTZ R7, R12, UR11, -R7 ;  /* 0x0000000b0c077c23 */ /* 0x000fe20008010807 */
[--C-:B------:R-:W-:Y:S01]  /*4f20*/  FFMA.FTZ R12, R5, UR11, -R8.reuse ;  /* 0x0000000b050c7c23 */ /* 0x100fe20008010808 */
[----:B------:R1:W-:Y:S07]  /*4f30*/  STL [R1+0x34], R44 ;  /* 0x0000342c01007387 */ /* 0x0003ee0000100800 */
[----:B--2---:R-:W2:Y:S01]  /*4f40*/  MUFU.EX2 R56, R167 ;  /* 0x000000a700387308 */ /* 0x004ea20000000800 */
[--C-:B------:R-:W-:Y:S01]  /*4f50*/  FFMA.FTZ R14, R17, UR11, -R8.reuse ;  /* 0x0000000b110e7c23 */ /* 0x100fe20008010808 */
[--C-:B------:R-:W-:Y:S01]  /*4f60*/  FFMA.FTZ R24, R24, UR11, -R13.reuse ;  /* 0x0000000b18187c23 */ /* 0x100fe2000801080d */
[----:B------:R2:W-:Y:S07]  /*4f70*/  STL [R1+0x30], R43 ;  /* 0x0000302b01007387 */ /* 0x0005ee0000100800 */
[----:B---3--:R-:W-:Y:S01]  /*4f80*/  MUFU.EX2 R55, R166 ;  /* 0x000000a600377308 */ /* 0x008fe20000000800 */
[----:B------:R-:W-:Y:S01]  /*4f90*/  MOV R170, 0x10 ;  /* 0x0000001000aa7802 */ /* 0x000fe20000000f00 */
[----:B------:R-:W-:Y:S01]  /*4fa0*/  FFMA.FTZ R251, -R251, R251, 1 ;  /* 0x3f800000fbfb7423 */ /* 0x000fe200000101fb */
[----:B------:R3:W-:Y:S07]  /*4fb0*/  STL [R1+0x2c], R42 ;  /* 0x00002c2a01007387 */ /* 0x0007ee0000100800 */
[----:B----4-:R-:W4:Y:S01]  /*4fc0*/  MUFU.EX2 R54, R165 ;  /* 0x000000a500367308 */ /* 0x010f220000000800 */
[----:B------:R-:W-:Y:S01]  /*4fd0*/  MOV R181, 0x20 ;  /* 0x0000002000b57802 */ /* 0x000fe20000000f00 */
[----:B------:R-:W-:Y:S01]  /*4fe0*/  FFMA.FTZ R227, -R227, R227, 1 ;  /* 0x3f800000e3e37423 */ /* 0x000fe200000101e3 */
[----:B------:R-:W-:Y:S07]  /*4ff0*/  STL [R1+0x28], R41 ;  /* 0x0000282901007387 */ /* 0x000fee0000100800 */
[----:B------:R-:W-:Y:S01]  /*5000*/  MUFU.EX2 R0, R7 ;  /* 0x0000000700007308 */ /* 0x000fe20000000800 */
[----:B------:R-:W-:Y:S01]  /*5010*/  MOV R178, 0x40 ;  /* 0x0000004000b27802 */ /* 0x000fe20000000f00 */
[----:B------:R-:W-:Y:S01]  /*5020*/  FFMA.FTZ R240, -R240, R240, 1 ;  /* 0x3f800000f0f07423 */ /* 0x000fe200000101f0 */
[----:B------:R-:W4:Y:S07]  /*5030*/  S2R R210, SR_TID.X ;  /* 0x0000000000d27919 */ /* 0x000f2e0000002100 */
[----:B------:R3:W-:Y:S01]  /*5040*/  MUFU.EX2 R46, R10 ;  /* 0x0000000a002e7308 */ /* 0x0007e20000000800 */
[----:B------:R-:W-:Y:S01]  /*5050*/  FFMA.FTZ R252, -R252, R252, 1 ;  /* 0x3f800000fcfc7423 */ /* 0x000fe200000101fc */
[----:B------:R-:W-:Y:S01]  /*5060*/  FFMA.FTZ R226, -R226, R226, 1 ;  /* 0x3f800000e2e27423 */ /* 0x000fe200000101e2 */
[----:B------:R-:W-:Y:S07]  /*5070*/  STL [R1+0x24], R40 ;  /* 0x0000242801007387 */ /* 0x000fee0000100800 */
[----:B------:R-:W-:Y:S01]  /*5080*/  MUFU.EX2 R45, R164 ;  /* 0x000000a4002d7308 */ /* 0x000fe20000000800 */
[----:B------:R-:W-:Y:S01]  /*5090*/  FFMA.FTZ R193, -R193, R193, 1 ;  /* 0x3f800000c1c17423 */ /* 0x000fe200000101c1 */
[----:B------:R-:W-:Y:S01]  /*50a0*/  FMUL.FTZ R226, R226, UR12 ;  /* 0x0000000ce2e27c20 */ /* 0x000fe20008410000 */
[----:B------:R-:W-:Y:S07]  /*50b0*/  STL [R1+0x20], R39 ;  /* 0x0000202701007387 */ /* 0x000fee0000100800 */
[----:B-1----:R-:W-:Y:S01]  /*50c0*/  MUFU.EX2 R44, R35 ;  /* 0x00000023002c7308 */ /* 0x002fe20000000800 */
[----:B------:R-:W-:Y:S01]  /*50d0*/  FFMA.FTZ R201, -R201, R201, 1 ;  /* 0x3f800000c9c97423 */ /* 0x000fe200000101c9 */
[----:B------:R-:W-:Y:S01]  /*50e0*/  FFMA.FTZ R246, -R246, R246, 1 ;  /* 0x3f800000f6f67423 */ /* 0x000fe200000101f6 */
[----:B------:R1:W-:Y:S07]  /*50f0*/  STL [R1+0x1c], R38 ;  /* 0x00001c2601007387 */ /* 0x0003ee0000100800 */
[----:B--2---:R-:W-:Y:S01]  /*5100*/  MUFU.EX2 R43, R34 ;  /* 0x00000022002b7308 */ /* 0x004fe20000000800 */
[----:B------:R-:W-:Y:S01]  /*5110*/  FFMA.FTZ R248, -R248, R248, 1 ;  /* 0x3f800000f8f87423 */ /* 0x000fe200000101f8 */
[--C-:B---3--:R-:W-:Y:S01]  /*5120*/  FFMA.FTZ R10, R11, UR11, -R8.reuse ;  /* 0x0000000b0b0a7c23 */ /* 0x108fe20008010808 */
[----:B------:R2:W-:Y:S01]  /*5130*/  STL [R1+0x18], R37 ;  /* 0x0000182501007387 */ /* 0x0005e20000100800 */
[----:B------:R-:W-:Y:S01]  /*5140*/  FFMA.FTZ R8, R9, UR11, -R8 ;  /* 0x0000000b09087c23 */ /* 0x000fe20008010808 */
[--C-:B------:R-:W-:Y:S01]  /*5150*/  FFMA.FTZ R9, R6, UR11, -R13.reuse ;  /* 0x0000000b06097c23 */ /* 0x100fe2000801080d */
[----:B------:R-:W-:Y:S01]  /*5160*/  FFMA.FTZ R11, R20, UR11, -R13 ;  /* 0x0000000b140b7c23 */ /* 0x000fe2000801080d */
[----:B------:R3:W-:Y:S03]  /*5170*/  STL [R1+0x14], R36 ;  /* 0x0000142401007387 */ /* 0x0007e60000100800 */
[----:B------:R-:W-:Y:S01]  /*5180*/  MUFU.EX2 R42, R33 ;  /* 0x00000021002a7308 */ /* 0x000fe20000000800 */
[----:B------:R-:W-:Y:S01]  /*5190*/  FFMA.FTZ R194, -R194, R194, 1 ;  /* 0x3f800000c2c27423 */ /* 0x000fe200000101c2 */
[----:B------:R-:W-:Y:S01]  /*51a0*/  FFMA.FTZ R195, -R195, R195, 1 ;  /* 0x3f800000c3c37423 */ /* 0x000fe200000101c3 */
[----:B------:R4:W-:Y:S07]  /*51b0*/  STL [R1+0x10], R2 ;  /* 0x0000100201007387 */ /* 0x0009ee0000100800 */
[----:B------:R-:W4:Y:S01]  /*51c0*/  MUFU.EX2 R9, R9 ;  /* 0x0000000900097308 */ /* 0x000f220000000800 */
[----:B------:R-:W-:Y:S01]  /*51d0*/  FFMA.FTZ R204, -R204, R204, 1 ;  /* 0x3f800000cccc7423 */ /* 0x000fe200000101cc */
[----:B------:R-:W-:Y:S01]  /*51e0*/  FFMA.FTZ R206, -R206, R206, 1 ;  /* 0x3f800000cece7423 */ /* 0x000fe200000101ce */
[----:B------:R-:W-:Y:S07]  /*51f0*/  FMUL.FTZ R248, R248, UR12 ;  /* 0x0000000cf8f87c20 */ /* 0x000fee0008410000 */
[----:B------:R-:W-:Y:S01]  /*5200*/  MUFU.EX2 R228, R19 ;  /* 0x0000001300e47308 */ /* 0x000fe20000000800 */
[----:B------:R-:W-:Y:S01]  /*5210*/  FFMA.FTZ R231, -R231, R231, 1 ;  /* 0x3f800000e7e77423 */ /* 0x000fe200000101e7 */
[----:B------:R-:W-:Y:S01]  /*5220*/  FMUL.FTZ R206, R206, UR12 ;  /* 0x0000000ccece7c20 */ /* 0x000fe20008410000 */
[----:B------:R-:W-:Y:S07]  /*5230*/  FFMA.FTZ R202, -R202, R202, 1 ;  /* 0x3f800000caca7423 */ /* 0x000fee00000101ca */
[----:B------:R-:W-:Y:S01]  /*5240*/  MUFU.EX2 R53, R32 ;  /* 0x0000002000357308 */ /* 0x000fe20000000800 */
[----:B------:R-:W-:Y:S01]  /*5250*/  FFMA.FTZ R203, -R203, R203, 1 ;  /* 0x3f800000cbcb7423 */ /* 0x000fe200000101cb */
[----:B------:R-:W-:Y:S01]  /*5260*/  FFMA.FTZ R205, -R205, R205, 1 ;  /* 0x3f800000cdcd7423 */ /* 0x000fe200000101cd */
[----:B------:R-:W-:Y:S07]  /*5270*/  FFMA.FTZ R186, -R186, R186, 1 ;  /* 0x3f800000baba7423 */ /* 0x000fee00000101ba */
[----:B-1----:R1:W-:Y:S01]  /*5280*/  MUFU.EX2 R38, R15 ;  /* 0x0000000f00267308 */ /* 0x0023e20000000800 */
[----:B------:R-:W-:Y:S01]  /*5290*/  FFMA.FTZ R187, -R187, R187, 1 ;  /* 0x3f800000bbbb7423 */ /* 0x000fe200000101bb */
[----:B------:R-:W-:Y:S01]  /*52a0*/  FFMA.FTZ R189, -R189, R189, 1 ;  /* 0x3f800000bdbd7423 */ /* 0x000fe200000101bd */
[----:B------:R-:W-:Y:S07]  /*52b0*/  FFMA.FTZ R190, -R190, R190, 1 ;  /* 0x3f800000bebe7423 */ /* 0x000fee00000101be */
[----:B------:R-:W1:Y:S01]  /*52c0*/  MUFU.EX2 R52, R31 ;  /* 0x0000001f00347308 */ /* 0x000e620000000800 */
[----:B------:R-:W-:Y:S01]  /*52d0*/  FFMA.FTZ R191, -R191, R191, 1 ;  /* 0x3f800000bfbf7423 */ /* 0x000fe200000101bf */
[----:B------:R-:W-:Y:S01]  /*52e0*/  FFMA.FTZ R197, -R197, R197, 1 ;  /* 0x3f800000c5c57423 */ /* 0x000fe200000101c5 */
[----:B------:R-:W-:Y:S07]  /*52f0*/  UISETP.GT.AND UP0, UPT, UR53, UR49, UPT ;  /* 0x000000313500728c */ /* 0x000fee000bf04270 */
[----:B--2---:R2:W-:Y:S01]  /*5300*/  MUFU.EX2 R37, R14 ;  /* 0x0000000e00257308 */ /* 0x0045e20000000800 */
[----:B------:R-:W-:Y:S01]  /*5310*/  FMUL.FTZ R231, R231, UR12 ;  /* 0x0000000ce7e77c20 */ /* 0x000fe20008410000 */
[----:B------:R-:W-:Y:S01]  /*5320*/  FMUL.FTZ R205, R205, UR12 ;  /* 0x0000000ccdcd7c20 */ /* 0x000fe20008410000 */
[----:B------:R-:W-:Y:S07]  /*5330*/  FMUL.FTZ R186, R186, UR12 ;  /* 0x0000000cbaba7c20 */ /* 0x000fee0008410000 */
[----:B------:R-:W-:Y:S01]  /*5340*/  MUFU.EX2 R51, R30 ;  /* 0x0000001e00337308 */ /* 0x000fe20000000800 */
[----:B------:R-:W-:Y:S01]  /*5350*/  FMUL.FTZ R187, R187, UR12 ;  /* 0x0000000cbbbb7c20 */ /* 0x000fe20008410000 */
[----:B------:R-:W-:Y:S01]  /*5360*/  FMUL.FTZ R189, R189, UR12 ;  /* 0x0000000cbdbd7c20 */ /* 0x000fe20008410000 */
[----:B------:R-:W-:Y:S07]  /*5370*/  FMUL.FTZ R190, R190, UR12 ;  /* 0x0000000cbebe7c20 */ /* 0x000fee0008410000 */
[----:B------:R-:W2:Y:S01]  /*5380*/  MUFU.EX2 R50, R29 ;  /* 0x0000001d00327308 */ /* 0x000ea20000000800 */
[----:B------:R-:W-:Y:S01]  /*5390*/  FMUL.FTZ R191, R191, UR12 ;  /* 0x0000000cbfbf7c20 */ /* 0x000fe20008410000 */
[----:B------:R-:W-:Y:S01]  /*53a0*/  FFMA.FTZ R198, -R198, R198, 1 ;  /* 0x3f800000c6c67423 */ /* 0x000fe200000101c6 */
[----:B------:R-:W-:Y:S07]  /*53b0*/  FFMA.FTZ R199, -R199, R199, 1 ;  /* 0x3f800000c7c77423 */ /* 0x000fee00000101c7 */
[----:B---3--:R3:W-:Y:S01]  /*53c0*/  MUFU.EX2 R36, R12 ;  /* 0x0000000c00247308 */ /* 0x0087e20000000800 */
[----:B------:R-:W-:Y:S01]  /*53d0*/  FFMA.FTZ R200, -R200, R200, 1 ;  /* 0x3f800000c8c87423 */ /* 0x000fe200000101c8 */
[----:B------:R-:W-:Y:S08]  /*53e0*/  FFMA.FTZ R192, -R192, R192, 1 ;  /* 0x3f800000c0c07423 */ /* 0x000ff000000101c0 */
[----:B------:R-:W-:Y:S01]  /*53f0*/  MUFU.EX2 R49, R28 ;  /* 0x0000001c00317308 */ /* 0x000fe20000000800 */
[----:B------:R-:W-:Y:S09]  /*5400*/  FMUL.FTZ R192, R192, UR12 ;  /* 0x0000000cc0c07c20 */ /* 0x000ff20008410000 */
[----:B------:R-:W3:Y:S10]  /*5410*/  MUFU.EX2 R48, R25 ;  /* 0x0000001900307308 */ /* 0x000ef40000000800 */
[----:B------:R-:W3:Y:S10]  /*5420*/  MUFU.EX2 R47, R24 ;  /* 0x00000018002f7308 */ /* 0x000ef40000000800 */
[----:B------:R-:W-:Y:S10]  /*5430*/  MUFU.EX2 R41, R23 ;  /* 0x0000001700297308 */ /* 0x000ff40000000800 */
[----:B------:R-:W3:Y:S10]  /*5440*/  MUFU.EX2 R40, R22 ;  /* 0x0000001600287308 */ /* 0x000ef40000000800 */
[----:B------:R-:W-:Y:S10]  /*5450*/  MUFU.EX2 R39, R21 ;  /* 0x0000001500277308 */ /* 0x000ff40000000800 */
[----:B----4-:R-:W-:Y:S10]  /*5460*/  MUFU.EX2 R2, R11 ;  /* 0x0000000b00027308 */ /* 0x010ff40000000800 */
[----:B------:R-:W4:Y:S10]  /*5470*/  MUFU.EX2 R3, R18 ;  /* 0x0000001200037308 */ /* 0x000f340000000800 */
[----:B------:R-:W-:Y:S01]  /*5480*/  MUFU.EX2 R196, R196 ;  /* 0x000000c400c47308 */ /* 0x000fe20000000800 */
[C---:B------:R-:W-:Y:S02]  /*5490*/  SHF.L.U32 R220, R210.reuse, 0x5, RZ ;  /* 0x00000005d2dc7819 */ /* 0x040fe400000006ff */
[C---:B------:R-:W-:Y:S02]  /*54a0*/  SHF.L.U32 R217, R210.reuse, 0x1, RZ ;  /* 0x00000001d2d97819 */ /* 0x040fe400000006ff */
[----:B------:R-:W-:Y:S02]  /*54b0*/  SHF.L.U32 R238, R210, 0x4, RZ ;  /* 0x00000004d2ee7819 */ /* 0x000fe400000006ff */
[----:B------:R-:W-:Y:S02]  /*54c0*/  LOP3.LUT R5, R217, 0x7006, R220, 0xc8, !PT ;  /* 0x00007006d9057812 */ /* 0x000fe400078ec8dc */
[----:B------:R-:W-:Y:S02]  /*54d0*/  SHF.R.U32.HI R215, RZ, 0x1, R210 ;  /* 0x00000001ffd77819 */ /* 0x000fe400000116d2 */
[----:B------:R-:W-:Y:S02]  /*54e0*/  LOP3.LUT R238, R238, 0x1c0, RZ, 0xc0, !PT ;  /* 0x000001c0eeee7812 */ /* 0x000fe400078ec0ff */
[--C-:B------:R-:W-:Y:S02]  /*54f0*/  LOP3.LUT R5, R5, 0x400, R220.reuse, 0xf8, !PT ;  /* 0x0000040005057812 */ /* 0x100fe400078ef8dc */
[----:B------:R-:W-:Y:S02]  /*5500*/  LOP3.LUT R17, R215, 0x20, RZ, 0xc0, !PT ;  /* 0x00000020d7117812 */ /* 0x000fe400078ec0ff */
[----:B------:R-:W-:Y:S02]  /*5510*/  LOP3.LUT R238, R238, 0x38, R217, 0xf8, !PT ;  /* 0x00000038eeee7812 */ /* 0x000fe400078ef8d9 */
[----:B------:R-:W-:Y:S02]  /*5520*/  SHF.L.U32 R177, R210, 0x6, RZ ;  /* 0x00000006d2b17819 */ /* 0x000fe400000006ff */
[----:B------:R-:W-:Y:S01]  /*5530*/  LOP3.LUT R17, R5, R238, R17, 0xf6, !PT ;  /* 0x000000ee05117212 */ /* 0x000fe200078ef611 */
[----:B------:R-:W-:Y:S01]  /*5540*/  FFMA.FTZ R5, R4, UR11, -R13 ;  /* 0x0000000b04057c23 */ /* 0x000fe2000801080d */
[----:B------:R-:W-:Y:S02]  /*5550*/  LOP3.LUT R6, R177, 0x1c0, RZ, 0xc0, !PT ;  /* 0x000001c0b1067812 */ /* 0x000fe400078ec0ff */
[----:B------:R-:W-:Y:S02]  /*5560*/  SHF.L.U32 R219, R210, 0x3, RZ ;  /* 0x00000003d2db7819 */ /* 0x000fe400000006ff */
[----:B-1----:R-:W-:Y:S02]  /*5570*/  F2FP.BF16.F32.PACK_AB R15, R56, R57 ;  /* 0x00000039380f723e */ /* 0x002fe400000010ff */
[----:B------:R-:W-:Y:S02]  /*5580*/  LEA R169, R17, UR4, 0x1 ;  /* 0x0000000411a97c11 */ /* 0x000fe4000f8e08ff */
[----:B------:R-:W-:Y:S01]  /*5590*/  LOP3.LUT R179, R6, 0x38, R219, 0xf8, !PT ;  /* 0x0000003806b37812 */ /* 0x000fe200078ef8db */
[----:B------:R-:W-:Y:S01]  /*55a0*/  FFMA.FTZ R6, R16, UR11, -R13 ;  /* 0x0000000b10067c23 */ /* 0x000fe2000801080d */
[----:B------:R-:W-:Y:S01]  /*55b0*/  F2FP.BF16.F32.PACK_AB R13, R54, R55 ;  /* 0x00000037360d723e */ /* 0x000fe200000010ff */
[----:B------:R1:W-:Y:S01]  /*55c0*/  STS [R169+0x20000], R15 ;  /* 0x0200000fa9007388 */ /* 0x0003e20000000800 */
[----:B------:R-:W-:Y:S01]  /*55d0*/  LOP3.LUT R223, R177, 0x200, RZ, 0xc0, !PT ;  /* 0x00000200b1df7812 */ /* 0x000fe200078ec0ff */
[----:B------:R-:W-:Y:S01]  /*55e0*/  MUFU.EX2 R219, R8 ;  /* 0x0000000800db7308 */ /* 0x000fe20000000800 */
[C---:B------:R-:W-:Y:S01]  /*55f0*/  LOP3.LUT P1, RZ, R210.reuse, 0x8, RZ, 0xc0, !PT ;  /* 0x00000008d2ff7812 */ /* 0x040fe2000782c0ff */
[----:B------:R4:W-:Y:S01]  /*5600*/  STS [R169+0x20400], R13 ;  /* 0x0204000da9007388 */ /* 0x0009e20000000800 */
[----:B------:R-:W-:Y:S07]  /*5610*/  LOP3.LUT R223, R223, 0x400, R220, 0xf8, !PT ;  /* 0x00000400dfdf7812 */ /* 0x000fee00078ef8dc */
[----:B------:R4:W-:Y:S01]  /*5620*/  MUFU.EX2 R177, R5 ;  /* 0x0000000500b17308 */ /* 0x0009e20000000800 */
[----:B------:R-:W-:Y:S01]  /*5630*/  LOP3.LUT R4, R215, 0x8, RZ, 0xc0, !PT ;  /* 0x00000008d7047812 */ /* 0x000fe200078ec0ff */
[----:B------:R-:W-:Y:S01]  /*5640*/  STL [R1+0x4], R169 ;  /* 0x000004a901007387 */ /* 0x000fe20000100800 */
[----:B------:R-:W-:Y:S07]  /*5650*/  LOP3.LUT P0, R221, R210, 0x4, RZ, 0xc0, !PT ;  /* 0x00000004d2dd7812 */ /* 0x000fee000780c0ff */
[----:B------:R-:W4:Y:S01]  /*5660*/  MUFU.EX2 R217, R6 ;  /* 0x0000000600d97308 */ /* 0x000f220000000800 */
[----:B------:R-:W-:Y:S01]  /*5670*/  LOP3.LUT R223, R223, R179, R4, 0xf6, !PT ;  /* 0x000000b3dfdf7212 */ /* 0x000fe200078ef604 */
[----:B------:R4:W-:Y:S01]  /*5680*/  STL [R1+0x8], R9 ;  /* 0x0000080901007387 */ /* 0x0009e20000100800 */
[C---:B------:R-:W-:Y:S02]  /*5690*/  IADD3 R4, PT, PT, R169.reuse, 0x20000, RZ ;  /* 0x00020000a9047810 */ /* 0x040fe40007ffe0ff */
[----:B------:R-:W-:Y:S02]  /*56a0*/  SEL R7, R170, 0xfffffff0, !P0 ;  /* 0xfffffff0aa077807 */ /* 0x000fe40004000000 */
[C---:B------:R-:W-:Y:S02]  /*56b0*/  IADD3 R188, PT, PT, R169.reuse, 0x20020, RZ ;  /* 0x00020020a9bc7810 */ /* 0x040fe40007ffe0ff */
[----:B------:R-:W-:Y:S02]  /*56c0*/  @P1 IADD3 R188, PT, PT, R4, -0x20, RZ ;  /* 0xffffffe004bc1810 */ /* 0x000fe40007ffe0ff */
[----:B------:R-:W-:Y:S02]  /*56d0*/  F2FP.BF16.F32.PACK_AB R19, R44, R45 ;  /* 0x0000002d2c13723e */ /* 0x000fe400000010ff */
[----:B------:R-:W-:Y:S02]  /*56e0*/  IADD3 R4, PT, PT, R169, R7, RZ ;  /* 0x00000007a9047210 */ /* 0x000fe40007ffe0ff */
[----:B------:R-:W-:Y:S02]  /*56f0*/  F2FP.BF16.F32.PACK_AB R17, R42, R43 ;  /* 0x0000002b2a11723e */ /* 0x000fe400000010ff */
[----:B--2---:R-:W-:Y:S01]  /*5700*/  F2FP.BF16.F32.PACK_AB R14, R52, R53 ;  /* 0x00000035340e723e */ /* 0x004fe200000010ff */
[----:B------:R2:W-:Y:S01]  /*5710*/  STS [R4+0x20000], R19 ;  /* 0x0200001304007388 */ /* 0x0005e20000000800 */
[----:B---3--:R-:W-:Y:S02]  /*5720*/  F2FP.BF16.F32.PACK_AB R12, R50, R51 ;  /* 0x00000033320c723e */ /* 0x008fe400000010ff */
[----:B-1----:R-:W-:Y:S01]  /*5730*/  F2FP.BF16.F32.PACK_AB R15, R48, R49 ;  /* 0x00000031300f723e */ /* 0x002fe200000010ff */
[----:B------:R1:W-:Y:S01]  /*5740*/  STS [R4+0x20400], R17 ;  /* 0x0204001104007388 */ /* 0x0003e20000000800 */
[----:B----4-:R-:W-:Y:S02]  /*5750*/  F2FP.BF16.F32.PACK_AB R13, R46, R47 ;  /* 0x0000002f2e0d723e */ /* 0x010fe400000010ff */
[----:B------:R-:W-:Y:S01]  /*5760*/  LOP3.LUT R218, R210, 0x8, RZ, 0xc0, !PT ;  /* 0x00000008d2da7812 */ /* 0x000fe200078ec0ff */
[----:B------:R-:W-:Y:S01]  /*5770*/  STS [R169+0x21000], R14 ;  /* 0x0210000ea9007388 */ /* 0x000fe20000000800 */
[----:B------:R-:W3:Y:S01]  /*5780*/  MUFU.EX2 R9, R10 ;  /* 0x0000000a00097308 */ /* 0x000ee20000000800 */
[----:B------:R-:W-:Y:S02]  /*5790*/  LOP3.LUT R5, R220, 0x7a00, RZ, 0xc0, !PT ;  /* 0x00007a00dc057812 */ /* 0x000fe400078ec0ff */
[----:B------:R-:W-:Y:S01]  /*57a0*/  STS [R169+0x21400], R12 ;  /* 0x0214000ca9007388 */ /* 0x000fe20000000800 */
[----:B------:R-:W-:Y:S02]  /*57b0*/  F2FP.BF16.F32.PACK_AB R11, R40, R41 ;  /* 0x00000029280b723e */ /* 0x000fe400000010ff */
[----:B------:R-:W-:Y:S01]  /*57c0*/  IADD3 R24, PT, PT, R7, R188, RZ ;  /* 0x000000bc07187210 */ /* 0x000fe20007ffe0ff */
[----:B------:R-:W-:Y:S01]  /*57d0*/  STS [R4+0x21000], R15 ;  /* 0x0210000f04007388 */ /* 0x000fe20000000800 */
[----:B------:R-:W-:Y:S02]  /*57e0*/  F2FP.BF16.F32.PACK_AB R7, R0, R3 ;  /* 0x000000030007723e */ /* 0x000fe400000010ff */
[----:B------:R-:W-:Y:S01]  /*57f0*/  F2FP.BF16.F32.PACK_AB R25, R217, R177 ;  /* 0x000000b1d919723e */ /* 0x000fe200000010ff */
[----:B------:R4:W-:Y:S01]  /*5800*/  STS [R4+0x21400], R13 ;  /* 0x0214000d04007388 */ /* 0x0009e20000000800 */
[----:B------:R-:W-:Y:S02]  /*5810*/  LEA R223, R223, UR4, 0x1 ;  /* 0x00000004dfdf7c11 */ /* 0x000fe4000f8e08ff */
[----:B------:R-:W-:Y:S01]  /*5820*/  LOP3.LUT P1, R176, R210, 0x2, RZ, 0xc0, !PT ;  /* 0x00000002d2b07812 */ /* 0x000fe2000782c0ff */
[----:B---3--:R3:W-:Y:S01]  /*5830*/  STL [R1+0xc], R9 ;  /* 0x00000c0901007387 */ /* 0x0087e20000100800 */
[----:B--2---:R-:W-:Y:S02]  /*5840*/  F2FP.BF16.F32.PACK_AB R19, R36, R37 ;  /* 0x000000252413723e */ /* 0x004fe400000010ff */
[----:B------:R-:W-:Y:S01]  /*5850*/  SEL R181, R181, 0xffffffe0, !P1 ;  /* 0xffffffe0b5b57807 */ /* 0x000fe20004800000 */
[----:B------:R-:W2:Y:S01]  /*5860*/  LDL.LU R220, [R1+0xc] ;  /* 0x00000c0001dc7983 */ /* 0x000ea20000300800 */
[----:B-1----:R-:W-:Y:S02]  /*5870*/  F2FP.BF16.F32.PACK_AB R17, R196, R228 ;  /* 0x000000e4c411723e */ /* 0x002fe400000010ff */
[C---:B------:R-:W-:Y:S01]  /*5880*/  IADD3 R185, PT, PT, R223.reuse, R181, RZ ;  /* 0x000000b5dfb97210 */ /* 0x040fe20007ffe0ff */
[----:B------:R-:W-:Y:S01]  /*5890*/  STS [R188], R11 ;  /* 0x0000000bbc007388 */ /* 0x000fe20000000800 */
[----:B------:R-:W-:Y:S04]  /*58a0*/  SEL R178, R178, 0xffffffc0, !P0 ;  /* 0xffffffc0b2b27807 */ /* 0x000fe80004000000 */
[----:B------:R-:W-:Y:S04]  /*58b0*/  IADD3 R184, PT, PT, R223, R178, RZ ;  /* 0x000000b2dfb87210 */ /* 0x000fe80007ffe0ff */
[----:B------:R-:W-:Y:S02]  /*58c0*/  IADD3 R183, PT, PT, R181, R184, RZ ;  /* 0x000000b8b5b77210 */ /* 0x000fe40007ffe0ff */
[----:B----4-:R-:W-:Y:S02]  /*58d0*/  LOP3.LUT R4, R5, R179, R218, 0xf6, !PT ;  /* 0x000000b305047212 */ /* 0x010fe400078ef6da */
[----:B------:R-:W4:Y:S01]  /*58e0*/  LDL.LU R218, [R1+0x8] ;  /* 0x0000080001da7983 */ /* 0x000f220000300800 */
[----:B---3--:R-:W-:Y:S02]  /*58f0*/  F2FP.BF16.F32.PACK_AB R9, R38, R39 ;  /* 0x000000272609723e */ /* 0x008fe400000010ff */
[----:B------:R-:W-:Y:S03]  /*5900*/  LEA R216, R4, UR4, 0x1 ;  /* 0x0000000404d87c11 */ /* 0x000fe6000f8e08ff */
[----:B------:R-:W-:Y:S01]  /*5910*/  STS [R188+0x400], R9 ;  /* 0x00040009bc007388 */ /* 0x000fe20000000800 */
[C---:B------:R-:W-:Y:S02]  /*5920*/  IADD3 R182, PT, PT, R216.reuse, R181, RZ ;  /* 0x000000b5d8b67210 */ /* 0x040fe40007ffe0ff */
[----:B------:R-:W-:Y:S01]  /*5930*/  IADD3 R180, PT, PT, R216, R178, RZ ;  /* 0x000000b2d8b47210 */ /* 0x000fe20007ffe0ff */
[----:B------:R-:W-:Y:S03]  /*5940*/  STS [R24], R17 ;  /* 0x0000001118007388 */ /* 0x000fe60000000800 */
[----:B------:R-:W-:Y:S01]  /*5950*/  IADD3 R181, PT, PT, R181, R180, RZ ;  /* 0x000000b4b5b57210 */ /* 0x000fe20007ffe0ff */
[----:B------:R-:W-:Y:S04]  /*5960*/  STS [R24+0x400], R7 ;  /* 0x0004000718007388 */ /* 0x000fe80000000800 */
[----:B------:R-:W-:Y:S01]  /*5970*/  STS [R188+0x1000], R19 ;  /* 0x00100013bc007388 */ /* 0x000fe20000000800 */
[----:B--2---:R-:W-:Y:S02]  /*5980*/  F2FP.BF16.F32.PACK_AB R27, R219, R220 ;  /* 0x000000dcdb1b723e */ /* 0x004fe400000010ff */
[----:B----4-:R-:W-:Y:S05]  /*5990*/  F2FP.BF16.F32.PACK_AB R21, R218, R2 ;  /* 0x00000002da15723e */ /* 0x010fea00000010ff */
[----:B------:R-:W-:Y:S04]  /*59a0*/  STS [R188+0x1400], R21 ;  /* 0x00140015bc007388 */ /* 0x000fe80000000800 */
[----:B------:R-:W-:Y:S04]  /*59b0*/  STS [R24+0x1000], R27 ;  /* 0x0010001b18007388 */ /* 0x000fe80000000800 */
[----:B------:R-:W-:Y:S04]  /*59c0*/  STS [R24+0x1400], R25 ;  /* 0x0014001918007388 */ /* 0x000fe80000000800 */
[----:B------:R-:W-:Y:S04]  /*59d0*/  LDSM.16.M88.4 R32, [R223+0x8000] ;  /* 0x00800000df20783b */ /* 0x000fe80000000200 */
[----:B------:R-:W1:Y:S04]  /*59e0*/  LDSM.16.M88.4 R16, [R216+0x14000] ;  /* 0x01400000d810783b */ /* 0x000e680000000200 */
[----:B------:R-:W2:Y:S04]  /*59f0*/  LDSM.16.M88.4 R28, [R223+0x9000] ;  /* 0x00900000df1c783b */ /* 0x000ea80000000200 */
[----:B------:R-:W3:Y:S04]  /*5a00*/  LDSM.16.M88.4 R164, [R216+0x14800] ;  /* 0x01480000d8a4783b */ /* 0x000ee80000000200 */
[----:B------:R-:W-:Y:S04]  /*5a10*/  LDSM.16.M88.4 R168, [R185+0x8000] ;  /* 0x00800000b9a8783b */ /* 0x000fe80000000200 */
        /* <DEDUP_REMOVED lines=56> */
[----:B------:R1:W-:Y:S04]  /*5da0*/  LDSM.16.M88.4 R164, [R185+0xa000] ;  /* 0x00a00000b9a4783b */ /* 0x0003e80000000200 */
[----:B------:R-:W2:Y:S01]  /*5db0*/  LDSM.16.M88.4 R168, [R182+0x18000] ;  /* 0x01800000b6a8783b */ /* 0x000ea20000000200 */
[----:B-1----:R-:W-:Y:S02]  /*5dc0*/  MOV R185, R221 ;  /* 0x000000dd00b97202 */ /* 0x002fe40000000f00 */
[--C-:B------:R-:W-:Y:S02]  /*5dd0*/  SHF.R.U32.HI R221, RZ, 0x4, R210.reuse ;  /* 0x00000004ffdd7819 */ /* 0x100fe400000116d2 */
[----:B------:R-:W-:Y:S02]  /*5de0*/  ISETP.NE.AND P2, PT, R185, RZ, PT ;  /* 0x000000ffb900720c */ /* 0x000fe40003f45270 */
[----:B------:R-:W-:Y:S01]  /*5df0*/  LOP3.LUT R221, R221, 0x8, RZ, 0xc0, !PT ;  /* 0x00000008dddd7812 */ /* 0x000fe200078ec0ff */
[-C--:B--2---:R-:W-:Y:S08]  /*5e00*/  HMMA.16816.F32.BF16 R4, R164, R168.reuse, R4 ;  /* 0x000000a8a404723c */ /* 0x084ff00000041804 */
        /* <DEDUP_REMOVED lines=25> */
[----:B--2---:R-:W-:Y:S01]  /*5fa0*/  MOV R183, 0x10 ;  /* 0x0000001000b77802 */ /* 0x004fe20000000f00 */
[-C--:B-1----:R-:W-:Y:S08]  /*5fb0*/  HMMA.16816.F32.BF16 R4, R168, R164.reuse, R4 ;  /* 0x000000a4a804723c */ /* 0x082ff00000041804 */
[C---:B---3--:R-:W-:Y:S04]  /*5fc0*/  HMMA.16816.F32.BF16 R8, R172.reuse, R164, R8 ;  /* 0x000000a4ac08723c */ /* 0x048fe80000041808 */
[----:B------:R-:W-:Y:S04]  /*5fd0*/  LOP3.LUT R164, R221, 0x10, R210, 0xf8, !PT ;  /* 0x00000010dda47812 */ /* 0x000fe800078ef8d2 */
[----:B------:R-:W-:Y:S01]  /*5fe0*/  LOP3.LUT R164, R164, R179, RZ, 0x3c, !PT ;  /* 0x000000b3a4a47212 */ /* 0x000fe200078e3cff */
[-C--:B------:R-:W-:Y:S03]  /*5ff0*/  HMMA.16816.F32.BF16 R12, R172, R166.reuse, R12 ;  /* 0x000000a6ac0c723c */ /* 0x080fe6000004180c */
[C---:B-----5:R-:W-:Y:S01]  /*6000*/  FADD.FTZ R4, -R225.reuse, R4 ;  /* 0x00000004e1047221 */ /* 0x060fe20000010100 */
[----:B------:R-:W-:Y:S01]  /*6010*/  FADD.FTZ R5, -R225, R5 ;  /* 0x00000005e1057221 */ /* 0x000fe20000010100 */
[C---:B------:R-:W-:Y:S01]  /*6020*/  FADD.FTZ R6, -R224.reuse, R6 ;  /* 0x00000006e0067221 */ /* 0x040fe20000010100 */
[----:B------:R-:W-:Y:S01]  /*6030*/  FADD.FTZ R7, -R224, R7 ;  /* 0x00000007e0077221 */ /* 0x000fe20000010100 */
[----:B------:R-:W-:Y:S01]  /*6040*/  FMUL.FTZ R165, R57, R4 ;  /* 0x0000000439a57220 */ /* 0x000fe20000410000 */
[----:B------:R-:W-:Y:S01]  /*6050*/  FMUL.FTZ R179, R56, R5 ;  /* 0x0000000538b37220 */ /* 0x000fe20000410000 */
[----:B------:R1:W5:Y:S01]  /*6060*/  LDL.LU R57, [R1+0x68] ;  /* 0x0000680001397983 */ /* 0x0003620000300800 */
[----:B------:R-:W-:Y:S01]  /*6070*/  FMUL.FTZ R180, R55, R6 ;  /* 0x0000000637b47220 */ /* 0x000fe20000410000 */
[----:B------:R-:W-:Y:S01]  /*6080*/  FMUL.FTZ R182, R54, R7 ;  /* 0x0000000736b67220 */ /* 0x000fe20000410000 */
[C---:B------:R-:W-:Y:S01]  /*6090*/  FADD.FTZ R8, -R222.reuse, R8 ;  /* 0x00000008de087221 */ /* 0x040fe20000010100 */
[----:B------:R2:W3:Y:S01]  /*60a0*/  LDSM.16.M88.4 R4, [R181+0x18800] ;  /* 0x01880000b504783b */ /* 0x0004e20000000200 */
[----:B------:R-:W-:Y:S01]  /*60b0*/  FADD.FTZ R9, -R222, R9 ;  /* 0x00000009de097221 */ /* 0x000fe20000010100 */
[----:B------:R-:W-:Y:S01]  /*60c0*/  FADD.FTZ R10, -R207, R10 ;  /* 0x0000000acf0a7221 */ /* 0x000fe20000010100 */
[----:B------:R-:W-:Y:S01]  /*60d0*/  FMUL.FTZ R8, R53, R8 ;  /* 0x0000000835087220 */ /* 0x000fe20000410000 */
[----:B------:R1:W5:Y:S01]  /*60e0*/  LDL.LU R56, [R1+0x64] ;  /* 0x0000640001387983 */ /* 0x0003620000300800 */
[----:B------:R-:W-:Y:S01]  /*60f0*/  FMUL.FTZ R9, R52, R9 ;  /* 0x0000000934097220 */ /* 0x000fe20000410000 */
[----:B------:R-:W-:Y:S01]  /*6100*/  FMUL.FTZ R10, R51, R10 ;  /* 0x0000000a330a7220 */ /* 0x000fe20000410000 */
[C---:B------:R-:W-:Y:S01]  /*6110*/  FADD.FTZ R11, -R207.reuse, R11 ;  /* 0x0000000bcf0b7221 */ /* 0x040fe20000010100 */
[----:B------:R1:W5:Y:S01]  /*6120*/  LDL.LU R55, [R1+0x60] ;  /* 0x0000600001377983 */ /* 0x0003620000300800 */
[C---:B------:R-:W-:Y:S03]  /*6130*/  HMMA.16816.F32.BF16 R16, R168.reuse, R166, R16 ;  /* 0x000000a6a810723c */ /* 0x040fe60000041810 */
[----:B------:R1:W5:Y:S01]  /*6140*/  LDL.LU R54, [R1+0x5c] ;  /* 0x00005c0001367983 */ /* 0x0003620000300800 */
[----:B------:R-:W-:Y:S01]  /*6150*/  FMUL.FTZ R11, R50, R11 ;  /* 0x0000000b320b7220 */ /* 0x000fe20000410000 */
        /* <DEDUP_REMOVED lines=9> */
[----:B--2---:R-:W-:Y:S01]  /*61f0*/  FMUL.FTZ R181, R244, UR12 ;  /* 0x0000000cf4b57c20 */ /* 0x004fe20008410000 */
[----:B------:R1:W5:Y:S01]  /*6200*/  LDL.LU R51, [R1+0x50] ;  /* 0x0000500001337983 */ /* 0x0003620000300800 */
[----:B------:R-:W-:Y:S01]  /*6210*/  FMUL.FTZ R9, R9, R184 ;  /* 0x000000b809097220 */ /* 0x000fe20000410000 */
[----:B------:R-:W-:Y:S01]  /*6220*/  FMUL.FTZ R15, R46, R15 ;  /* 0x0000000f2e0f7220 */ /* 0x000fe20000410000 */
[----:B------:R-:W-:Y:S01]  /*6230*/  FMUL.FTZ R8, R8, R181 ;  /* 0x000000b508087220 */ /* 0x000fe20000410000 */
[----:B------:R1:W5:Y:S01]  /*6240*/  LDL.LU R50, [R1+0x4c] ;  /* 0x00004c0001327983 */ /* 0x0003620000300800 */
[C---:B------:R-:W-:Y:S01]  /*6250*/  FADD.FTZ R16, -R225.reuse, R16 ;  /* 0x00000010e1107221 */ /* 0x040fe20000010100 */
[----:B------:R-:W-:Y:S01]  /*6260*/  FADD.FTZ R17, -R225, R17 ;  /* 0x00000011e1117221 */ /* 0x000fe20000010100 */
[----:B------:R-:W-:Y:S01]  /*6270*/  FADD.FTZ R18, -R224, R18 ;  /* 0x00000012e0127221 */ /* 0x000fe20000010100 */
[----:B------:R1:W5:Y:S01]  /*6280*/  LDL.LU R49, [R1+0x48] ;  /* 0x0000480001317983 */ /* 0x0003620000300800 */
[----:B------:R-:W-:Y:S01]  /*6290*/  FMUL.FTZ R16, R45, R16 ;  /* 0x000000102d107220 */ /* 0x000fe20000410000 */
[----:B------:R-:W-:Y:S01]  /*62a0*/  FMUL.FTZ R17, R44, R17 ;  /* 0x000000112c117220 */ /* 0x000fe20000410000 */
[----:B------:R-:W-:Y:S01]  /*62b0*/  FMUL.FTZ R18, R43, R18 ;  /* 0x000000122b127220 */ /* 0x000fe20000410000 */
[----:B------:R1:W5:Y:S01]  /*62c0*/  LDL.LU R48, [R1+0x44] ;  /* 0x0000440001307983 */ /* 0x0003620000300800 */
[----:B------:R-:W-:Y:S01]  /*62d0*/  FADD.FTZ R19, -R224, R19 ;  /* 0x00000013e0137221 */ /* 0x000fe20000010100 */
[----:B------:R-:W-:Y:S01]  /*62e0*/  F2FP.BF16.F32.PACK_AB R8, R9, R8 ;  /* 0x000000080908723e */ /* 0x000fe200000010ff */
[----:B------:R-:W-:Y:S01]  /*62f0*/  FMUL.FTZ R166, R227, UR12 ;  /* 0x0000000ce3a67c20 */ /* 0x000fe20008410000 */
[-C--:B---3--:R-:W-:Y:S01]  /*6300*/  HMMA.16816.F32.BF16 R20, R168, R4.reuse, R20 ;  /* 0x00000004a814723c */ /* 0x088fe20000041814 */
[----:B------:R1:W5:Y:S02]  /*6310*/  LDL.LU R47, [R1+0x40] ;  /* 0x00004000012f7983 */ /* 0x0003640000300800 */
[----:B------:R-:W-:Y:S01]  /*6320*/  FMUL.FTZ R19, R42, R19 ;  /* 0x000000132a137220 */ /* 0x000fe20000410000 */
[----:B------:R-:W-:Y:S01]  /*6330*/  FMUL.FTZ R167, R240, UR12 ;  /* 0x0000000cf0a77c20 */ /* 0x000fe20008410000 */
[----:B------:R1:W5:Y:S01]  /*6340*/  LDL.LU R46, [R1+0x3c] ;  /* 0x00003c00012e7983 */ /* 0x0003620000300800 */
[----:B------:R-:W-:Y:S01]  /*6350*/  FMUL.FTZ R9, R252, UR12 ;  /* 0x0000000cfc097c20 */ /* 0x000fe20008410000 */
[----:B------:R-:W-:Y:S01]  /*6360*/  FMUL.FTZ R166, R179, R166 ;  /* 0x000000a6b3a67220 */ /* 0x000fe20000410000 */
[C---:B------:R-:W-:Y:S01]  /*6370*/  HMMA.16816.F32.BF16 R24, R172.reuse, R4, R24 ;  /* 0x00000004ac18723c */ /* 0x040fe20000041818 */
[----:B------:R1:W5:Y:S03]  /*6380*/  LDL.LU R45, [R1+0x38] ;  /* 0x00003800012d7983 */ /* 0x0003660000300800 */
[----:B------:R-:W-:Y:S01]  /*6390*/  FMUL.FTZ R5, R250, UR12 ;  /* 0x0000000cfa057c20 */ /* 0x000fe20008410000 */
[----:B------:R1:W5:Y:S01]  /*63a0*/  LDL.LU R44, [R1+0x34] ;  /* 0x00003400012c7983 */ /* 0x0003620000300800 */
[----:B------:R-:W-:Y:S01]  /*63b0*/  FMUL.FTZ R4, R251, UR12 ;  /* 0x0000000cfb047c20 */ /* 0x000fe20008410000 */
        /* <DEDUP_REMOVED lines=17> */
[----:B------:R1:W5:Y:S01]  /*64d0*/  LDL.LU R39, [R1+0x20] ;  /* 0x0000200001277983 */ /* 0x0003620000300800 */
[----:B------:R-:W-:Y:S01]  /*64e0*/  FMUL.FTZ R25, R36, R25 ;  /* 0x0000001924197220 */ /* 0x000fe20000410000 */
[----:B------:R-:W-:Y:S01]  /*64f0*/  FADD.FTZ R26, -R207, R26 ;  /* 0x0000001acf1a7221 */ /* 0x000fe20000010100 */
[----:B------:R-:W-:Y:S01]  /*6500*/  HMMA.16816.F32.BF16 R32, R168, R6, R32 ;  /* 0x00000006a820723c */ /* 0x000fe20000041820 */
[----:B------:R1:W5:Y:S03]  /*6510*/  LDL.LU R38, [R1+0x1c] ;  /* 0x00001c0001267983 */ /* 0x0003660000300800 */
[----:B------:R-:W-:Y:S01]  /*6520*/  FMUL.FTZ R26, R2, R26 ;  /* 0x0000001a021a7220 */ /* 0x000fe20000410000 */
[----:B------:R1:W5:Y:S01]  /*6530*/  LDL.LU R37, [R1+0x18] ;  /* 0x0000180001257983 */ /* 0x0003620000300800 */
[----:B------:R-:W-:Y:S01]  /*6540*/  FMUL.FTZ R5, R14, R5 ;  /* 0x000000050e057220 */ /* 0x000fe20000410000 */
[----:B------:R-:W-:Y:S01]  /*6550*/  FMUL.FTZ R4, R15, R4 ;  /* 0x000000040f047220 */ /* 0x000fe20000410000 */
[----:B------:R-:W-:Y:S01]  /*6560*/  FFMA.FTZ R179, -R247, R247, 1 ;  /* 0x3f800000f7b37423 */ /* 0x000fe200000101f7 */
[----:B------:R1:W5:Y:S01]  /*6570*/  LDL.LU R36, [R1+0x14] ;  /* 0x0000140001247983 */ /* 0x0003620000300800 */
[----:B------:R-:W-:Y:S01]  /*6580*/  FFMA.FTZ R182, -R249, R249, 1 ;  /* 0x3f800000f9b67423 */ /* 0x000fe200000101f9 */
[----:B------:R-:W-:Y:S01]  /*6590*/  FMUL.FTZ R16, R16, R9 ;  /* 0x0000000910107220 */ /* 0x000fe20000410000 */
[----:B------:R-:W-:Y:S01]  /*65a0*/  F2FP.BF16.F32.PACK_AB R9, R4, R5 ;  /* 0x000000050409723e */ /* 0x000fe200000010ff */
[----:B------:R1:W5:Y:S01]  /*65b0*/  LDL.LU R2, [R1+0x10] ;  /* 0x0000100001027983 */ /* 0x0003620000300800 */
[----:B------:R-:W-:Y:S01]  /*65c0*/  FMUL.FTZ R179, R179, UR12 ;  /* 0x0000000cb3b37c20 */ /* 0x000fe20008410000 */
[----:B------:R-:W-:Y:S01]  /*65d0*/  FMUL.FTZ R182, R182, UR12 ;  /* 0x0000000cb6b67c20 */ /* 0x000fe20008410000 */
[----:B------:R-:W-:Y:S01]  /*65e0*/  FMUL.FTZ R4, R193, UR12 ;  /* 0x0000000cc1047c20 */ /* 0x000fe20008410000 */
[----:B------:R-:W2:Y:S01]  /*65f0*/  LDL R185, [R1+0x4] ;  /* 0x0000040001b97983 */ /* 0x000ea20000100800 */
[----:B------:R-:W-:Y:S01]  /*6600*/  FADD.FTZ R27, -R207, R27 ;  /* 0x0000001bcf1b7221 */ /* 0x000fe20000010100 */
[----:B------:R-:W-:Y:S01]  /*6610*/  FMUL.FTZ R165, R165, R226 ;  /* 0x000000e2a5a57220 */ /* 0x000fe20000410000 */
[----:B------:R-:W-:Y:S01]  /*6620*/  FMUL.FTZ R10, R10, R179 ;  /* 0x000000b30a0a7220 */ /* 0x000fe20000410000 */
[----:B------:R-:W-:Y:S01]  /*6630*/  FMUL.FTZ R11, R11, R182 ;  /* 0x000000b60b0b7220 */ /* 0x000fe20000410000 */
[----:B------:R-:W-:Y:S01]  /*6640*/  FMUL.FTZ R14, R201, UR12 ;  /* 0x0000000cc90e7c20 */ /* 0x000fe20008410000 */
[----:B------:R-:W-:Y:S01]  /*6650*/  FMUL.FTZ R23, R23, R4 ;  /* 0x0000000417177220 */ /* 0x000fe20000410000 */
[----:B------:R-:W-:Y:S01]  /*6660*/  FMUL.FTZ R179, R246, UR12 ;  /* 0x0000000cf6b37c20 */ /* 0x000fe20008410000 */
[----:B------:R-:W-:Y:S01]  /*6670*/  FMUL.FTZ R27, R218, R27 ;  /* 0x0000001bda1b7220 */ /* 0x000fe20000410000 */
[----:B------:R-:W-:Y:S01]  /*6680*/  FMUL.FTZ R5, R194, UR12 ;  /* 0x0000000cc2057c20 */ /* 0x000fe20008410000 */
[----:B------:R-:W-:Y:S01]  /*6690*/  FMUL.FTZ R4, R195, UR12 ;  /* 0x0000000cc3047c20 */ /* 0x000fe20008410000 */
[----:B------:R-:W-:Y:S01]  /*66a0*/  FMUL.FTZ R7, R204, UR12 ;  /* 0x0000000ccc077c20 */ /* 0x000fe20008410000 */
[----:B------:R-:W-:Y:S01]  /*66b0*/  F2FP.BF16.F32.PACK_AB R165, R166, R165 ;  /* 0x000000a5a6a5723e */ /* 0x000fe200000010ff */
[C---:B------:R-:W-:Y:S01]  /*66c0*/  FADD.FTZ R28, -R222.reuse, R28 ;  /* 0x0000001cde1c7221 */ /* 0x040fe20000010100 */
[----:B------:R-:W-:Y:S01]  /*66d0*/  FADD.FTZ R29, -R222, R29 ;  /* 0x0000001dde1d7221 */ /* 0x000fe20000010100 */
[----:B------:R-:W-:Y:S01]  /*66e0*/  F2FP.BF16.F32.PACK_AB R10, R11, R10 ;  /* 0x0000000a0b0a723e */ /* 0x000fe200000010ff */
[C---:B------:R-:W-:Y:S01]  /*66f0*/  FADD.FTZ R30, -R207.reuse, R30 ;  /* 0x0000001ecf1e7221 */ /* 0x040fe20000010100 */
[----:B------:R-:W-:Y:S01]  /*6700*/  FADD.FTZ R31, -R207, R31 ;  /* 0x0000001fcf1f7221 */ /* 0x000fe20000010100 */
        /* <DEDUP_REMOVED lines=11> */
[----:B------:R-:W-:Y:S01]  /*67c0*/  FMUL.FTZ R11, R202, UR12 ;  /* 0x0000000cca0b7c20 */ /* 0x000fe20008410000 */
[----:B------:R-:W-:Y:S01]  /*67d0*/  SEL R13, R183, 0xfffffff0, !P2 ;  /* 0xfffffff0b70d7807 */ /* 0x000fe20005000000 */
[----:B------:R-:W-:Y:S01]  /*67e0*/  FMUL.FTZ R166, R203, UR12 ;  /* 0x0000000ccba67c20 */ /* 0x000fe20008410000 */
[----:B------:R-:W-:Y:S01]  /*67f0*/  FMUL.FTZ R28, R220, R28 ;  /* 0x0000001cdc1c7220 */ /* 0x000fe20000410000 */
[----:B------:R-:W-:Y:S01]  /*6800*/  F2FP.BF16.F32.PACK_AB R25, R206, R7 ;  /* 0x00000007ce19723e */ /* 0x000fe200000010ff */
[----:B------:R-:W-:Y:S01]  /*6810*/  FMUL.FTZ R29, R219, R29 ;  /* 0x0000001ddb1d7220 */ /* 0x000fe20000410000 */
[----:B------:R-:W-:Y:S01]  /*6820*/  FMUL.FTZ R30, R177, R30 ;  /* 0x0000001eb11e7220 */ /* 0x000fe20000410000 */
[C---:B------:R-:W-:Y:S01]  /*6830*/  SHF.L.U32 R220, R210.reuse, 0x5, RZ ;  /* 0x00000005d2dc7819 */ /* 0x040fe200000006ff */
[----:B------:R-:W-:Y:S01]  /*6840*/  FMUL.FTZ R31, R217, R31 ;  /* 0x0000001fd91f7220 */ /* 0x000fe20000410000 */
[----:B------:R-:W-:Y:S01]  /*6850*/  FMUL.FTZ R6, R197, UR12 ;  /* 0x0000000cc5067c20 */ /* 0x000fe20008410000 */
[C---:B------:R-:W-:Y:S01]  /*6860*/  SHF.L.U32 R219, R210.reuse, 0x3, RZ ;  /* 0x00000003d2db7819 */ /* 0x040fe200000006ff */
[C---:B------:R-:W-:Y:S01]  /*6870*/  FADD.FTZ R32, -R225.reuse, R32 ;  /* 0x00000020e1207221 */ /* 0x040fe20000010100 */
[----:B------:R-:W-:Y:S01]  /*6880*/  FADD.FTZ R33, -R225, R33 ;  /* 0x00000021e1217221 */ /* 0x000fe20000010100 */
[----:B------:R-:W-:Y:S01]  /*6890*/  SHF.L.U32 R177, R210, 0x6, RZ ;  /* 0x00000006d2b17819 */ /* 0x000fe200000006ff */
[C---:B------:R-:W-:Y:S01]  /*68a0*/  FADD.FTZ R34, -R224.reuse, R34 ;  /* 0x00000022e0227221 */ /* 0x040fe20000010100 */
[----:B------:R-:W-:Y:S01]  /*68b0*/  FADD.FTZ R35, -R224, R35 ;  /* 0x00000023e0237221 */ /* 0x000fe20000010100 */
[----:B------:R-:W-:Y:S01]  /*68c0*/  SHF.L.U32 R217, R210, 0x1, RZ ;  /* 0x00000001d2d97819 */ /* 0x000fe200000006ff */
        /* <DEDUP_REMOVED lines=15> */
[----:B------:R-:W-:Y:S01]  /*69c0*/  MOV R228, 0x4 ;  /* 0x0000000400e47802 */ /* 0x000fe20000000f00 */
[----:B------:R-:W-:Y:S01]  /*69d0*/  FMUL.FTZ R33, R196, R33 ;  /* 0x00000021c4217220 */ /* 0x000fe20000410000 */
[----:B------:R-:W-:Y:S01]  /*69e0*/  F2FP.BF16.F32.PACK_AB R28, R29, R28 ;  /* 0x0000001c1d1c723e */ /* 0x000fe200000010ff */
[----:B------:R-:W-:Y:S01]  /*69f0*/  FMUL.FTZ R34, R3, R34 ;  /* 0x0000002203227220 */ /* 0x000fe20000410000 */
[----:B------:R-:W-:Y:S01]  /*6a00*/  FMUL.FTZ R35, R0, R35 ;  /* 0x0000002300237220 */ /* 0x000fe20000410000 */
[----:B------:R-:W-:Y:S01]  /*6a10*/  SHF.R.U32.HI R3, RZ, 0x3, R210 ;  /* 0x00000003ff037819 */ /* 0x000fe200000116d2 */
[----:B------:R-:W-:Y:S01]  /*6a20*/  FMUL.FTZ R5, R198, UR12 ;  /* 0x0000000cc6057c20 */ /* 0x000fe20008410000 */
[----:B------:R-:W-:Y:S01]  /*6a30*/  FMUL.FTZ R4, R199, UR12 ;  /* 0x0000000cc7047c20 */ /* 0x000fe20008410000 */
[----:B------:R-:W-:Y:S01]  /*6a40*/  MOV R0, 0x20 ;  /* 0x0000002000007802 */ /* 0x000fe20000000f00 */
[----:B------:R-:W-:Y:S01]  /*6a50*/  FMUL.FTZ R7, R200, UR12 ;  /* 0x0000000cc8077c20 */ /* 0x000fe20008410000 */
[----:B------:R-:W-:Y:S01]  /*6a60*/  FMUL.FTZ R5, R32, R5 ;  /* 0x0000000520057220 */ /* 0x000fe20000410000 */
[----:B------:R-:W-:Y:S01]  /*6a70*/  F2FP.BF16.F32.PACK_AB R30, R31, R30 ;  /* 0x0000001e1f1e723e */ /* 0x000fe200000010ff */
[----:B------:R-:W-:Y:S01]  /*6a80*/  FMUL.FTZ R4, R33, R4 ;  /* 0x0000000421047220 */ /* 0x000fe20000410000 */
[----:B------:R-:W-:Y:S01]  /*6a90*/  FMUL.FTZ R7, R34, R7 ;  /* 0x0000000722077220 */ /* 0x000fe20000410000 */
[----:B------:R-:W-:Y:S01]  /*6aa0*/  FMUL.FTZ R192, R35, R192 ;  /* 0x000000c023c07220 */ /* 0x000fe20000410000 */
[----:B--2---:R-:W-:Y:S01]  /*6ab0*/  IADD3 R6, PT, PT, R185, R13, RZ ;  /* 0x0000000db9067210 */ /* 0x004fe20007ffe0ff */
[----:B-1----:R-:W-:Y:S06]  /*6ac0*/  BRA.U !UP0, `(.L_x_2197) ;  /* 0x0000000108607547 */ /* 0x002fec000b800000 */
        /* <DEDUP_REMOVED lines=24> */
.L_x_2197:
[----:B------:R-:W-:Y:S01]  /*6c50*/  STS [R185+0x1c000], R165 ;  /* 0x01c000a5b9007388 */ /* 0x000fe20000000800 */
[----:B------:R-:W-:Y:S01]  /*6c60*/  F2FP.BF16.F32.PACK_AB R14, R4, R5 ;  /* 0x00000005040e723e */ /* 0x000fe200000010ff */
[----:B------:R-:W-:Y:S01]  /*6c70*/  IMAD.IADD R29, R188, 0x1, R13 ;  /* 0x00000001bc1d7824 */ /* 0x000fe200078e020d */
[----:B------:R-:W-:Y:S02]  /*6c80*/  F2FP.BF16.F32.PACK_AB R192, R192, R7 ;  /* 0x00000007c0c0723e */ /* 0x000fe400000010ff */
[----:B------:R-:W-:Y:S01]  /*6c90*/  STS [R185+0x1c400], R167 ;  /* 0x01c400a7b9007388 */ /* 0x000fe20000000800 */
[----:B------:R-:W-:Y:S01]  /*6ca0*/  LOP3.LUT R4, R218, 0x30, R215, 0xf8, !PT ;  /* 0x00000030da047812 */ /* 0x000fe200078ef8d7 */
[----:B------:R-:W2:Y:S01]  /*6cb0*/  LDC R240, c[0x0][0x44c] ;  /* 0x00011300fff07b82 */ /* 0x000ea20000000800 */
[--C-:B------:R-:W-:Y:S02]  /*6cc0*/  LOP3.LUT R164, R164, 0x200, R177.reuse, 0xf8, !PT ;  /* 0x00000200a4a47812 */ /* 0x100fe400078ef8b1 */
[----:B------:R-:W-:Y:S01]  /*6cd0*/  STS [R6+0x1c000], R16 ;  /* 0x01c0001006007388 */ /* 0x000fe20000000800 */
[----:B------:R-:W-:Y:S02]  /*6ce0*/  LOP3.LUT R4, R4, 0x1c0, R177, 0xf8, !PT ;  /* 0x000001c004047812 */ /* 0x000fe400078ef8b1 */
[----:B------:R-:W-:Y:S02]  /*6cf0*/  LEA R179, R164, UR4, 0x1 ;  /* 0x00000004a4b37c11 */ /* 0x000fe4000f8e08ff */
[----:B------:R-:W-:Y:S01]  /*6d00*/  STS [R6+0x1c400], R11 ;  /* 0x01c4000b06007388 */ /* 0x000fe20000000800 */
[----:B------:R-:W-:Y:S02]  /*6d10*/  LOP3.LUT R5, R4, 0x38, R219, 0x78, !PT ;  /* 0x0000003804057812 */ /* 0x000fe400078e78db */
[----:B-1----:R-:W-:Y:S02]  /*6d20*/  LOP3.LUT R231, R210, 0x10, RZ, 0xc0, !PT ;  /* 0x00000010d2e77812 */ /* 0x002fe400078ec0ff */
[----:B------:R-:W-:Y:S01]  /*6d30*/  STS [R185+0x1d000], R8 ;  /* 0x01d00008b9007388 */ /* 0x000fe20000000800 */
[----:B------:R-:W-:Y:S01]  /*6d40*/  LOP3.LUT R4, R5, 0x200, R220, 0xf8, !PT ;  /* 0x0000020005047812 */ /* 0x000fe200078ef8dc */
[----:B------:R-:W-:Y:S03]  /*6d50*/  IMAD.IADD R178, R179, 0x1, R178 ;  /* 0x00000001b3b27824 */ /* 0x000fe600078e02b2 */
[----:B------:R-:W-:Y:S01]  /*6d60*/  STS [R185+0x1d400], R10 ;  /* 0x01d4000ab9007388 */ /* 0x000fe20000000800 */
[----:B------:R-:W-:Y:S04]  /*6d70*/  LEA R222, R4, UR4, 0x1 ;  /* 0x0000000404de7c11 */ /* 0x000fe8000f8e08ff */
[----:B------:R-:W-:Y:S05]  /*6d80*/  STS [R6+0x1d000], R12 ;  /* 0x01d0000c06007388 */ /* 0x000fea0000000800 */
[----:B------:R-:W-:Y:S01]  /*6d90*/  STS [R6+0x1d400], R9 ;  /* 0x01d4000906007388 */ /* 0x000fe20000000800 */
[----:B--2---:R-:W-:Y:S04]  /*6da0*/  IMAD R240, R240, UR8, RZ ;  /* 0x00000008f0f07c24 */ /* 0x004fe8000f8e02ff */
[----:B------:R-:W-:Y:S05]  /*6db0*/  STS [R188+-0x4000], R21 ;  /* 0xffc00015bc007388 */ /* 0x000fea0000000800 */
        /* <DEDUP_REMOVED lines=102> */
[----:B------:R-:W-:Y:S02]  /*7420*/  IADD3 R7, P0, PT, RZ, -UR30, RZ ;  /* 0x8000001eff077c10 */ /* 0x000fe4000ff1e0ff */
[----:B------:R-:W-:Y:S03]  /*7430*/  LOP3.LUT R5, R219, 0x1f8, RZ, 0xc0, !PT ;  /* 0x000001f8db057812 */ /* 0x000fe600078ec0ff */
[----:B------:R-:W-:Y:S01]  /*7440*/  IMAD.X R4, RZ, RZ, ~UR13, P0 ;  /* 0x8000000dff047e24 */ /* 0x000fe200080e06ff */
[----:B------:R-:W-:Y:S01]  /*7450*/  LOP3.LUT R6, R5, 0x38, R210, 0x78, !PT ;  /* 0x0000003805067812 */ /* 0x000fe200078e78d2 */
[----:B------:R-:W-:Y:S03]  /*7460*/  IMAD.U32 R5, RZ, RZ, UR45 ;  /* 0x0000002dff057e24 */ /* 0x000fe6000f8e00ff */
[----:B------:R-:W-:Y:S02]  /*7470*/  SHF.R.S64 R7, R7, 0x1f, R4 ;  /* 0x0000001f07077819 */ /* 0x000fe40000001004 */
[----:B------:R-:W-:Y:S02]  /*7480*/  LOP3.LUT R6, R6, 0x1e00, R219, 0xf8, !PT ;  /* 0x00001e0006067812 */ /* 0x000fe400078ef8db */
[----:B------:R-:W-:Y:S01]  /*7490*/  IADD3 R232, P0, PT, R7, R232, RZ ;  /* 0x000000e807e87210 */ /* 0x000fe20007f1e0ff */
[----:B------:R-:W-:Y:S01]  /*74a0*/  IMAD.U32 R7, RZ, RZ, UR45 ;  /* 0x0000002dff077e24 */ /* 0x000fe2000f8e00ff */
[----:B------:R-:W-:Y:S02]  /*74b0*/  LEA R11, R6, UR4, 0x1 ;  /* 0x00000004060b7c11 */ /* 0x000fe4000f8e08ff */
        /* <DEDUP_REMOVED lines=12> */
.L_x_2198:
[----:B------:R-:W-:Y:S01]  /*7580*/  LOP3.LUT R4, R217, 0x20, RZ, 0xc0, !PT ;  /* 0x00000020d9047812 */ /* 0x000fe200078ec0ff */
[----:B------:R-:W-:Y:S01]  /*7590*/  LDSM.16.M88.4 R32, [R223+0x1c000] ;  /* 0x01c00000df20783b */ /* 0x000fe20000000200 */
[----:B------:R-:W-:Y:S01]  /*75a0*/  ISETP.NE.AND P0, PT, R176, RZ, PT ;  /* 0x000000ffb000720c */ /* 0x000fe20003f05270 */
[C---:B------:R-:W-:Y:S01]  /*75b0*/  VIADD R12, R223.reuse, 0x8000 ;  /* 0x00008000df0c7836 */ /* 0x040fe20000000000 */
[----:B------:R-:W-:Y:S01]  /*75c0*/  LOP3.LUT R4, R4, 0x18, R3, 0xf8, !PT ;  /* 0x0000001804047812 */ /* 0x000fe200078ef803 */
[C---:B------:R-:W-:Y:S01]  /*75d0*/  VIADD R226, R223.reuse, 0x8040 ;  /* 0x00008040dfe27836 */ /* 0x040fe20000000000 */
[----:B------:R-:W-:Y:S01]  /*75e0*/  LDSM.16.M88.4 R28, [R223+0x1d000] ;  /* 0x01d00000df1c783b */ /* 0x000fe20000000200 */
[----:B------:R-:W-:Y:S01]  /*75f0*/  @P2 VIADD R226, R12, 0xffffffc0 ;  /* 0xffffffc00ce22836 */ /* 0x000fe20000000000 */
[----:B------:R-:W-:Y:S01]  /*7600*/  LOP3.LUT R4, R4, 0x1c0, R177, 0xf8, !PT ;  /* 0x000001c004047812 */ /* 0x000fe200078ef8b1 */
[----:B------:R-:W-:Y:S01]  /*7610*/  @UP0 UIADD3 UR35, UP1, UPT, UR60, -0x100, URZ ;  /* 0xffffff003c230890 */ /* 0x000fe2000ff3e0ff */
[----:B------:R-:W-:Y:S01]  /*7620*/  SEL R225, R0, 0xffffffe0, !P0 ;  /* 0xffffffe000e17807 */ /* 0x000fe20004000000 */
[----:B------:R-:W-:Y:S01]  /*7630*/  ULOP3.LUT UR14, UR53, 0x1, URZ, 0xc0, !UPT ;  /* 0x00000001350e7892 */ /* 0x000fe2000f8ec0ff */
[----:B------:R-:W-:Y:S01]  /*7640*/  LOP3.LUT R4, R4, 0x38, R219, 0x78, !PT ;  /* 0x0000003804047812 */ /* 0x000fe200078e78db */
[----:B------:R-:W-:Y:S01]  /*7650*/  LDSM.16.M88.4 R184, [R226+0x14000] ;  /* 0x01400000e2b8783b */ /* 0x000fe20000000200 */
[----:B------:R-:W-:Y:S01]  /*7660*/  PLOP3.LUT P3, PT, PT, PT, UP0, 0x80, 0x8 ;  /* 0x000000000008781c */ /* 0x000fe20003f6f008 */
[----:B------:R-:W-:Y:S01]  /*7670*/  IMAD.IADD R227, R223, 0x1, R225 ;  /* 0x00000001dfe37824 */ /* 0x000fe200078e02e1 */
[----:B------:R-:W-:Y:S01]  /*7680*/  LOP3.LUT R4, R4, 0x200, R177, 0xf8, !PT ;  /* 0x0000020004047812 */ /* 0x000fe200078ef8b1 */
[----:B------:R-:W-:Y:S01]  /*7690*/  IMAD.IADD R225, R225, 0x1, R226 ;  /* 0x00000001e1e17824 */ /* 0x000fe200078e02e2 */
[----:B------:R-:W-:Y:S01]  /*76a0*/  LDSM.16.M88.4 R192, [R226+0x15000] ;  /* 0x01500000e2c0783b */ /* 0x000fe20000000200 */
[----:B------:R-:W-:Y:S01]  /*76b0*/  @UP0 UIADD3.X UR15, UPT, UPT, UR61, -0x1, URZ, UP1, !UPT ;  /* 0xffffffff3d0f0890 */ /* 0x000fe20008ffe4ff */
[----:B------:R-:W-:Y:S01]  /*76c0*/  LEA R224, R4, UR4, 0x1 ;  /* 0x0000000404e07c11 */ /* 0x000fe2000f8e08ff */
[----:B------:R-:W-:Y:S02]  /*76d0*/  @UP0 UIADD3 UR16, UP1, UPT, UR16, -0x100, URZ ;  /* 0xffffff0010100890 */ /* 0x000fe4000ff3e0ff */
[----:B------:R-:W-:Y:S02]  /*76e0*/  LDSM.16.M88.4 R168, [R227+0x1c000] ;  /* 0x01c00000e3a8783b */ /* 0x000fe40000000200 */
[----:B------:R-:W-:Y:S02]  /*76f0*/  @UP0 UIADD3.X UR17, UPT, UPT, UR17, -0x1, URZ, UP1, !UPT ;  /* 0xffffffff11110890 */ /* 0x000fe40008ffe4ff */
[----:B------:R-:W-:Y:S01]  /*7700*/  UISETP.NE.U32.AND UP1, UPT, UR14, 0x1, UPT ;  /* 0x000000010e00788c */ /* 0x000fe2000bf25070 */
[----:B------:R-:W2:Y:S05]  /*7710*/  LDSM.16.MT88.4 R16, [R224+0xc000] ;  /* 0x00c00000e010783b */ /* 0x000eaa0000004200 */
[----:B------:R-:W3:Y:S01]  /*7720*/  LDSM.16.MT88.4 R164, [R224+0x10000] ;  /* 0x01000000e0a4783b */ /* 0x000ee20000004200 */
[----:B------:R-:W-:Y:S04]  /*7730*/  PLOP3.LUT P1, PT, PT, PT, UP1, 0x80, 0x8 ;  /* 0x000000000008781c */ /* 0x000fe80003f2f018 */
[----:B------:R-:W4:Y:S05]  /*7740*/  LDSM.16.MT88.4 R172, [R224+0xc800] ;  /* 0x00c80000e0ac783b */ /* 0x000f2a0000004200 */
[----:B------:R-:W4:Y:S05]  /*7750*/  LDSM.16.M88.4 R176, [R227+0x1d000] ;  /* 0x01d00000e3b0783b */ /* 0x000f2a0000000200 */
[----:B------:R-:W4:Y:S05]  /*7760*/  LDSM.16.MT88.4 R180, [R224+0x10800] ;  /* 0x01080000e0b4783b */ /* 0x000f2a0000004200 */
[----:B------:R-:W4:Y:S05]  /*7770*/  LDSM.16.MT88.4 R188, [R224+0xd000] ;  /* 0x00d00000e0bc783b */ /* 0x000f2a0000004200 */
[----:B------:R-:W-:Y:S05]  /*7780*/  LDSM.16.M88.4 R196, [R225+0x14000] ;  /* 0x01400000e1c4783b */ /* 0x000fea0000000200 */
[----:B------:R-:W-:Y:S01]  /*7790*/  LDSM.16.MT88.4 R200, [R224+0xd800] ;  /* 0x00d80000e0c8783b */ /* 0x000fe20000004200 */
[-C--:B--2---:R-:W-:Y:S04]  /*77a0*/  HMMA.16816.F32.BF16 R4, R32, R16.reuse, RZ ;  /* 0x000000102004723c */ /* 0x084fe800000418ff */
[----:B------:R-:W-:Y:S04]  /*77b0*/  LDSM.16.M88.4 R204, [R225+0x15000] ;  /* 0x01500000e1cc783b */ /* 0x000fe80000000200 */
        /* <DEDUP_REMOVED lines=19> */
[----:B------:R-:W3:Y:S02]  /*78f0*/  LDSM.16.M88.4 R180, [R223+0x1f000] ;  /* 0x01f00000dfb4783b */ /* 0x000ee40000000200 */
[-C--:B------:R-:W-:Y:S08]  /*7900*/  HMMA.16816.F32.BF16 R4, R184, R188.reuse, R4 ;  /* 0x000000bcb804723c */ /* 0x080ff00000041804 */
[C---:B------:R-:W-:Y:S04]  /*7910*/  HMMA.16816.F32.BF16 R8, R192.reuse, R188, R8 ;  /* 0x000000bcc008723c */ /* 0x040fe80000041808 */
[C---:B------:R-:W-:Y:S04]  /*7920*/  IMAD.SHL.U32 R189, R240.reuse, 0x8, RZ ;  /* 0x00000008f0bd7824 */ /* 0x040fe800078e00ff */
[-C--:B------:R-:W-:Y:S03]  /*7930*/  HMMA.16816.F32.BF16 R12, R192, R190.reuse, R12 ;  /* 0x000000bec00c723c */ /* 0x080fe6000004180c */
[C---:B------:R-:W-:Y:S04]  /*7940*/  LEA R188, P0, R189.reuse, R242, 0x2 ;  /* 0x000000f2bdbc7211 */ /* 0x040fe800078010ff */
[----:B------:R-:W-:Y:S01]  /*7950*/  LEA.HI.X.SX32 R189, R189, R243, 0x2, P0 ;  /* 0x000000f3bdbd7211 */ /* 0x000fe200000f16ff */
        /* <DEDUP_REMOVED lines=41> */
[C---:B------:R-:W-:Y:S05]  /*7bf0*/  LEA.HI.X.SX32 R207, R240.reuse, R205, 0x5, P0 ;  /* 0x000000cdf0cf7211 */ /* 0x040fea00000f2eff */
[----:B------:R-:W-:Y:S01]  /*7c00*/  HMMA.16816.F32.BF16 R32, R172, R166, R32 ;  /* 0x000000a6ac20723c */ /* 0x000fe20000041820 */
[----:B------:R-:W1:Y:S05]  /*7c10*/  LDSM.16.MT88.4 R164, [R224+0x12800] ;  /* 0x01280000e0a4783b */ /* 0x000e6a0000004200 */
[----:B------:R-:W4:Y:S02]  /*7c20*/  LDSM.16.M88.4 R172, [R226+0x16000] ;  /* 0x01600000e2ac783b */ /* 0x000f240000000200 */
[-C--:B--2---:R-:W-:Y:S08]  /*7c30*/  HMMA.16816.F32.BF16 R4, R168, R184.reuse, R4 ;  /* 0x000000b8a804723c */ /* 0x084ff00000041804 */
[C---:B---3--:R-:W-:Y:S08]  /*7c40*/  HMMA.16816.F32.BF16 R8, R176.reuse, R184, R8 ;  /* 0x000000b8b008723c */ /* 0x048ff00000041808 */
[-C--:B------:R-:W-:Y:S08]  /*7c50*/  HMMA.16816.F32.BF16 R12, R176, R186.reuse, R12 ;  /* 0x000000bab00c723c */ /* 0x080ff0000004180c */
[C---:B------:R-:W-:Y:S01]  /*7c60*/  HMMA.16816.F32.BF16 R16, R168.reuse, R186, R16 ;  /* 0x000000baa810723c */ /* 0x040fe20000041810 */
[----:B------:R2:W3:Y:S07]  /*7c70*/  LDSM.16.M88.4 R184, [R226+0x17000] ;  /* 0x01700000e2b8783b */ /* 0x0004ee0000000200 */
[-C--:B-1----:R-:W-:Y:S08]  /*7c80*/  HMMA.16816.F32.BF16 R20, R168, R164.reuse, R20 ;  /* 0x000000a4a814723c */ /* 0x082ff00000041814 */
[C---:B------:R-:W-:Y:S04]  /*7c90*/  HMMA.16816.F32.BF16 R24, R176.reuse, R164, R24 ;  /* 0x000000a4b018723c */ /* 0x040fe80000041818 */
[C---:B--2---:R-:W-:Y:S04]  /*7ca0*/  LEA R226, P0, R240.reuse, R206, 0x5 ;  /* 0x000000cef0e27211 */ /* 0x044fe800078028ff */
[-C--:B------:R-:W-:Y:S01]  /*7cb0*/  HMMA.16816.F32.BF16 R28, R176, R166.reuse, R28 ;  /* 0x000000a6b01c723c */ /* 0x080fe2000004181c */
[----:B------:R-:W-:Y:S02]  /*7cc0*/  LDSM.16.MT88.4 R176, [R224+0xf800] ;  /* 0x00f80000e0b0783b */ /* 0x000fe40000004200 */
[C---:B------:R-:W-:Y:S02]  /*7cd0*/  LEA.HI.X.SX32 R227, R240.reuse, R207, 0x5, P0 ;  /* 0x000000cff0e37211 */ /* 0x040fe400000f2eff */
[C---:B------:R-:W-:Y:S03]  /*7ce0*/  LEA R244, P0, R240.reuse, R226, 0x5 ;  /* 0x000000e2f0f47211 */ /* 0x040fe600078028ff */
[----:B------:R-:W-:Y:S01]  /*7cf0*/  HMMA.16816.F32.BF16 R32, R168, R166, R32 ;  /* 0x000000a6a820723c */ /* 0x000fe20000041820 */
[----:B------:R-:W1:Y:S03]  /*7d00*/  LDSM.16.MT88.4 R164, [R224+0x13000] ;  /* 0x01300000e0a4783b */ /* 0x000e660000004200 */
[C---:B------:R-:W-:Y:S02]  /*7d10*/  LEA.HI.X.SX32 R245, R240.reuse, R227, 0x5, P0 ;  /* 0x000000e3f0f57211 */ /* 0x040fe400000f2eff */
[----:B------:R-:W2:Y:S01]  /*7d20*/  LDSM.16.M88.4 R168, [R225+0x16000] ;  /* 0x01600000e1a8783b */ /* 0x000ea20000000200 */
[C---:B------:R-:W-:Y:S01]  /*7d30*/  LEA R246, P0, R240.reuse, R244, 0x5 ;  /* 0x000000f4f0f67211 */ /* 0x040fe200078028ff */
[-C--:B----4-:R-:W-:Y:S05]  /*7d40*/  HMMA.16816.F32.BF16 R4, R172, R180.reuse, R4 ;  /* 0x000000b4ac04723c */ /* 0x090fea0000041804 */
[C---:B------:R-:W-:Y:S02]  /*7d50*/  LEA.HI.X.SX32 R247, R240.reuse, R245, 0x5, P0 ;  /* 0x000000f5f0f77211 */ /* 0x040fe400000f2eff */
[C---:B------:R-:W-:Y:S01]  /*7d60*/  LEA R248, P0, R240.reuse, R246, 0x5 ;  /* 0x000000f6f0f87211 */ /* 0x040fe200078028ff */
[C---:B---3--:R-:W-:Y:S04]  /*7d70*/  HMMA.16816.F32.BF16 R8, R184.reuse, R180, R8 ;  /* 0x000000b4b808723c */ /* 0x048fe80000041808 */
[C---:B------:R-:W-:Y:S04]  /*7d80*/  LEA.HI.X.SX32 R249, R240.reuse, R247, 0x5, P0 ;  /* 0x000000f7f0f97211 */ /* 0x040fe800000f2eff */
[-C--:B------:R-:W-:Y:S03]  /*7d90*/  HMMA.16816.F32.BF16 R12, R184, R182.reuse, R12 ;  /* 0x000000b6b80c723c */ /* 0x080fe6000004180c */
[C---:B------:R-:W-:Y:S05]  /*7da0*/  IMAD.WIDE R250, R240.reuse, -0xc0, R248 ;  /* 0xffffff40f0fa7825 */ /* 0x040fea00078e02f8 */
[C---:B------:R-:W-:Y:S01]  /*7db0*/  HMMA.16816.F32.BF16 R16, R172.reuse, R182, R16 ;  /* 0x000000b6ac10723c */ /* 0x040fe20000041810 */
[----:B------:R-:W3:Y:S07]  /*7dc0*/  LDSM.16.M88.4 R180, [R225+0x17000] ;  /* 0x01700000e1b4783b */ /* 0x000eee0000000200 */
[-C--:B-1----:R-:W-:Y:S08]  /*7dd0*/  HMMA.16816.F32.BF16 R20, R172, R164.reuse, R20 ;  /* 0x000000a4ac14723c */ /* 0x082ff00000041814 */
[C---:B------:R-:W-:Y:S04]  /*7de0*/  HMMA.16816.F32.BF16 R24, R184.reuse, R164, R24 ;  /* 0x000000a4b818723c */ /* 0x040fe80000041818 */
[C---:B------:R-:W-:Y:S04]  /*7df0*/  LEA R164, P0, R240.reuse, R250, 0x5 ;  /* 0x000000faf0a47211 */ /* 0x040fe800078028ff */
[-C--:B------:R-:W-:Y:S03]  /*7e00*/  HMMA.16816.F32.BF16 R28, R184, R166.reuse, R28 ;  /* 0x000000a6b81c723c */ /* 0x080fe6000004181c */
[C---:B------:R-:W-:Y:S02]  /*7e10*/  LEA.HI.X.SX32 R165, R240.reuse, R251, 0x5, P0 ;  /* 0x000000fbf0a57211 */ /* 0x040fe400000f2eff */
[C---:B------:R-:W-:Y:S03]  /*7e20*/  LEA R186, P0, R240.reuse, R164, 0x5 ;  /* 0x000000a4f0ba7211 */ /* 0x040fe600078028ff */
[----:B------:R-:W-:Y:S02]  /*7e30*/  HMMA.16816.F32.BF16 R32, R172, R166, R32 ;  /* 0x000000a6ac20723c */ /* 0x000fe40000041820 */
[----:B------:R-:W-:Y:S02]  /*7e40*/  STL [R1], R186 ;  /* 0x000000ba01007387 */ /* 0x000fe40000100800 */
[----:B------:R-:W-:Y:S03]  /*7e50*/  @P3 LOP3.LUT R175, R215, 0x10, RZ, 0xc0, !PT ;  /* 0x00000010d7af3812 */ /* 0x000fe600078ec0ff */
[----:B------:R1:W4:Y:S01]  /*7e60*/  LDSM.16.MT88.4 R184, [R224+0x13800] ;  /* 0x01380000e0b8783b */ /* 0x0003220000004200 */
[----:B------:R-:W-:Y:S01]  /*7e70*/  @P3 SHF.R.U32.HI R174, RZ, 0x2, R210 ;  /* 0x00000002ffae3819 */ /* 0x000fe200000116d2 */
[-C--:B--2---:R-:W-:Y:S05]  /*7e80*/  HMMA.16816.F32.BF16 R4, R168, R176.reuse, R4 ;  /* 0x000000b0a804723c */ /* 0x084fea0000041804 */
[----:B------:R-:W-:Y:S03]  /*7e90*/  @P3 LOP3.LUT R239, R175, 0x7, R174, 0xf8, !PT ;  /* 0x00000007afef3812 */ /* 0x000fe600078ef8ae */
[C---:B---3--:R-:W-:Y:S08]  /*7ea0*/  HMMA.16816.F32.BF16 R8, R180.reuse, R176, R8 ;  /* 0x000000b0b408723c */ /* 0x048ff00000041808 */
[-C--:B------:R-:W-:Y:S01]  /*7eb0*/  HMMA.16816.F32.BF16 R12, R180, R178.reuse, R12 ;  /* 0x000000b2b40c723c */ /* 0x080fe2000004180c */
[----:B-1----:R-:W2:Y:S07]  /*7ec0*/  LDL.LU.64 R224, [R1] ;  /* 0x0000000001e07983 */ /* 0x002eae0000300a00 */
[C---:B------:R-:W-:Y:S08]  /*7ed0*/  HMMA.16816.F32.BF16 R16, R168.reuse, R178, R16 ;  /* 0x000000b2a810723c */ /* 0x040ff00000041810 */
[-C--:B----4-:R-:W-:Y:S08]  /*7ee0*/  HMMA.16816.F32.BF16 R20, R168, R184.reuse, R20 ;  /* 0x000000b8a814723c */ /* 0x090ff00000041814 */
[C---:B------:R-:W-:Y:S08]  /*7ef0*/  HMMA.16816.F32.BF16 R24, R180.reuse, R184, R24 ;  /* 0x000000b8b418723c */ /* 0x040ff00000041818 */
[-C--:B------:R-:W-:Y:S03]  /*7f00*/  HMMA.16816.F32.BF16 R28, R180, R186.reuse, R28 ;  /* 0x000000bab41c723c */ /* 0x080fe6000004181c */
[----:B------:R-:W-:Y:S01]  /*7f10*/  @P3 IMAD.WIDE.U32 R182, R239, R228, UR60 ;  /* 0x0000003cefb63e25 */ /* 0x000fe2000f8e00e4 */
[----:B------:R-:W-:Y:S01]  /*7f20*/  @UP0 UMOV UR60, UR35 ;  /* 0x00000023003c0c82 */ /* 0x000fe20008000000 */
[----:B------:R-:W-:Y:S01]  /*7f30*/  @UP0 UMOV UR61, UR15 ;  /* 0x0000000f003d0c82 */ /* 0x000fe20008000000 */
[----:B------:R-:W-:Y:S02]  /*7f40*/  UISETP.GT.AND UP0, UPT, UR53, UR49, UPT ;  /* 0x000000313500728c */ /* 0x000fe4000bf04270 */
[----:B------:R-:W-:Y:S01]  /*7f50*/  HMMA.16816.F32.BF16 R32, R168, R186, R32 ;  /* 0x000000baa820723c */ /* 0x000fe20000041820 */
[----:B------:R-:W5:Y:S01]  /*7f60*/  @P3 LDG.E R237, desc[UR32][R182.64+-0x100] ;  /* 0xffff0020b6ed3981 */ /* 0x000f62000c1e1900 */
[----:B------:R-:W-:Y:S04]  /*7f70*/  UIADD3 UR53, UPT, UPT, UR53, -0x1, URZ ;  /* 0xffffffff35357890 */ /* 0x000fe8000fffe0ff */
        /* <DEDUP_REMOVED lines=23> */
[----:B------:R-:W3:Y:S05]  /*80f0*/  LDSM.16.MT88.4 R8, [R212] ;  /* 0x00000000d408783b */ /* 0x000eea0000004200 */
[----:B------:R-:W4:Y:S01]  /*8100*/  LDSM.16.MT88.4 R12, [R222+0x1e000] ;  /* 0x01e00000de0c783b */ /* 0x000f220000004200 */
[-C--:B---3--:R-:W-:Y:S08]  /*8110*/  HMMA.16816.F32.BF16 R100, R4, R8.reuse, R100 ;  /* 0x000000080464723c */ /* 0x088ff00000041864 */
[C---:B----4-:R-:W-:Y:S08]  /*8120*/  HMMA.16816.F32.BF16 R104, R12.reuse, R8, R104 ;  /* 0x000000080c68723c */ /* 0x050ff00000041868 */
[-C--:B------:R-:W-:Y:S08]  /*8130*/  HMMA.16816.F32.BF16 R108, R12, R10.reuse, R108 ;  /* 0x0000000a0c6c723c */ /* 0x080ff0000004186c */
[C---:B------:R-:W-:Y:S04]  /*8140*/  HMMA.16816.F32.BF16 R112, R4.reuse, R10, R112 ;  /* 0x0000000a0470723c */ /* 0x040fe80000041870 */
[C---:B--2---:R-:W-:Y:S02]  /*8150*/  LEA.HI.X.SX32 R225, R240.reuse, R165, 0x5, P0 ;  /* 0x000000a5f0e17211 */ /* 0x044fe400000f2eff */
[C---:B------:R-:W-:Y:S03]  /*8160*/  LEA R166, P0, R240.reuse, R224, 0x5 ;  /* 0x000000e0f0a67211 */ /* 0x040fe600078028ff */
[----:B------:R-:W-:Y:S01]  /*8170*/  REDG.E.ADD.F32.FTZ.RN.STRONG.GPU desc[UR32][R224.64+0x100], R23 ;  /* 0x00010017e00079a6 */ /* 0x000fe2000c12f320 */
[C---:B------:R-:W-:Y:S02]  /*8180*/  LEA.HI.X.SX32 R167, R240.reuse, R225, 0x5, P0 ;  /* 0x000000e1f0a77211 */ /* 0x040fe400000f2eff */
[C---:B------:R-:W-:Y:S02]  /*8190*/  LEA R172, P0, R240.reuse, R166, 0x5 ;  /* 0x000000a6f0ac7211 */ /* 0x040fe400078028ff */
[----:B------:R-:W-:Y:S02]  /*81a0*/  LDSM.16.MT88.4 R20, [R212+0x2000] ;  /* 0x00200000d414783b */ /* 0x000fe40000004200 */
[C---:B------:R-:W-:Y:S02]  /*81b0*/  LEA.HI.X.SX32 R173, R240.reuse, R167, 0x5, P0 ;  /* 0x000000a7f0ad7211 */ /* 0x040fe400000f2eff */
[C---:B------:R-:W-:Y:S01]  /*81c0*/  LEA R176, P0, R240.reuse, R172, 0x5 ;  /* 0x000000acf0b07211 */ /* 0x040fe200078028ff */
[----:B------:R-:W-:Y:S03]  /*81d0*/  REDG.E.ADD.F32.FTZ.RN.STRONG.GPU desc[UR32][R166.64+0x100], R24 ;  /* 0x00010018a60079a6 */ /* 0x000fe6000c12f320 */
[C---:B------:R-:W-:Y:S02]  /*81e0*/  LEA.HI.X.SX32 R177, R240.reuse, R173, 0x5, P0 ;  /* 0x000000adf0b17211 */ /* 0x040fe400000f2eff */
[----:B------:R-:W-:Y:S01]  /*81f0*/  REDG.E.ADD.F32.FTZ.RN.STRONG.GPU desc[UR32][R172.64+0x100], R25 ;  /* 0x00010019ac0079a6 */ /* 0x000fe2000c12f320 */
[C---:B------:R-:W-:Y:S04]  /*8200*/  LEA R178, P0, R240.reuse, R176, 0x5 ;  /* 0x000000b0f0b27211 */ /* 0x040fe800078028ff */
[----:B------:R-:W-:Y:S01]  /*8210*/  REDG.E.ADD.F32.FTZ.RN.STRONG.GPU desc[UR32][R176.64+0x100], R26 ;  /* 0x0001001ab00079a6 */ /* 0x000fe2000c12f320 */
[C---:B------:R-:W-:Y:S04]  /*8220*/  LEA.HI.X.SX32 R179, R240.reuse, R177, 0x5, P0 ;  /* 0x000000b1f0b37211 */ /* 0x040fe800000f2eff */
[----:B------:R-:W-:Y:S01]  /*8230*/  LDSM.16.MT88.4 R164, [R222+0x1e800] ;  /* 0x01e80000dea4783b */ /* 0x000fe20000004200 */
[C---:B------:R-:W-:Y:S04]  /*8240*/  IMAD.WIDE R184, R240.reuse, -0xc0, R178 ;  /* 0xffffff40f0b87825 */ /* 0x040fe800078e02b2 */
[----:B------:R-:W-:Y:S01]  /*8250*/  REDG.E.ADD.F32.FTZ.RN.STRONG.GPU desc[UR32][R178.64+0x100], R27 ;  /* 0x0001001bb20079a6 */ /* 0x000fe2000c12f320 */
[C---:B------:R-:W-:Y:S04]  /*8260*/  LEA R174, P0, R240.reuse, R184, 0x5 ;  /* 0x000000b8f0ae7211 */ /* 0x040fe800078028ff */
[----:B------:R-:W-:Y:S01]  /*8270*/  REDG.E.ADD.F32.FTZ.RN.STRONG.GPU desc[UR32][R242.64+0x180], R32 ;  /* 0x00018020f20079a6 */ /* 0x000fe2000c12f320 */
[C---:B------:R-:W-:Y:S04]  /*8280*/  LEA.HI.X.SX32 R175, R240.reuse, R185, 0x5, P0 ;  /* 0x000000b9f0af7211 */ /* 0x040fe800000f2eff */
[----:B------:R2:W-:Y:S01]  /*8290*/  REDG.E.ADD.F32.FTZ.RN.STRONG.GPU desc[UR32][R184.64+0x180], R33 ;  /* 0x00018021b80079a6 */ /* 0x0005e2000c12f320 */
[C---:B------:R-:W-:Y:S04]  /*82a0*/  LEA R180, P0, R240.reuse, R174, 0x5 ;  /* 0x000000aef0b47211 */ /* 0x040fe800078028ff */
[----:B------:R-:W-:Y:S01]  /*82b0*/  LDSM.16.MT88.4 R176, [R222+0x1f800] ;  /* 0x01f80000deb0783b */ /* 0x000fe20000004200 */
[C---:B------:R-:W-:Y:S02]  /*82c0*/  LEA.HI.X.SX32 R181, R240.reuse, R175, 0x5, P0 ;  /* 0x000000aff0b57211 */ /* 0x040fe400000f2eff */
[C---:B------:R-:W-:Y:S02]  /*82d0*/  LEA R168, P0, R240.reuse, R180, 0x5 ;  /* 0x000000b4f0a87211 */ /* 0x040fe400078028ff */
[----:B------:R-:W-:Y:S02]  /*82e0*/  REDG.E.ADD.F32.FTZ.RN.STRONG.GPU desc[UR32][R174.64+0x180], R34 ;  /* 0x00018022ae0079a6 */ /* 0x000fe4000c12f320 */
[C---:B------:R-:W-:Y:S03]  /*82f0*/  LEA.HI.X.SX32 R169, R240.reuse, R181, 0x5, P0 ;  /* 0x000000b5f0a97211 */ /* 0x040fe600000f2eff */
[----:B------:R-:W-:Y:S01]  /*8300*/  LDSM.16.MT88.4 R172, [R212+0x2800] ;  /* 0x00280000d4ac783b */ /* 0x000fe20000004200 */
[C---:B------:R-:W-:Y:S04]  /*8310*/  LEA R170, P0, R240.reuse, R168, 0x5 ;  /* 0x000000a8f0aa7211 */ /* 0x040fe800078028ff */
[----:B------:R-:W-:Y:S01]  /*8320*/  REDG.E.ADD.F32.FTZ.RN.STRONG.GPU desc[UR32][R180.64+0x180], R35 ;  /* 0x00018023b40079a6 */ /* 0x000fe2000c12f320 */
[C---:B------:R-:W-:Y:S02]  /*8330*/  LEA.HI.X.SX32 R171, R240.reuse, R169, 0x5, P0 ;  /* 0x000000a9f0ab7211 */ /* 0x040fe400000f2eff */
[C---:B-1----:R-:W-:Y:S02]  /*8340*/  LEA R182, P0, R240.reuse, R170, 0x5 ;  /* 0x000000aaf0b67211 */ /* 0x042fe400078028ff */
[----:B------:R-:W-:Y:S02]  /*8350*/  LDSM.16.MT88.4 R32, [R222+0x1c800] ;  /* 0x01c80000de20783b */ /* 0x000fe40000004200 */
[----:B------:R-:W-:Y:S01]  /*8360*/  LEA.HI.X.SX32 R183, R240, R171, 0x5, P0 ;  /* 0x000000abf0b77211 */ /* 0x000fe200000f2eff */
[C---:B--2---:R-:W-:Y:S02]  /*8370*/  VIADD R184, R212.reuse, 0x40 ;  /* 0x00000040d4b87836 */ /* 0x044fe40000000000 */
[----:B------:R-:W-:Y:S01]  /*8380*/  REDG.E.ADD.F32.FTZ.RN.STRONG.GPU desc[UR32][R168.64+0x180], R28 ;  /* 0x0001801ca80079a6 */ /* 0x000fe2000c12f320 */
[----:B------:R-:W-:Y:S01]  /*8390*/  @P2 VIADD R184, R212, 0xffffffc0 ;  /* 0xffffffc0d4b82836 */ /* 0x000fe20000000000 */
[C---:B------:R-:W-:Y:S03]  /*83a0*/  LEA R186, P0, R240.reuse, R182, 0x5 ;  /* 0x000000b6f0ba7211 */ /* 0x040fe600078028ff */
[----:B------:R-:W-:Y:S01]  /*83b0*/  REDG.E.ADD.F32.FTZ.RN.STRONG.GPU desc[UR32][R170.64+0x180], R29 ;  /* 0x0001801daa0079a6 */ /* 0x000fe2000c12f320 */
[----:B------:R-:W-:Y:S04]  /*83c0*/  LEA.HI.X.SX32 R187, R240, R183, 0x5, P0 ;  /* 0x000000b7f0bb7211 */ /* 0x000fe800000f2eff */
[----:B------:R-:W1:Y:S05]  /*83d0*/  LDSM.16.MT88.4 R16, [R184] ;  /* 0x00000000b810783b */ /* 0x000e6a0000004200 */
[----:B------:R-:W2:Y:S05]  /*83e0*/  LDSM.16.MT88.4 R24, [R184+0x2000] ;  /* 0x00200000b818783b */ /* 0x000eaa0000004200 */
[----:B------:R-:W-:Y:S05]  /*83f0*/  LDSM.16.MT88.4 R168, [R184+0x800] ;  /* 0x00080000b8a8783b */ /* 0x000fea0000004200 */
[----:B------:R-:W-:Y:S05]  /*8400*/  LDSM.16.MT88.4 R8, [R184+0x2800] ;  /* 0x00280000b808783b */ /* 0x000fea0000004200 */
[----:B------:R-:W-:Y:S05]  /*8410*/  REDG.E.ADD.F32.FTZ.RN.STRONG.GPU desc[UR32][R182.64+0x180], R30 ;  /* 0x0001801eb60079a6 */ /* 0x000fea000c12f320 */
[----:B------:R-:W-:Y:S05]  /*8420*/  LDSM.16.MT88.4 R180, [R212+0x3800] ;  /* 0x00380000d4b4783b */ /* 0x000fea0000004200 */
[----:B------:R-:W-:Y:S05]  /*8430*/  REDG.E.ADD.F32.FTZ.RN.STRONG.GPU desc[UR32][R186.64+0x180], R31 ;  /* 0x0001801fba0079a6 */ /* 0x000fea000c12f320 */
[----:B------:R-:W3:Y:S01]  /*8440*/  LDSM.16.MT88.4 R28, [R212+0x800] ;  /* 0x00080000d41c783b */ /* 0x000ee20000004200 */
        /* <DEDUP_REMOVED lines=10> */
[-C--:B--2---:R-:W-:Y:S08]  /*84f0*/  HMMA.16816.F32.BF16 R148, R4, R24.reuse, R148 ;  /* 0x000000180494723c */ /* 0x084ff00000041894 */
[C---:B------:R-:W-:Y:S08]  /*8500*/  HMMA.16816.F32.BF16 R152, R12.reuse, R24, R152 ;  /* 0x000000180c98723c */ /* 0x040ff00000041898 */
[-C--:B------:R-:W-:Y:S01]  /*8510*/  HMMA.16816.F32.BF16 R156, R12, R26.reuse, R156 ;  /* 0x0000001a0c9c723c */ /* 0x080fe2000004189c */
[----:B------:R-:W-:Y:S07]  /*8520*/  LDSM.16.MT88.4 R12, [R212+0x1000] ;  /* 0x00100000d40c783b */ /* 0x000fee0000004200 */
[----:B------:R-:W-:Y:S01]  /*8530*/  HMMA.16816.F32.BF16 R160, R4, R26, R160 ;  /* 0x0000001a04a0723c */ /* 0x000fe200000418a0 */
[----:B------:R-:W1:Y:S05]  /*8540*/  LDSM.16.MT88.4 R4, [R222+0x1d000] ;  /* 0x01d00000de04783b */ /* 0x000e6a0000004200 */
[----:B------:R-:W2:Y:S02]  /*8550*/  LDSM.16.MT88.4 R24, [R212+0x3000] ;  /* 0x00300000d418783b */ /* 0x000ea40000004200 */
[-C--:B---3--:R-:W-:Y:S08]  /*8560*/  HMMA.16816.F32.BF16 R100, R32, R28.reuse, R100 ;  /* 0x0000001c2064723c */ /* 0x088ff00000041864 */
[C---:B------:R-:W-:Y:S08]  /*8570*/  HMMA.16816.F32.BF16 R104, R164.reuse, R28, R104 ;  /* 0x0000001ca468723c */ /* 0x040ff00000041868 */
        /* <DEDUP_REMOVED lines=12> */
[----:B------:R-:W4:Y:S07]  /*8640*/  LDSM.16.MT88.4 R172, [R212+0x1800] ;  /* 0x00180000d4ac783b */ /* 0x000f2e0000004200 */
[-C--:B------:R-:W-:Y:S08]  /*8650*/  HMMA.16816.F32.BF16 R148, R32, R8.reuse, R148 ;  /* 0x000000082094723c */ /* 0x080ff00000041894 */
[C---:B------:R-:W-:Y:S08]  /*8660*/  HMMA.16816.F32.BF16 R152, R164.reuse, R8, R152 ;  /* 0x00000008a498723c */ /* 0x040ff00000041898 */
[-C--:B------:R-:W-:Y:S01]  /*8670*/  HMMA.16816.F32.BF16 R156, R164, R10.reuse, R156 ;  /* 0x0000000aa49c723c */ /* 0x080fe2000004189c */
[----:B------:R-:W4:Y:S07]  /*8680*/  LDSM.16.MT88.4 R164, [R184+0x1800] ;  /* 0x00180000b8a4783b */ /* 0x000f2e0000004200 */
[----:B------:R-:W-:Y:S01]  /*8690*/  HMMA.16816.F32.BF16 R160, R32, R10, R160 ;  /* 0x0000000a20a0723c */ /* 0x000fe200000418a0 */
[----:B------:R-:W4:Y:S07]  /*86a0*/  LDSM.16.MT88.4 R8, [R184+0x3800] ;  /* 0x00380000b808783b */ /* 0x000f2e0000004200 */
        /* <DEDUP_REMOVED lines=11> */
[C---:B------:R-:W-:Y:S08]  /*8760*/  HMMA.16816.F32.BF16 R144, R4.reuse, R26, R144 ;  /* 0x0000001a0490723c */ /* 0x040ff00000041890 */
[-C--:B---3--:R-:W-:Y:S08]  /*8770*/  HMMA.16816.F32.BF16 R148, R4, R28.reuse, R148 ;  /* 0x0000001c0494723c */ /* 0x088ff00000041894 */
[C---:B------:R-:W-:Y:S08]  /*8780*/  HMMA.16816.F32.BF16 R152, R16.reuse, R28, R152 ;  /* 0x0000001c1098723c */ /* 0x040ff00000041898 */
[-C--:B------:R-:W-:Y:S08]  /*8790*/  HMMA.16816.F32.BF16 R156, R16, R30.reuse, R156 ;  /* 0x0000001e109c723c */ /* 0x080ff0000004189c */
[----:B------:R-:W-:Y:S04]  /*87a0*/  HMMA.16816.F32.BF16 R160, R4, R30, R160 ;  /* 0x0000001e04a0723c */ /* 0x000fe800000418a0 */
[C---:B------:R-:W-:Y:S02]  /*87b0*/  VIADD R4, R212.reuse, 0xffffc000 ;  /* 0xffffc000d4047836 */ /* 0x040fe40000000000 */
[----:B------:R-:W-:Y:S02]  /*87c0*/  @P1 VIADD R4, R212, 0x4000 ;  /* 0x00004000d4041836 */ /* 0x000fe40000000000 */
[-C--:B----4-:R-:W-:Y:S05]  /*87d0*/  HMMA.16816.F32.BF16 R100, R168, R172.reuse, R100 ;  /* 0x000000aca864723c */ /* 0x090fea0000041864 */
        /* <DEDUP_REMOVED lines=19> */
[----:B------:R-:W-:Y:S02]  /*8910*/  LOP3.LUT R220, R220, 0xc00, RZ, 0xc0, !PT ;  /* 0x00000c00dcdc7812 */ /* 0x000fe400078ec0ff */
[----:B------:R-:W-:Y:S01]  /*8920*/  ISETP.NE.AND P0, PT, R231, RZ, PT ;  /* 0x000000ffe700720c */ /* 0x000fe20003f05270 */
[----:B------:R-:W-:Y:S01]  /*8930*/  UISETP.NE.AND UP0, UPT, UR40, -0x1, UPT ;  /* 0xffffffff2800788c */ /* 0x000fe2000bf05270 */
[----:B------:R-:W-:Y:S01]  /*8940*/  LOP3.LUT R220, R220, 0x6, R217, 0xf8, !PT ;  /* 0x00000006dcdc7812 */ /* 0x000fe200078ef8d9 */
[----:B------:R-:W-:Y:S01]  /*8950*/  UMOV UR38, UR18 ;  /* 0x0000001200267c82 */ /* 0x000fe20008000000 */
[----:B------:R-:W-:Y:S01]  /*8960*/  ISETP.NE.AND P1, PT, R218, RZ, PT ;  /* 0x000000ffda00720c */ /* 0x000fe20003f25270 */
[----:B------:R-:W-:Y:S01]  /*8970*/  UISETP.NE.AND UP1, UPT, UR40, -0x1, UPT ;  /* 0xffffffff2800788c */ /* 0x000fe2000bf25270 */
[----:B------:R-:W-:Y:S02]  /*8980*/  LOP3.LUT R220, R220, R238, R221, 0xf6, !PT ;  /* 0x000000eedcdc7212 */ /* 0x000fe400078ef6dd */
[----:B------:R-:W-:-:S02]  /*8990*/  SEL R0, R0, 0xffffffe0, !P1 ;  /* 0xffffffe000007807 */ /* 0x000fc40004800000 */
[----:B------:R-:W-:Y:S02]  /*89a0*/  LEA R5, R220, UR4, 0x1 ;  /* 0x00000004dc057c11 */ /* 0x000fe4000f8e08ff */
[----:B------:R-:W-:Y:S01]  /*89b0*/  F2FP.BF16.F32.PACK_AB R36, R37, R36 ;  /* 0x000000242524723e */ /* 0x000fe200000010ff */
[----:B------:R-:W2:Y:S01]  /*89c0*/  @UP0 LDCU.64 UR10, c[0x0][0x5c0] ;  /* 0x0000b800ff0a07ac */ /* 0x000ea20008000a00 */
        /* <DEDUP_REMOVED lines=212> */
.L_x_2200:
        /* <DEDUP_REMOVED lines=12> */
[----:B------:R-:W-:Y:S01]  /*97d0*/  MOV R0, UR13 ;  /* 0x0000000d00007c02 */ /* 0x000fe20008000f00 */
[----:B------:R-:W-:Y:S06]  /*97e0*/  BRA `(.L_x_2202) ;  /* 0x00000000001c7947 */ /* 0x000fec0003800000 */
.L_x_2201:
[----:B------:R-:W2:Y:S01]  /*97f0*/  LDCU.64 UR8, c[0x0][0x5c8] ;  /* 0x0000b900ff0877ac */ /* 0x000ea20008000a00 */
[----:B------:R-:W-:-:S04]  /*9800*/  UIADD3 UR12, UPT, UPT, UR39, UR40, URZ ;  /* 0x00000028270c7290 */ /* 0x000fc8000fffe0ff */
[----:B--2---:R-:W-:Y:S02]  /*9810*/  UIMAD.WIDE.U32 UR14, UR12, UR8, URZ ;  /* 0x000000080c0e72a5 */ /* 0x004fe4000f8e00ff */
[----:B------:R-:W-:-:S04]  /*9820*/  UIMAD UR12, UR12, UR9, URZ ;  /* 0x000000090c0c72a4 */ /* 0x000fc8000f8e02ff */
[----:B------:R-:W-:Y:S01]  /*9830*/  UIADD3 UR12, UPT, UPT, UR15, UR12, URZ ;  /* 0x0000000c0f0c7290 */ /* 0x000fe2000fffe0ff */
[----:B------:R-:W-:-:S05]  /*9840*/  UMOV UR16, UR14 ;  /* 0x0000000e00107c82 */ /* 0x000fca0008000000 */
[----:B------:R-:W-:-:S07]  /*9850*/  MOV R0, UR12 ;  /* 0x0000000c00007c02 */ /* 0x000fce0008000f00 */
.L_x_2202:
[----:B------:R-:W-:Y:S01]  /*9860*/  BAR.SYNC.DEFER_BLOCKING 0x0 ;  /* 0x0000000000007b1d */ /* 0x000fe20000010000 */
[----:B-1----:R-:W-:Y:S01]  /*9870*/  LOP3.LUT R5, R219, 0x1f8, RZ, 0xc0, !PT ;  /* 0x000001f8db057812 */ /* 0x002fe200078ec0ff */
        /* <DEDUP_REMOVED lines=15> */
[C---:B------:R-:W-:Y:S01]  /*9970*/  ISETP.GE.AND P3, PT, R3.reuse, UR31, PT ;  /* 0x0000001f03007c0c */ /* 0x040fe2000bf66270 */
[----:B------:R-:W-:Y:S01]  /*9980*/  IMAD.U32 R45, RZ, RZ, UR41 ;  /* 0x00000029ff2d7e24 */ /* 0x000fe2000f8e00ff */
[----:B------:R-:W-:Y:S01]  /*9990*/  LOP3.LUT R40, R40, 0x38, R219, 0xf8, !PT ;  /* 0x0000003828287812 */ /* 0x000fe200078ef8db */
[----:B------:R-:W-:Y:S01]  /*99a0*/  IMAD.U32 R41, RZ, RZ, UR41 ;  /* 0x00000029ff297e24 */ /* 0x000fe2000f8e00ff */
[C---:B------:R-:W-:Y:S01]  /*99b0*/  IADD3 R50, P2, PT, R3.reuse, 0x20, RZ ;  /* 0x0000002003327810 */ /* 0x040fe20007f5e0ff */
[----:B------:R-:W-:Y:S01]  /*99c0*/  VIADD R41, R3, 0x60 ;  /* 0x0000006003297836 */ /* 0x000fe20000000000 */
[----:B------:R-:W-:Y:S01]  /*99d0*/  IADD3 R54, P0, PT, R40, UR42, RZ ;  /* 0x0000002a28367c10 */ /* 0x000fe2000ff1e0ff */
[----:B------:R3:W4:Y:S01]  /*99e0*/  LDS.128 R36, [R2+0xd000] ;  /* 0x00d0000002247984 */ /* 0x0007220000000c00 */
[----:B------:R-:W-:Y:S01]  /*99f0*/  IMAD.U32 R40, RZ, RZ, UR12 ;  /* 0x0000000cff287e24 */ /* 0x000fe2000f8e00ff */
[----:B------:R-:W-:Y:S01]  /*9a00*/  BSSY.RECONVERGENT B0, `(.L_x_2203) ;  /* 0x0000022000007945 */ /* 0x000fe20003800200 */
[----:B------:R-:W-:Y:S01]  /*9a10*/  ISETP.GE.AND P4, PT, R41, UR31, PT ;  /* 0x0000001f29007c0c */ /* 0x000fe2000bf86270 */
[----:B------:R3:W2:Y:S01]  /*9a20*/  LDS.128 R32, [R2+0x11000] ;  /* 0x0110000002207984 */ /* 0x0006a20000000c00 */
[----:B------:R-:W-:Y:S01]  /*9a30*/  IMAD.U32 R52, RZ, RZ, UR8 ;  /* 0x00000008ff347e24 */ /* 0x000fe2000f8e00ff */
[----:B------:R-:W-:Y:S01]  /*9a40*/  IADD3.X R55, PT, PT, R45, UR17, R40, P0, !PT ;  /* 0x000000112d377c10 */ /* 0x000fe200087fe428 */
[----:B------:R-:W-:Y:S01]  /*9a50*/  IMAD.MOV.U32 R41, RZ, RZ, RZ ;  /* 0x000000ffff297224 */ /* 0x000fe200078e00ff */
[----:B------:R3:W2:Y:S01]  /*9a60*/  LDS.128 R28, [R2+0x15000] ;  /* 0x01500000021c7984 */ /* 0x0006a20000000c00 */
[----:B------:R-:W-:Y:S01]  /*9a70*/  LOP3.LUT R40, R219, 0x38, RZ, 0xc0, !PT ;  /* 0x00000038db287812 */ /* 0x000fe200078ec0ff */
[----:B------:R-:W-:Y:S01]  /*9a80*/  IMAD.U32 R44, RZ, RZ, UR40 ;  /* 0x00000028ff2c7e24 */ /* 0x000fe2000f8e00ff */
[----:B------:R-:W-:Y:S01]  /*9a90*/  ISETP.GE.AND P6, PT, R43, UR31, PT ;  /* 0x0000001f2b007c0c */ /* 0x000fe2000bfc6270 */
[----:B------:R3:W2:Y:S01]  /*9aa0*/  LDS.128 R24, [R2+0x16000] ;  /* 0x0160000002187984 */ /* 0x0006a20000000c00 */
[----:B-1----:R-:W-:Y:S01]  /*9ab0*/  IMAD.WIDE.U32 R54, R6, UR20, R54 ;  /* 0x0000001406367c25 */ /* 0x002fe2000f8e0036 */
[----:B------:R-:W-:-:S02]  /*9ac0*/  ISETP.GE.AND P5, PT, R42, UR31, PT ;  /* 0x0000001f2a007c0c */ /* 0x000fc4000bfa6270 */
[----:B------:R3:W1:Y:S01]  /*9ad0*/  LDS.128 R20, [R2+0x17000] ;  /* 0x0170000002147984 */ /* 0x0006620000000c00 */
[C---:B------:R-:W-:Y:S01]  /*9ae0*/  IADD3 R49, P1, PT, R3.reuse, 0x40, RZ ;  /* 0x0000004003317810 */ /* 0x040fe20007f3e0ff */
[----:B------:R-:W-:Y:S01]  /*9af0*/  IMAD.WIDE.U32 R52, R52, UR14, R40 ;  /* 0x0000000e34347c25 */ /* 0x000fe2000f8e0028 */
[----:B------:R-:W-:Y:S01]  /*9b00*/  IADD3 R48, P0, PT, R3, 0x60, RZ ;  /* 0x0000006003307810 */ /* 0x000fe20007f1e0ff */
[----:B------:R3:W1:Y:S02]  /*9b10*/  LDS.128 R16, [R2+0x19000] ;  /* 0x0190000002107984 */ /* 0x0006640000000c00 */
[----:B------:R-:W-:Y:S02]  /*9b20*/  IMAD.X R6, RZ, RZ, RZ, P2 ;  /* 0x000000ffff067224 */ /* 0x000fe400010e06ff */
[----:B------:R3:W1:Y:S01]  /*9b30*/  LDS.128 R12, [R2+0x1a000] ;  /* 0x01a00000020c7984 */ /* 0x0006620000000c00 */
[----:B------:R-:W-:-:S03]  /*9b40*/  IMAD R7, R7, UR20, R55 ;  /* 0x0000001407077c24 */ /* 0x000fc6000f8e0237 */
[----:B------:R3:W1:Y:S01]  /*9b50*/  LDS.128 R8, [R2+0x1b000] ;  /* 0x01b0000002087984 */ /* 0x0006620000000c00 */
[----:B----4-:R-:W-:Y:S05]  /*9b60*/  @P3 BRA `(.L_x_2204) ;  /* 0x00000000002c3947 */ /* 0x010fea0003800000 */
[----:B------:R-:W4:Y:S01]  /*9b70*/  LDS.128 R40, [R2+0xc000] ;  /* 0x00c0000002287984 */ /* 0x000f220000000c00 */
[----:B------:R-:W2:Y:S01]  /*9b80*/  LDCU.64 UR12, c[0x0][0x560] ;  /* 0x0000ac00ff0c77ac */ /* 0x000ea20008000a00 */
[----:B------:R-:W-:Y:S02]  /*9b90*/  MOV R56, R54 ;  /* 0x0000003600387202 */ /* 0x000fe40000000f00 */
[----:B------:R-:W3:Y:S01]  /*9ba0*/  LDS.128 R44, [R2+0x10000] ;  /* 0x01000000022c7984 */ /* 0x000ee20000000c00 */
[----:B------:R-:W-:-:S03]  /*9bb0*/  MOV R57, R7 ;  /* 0x0000000700397202 */ /* 0x000fc60000000f00 */
[----:B------:R-:W-:-:S04]  /*9bc0*/  IMAD.WIDE.U32 R56, R3, UR10, R56 ;  /* 0x0000000a03387c25 */ /* 0x000fc8000f8e0038 */
[----:B------:R-:W-:Y:S01]  /*9bd0*/  IMAD R51, R3, UR11, R57 ;  /* 0x0000000b03337c24 */ /* 0x000fe2000f8e0239 */
[----:B--2---:R-:W-:-:S04]  /*9be0*/  LEA R58, P2, R56, UR12, 0x1 ;  /* 0x0000000c383a7c11 */ /* 0x004fc8000f8408ff */
[----:B------:R-:W-:-:S05]  /*9bf0*/  LEA.HI.X R59, R56, UR13, R51, 0x1, P2 ;  /* 0x0000000d383b7c11 */ /* 0x000fca00090f0c33 */
[----:B----4-:R4:W-:Y:S04]  /*9c00*/  STG.E.128 desc[UR32][R58.64], R40 ;  /* 0x000000283a007986 */ /* 0x0109e8000c101d20 */
[----:B---3--:R4:W-:Y:S02]  /*9c10*/  STG.E.128 desc[UR32][R58.64+0x80], R44 ;  /* 0x0000802c3a007986 */ /* 0x0089e4000c101d20 */
.L_x_2204:
[----:B------:R-:W-:Y:S05]  /*9c20*/  BSYNC.RECONVERGENT B0 ;  /* 0x0000000000007941 */ /* 0x000fea0003800200 */
.L_x_2203:
[----:B------:R-:W-:Y:S04]  /*9c30*/  BSSY.RECONVERGENT B0, `(.L_x_2205) ;  /* 0x000000d000007945 */ /* 0x000fe80003800200 */
[----:B------:R-:W-:Y:S05]  /*9c40*/  @P6 BRA `(.L_x_2206) ;  /* 0x00000000002c6947 */ /* 0x000fea0003800000 */
[----:B------:R-:W2:Y:S01]  /*9c50*/  LDCU.64 UR12, c[0x0][0x560] ;  /* 0x0000ac00ff0c77ac */ /* 0x000ea20008000a00 */
[----:B----4-:R-:W-:Y:S01]  /*9c60*/  MOV R42, R54 ;  /* 0x00000036002a7202 */ /* 0x010fe20000000f00 */
[----:B------:R-:W-:Y:S01]  /*9c70*/  IMAD R41, R6, UR10, RZ ;  /* 0x0000000a06297c24 */ /* 0x000fe2000f8e02ff */
        /* <DEDUP_REMOVED lines=8> */
.L_x_2206:
[----:B------:R-:W-:Y:S05]  /*9d00*/  BSYNC.RECONVERGENT B0 ;  /* 0x0000000000007941 */ /* 0x000fea0003800200 */
.L_x_2205:
[----:B--2---:R2:W1:Y:S01]  /*9d10*/  LDS.128 R36, [R2+0xe000] ;  /* 0x00e0000002247984 */ /* 0x0044620000000c00 */
[----:B------:R-:W-:Y:S01]  /*9d20*/  BSSY.RECONVERGENT B0, `(.L_x_2207) ;  /* 0x000000f000007945 */ /* 0x000fe20003800200 */
[----:B----4-:R-:W-:Y:S02]  /*9d30*/  IADD3.X R40, PT, PT, RZ, RZ, RZ, P1, !PT ;  /* 0x000000ffff287210 */ /* 0x010fe40000ffe4ff */
[----:B------:R2:W4:Y:S01]  /*9d40*/  LDS.128 R32, [R2+0x12000] ;  /* 0x0120000002207984 */ /* 0x0005220000000c00 */
[----:B------:R-:W-:Y:S05]  /*9d50*/  @P5 BRA `(.L_x_2208) ;  /* 0x00000000002c5947 */ /* 0x000fea0003800000 */
        /* <DEDUP_REMOVED lines=10> */
[----:B----4-:R1:W-:Y:S02]  /*9e00*/  STG.E.128 desc[UR32][R42.64+0x80], R32 ;  /* 0x000080202a007986 */ /* 0x0103e4000c101d20 */
.L_x_2208:
[----:B------:R-:W-:Y:S05]  /*9e10*/  BSYNC.RECONVERGENT B0 ;  /* 0x0000000000007941 */ /* 0x000fea0003800200 */
.L_x_2207:
[----:B-1----:R1:W1:Y:S01]  /*9e20*/  LDS.128 R36, [R2+0xf000] ;  /* 0x00f0000002247984 */ /* 0x0022620000000c00 */
[----:B------:R-:W-:Y:S01]  /*9e30*/  BSSY.RECONVERGENT B0, `(.L_x_2209) ;  /* 0x000000f000007945 */ /* 0x000fe20003800200 */
[----:B------:R-:W-:Y:S02]  /*9e40*/  IADD3.X R41, PT, PT, RZ, RZ, RZ, P0, !PT ;  /* 0x000000ffff297210 */ /* 0x000fe400007fe4ff */
[----:B----4-:R4:W1:Y:S01]  /*9e50*/  LDS.128 R32, [R2+0x13000] ;  /* 0x0130000002207984 */ /* 0x0108620000000c00 */
        /* <DEDUP_REMOVED lines=12> */
.L_x_2210:
[----:B------:R-:W-:Y:S05]  /*9f20*/  BSYNC.RECONVERGENT B0 ;  /* 0x0000000000007941 */ /* 0x000fea0003800200 */
.L_x_2209:
        /* <DEDUP_REMOVED lines=10> */
[----:B------:R-:W1:Y:S01]  /*9fd0*/  LDCU.64 UR10, c[0x0][0x568] ;  /* 0x0000ad00ff0a77ac */ /* 0x000e620008000a00 */
[----:B------:R-:W-:-:S05]  /*9fe0*/  MOV R4, R42 ;  /* 0x0000002a00047202 */ /* 0x000fca0000000f00 */
[----:B------:R-:W-:-:S04]  /*9ff0*/  IMAD.WIDE.U32 R44, R3, UR8, R4 ;  /* 0x00000008032c7c25 */ /* 0x000fc8000f8e0004 */
[----:B------:R-:W-:Y:S01]  /*a000*/  IMAD R3, R3, UR9, R45 ;  /* 0x0000000903037c24 */ /* 0x000fe2000f8e022d */
[----:B-1234-:R-:W-:-:S04]  /*a010*/  LEA R2, P0, R44, UR10, 0x1 ;  /* 0x0000000a2c027c11 */ /* 0x01efc8000f8008ff */
[----:B------:R-:W-:-:S05]  /*a020*/  LEA.HI.X R3, R44, UR11, R3, 0x1, P0 ;  /* 0x0000000b2c037c11 */ /* 0x000fca00080f0c03 */
[----:B------:R1:W-:Y:S04]  /*a030*/  STG.E.128 desc[UR32][R2.64], R32 ;  /* 0x0000002002007986 */ /* 0x0003e8000c101d20 */
[----:B------:R1:W-:Y:S02]  /*a040*/  STG.E.128 desc[UR32][R2.64+0x80], R36 ;  /* 0x0000802402007986 */ /* 0x0003e4000c101d20 */
.L_x_2212:
[----:B------:R-:W-:Y:S05]  /*a050*/  BSYNC.RECONVERGENT B0 ;  /* 0x0000000000007941 */ /* 0x000fea0003800200 */
.L_x_2211:
[----:B------:R-:W-:Y:S04]  /*a060*/  BSSY.RECONVERGENT B0, `(.L_x_2213) ;  /* 0x000000c000007945 */ /* 0x000fe80003800200 */
[----:B------:R-:W-:Y:S05]  /*a070*/  @P6 BRA `(.L_x_2214) ;  /* 0x0000000000286947 */ /* 0x000fea0003800000 */
[----:B------:R-:W2:Y:S01]  /*a080*/  LDCU.64 UR10, c[0x0][0x568] ;  /* 0x0000ad00ff0a77ac */ /* 0x000ea20008000a00 */
[----:B-1----:R-:W-:Y:S01]  /*a090*/  IMAD R3, R6, UR8, RZ ;  /* 0x0000000806037c24 */ /* 0x002fe2000f8e02ff */
[----:B------:R-:W-:-:S03]  /*a0a0*/  MOV R4, R42 ;  /* 0x0000002a00047202 */ /* 0x000fc60000000f00 */
[C---:B------:R-:W-:Y:S02]  /*a0b0*/  IMAD R0, R50.reuse, UR9, R3 ;  /* 0x0000000932007c24 */ /* 0x040fe4000f8e0203 */
[----:B------:R-:W-:-:S05]  /*a0c0*/  IMAD.WIDE.U32 R50, R50, UR8, R4 ;  /* 0x0000000832327c25 */ /* 0x000fca000f8e0004 */
[----:B------:R-:W-:Y:S02]  /*a0d0*/  IADD3 R0, PT, PT, R0, R51, RZ ;  /* 0x0000003300007210 */ /* 0x000fe40007ffe0ff */
[----:B--234-:R-:W-:-:S04]  /*a0e0*/  LEA R2, P0, R50, UR10, 0x1 ;  /* 0x0000000a32027c11 */ /* 0x01cfc8000f8008ff */
[----:B------:R-:W-:-:S05]  /*a0f0*/  LEA.HI.X R3, R50, UR11, R0, 0x1, P0 ;  /* 0x0000000b32037c11 */ /* 0x000fca00080f0c00 */
[----:B------:R1:W-:Y:S04]  /*a100*/  STG.E.128 desc[UR32][R2.64], R28 ;  /* 0x0000001c02007986 */ /* 0x0003e8000c101d20 */
[----:B------:R1:W-:Y:S02]  /*a110*/  STG.E.128 desc[UR32][R2.64+0x80], R16 ;  /* 0x0000801002007986 */ /* 0x0003e4000c101d20 */
.L_x_2214:
[----:B------:R-:W-:Y:S05]  /*a120*/  BSYNC.RECONVERGENT B0 ;  /* 0x0000000000007941 */ /* 0x000fea0003800200 */
.L_x_2213:
[----:B------:R-:W-:Y:S04]  /*a130*/  BSSY.RECONVERGENT B0, `(.L_x_2215) ;  /* 0x000000c000007945 */ /* 0x000fe80003800200 */
[----:B------:R-:W-:Y:S05]  /*a140*/  @P5 BRA `(.L_x_2216) ;  /* 0x0000000000285947 */ /* 0x000fea0003800000 */
[----:B------:R-:W1:Y:S01]  /*a150*/  LDCU.64 UR10, c[0x0][0x568] ;  /* 0x0000ad00ff0a77ac */ /* 0x000e620008000a00 */
[----:B------:R-:W-:Y:S01]  /*a160*/  MOV R4, R42 ;  /* 0x0000002a00047202 */ /* 0x000fe20000000f00 */
[----:B------:R-:W-:-:S04]  /*a170*/  IMAD R0, R40, UR8, RZ ;  /* 0x0000000828007c24 */ /* 0x000fc8000f8e02ff */
[C---:B------:R-:W-:Y:S02]  /*a180*/  IMAD R0, R49.reuse, UR9, R0 ;  /* 0x0000000931007c24 */ /* 0x040fe4000f8e0200 */
[----:B-1234-:R-:W-:-:S05]  /*a190*/  IMAD.WIDE.U32 R2, R49, UR8, R4 ;  /* 0x0000000831027c25 */ /* 0x01efca000f8e0004 */
[----:B------:R-:W-:Y:S02]  /*a1a0*/  IADD3 R0, PT, PT, R0, R3, RZ ;  /* 0x0000000300007210 */ /* 0x000fe40007ffe0ff */
[----:B------:R-:W-:-:S04]  /*a1b0*/  LEA R6, P0, R2, UR10, 0x1 ;  /* 0x0000000a02067c11 */ /* 0x000fc8000f8008ff */
[----:B------:R-:W-:-:S05]  /*a1c0*/  LEA.HI.X R7, R2, UR11, R0, 0x1, P0 ;  /* 0x0000000b02077c11 */ /* 0x000fca00080f0c00 */
[----:B------:R1:W-:Y:S04]  /*a1d0*/  STG.E.128 desc[UR32][R6.64], R24 ;  /* 0x0000001806007986 */ /* 0x0003e8000c101d20 */
[----:B------:R1:W-:Y:S02]  /*a1e0*/  STG.E.128 desc[UR32][R6.64+0x80], R12 ;  /* 0x0000800c06007986 */ /* 0x0003e4000c101d20 */
.L_x_2216:
[----:B------:R-:W-:Y:S05]  /*a1f0*/  BSYNC.RECONVERGENT B0 ;  /* 0x0000000000007941 */ /* 0x000fea0003800200 */
.L_x_2215:
[----:B------:R-:W-:Y:S05]  /*a200*/  @P4 BRA `(.L_x_2194) ;  /* 0x0000000000284947 */ /* 0x000fea0003800000 */
[----:B------:R-:W1:Y:S01]  /*a210*/  LDCU.64 UR10, c[0x0][0x568] ;  /* 0x0000ad00ff0a77ac */ /* 0x000e620008000a00 */
[----:B------:R-:W-:Y:S01]  /*a220*/  MOV R4, R42 ;  /* 0x0000002a00047202 */ /* 0x000fe20000000f00 */
[----:B------:R-:W-:-:S04]  /*a230*/  IMAD R41, R41, UR8, RZ ;  /* 0x0000000829297c24 */ /* 0x000fc8000f8e02ff */
[----:B-1234-:R-:W-:-:S04]  /*a240*/  IMAD.WIDE.U32 R2, R48, UR8, R4 ;  /* 0x0000000830027c25 */ /* 0x01efc8000f8e0004 */
[----:B------:R-:W-:-:S05]  /*a250*/  IMAD R41, R48, UR9, R41 ;  /* 0x0000000930297c24 */ /* 0x000fca000f8e0229 */
[----:B------:R-:W-:Y:S02]  /*a260*/  IADD3 R41, PT, PT, R41, R3, RZ ;  /* 0x0000000329297210 */ /* 0x000fe40007ffe0ff */
[----:B------:R-:W-:-:S04]  /*a270*/  LEA R4, P0, R2, UR10, 0x1 ;  /* 0x0000000a02047c11 */ /* 0x000fc8000f8008ff */
[----:B------:R-:W-:-:S05]  /*a280*/  LEA.HI.X R5, R2, UR11, R41, 0x1, P0 ;  /* 0x0000000b02057c11 */ /* 0x000fca00080f0c29 */
[----:B------:R1:W-:Y:S04]  /*a290*/  STG.E.128 desc[UR32][R4.64], R20 ;  /* 0x0000001404007986 */ /* 0x0003e8000c101d20 */
[----:B------:R1:W-:Y:S02]  /*a2a0*/  STG.E.128 desc[UR32][R4.64+0x80], R8 ;  /* 0x0000800804007986 */ /* 0x0003e4000c101d20 */
.L_x_2194:
[----:B------:R-:W-:Y:S05]  /*a2b0*/  BSYNC.RECONVERGENT B1 ;  /* 0x0000000000017941 */ /* 0x000fea0003800200 */
.L_x_2164:
[----:B------:R-:W2:Y:S01]  /*a2c0*/  LDCU UR9, c[0x0][0x438] ;  /* 0x00008700ff0977ac */ /* 0x000ea20008000800 */
[----:B------:R-:W3:Y:S01]  /*a2d0*/  LDCU UR10, c[0x0][0x370] ;  /* 0x00006e00ff0a77ac */ /* 0x000ee20008000800 */
[----:B--2---:R-:W-:-:S04]  /*a2e0*/  UIADD3 UR9, UPT, UPT, UR9, 0x7f, URZ ;  /* 0x0000007f09097890 */ /* 0x004fc8000fffe0ff */
[----:B------:R-:W-:Y:S02]  /*a2f0*/  USHF.R.S32.HI UR8, URZ, 0x1f, UR9 ;  /* 0x0000001fff087899 */ /* 0x000fe40008011409 */
[----:B---3--:R-:W-:Y:S02]  /*a300*/  UIADD3 UR34, UPT, UPT, UR10, UR34, URZ ;  /* 0x000000220a227290 */ /* 0x008fe4000fffe0ff */
[----:B------:R-:W-:Y:S01]  /*a310*/  ULEA.HI UR8, UR8, UR9, URZ, 0x7 ;  /* 0x0000000908087291 */ /* 0x000fe2000f8f38ff */
[----:B------:R-:W-:-:S03]  /*a320*/  UMOV UR10, UR19 ;  /* 0x00000013000a7c82 */ /* 0x000fc60008000000 */
[----:B------:R-:W-:-:S04]  /*a330*/  USHF.R.S32.HI UR8, URZ, 0x7, UR8 ;  /* 0x00000007ff087899 */ /* 0x000fc80008011408 */
[----:B------:R-:W-:-:S09]  /*a340*/  UISETP.GE.AND UP0, UPT, UR34, UR8, UPT ;  /* 0x000000082200728c */ /* 0x000fd2000bf06270 */
[----:B------:R-:W-:Y:S05]  /*a350*/  BRA.U !UP0, `(.L_x_2217) ;  /* 0xffffff5d08ec7547 */ /* 0x000fea000b83ffff */
[----:B------:R-:W-:Y:S05]  /*a360*/  EXIT ;  /* 0x000000000000794d */ /* 0x000fea0003800000 */
.L_x_2218:
        /* <DEDUP_REMOVED lines=9> */
.L_x_2454:


//--------------------- .text._ZN5flash44flash_bwd_dq_dk_dv_loop_seqk_parallel_kernelI23Flash_bwd_kernel_traitsILi128ELi64ELi128ELi8ELi2ELi4ELi2ELb0ELb0EN7cutlass10bfloat16_tE19Flash_kernel_traitsILi128ELi64ELi128ELi8ES3_EELb1ELb0ELb1ELb1ELb0ELb0ELb0EEEvNS_16Flash_bwd_paramsE --------------------------
	.section	.text._ZN5flash44flash_bwd_dq_dk_dv_loop_seqk_parallel_kernelI23Flash_bwd_kernel_traitsILi128ELi64ELi128ELi8ELi2ELi4ELi2ELb0ELb0EN7cutlass10bfloat16_tE19Flash_kernel_traitsILi128ELi64ELi128ELi8ES3_EELb1ELb0ELb1ELb1ELb0ELb0ELb0EEEvNS_16Flash_bwd_paramsE,"ax",@progbits
	.align	128
        .global         _ZN5flash44flash_bwd_dq_dk_dv_loop_seqk_parallel_kernelI23Flash_bwd_kernel_traitsILi128ELi64ELi128ELi8ELi2ELi4ELi2ELb0ELb0EN7cutlass10bfloat16_tE19Flash_kernel_traitsILi128ELi64ELi128ELi8ES3_EELb1ELb0ELb1ELb1ELb0ELb0ELb0EEEvNS_16Flash_bwd_paramsE
        .type           _ZN5flash44flash_bwd_dq_dk_dv_loop_seqk_parallel_kernelI23Flash_bwd_kernel_traitsILi128ELi64ELi128ELi8ELi2ELi4ELi2ELb0ELb0EN7cutlass10bfloat16_tE19Flash_kernel_traitsILi128ELi64ELi128ELi8ES3_EELb1ELb0ELb1ELb1ELb0ELb0ELb0EEEvNS_16Flash_bwd_paramsE,@function
        .size           _ZN5flash44flash_bwd_dq_dk_dv_loop_seqk_parallel_kernelI23Flash_bwd_kernel_traitsILi128ELi64ELi128ELi8ELi2ELi4ELi2ELb0ELb0EN7cutlass10bfloat16_tE19Flash_kernel_traitsILi128ELi64ELi128ELi8ES3_EELb1ELb0ELb1ELb1ELb0ELb0ELb0EEEvNS_16Flash_bwd_paramsE,(.L_x_2455 - _ZN5flash44flash_bwd_dq_dk_dv_loop_seqk_parallel_kernelI23Flash_bwd_kernel_traitsILi128ELi64ELi128ELi8ELi2ELi4ELi2ELb0ELb0EN7cutlass10bfloat16_tE19Flash_kernel_traitsILi128ELi64ELi128ELi8ES3_EELb1ELb0ELb1ELb1ELb0ELb0ELb0EEEvNS_16Flash_bwd_paramsE)
        .other          _ZN5flash44flash_bwd_dq_dk_dv_loop_seqk_parallel_kernelI23Flash_bwd_kernel_traitsILi128ELi64ELi128ELi8ELi2ELi4ELi2ELb0ELb0EN7cutlass10bfloat16_tE19Flash_kernel_traitsILi128ELi64ELi128ELi8ES3_EELb1ELb0ELb1ELb1ELb0ELb0ELb0EEEvNS_16Flash_bwd_paramsE,@"STO_CUDA_ENTRY STV_DEFAULT"
_ZN5flash44flash_bwd_dq_dk_dv_loop_seqk_parallel_kernelI23Flash_bwd_kernel_traitsILi128ELi64ELi128ELi8ELi2ELi4ELi2ELb0ELb0EN7cutlass10bfloat16_tE19Flash_kernel_traitsILi128ELi64ELi128ELi8ES3_EELb1ELb0ELb1ELb1ELb0ELb0ELb0EEEvNS_16Flash_bwd_paramsE:
.text._ZN5flash44flash_bwd_dq_dk_dv_loop_seqk_parallel_kernelI23Flash_bwd_kernel_traitsILi128ELi64ELi128ELi8ELi2ELi4ELi2ELb0ELb0EN7cutlass10bfloat16_tE19Flash_kernel_traitsILi128ELi64ELi128ELi8ES3_EELb1ELb0ELb1ELb1ELb0ELb0ELb0EEEvNS_16Flash_bwd_paramsE:
        /* <DEDUP_REMOVED lines=49> */
.L_x_2301:
        /* <DEDUP_REMOVED lines=52> */
.L_x_2219:
        /* <DEDUP_REMOVED lines=43> */
.L_x_2221:
[----:B------:R-:W1:Y:S01]  /*0900*/  LDCU.64 UR14, c[0x0][0x3b8] ;  /* 0x00007700ff0e77ac */ /* 0x000e620008000a00 */
[----:B------:R-:W-:-:S04]  /*0910*/  UIADD3 UR8, UPT, UPT, UR37, UR39, URZ ;  /* 0x0000002725087290 */ /* 0x000fc8000fffe0ff */
[----:B-1----:R-:W-:Y:S02]  /*0920*/  UIMAD.WIDE.U32 UR56, UR8, UR14, URZ ;  /* 0x0000000e083872a5 */ /* 0x002fe4000f8e00ff */
[----:B------:R-:W-:-:S04]  /*0930*/  UIMAD UR8, UR8, UR15, URZ ;  /* 0x0000000f080872a4 */ /* 0x000fc8000f8e02ff */
[----:B------:R-:W-:-:S06]  /*0940*/  UIADD3 UR8, UPT, UPT, UR57, UR8, URZ ;  /* 0x0000000839087290 */ /* 0x000fcc000fffe0ff */
[----:B------:R-:W-:Y:S02]  /*0950*/  MOV R0, UR8 ;  /* 0x0000000800007c02 */ /* 0x000fe40008000f00 */
.L_x_2222:
        /* <DEDUP_REMOVED lines=42> */
.L_x_2223:
[----:B------:R-:W1:Y:S01]  /*0c00*/  LDCU.64 UR12, c[0x0][0x3c0] ;  /* 0x00007800ff0c77ac */ /* 0x000e620008000a00 */
[----:B------:R-:W-:-:S04]  /*0c10*/  UIADD3 UR8, UPT, UPT, UR37, UR39, URZ ;  /* 0x0000002725087290 */ /* 0x000fc8000fffe0ff */
[----:B-1----:R-:W-:Y:S02]  /*0c20*/  UIMAD.WIDE.U32 UR52, UR8, UR12, URZ ;  /* 0x0000000c083472a5 */ /* 0x002fe4000f8e00ff */
[----:B------:R-:W-:-:S04]  /*0c30*/  UIMAD UR8, UR8, UR13, URZ ;  /* 0x0000000d080872a4 */ /* 0x000fc8000f8e02ff */
[----:B------:R-:W-:-:S06]  /*0c40*/  UIADD3 UR8, UPT, UPT, UR53, UR8, URZ ;  /* 0x0000000835087290 */ /* 0x000fcc000fffe0ff */
[----:B------:R-:W-:-:S07]  /*0c50*/  MOV R5, UR8 ;  /* 0x0000000800057c02 */ /* 0x000fce0008000f00 */
.L_x_2224:
        /* <DEDUP_REMOVED lines=28> */
.L_x_2225:
[----:B------:R-:W-:Y:S02]  /*0e20*/  UIMAD.WIDE.U32 UR10, UR44, UR16, URZ ;  /* 0x000000102c0a72a5 */ /* 0x000fe4000f8e00ff */
[----:B------:R-:W-:-:S04]  /*0e30*/  UIMAD UR8, UR45, UR16, URZ ;  /* 0x000000102d0872a4 */ /* 0x000fc8000f8e02ff */
[----:B------:R-:W-:-:S12]  /*0e40*/  UIADD3 UR8, UPT, UPT, UR11, UR8, URZ ;  /* 0x000000080b087290 */ /* 0x000fd8000fffe0ff */
.L_x_2226:
        /* <DEDUP_REMOVED lines=20> */
.L_x_2227:
[----:B------:R-:W1:Y:S01]  /*0f90*/  LDCU UR58, c[0x0][0x434] ;  /* 0x00008680ff3a77ac */ /* 0x000e620008000800 */
[----:B------:R-:W-:-:S04]  /*0fa0*/  UIMAD UR9, UR23, UR31, UR24 ;  /* 0x0000001f170972a4 */ /* 0x000fc8000f8e0218 */
[----:B-1----:R-:W-:Y:S02]  /*0fb0*/  UIMAD UR58, UR9, UR58, URZ ;  /* 0x0000003a093a72a4 */ /* 0x002fe4000f8e02ff */
.L_x_2228:
        /* <DEDUP_REMOVED lines=11> */
.L_x_2229:
[----:B------:R-:W1:Y:S01]  /*1070*/  LDCU UR57, c[0x0][0x444] ;  /* 0x00008880ff3977ac */ /* 0x000e620008000800 */
[----:B------:R-:W-:-:S04]  /*1080*/  UIMAD UR9, UR23, UR31, UR24 ;  /* 0x0000001f170972a4 */ /* 0x000fc8000f8e0218 */
[----:B-1----:R-:W-:-:S12]  /*1090*/  UIMAD UR57, UR9, UR57, URZ ;  /* 0x00000039093972a4 */ /* 0x002fd8000f8e02ff */
.L_x_2230:
        /* <DEDUP_REMOVED lines=32> */
[----:B------:R-:W-:Y:S02]  /*12a0*/  IMAD.U32 R8, RZ, RZ, UR8 ;  /* 0x00000008ff087e24 */ /* 0x000fe4000f8e00ff */
[----:B------:R-:W-:Y:S01]  /*12b0*/  IMAD.U32 R14, RZ, RZ, UR10 ;  /* 0x0000000aff0e7e24 */ /* 0x000fe2000f8e00ff */
[----:B------:R-:W-:Y:S01]  /*12c0*/  UIMAD UR16, UR48, UR9, UR16 ;  /* 0x00000009301072a4 */ /* 0x000fe2000f8e0210 */
[----:B------:R-:W-:Y:S01]  /*12d0*/  IMAD.WIDE.U32 R8, R8, UR48, R10 ;  /* 0x0000003008087c25 */ /* 0x000fe2000f8e000a */
[----:B--2---:R-:W-:-:S03]  /*12e0*/  UIMAD.WIDE UR58, UR58, 0x4, UR62 ;  /* 0x000000043a3a78a5 */ /* 0x004fc6000f8e023e */
[----:B------:R-:W-:Y:S01]  /*12f0*/  IMAD.U32 R10, RZ, RZ, UR11 ;  /* 0x0000000bff0a7e24 */ /* 0x000fe2000f8e00ff */
[----:B------:R-:W-:Y:S01]  /*1300*/  IADD3 R9, PT, PT, R9, UR16, RZ ;  /* 0x0000001009097c10 */ /* 0x000fe2000fffe0ff */
[----:B------:R-:W-:Y:S01]  /*1310*/  IMAD R11, R6, UR47, RZ ;  /* 0x0000002f060b7c24 */ /* 0x000fe2000f8e02ff */
[----:B------:R-:W1:Y:S01]  /*1320*/  LDCU.64 UR10, c[0x0][0x550] ;  /* 0x0000aa00ff0a77ac */ /* 0x000e620008000a00 */
[----:B------:R-:W-:Y:S02]  /*1330*/  IMAD.WIDE.U32 R14, R14, UR24, R8 ;  /* 0x000000180e0e7c25 */ /* 0x000fe4000f8e0008 */
[----:B------:R-:W2:Y:S01]  /*1340*/  LDCU.64 UR16, c[0x0][0x3c8] ;  /* 0x00007900ff1077ac */ /* 0x000ea20008000a00 */
[----:B------:R-:W3:Y:S01]  /*1350*/  LDC.64 R8, c[0x0][0x5f8] ;  /* 0x00017e00ff087b82 */ /* 0x000ee20000000a00 */
[----:B------:R-:W-:Y:S01]  /*1360*/  IMAD R15, R10, UR24, R15 ;  /* 0x000000180a0f7c24 */ /* 0x000fe2000f8e020f */
[----:B------:R-:W-:Y:S01]  /*1370*/  UIMAD UR47, UR31, UR60, URZ ;  /* 0x0000003c1f2f72a4 */ /* 0x000fe2000f8e02ff */
[----:B------:R-:W-:Y:S01]  /*1380*/  IMAD R10, R7, UR48, R11 ;  /* 0x00000030070a7c24 */ /* 0x000fe2000f8e020b */
[----:B------:R-:W-:Y:S01]  /*1390*/  USHF.L.U32 UR48, UR8, 0x5, URZ ;  /* 0x0000000508307899 */ /* 0x000fe200080006ff */
[C---:B------:R-:W-:Y:S01]  /*13a0*/  IMAD.WIDE.U32 R14, R18.reuse, UR8, R14 ;  /* 0x00000008120e7c25 */ /* 0x040fe2000f8e000e */
[----:B------:R-:W4:Y:S02]  /*13b0*/  LDCU.64 UR60, c[0x0][0x5e8] ;  /* 0x0000bd00ff3c77ac */ /* 0x000f240008000a00 */
[----:B------:R-:W-:Y:S01]  /*13c0*/  IADD3.X R13, PT, PT, R13, UR46, R10, P0, !PT ;  /* 0x0000002e0d0d7c10 */ /* 0x000fe200087fe40a */
[----:B------:R-:W-:Y:S01]  /*13d0*/  IMAD R230, R18, UR9, R15 ;  /* 0x0000000912e67c24 */ /* 0x000fe2000f8e020f */
[----:B------:R-:W-:Y:S01]  /*13e0*/  USHF.L.U64.HI UR46, UR8, 0x5, UR9 ;  /* 0x00000005082e7899 */ /* 0x000fe20008010209 */
[----:B------:R-:W5:Y:S01]  /*13f0*/  LDCU.64 UR8, c[0x0][0x380] ;  /* 0x00007000ff0877ac */ /* 0x000f620008000a00 */
[----:B-1----:R-:W-:-:S02]  /*1400*/  LEA R231, P2, R14, UR10, 0x1 ;  /* 0x0000000a0ee77c11 */ /* 0x002fc4000f8408ff */
[----:B--2---:R-:W-:Y:S01]  /*1410*/  MOV R10, UR16 ;  /* 0x00000010000a7c02 */ /* 0x004fe20008000f00 */
[----:B------:R-:W-:Y:S01]  /*1420*/  USHF.L.U32 UR54, UR47, 0x6, URZ ;  /* 0x000000062f367899 */ /* 0x000fe200080006ff */
[----:B------:R-:W-:-:S03]  /*1430*/  LEA.HI.X R230, R14, UR11, R230, 0x1, P2 ;  /* 0x0000000b0ee67c11 */ /* 0x000fc600090f0ce6 */
[----:B------:R-:W-:Y:S01]  /*1440*/  IMAD.WIDE.U32 R10, R10, UR24, R12 ;  /* 0x000000180a0a7c25 */ /* 0x000fe2000f8e000c */
[----:B------:R-:W-:-:S03]  /*1450*/  SHF.R.U32.HI R12, RZ, 0x5, R3 ;  /* 0x00000005ff0c7819 */ /* 0x000fc60000011603 */
[----:B---3--:R-:W-:-:S04]  /*1460*/  IMAD.WIDE.U32 R16, R8, UR21, RZ ;  /* 0x0000001508107c25 */ /* 0x008fc8000f8e00ff */
[----:B------:R-:W-:Y:S01]  /*1470*/  IMAD.U32 R13, RZ, RZ, UR17 ;  /* 0x00000011ff0d7e24 */ /* 0x000fe2000f8e00ff */
[----:B------:R-:W1:Y:S01]  /*1480*/  LDCU.64 UR16, c[0x0][0x570] ;  /* 0x0000ae00ff1077ac */ /* 0x000e620008000a00 */
[----:B------:R-:W-:Y:S01]  /*1490*/  IMAD R12, R12, UR47, R233 ;  /* 0x0000002f0c0c7c24 */ /* 0x000fe2000f8e02e9 */
[----:B------:R-:W-:Y:S01]  /*14a0*/  SEL R8, R16, RZ, P3 ;  /* 0x000000ff10087207 */ /* 0x000fe20001800000 */
[----:B------:R-:W-:Y:S01]  /*14b0*/  IMAD R9, R9, UR21, R17 ;  /* 0x0000001509097c24 */ /* 0x000fe2000f8e0211 */
[----:B------:R-:W-:Y:S01]  /*14c0*/  IADD3 R16, PT, PT, R18, 0x40, RZ ;  /* 0x0000004012107810 */ /* 0x000fe20007ffe0ff */
[----:B------:R-:W-:Y:S01]  /*14d0*/  IMAD R15, R13, UR24, R11 ;  /* 0x000000180d0f7c24 */ /* 0x000fe2000f8e020b */
[----:B------:R-:W-:Y:S01]  /*14e0*/  IADD3 R8, P1, P0, R12, UR55, R8 ;  /* 0x000000370c087c10 */ /* 0x000fe2000f83e008 */
[----:B------:R-:W-:Y:S01]  /*14f0*/  IMAD.MOV.U32 R14, RZ, RZ, R10 ;  /* 0x000000ffff0e7224 */ /* 0x000fe200078e000a */
[----:B------:R-:W-:Y:S01]  /*1500*/  SHF.R.S32.HI R12, RZ, 0x1f, R12 ;  /* 0x0000001fff0c7819 */ /* 0x000fe2000001140c */
[----:B------:R-:W-:Y:S01]  /*1510*/  VIADD R17, R18, 0x20 ;  /* 0x0000002012117836 */ /* 0x000fe20000000000 */
[----:B------:R-:W-:-:S02]  /*1520*/  SEL R9, R9, RZ, P3 ;  /* 0x000000ff09097207 */ /* 0x000fc40001800000 */
[----:B------:R-:W-:Y:S02]  /*1530*/  MOV R10, UR54 ;  /* 0x00000036000a7c02 */ /* 0x000fe40008000f00 */
[----:B------:R-:W-:Y:S01]  /*1540*/  IADD3.X R11, PT, PT, R12, UR53, R9, P1, P0 ;  /* 0x000000350c0b7c10 */ /* 0x000fe20008fe0409 */
[----:B------:R-:W-:Y:S01]  /*1550*/  IMAD.WIDE.U32 R12, R18, R6, R14 ;  /* 0x00000006120c7225 */ /* 0x000fe200078e000e */
[----:B------:R-:W-:Y:S01]  /*1560*/  IADD3 R9, P0, PT, R8, UR54, RZ ;  /* 0x0000003608097c10 */ /* 0x000fe2000ff1e0ff */
[----:B----4-:R-:W-:Y:S02]  /*1570*/  UIMAD.WIDE UR54, UR57, 0x4, UR60 ;  /* 0x00000004393678a5 */ /* 0x010fe4000f8e023c */
[----:B------:R-:W-:Y:S01]  /*1580*/  IMAD R227, R18, R7, R13 ;  /* 0x0000000712e37224 */ /* 0x000fe200078e020d */
[----:B-----5:R-:W-:Y:S01]  /*1590*/  LEA R228, P1, R12, UR8, 0x1 ;  /* 0x000000080ce47c11 */ /* 0x020fe2000f8208ff */
[----:B------:R-:W-:Y:S01]  /*15a0*/  VIADD R15, R18, 0x60 ;  /* 0x00000060120f7836 */ /* 0x000fe20000000000 */
[----:B------:R-:W-:-:S02]  /*15b0*/  LEA.HI.X.SX32 R8, R10, R11, 0x1, P0 ;  /* 0x0000000b0a087211 */ /* 0x000fc400000f0eff */
[C---:B-1----:R-:W-:Y:S02]  /*15c0*/  LEA R242, P0, R9.reuse, UR16, 0x2 ;  /* 0x0000001009f27c11 */ /* 0x042fe4000f8010ff */
[----:B------:R-:W-:Y:S02]  /*15d0*/  LEA.HI.X R227, R12, UR9, R227, 0x1, P1 ;  /* 0x000000090ce37c11 */ /* 0x000fe400088f0ce3 */
[----:B------:R-:W-:Y:S01]  /*15e0*/  LEA.HI.X R243, R9, UR17, R8, 0x2, P0 ;  /* 0x0000001109f37c11 */ /* 0x000fe200080f1408 */
[----:B------:R-:W-:Y:S01]  /*15f0*/  UMOV UR17, UR55 ;  /* 0x0000003700117c82 */ /* 0x000fe20008000000 */
[----:B------:R-:W-:Y:S02]  /*1600*/  SHF.L.U64.HI R12, R6, 0x5, R7 ;  /* 0x00000005060c7819 */ /* 0x000fe40000010207 */
        /* <DEDUP_REMOVED lines=19> */
.L_x_2232:
[----:B------:R-:W1:Y:S01]  /*1740*/  LDCU.64 UR10, c[0x0][0x5c0] ;  /* 0x0000b800ff0a77ac */ /* 0x000e620008000a00 */
[----:B------:R-:W-:-:S04]  /*1750*/  UIADD3 UR5, UPT, UPT, UR37, UR39, URZ ;  /* 0x0000002725057290 */ /* 0x000fc8000fffe0ff */
[----:B-1----:R-:W-:Y:S02]  /*1760*/  UIMAD.WIDE.U32 UR16, UR5, UR10, URZ ;  /* 0x0000000a051072a5 */ /* 0x002fe4000f8e00ff */
[----:B------:R-:W-:-:S04]  /*1770*/  UIMAD UR5, UR5, UR11, URZ ;  /* 0x0000000b050572a4 */ /* 0x000fc8000f8e02ff */
[----:B------:R-:W-:-:S06]  /*1780*/  UIADD3 UR5, UPT, UPT, UR17, UR5, URZ ;  /* 0x0000000511057290 */ /* 0x000fcc000fffe0ff */
[----:B------:R-:W-:Y:S02]  /*1790*/  MOV R2, UR5 ;  /* 0x0000000500027c02 */ /* 0x000fe40008000f00 */
.L_x_2233:
        /* <DEDUP_REMOVED lines=12> */
.L_x_2234:
[----:B------:R-:W1:Y:S01]  /*1860*/  LDCU.64 UR8, c[0x0][0x5c8] ;  /* 0x0000b900ff0877ac */ /* 0x000e620008000a00 */
[----:B------:R-:W-:-:S04]  /*1870*/  UIADD3 UR37, UPT, UPT, UR37, UR39, URZ ;  /* 0x0000002725257290 */ /* 0x000fc8000fffe0ff */
[----:B-1----:R-:W-:Y:S02]  /*1880*/  UIMAD.WIDE.U32 UR14, UR37, UR8, URZ ;  /* 0x00000008250e72a5 */ /* 0x002fe4000f8e00ff */
[----:B------:R-:W-:-:S04]  /*1890*/  UIMAD UR37, UR37, UR9, URZ ;  /* 0x00000009252572a4 */ /* 0x000fc8000f8e02ff */
[----:B------:R-:W-:-:S06]  /*18a0*/  UIADD3 UR37, UPT, UPT, UR15, UR37, URZ ;  /* 0x000000250f257290 */ /* 0x000fcc000fffe0ff */
[----:B------:R-:W-:Y:S02]  /*18b0*/  MOV R3, UR37 ;  /* 0x0000002500037c02 */ /* 0x000fe40008000f00 */
.L_x_2235:
        /* <DEDUP_REMOVED lines=30> */
.L_x_2237:
[----:B------:R-:W-:Y:S05]  /*1aa0*/  BSYNC.RECONVERGENT B0 ;  /* 0x0000000000007941 */ /* 0x000fea0003800200 */
.L_x_2236:
        /* <DEDUP_REMOVED lines=16> */
.L_x_2239:
[----:B------:R-:W-:Y:S05]  /*1bb0*/  BSYNC.RECONVERGENT B0 ;  /* 0x0000000000007941 */ /* 0x000fea0003800200 */
.L_x_2238:
        /* <DEDUP_REMOVED lines=16> */
.L_x_2241:
[----:B------:R-:W-:Y:S05]  /*1cc0*/  BSYNC.RECONVERGENT B0 ;  /* 0x0000000000007941 */ /* 0x000fea0003800200 */
.L_x_2240:
        /* <DEDUP_REMOVED lines=15> */
.L_x_2243:
[----:B------:R-:W-:Y:S05]  /*1dc0*/  BSYNC.RECONVERGENT B0 ;  /* 0x0000000000007941 */ /* 0x000fea0003800200 */
.L_x_2242:
        /* <DEDUP_REMOVED lines=25> */
.L_x_2245:
[----:B------:R-:W-:Y:S05]  /*1f60*/  BSYNC.RECONVERGENT B0 ;  /* 0x0000000000007941 */ /* 0x000fea0003800200 */
.L_x_2244:
        /* <DEDUP_REMOVED lines=16> */
.L_x_2247:
[----:B------:R-:W-:Y:S05]  /*2070*/  BSYNC.RECONVERGENT B0 ;  /* 0x0000000000007941 */ /* 0x000fea0003800200 */
.L_x_2246:
        /* <DEDUP_REMOVED lines=16> */
.L_x_2249:
[----:B------:R-:W-:Y:S05]  /*2180*/  BSYNC.RECONVERGENT B0 ;  /* 0x0000000000007941 */ /* 0x000fea0003800200 */
.L_x_2248:
        /* <DEDUP_REMOVED lines=16> */
.L_x_2231:
        /* <DEDUP_REMOVED lines=30> */
.L_x_2252:
[----:B------:R2:W-:Y:S04]  /*2470*/  STS.128 [R14+0x8000], RZ ;  /* 0x008000ff0e007388 */ /* 0x0005e80000000c00 */
[----:B------:R2:W-:Y:S02]  /*2480*/  STS.128 [R14+0xa000], RZ ;  /* 0x00a000ff0e007388 */ /* 0x0005e40000000c00 */
.L_x_2253:
[----:B------:R-:W-:Y:S05]  /*2490*/  BSYNC.RECONVERGENT B0 ;  /* 0x0000000000007941 */ /* 0x000fea0003800200 */
.L_x_2251:
        /* <DEDUP_REMOVED lines=23> */
.L_x_2255:
[----:B------:R-:W-:Y:S05]  /*2610*/  BSYNC.RECONVERGENT B0 ;  /* 0x0000000000007941 */ /* 0x000fea0003800200 */
.L_x_2254:
        /* <DEDUP_REMOVED lines=21> */
.L_x_2257:
[----:B------:R1:W-:Y:S04]  /*2770*/  STS.128 [R240], RZ ;  /* 0x000000fff0007388 */ /* 0x0003e80000000c00 */
[----:B------:R1:W-:Y:S02]  /*2780*/  STS.128 [R240+0x2000], RZ ;  /* 0x002000fff0007388 */ /* 0x0003e40000000c00 */
.L_x_2258:
[----:B------:R-:W-:Y:S05]  /*2790*/  BSYNC.RECONVERGENT B0 ;  /* 0x0000000000007941 */ /* 0x000fea0003800200 */
.L_x_2256:
        /* <DEDUP_REMOVED lines=40> */
.L_x_2260:
[----:B------:R-:W-:Y:S05]  /*2a20*/  BSYNC.RECONVERGENT B0 ;  /* 0x0000000000007941 */ /* 0x000fea0003800200 */
.L_x_2259:
        /* <DEDUP_REMOVED lines=36> */
.L_x_2262:
[----:B------:R2:W-:Y:S04]  /*2c70*/  STS.128 [R14+0xc000], RZ ;  /* 0x00c000ff0e007388 */ /* 0x0005e80000000c00 */
[----:B------:R2:W-:Y:S02]  /*2c80*/  STS.128 [R14+0x10000], RZ ;  /* 0x010000ff0e007388 */ /* 0x0005e40000000c00 */
.L_x_2263:
[----:B------:R-:W-:Y:S05]  /*2c90*/  BSYNC.RECONVERGENT B0 ;  /* 0x0000000000007941 */ /* 0x000fea0003800200 */
.L_x_2261:
        /* <DEDUP_REMOVED lines=29> */
.L_x_2265:
[----:B------:R-:W-:Y:S05]  /*2e70*/  BSYNC.RECONVERGENT B0 ;  /* 0x0000000000007941 */ /* 0x000fea0003800200 */
.L_x_2264:
        /* <DEDUP_REMOVED lines=26> */
.L_x_2267:
[----:B------:R-:W-:Y:S05]  /*3020*/  BSYNC.RECONVERGENT B0 ;  /* 0x0000000000007941 */ /* 0x000fea0003800200 */
.L_x_2266:
        /* <DEDUP_REMOVED lines=26> */
.L_x_2269:
[----:B------:R-:W-:Y:S05]  /*31d0*/  BSYNC.RECONVERGENT B0 ;  /* 0x0000000000007941 */ /* 0x000fea0003800200 */
.L_x_2268:
        /* <DEDUP_REMOVED lines=14> */
[----:B------:R-:W-:Y:S02]  /*32c0*/  IMAD.MOV.U32 R4, RZ, RZ, R16 ;  /* 0x000000ffff047224 */ /* 0x000fe400078e0010 */
        /* <DEDUP_REMOVED lines=19> */
.L_x_2271:
[----:B------:R2:W-:Y:S04]  /*3400*/  STS.128 [R14+0x14000], RZ ;  /* 0x014000ff0e007388 */ /* 0x0005e80000000c00 */
[----:B------:R2:W-:Y:S02]  /*3410*/  STS.128 [R14+0x18000], RZ ;  /* 0x018000ff0e007388 */ /* 0x0005e40000000c00 */
.L_x_2272:
[----:B------:R-:W-:Y:S05]  /*3420*/  BSYNC.RECONVERGENT B0 ;  /* 0x0000000000007941 */ /* 0x000fea0003800200 */
.L_x_2270:
[----:B------:R1:W-:Y:S01]  /*3430*/  @P5 STS.128 [R14+0x15000], RZ ;  /* 0x015000ff0e005388 */ /* 0x0003e20000000c00 */
[----:B------:R-:W-:Y:S03]  /*3440*/  BSSY.RECONVERGENT B0, `(.L_x_2273) ;  /* 0x0000019000007945 */ /* 0x000fe60003800200 */
[----:B------:R1:W-:Y:S01]  /*3450*/  @P5 STS.128 [R14+0x19000], RZ ;  /* 0x019000ff0e005388 */ /* 0x0003e20000000c00 */
[----:B------:R-:W-:Y:S05]  /*3460*/  @P5 BRA `(.L_x_2274) ;  /* 0x0000000000585947 */ /* 0x000fea0003800000 */
[----:B------:R-:W3:Y:S01]  /*3470*/  LDCU UR10, c[0x0][0x440] ;  /* 0x00008800ff0a77ac */ /* 0x000ee20008000800 */
[----:B------:R-:W-:Y:S01]  /*3480*/  MOV R5, R2 ;  /* 0x0000000200057202 */ /* 0x000fe20000000f00 */
[----:B------:R-:W-:Y:S01]  /*3490*/  IMAD R0, R10, UR12, RZ ;  /* 0x0000000c0a007c24 */ /* 0x000fe2000f8e02ff */
[----:B------:R-:W4:Y:S01]  /*34a0*/  LDCU.64 UR8, c[0x0][0x390] ;  /* 0x00007200ff0877ac */ /* 0x000f220008000a00 */
[----:B------:R-:W-:Y:S02]  /*34b0*/  IMAD.MOV.U32 R4, RZ, RZ, R16 ;  /* 0x000000ffff047224 */ /* 0x000fe400078e0010 */
[C---:B------:R-:W-:Y:S02]  /*34c0*/  IMAD R0, R11.reuse, UR13, R0 ;  /* 0x0000000d0b007c24 */ /* 0x040fe4000f8e0200 */
[----:B------:R-:W-:-:S04]  /*34d0*/  IMAD.WIDE.U32 R4, R11, UR12, R4 ;  /* 0x0000000c0b047c25 */ /* 0x000fc8000f8e0004 */
        /* <DEDUP_REMOVED lines=15> */
.L_x_2274:
[----:B------:R-:W-:Y:S05]  /*35d0*/  BSYNC.RECONVERGENT B0 ;  /* 0x0000000000007941 */ /* 0x000fea0003800200 */
.L_x_2273:
[----:B------:R1:W-:Y:S01]  /*35e0*/  @P4 STS.128 [R14+0x16000], RZ ;  /* 0x016000ff0e004388 */ /* 0x0003e20000000c00 */
[----:B------:R-:W-:Y:S03]  /*35f0*/  BSSY.RECONVERGENT B0, `(.L_x_2275) ;  /* 0x0000019000007945 */ /* 0x000fe60003800200 */
[----:B------:R1:W-:Y:S01]  /*3600*/  @P4 STS.128 [R14+0x1a000], RZ ;  /* 0x01a000ff0e004388 */ /* 0x0003e20000000c00 */
[----:B------:R-:W-:Y:S05]  /*3610*/  @P4 BRA `(.L_x_2276) ;  /* 0x0000000000584947 */ /* 0x000fea0003800000 */
[----:B------:R-:W2:Y:S01]  /*3620*/  LDCU UR10, c[0x0][0x440] ;  /* 0x00008800ff0a77ac */ /* 0x000ea20008000800 */
[----:B------:R-:W-:Y:S01]  /*3630*/  MOV R5, R2 ;  /* 0x0000000200057202 */ /* 0x000fe20000000f00 */
[----:B------:R-:W-:Y:S01]  /*3640*/  IMAD R0, R6, UR12, RZ ;  /* 0x0000000c06007c24 */ /* 0x000fe2000f8e02ff */
[----:B------:R-:W4:Y:S01]  /*3650*/  LDCU.64 UR8, c[0x0][0x390] ;  /* 0x00007200ff0877ac */ /* 0x000f220008000a00 */
[----:B------:R-:W-:Y:S02]  /*3660*/  IMAD.MOV.U32 R4, RZ, RZ, R16 ;  /* 0x000000ffff047224 */ /* 0x000fe400078e0010 */
[C---:B------:R-:W-:Y:S02]  /*3670*/  IMAD R0, R7.reuse, UR13, R0 ;  /* 0x0000000d07007c24 */ /* 0x040fe4000f8e0200 */
[----:B------:R-:W-:-:S04]  /*3680*/  IMAD.WIDE.U32 R4, R7, UR12, R4 ;  /* 0x0000000c07047c25 */ /* 0x000fc8000f8e0004 */
[----:B------:R-:W-:Y:S01]  /*3690*/  IMAD.IADD R0, R5, 0x1, R0 ;  /* 0x0000000105007824 */ /* 0x000fe200078e0200 */
        /* <DEDUP_REMOVED lines=14> */
.L_x_2276:
[----:B------:R-:W-:Y:S05]  /*3780*/  BSYNC.RECONVERGENT B0 ;  /* 0x0000000000007941 */ /* 0x000fea0003800200 */
.L_x_2275:
[----:B------:R1:W-:Y:S01]  /*3790*/  @P3 STS.128 [R14+0x17000], RZ ;  /* 0x017000ff0e003388 */ /* 0x0003e20000000c00 */
[----:B------:R-:W-:Y:S03]  /*37a0*/  BSSY.RECONVERGENT B0, `(.L_x_2277) ;  /* 0x0000019000007945 */ /* 0x000fe60003800200 */
[----:B------:R1:W-:Y:S01]  /*37b0*/  @P3 STS.128 [R14+0x1b000], RZ ;  /* 0x01b000ff0e003388 */ /* 0x0003e20000000c00 */
[----:B------:R-:W-:Y:S05]  /*37c0*/  @P3 BRA `(.L_x_2278) ;  /* 0x0000000000583947 */ /* 0x000fea0003800000 */
[----:B------:R-:W3:Y:S01]  /*37d0*/  LDCU UR10, c[0x0][0x440] ;  /* 0x00008800ff0a77ac */ /* 0x000ee20008000800 */
[----:B------:R-:W-:Y:S01]  /*37e0*/  MOV R5, R2 ;  /* 0x0000000200057202 */ /* 0x000fe20000000f00 */
        /* <DEDUP_REMOVED lines=20> */
.L_x_2278:
[----:B------:R-:W-:Y:S05]  /*3930*/  BSYNC.RECONVERGENT B0 ;  /* 0x0000000000007941 */ /* 0x000fea0003800200 */
.L_x_2277:
[----:B------:R-:W4:Y:S01]  /*3940*/  LDCU.64 UR10, c[0x0][0x538] ;  /* 0x0000a700ff0a77ac */ /* 0x000f220008000a00 */
[----:B------:R-:W1:Y:S01]  /*3950*/  LDC.64 R4, c[0x0][0x528] ;  /* 0x00014a00ff047b82 */ /* 0x000e620000000a00 */
[C---:B------:R-:W-:Y:S01]  /*3960*/  IMAD.SHL.U32 R0, R3.reuse, 0x40, RZ ;  /* 0x0000004003007824 */ /* 0x040fe200078e00ff */
[----:B---3--:R-:W-:Y:S01]  /*3970*/  SHF.R.U32.HI R10, RZ, 0x4, R3 ;  /* 0x00000004ff0a7819 */ /* 0x008fe20000011603 */
[----:B------:R-:W-:Y:S01]  /*3980*/  IMAD.SHL.U32 R11, R3, 0x2, RZ ;  /* 0x00000002030b7824 */ /* 0x000fe200078e00ff */
[----:B------:R-:W0:Y:S01]  /*3990*/  LDGDEPBAR ;  /* 0x00000000000079af */ /* 0x000e220000000000 */
[----:B----4-:R-:W-:-:S04]  /*39a0*/  UISETP.NE.U32.AND UP0, UPT, UR10, URZ, UPT ;  /* 0x000000ff0a00728c */ /* 0x010fc8000bf05070 */
[----:B------:R-:W-:Y:S01]  /*39b0*/  UISETP.NE.AND.EX UP0, UPT, UR11, URZ, UPT, UP0 ;  /* 0x000000ff0b00728c */ /* 0x000fe2000bf05300 */
[----:B-1----:R-:W3:Y:S05]  /*39c0*/  LDG.E.64 R8, desc[UR34][R4.64+0x8] ;  /* 0x0000082204087981 */ /* 0x002eea000c1e1b00 */
[----:B------:R-:W-:-:S05]  /*39d0*/  PLOP3.LUT P0, PT, PT, PT, UP0, 0x80, 0x8 ;  /* 0x000000000008781c */ /* 0x000fca0003f0f008 */
[----:B------:R-:W1:Y:S01]  /*39e0*/  @UP0 LDCU.64 UR8, c[0x0][0x540] ;  /* 0x0000a800ff0807ac */ /* 0x000e620008000a00 */
[----:B------:R-:W-:Y:S01]  /*39f0*/  @UP0 UMOV UR12, UR24 ;  /* 0x00000018000c0c82 */ /* 0x000fe20008000000 */
[----:B------:R-:W-:Y:S01]  /*3a00*/  @UP0 UMOV UR13, URZ ;  /* 0x000000ff000d0c82 */ /* 0x000fe20008000000 */
[----:B------:R-:W4:Y:S01]  /*3a10*/  LDG.E.64 R4, desc[UR34][R4.64] ;  /* 0x0000002204047981 */ /* 0x000f22000c1e1b00 */
[----:B-1----:R-:W-:Y:S01]  /*3a20*/  @UP0 UIMAD.WIDE.U32 UR12, UR23, UR8, UR12 ;  /* 0x00000008170c02a5 */ /* 0x002fe2000f8e000c */
        /* <DEDUP_REMOVED lines=9> */
[----:B--2---:R-:W-:Y:S01]  /*3ac0*/  IMAD.U32 R6, RZ, RZ, UR10 ;  /* 0x0000000aff067e24 */ /* 0x004fe2000f8e00ff */
[----:B------:R-:W1:Y:S03]  /*3ad0*/  @UP0 LDCU UR12, c[0x0][0x458] ;  /* 0x00008b00ff0c07ac */ /* 0x000e660008000800 */
[----:B------:R-:W-:Y:S01]  /*3ae0*/  IMAD.U32 R7, RZ, RZ, UR11 ;  /* 0x0000000bff077e24 */ /* 0x000fe2000f8e00ff */
[----:B------:R-:W-:Y:S01]  /*3af0*/  LOP3.LUT R20, R2, 0x38, R20, 0xf8, !PT ;  /* 0x0000003802147812 */ /* 0x000fe200078ef814 */
[----:B------:R-:W-:Y:S01]  /*3b00*/  IMAD.MOV.U32 R211, RZ, RZ, 0x20 ;  /* 0x00000020ffd37424 */ /* 0x000fe200078e00ff */
[----:B------:R-:W-:Y:S01]  /*3b10*/  LOP3.LUT R10, R10, 0x10, R3, 0xf8, !PT ;  /* 0x000000100a0a7812 */ /* 0x000fe200078ef803 */
[----:B------:R-:W-:Y:S01]  /*3b20*/  IMAD.U32 R226, RZ, RZ, UR5 ;  /* 0x00000005ffe27e24 */ /* 0x000fe2000f8e00ff */
[----:B------:R1:W2:Y:S01]  /*3b30*/  @P0 LDG.E R6, desc[UR34][R6.64] ;  /* 0x0000002206060981 */ /* 0x0002a2000c1e1900 */
[----:B------:R-:W-:Y:S01]  /*3b40*/  LOP3.LUT R11, R11, 0x1e0, R13, 0xf8, !PT ;  /* 0x000001e00b0b7812 */ /* 0x000fe200078ef80d */
[----:B------:R-:W-:Y:S01]  /*3b50*/  IMAD.MOV.U32 R234, RZ, RZ, R240 ;  /* 0x000000ffffea7224 */ /* 0x000fe200078e00f0 */
[----:B------:R-:W-:Y:S01]  /*3b60*/  LOP3.LUT R2, R0, 0x200, RZ, 0xc0, !PT ;  /* 0x0000020000027812 */ /* 0x000fe200078ec0ff */
[----:B------:R-:W-:Y:S01]  /*3b70*/  IMAD.MOV.U32 R225, RZ, RZ, 0x4 ;  /* 0x00000004ffe17424 */ /* 0x000fe200078e00ff */
[----:B------:R-:W-:-:S02]  /*3b80*/  LOP3.LUT R10, R10, R20, RZ, 0x3c, !PT ;  /* 0x000000140a0a7212 */ /* 0x000fc400078e3cff */
[----:B------:R-:W-:Y:S02]  /*3b90*/  CS2R R158, SRZ ;  /* 0x00000000009e7805 */ /* 0x000fe4000001ff00 */
[----:B------:R-:W-:Y:S02]  /*3ba0*/  LOP3.LUT R13, R20, 0x8, R13, 0x78, !PT ;  /* 0x00000008140d7812 */ /* 0x000fe400078e780d */
        /* <DEDUP_REMOVED lines=17> */
[----:B-1----:R-:W2:Y:S01]  /*3cc0*/  @P0 MUFU.RCP R7, UR12 ;  /* 0x0000000c00070d08 */ /* 0x002ea20008001000 */
[----:B------:R-:W-:Y:S01]  /*3cd0*/  UIMAD UR12, UR23, UR31, UR24 ;  /* 0x0000001f170c72a4 */ /* 0x000fe2000f8e0218 */
[----:B------:R-:W-:Y:S02]  /*3ce0*/  CS2R R124, SRZ ;  /* 0x00000000007c7805 */ /* 0x000fe4000001ff00 */
[----:B------:R-:W-:Y:S02]  /*3cf0*/  CS2R R130, SRZ ;  /* 0x0000000000827805 */ /* 0x000fe4000001ff00 */
[----:B------:R-:W-:Y:S01]  /*3d00*/  CS2R R128, SRZ ;  /* 0x0000000000807805 */ /* 0x000fe2000001ff00 */
[----:B------:R-:W-:Y:S01]  /*3d10*/  USHF.L.U32 UR12, UR12, 0x5, URZ ;  /* 0x000000050c0c7899 */ /* 0x000fe200080006ff */
[----:B------:R-:W-:Y:S02]  /*3d20*/  CS2R R122, SRZ ;  /* 0x00000000007a7805 */ /* 0x000fe4000001ff00 */
[----:B------:R-:W-:-:S02]  /*3d30*/  CS2R R120, SRZ ;  /* 0x0000000000787805 */ /* 0x000fc4000001ff00 */
[----:B------:R-:W-:Y:S01]  /*3d40*/  CS2R R118, SRZ ;  /* 0x0000000000767805 */ /* 0x000fe2000001ff00 */
[----:B------:R-:W-:Y:S01]  /*3d50*/  USHF.R.S32.HI UR14, URZ, 0x1f, UR12 ;  /* 0x0000001fff0e7899 */ /* 0x000fe2000801140c */
        /* <DEDUP_REMOVED lines=8> */
[----:B------:R-:W-:Y:S02]  /*3de0*/  LEA R210, R210, UR25, 0x1 ;  /* 0x00000019d2d27c11 */ /* 0x000fe4000f8e08ff */
[----:B------:R-:W-:Y:S02]  /*3df0*/  CS2R R112, SRZ ;  /* 0x0000000000707805 */ /* 0x000fe4000001ff00 */
[----:B------:R-:W-:-:S02]  /*3e00*/  LOP3.LUT R2, R2, R13, RZ, 0xfc, !PT ;  /* 0x0000000d02027212 */ /* 0x000fc400078efcff */
[----:B------:R-:W-:Y:S02]  /*3e10*/  CS2R R106, SRZ ;  /* 0x00000000006a7805 */ /* 0x000fe4000001ff00 */
[----:B------:R-:W-:Y:S01]  /*3e20*/  SEL R211, R211, 0xffffffe0, !P1 ;  /* 0xffffffe0d3d37807 */ /* 0x000fe20004800000 */
[----:B------:R-:W-:Y:S01]  /*3e30*/  IMAD.IADD R208, R212, 0x1, R210 ;  /* 0x00000001d4d07824 */ /* 0x000fe200078e02d2 */
[----:B------:R-:W-:Y:S02]  /*3e40*/  LEA R0, R0, UR25, 0x1 ;  /* 0x0000001900007c11 */ /* 0x000fe4000f8e08ff */
[----:B------:R-:W-:Y:S02]  /*3e50*/  CS2R R104, SRZ ;  /* 0x0000000000687805 */ /* 0x000fe4000001ff00 */
[----:B------:R-:W-:Y:S02]  /*3e60*/  LEA R2, R2, UR25, 0x1 ;  /* 0x0000001902027c11 */ /* 0x000fe4000f8e08ff */
[----:B------:R-:W-:-:S02]  /*3e70*/  CS2R R102, SRZ ;  /* 0x0000000000667805 */ /* 0x000fc4000001ff00 */
[----:B------:R-:W-:Y:S02]  /*3e80*/  IADD3 R226, PT, PT, -R226, UR36, -R11 ;  /* 0x00000024e2e27c10 */ /* 0x000fe4000fffe90b */
        /* <DEDUP_REMOVED lines=33> */
[C---:B------:R-:W-:Y:S01]  /*40a0*/  IMAD.IADD R209, R211.reuse, 0x1, R210 ;  /* 0x00000001d3d17824 */ /* 0x040fe200078e02d2 */
[----:B------:R-:W1:Y:S01]  /*40b0*/  LDCU UR8, c[0x0][0x440] ;  /* 0x00008800ff0877ac */ /* 0x000e620008000800 */
[----:B------:R-:W-:Y:S02]  /*40c0*/  IMAD.IADD R3, R211, 0x1, R208 ;  /* 0x00000001d3037824 */ /* 0x000fe400078e02d0 */
[----:B------:R-:W-:Y:S01]  /*40d0*/  VIADD R2, R2, UR16 ;  /* 0x0000001002027c36 */ /* 0x000fe20008000000 */
[----:B------:R-:W-:Y:S01]  /*40e0*/  UMOV UR23, URZ ;  /* 0x000000ff00177c82 */ /* 0x000fe20008000000 */
[----:B------:R-:W-:Y:S01]  /*40f0*/  UIADD3 UR5, UPT, UPT, UR5, -UR44, -UR36 ;  /* 0x8000002c05057290 */ /* 0x000fe2000fffe824 */
[----:B------:R-:W-:Y:S01]  /*4100*/  VIADD R0, R0, UR16 ;  /* 0x0000001000007c36 */ /* 0x000fe20008000000 */
[----:B------:R-:W1:Y:S01]  /*4110*/  LDCU UR11, c[0x0][0x504] ;  /* 0x0000a080ff0b77ac */ /* 0x000e620008000800 */
[----:B------:R-:W1:Y:S01]  /*4120*/  LDCU UR10, c[0x0][0x508] ;  /* 0x0000a100ff0a77ac */ /* 0x000e620008000800 */
[----:B------:R-:W1:Y:S01]  /*4130*/  LDCU UR9, c[0x0][0x3e0] ;  /* 0x00007c00ff0977ac */ /* 0x000e620008000800 */
[----:B------:R-:W1:Y:S01]  /*4140*/  LDCU UR13, c[0x0][0x45c] ;  /* 0x00008b80ff0d77ac */ /* 0x000e620008000800 */
[----:B------:R-:W-:Y:S01]  /*4150*/  USHF.L.U32 UR47, UR47, 0x3, URZ ;  /* 0x000000032f2f7899 */ /* 0x000fe200080006ff */
[----:B---3--:R-:W-:Y:S01]  /*4160*/  IADD3 R233, P4, P3, R8, UR12, R233 ;  /* 0x0000000c08e97c10 */ /* 0x008fe2000fb9e0e9 */
[----:B------:R-:W3:Y:S03]  /*4170*/  LDCU.U8 UR12, c[0x0][0x4f8] ;  /* 0x00009f00ff0c77ac */ /* 0x000ee60008000000 */
[----:B------:R-:W-:Y:S01]  /*4180*/  IADD3.X R232, PT, PT, R9, UR14, RZ, P4, P3 ;  /* 0x0000000e09e87c10 */ /* 0x000fe2000a7e64ff */
[----:B------:R-:W1:Y:S01]  /*4190*/  LDCU UR14, c[0x0][0x590] ;  /* 0x0000b200ff0e77ac */ /* 0x000e620008000800 */
[----:B----4-:R-:W-:-:S02]  /*41a0*/  R2UR UR64, R4 ;  /* 0x00000000044072ca */ /* 0x010fc400000e0000 */
[----:B------:R-:W-:Y:S01]  /*41b0*/  R2UR UR65, R5 ;  /* 0x00000000054172ca */ /* 0x000fe200000e0000 */
[----:B-1----:R-:W-:Y:S01]  /*41c0*/  USHF.L.U32 UR14, UR14, 0x6, URZ ;  /* 0x000000060e0e7899 */ /* 0x002fe200080006ff */
[----:B--2---:R-:W-:-:S05]  /*41d0*/  @P0 FMUL.FTZ R6, R6, R7 ;  /* 0x0000000706060220 */ /* 0x004fca0000410000 */
[----:B------:R-:W-:-:S04]  /*41e0*/  @P0 R2UR UR15, R6 ;  /* 0x00000000060f02ca */ /* 0x000fc800000e0000 */
        /* <DEDUP_REMOVED lines=11> */
[----:B------:R-:W-:Y:S01]  /*42a0*/  UIADD3 UR16, UPT, UPT, UR65, 0x646e171e, URZ ;  /* 0x646e171e41107890 */ /* 0x000fe2000fffe0ff */
[----:B---3--:R-:W-:-:S11]  /*42b0*/  @UP0 UMOV UR23, UR15 ;  /* 0x0000000f00170c82 */ /* 0x008fd60008000000 */
.L_x_2283:
        /* <DEDUP_REMOVED lines=217> */
.L_x_2279:
        /* <DEDUP_REMOVED lines=158> */
.L_x_2280:
[----:B------:R-:W1:Y:S01]  /*5a30*/  S2R R214, SR_TID.X ;  /* 0x0000000000d67919 */ /* 0x000e620000002100 */
[C---:B------:R-:W-:Y:S01]  /*5a40*/  FMUL.FTZ R248, R237.reuse, 1.4426950216293334961 ;  /* 0x3fb8aa3bedf87820 */ /* 0x040fe20000410000 */
[----:B------:R-:W-:Y:S01]  /*5a50*/  FSETP.NEU.FTZ.AND P0, PT, R237, -INF , PT ;  /* 0xff800000ed00780b */ /* 0x000fe20003f1d000 */
[----:B------:R-:W-:Y:S01]  /*5a60*/  FMUL.FTZ R249, R238, 1.4426950216293334961 ;  /* 0x3fb8aa3beef97820 */ /* 0x000fe20000410000 */
[----:B------:R-:W-:Y:S02]  /*5a70*/  IMAD.U32 R3, RZ, RZ, UR40 ;  /* 0x00000028ff037e24 */ /* 0x000fe4000f8e00ff */
[----:B------:R-:W-:Y:S01]  /*5a80*/  FMUL.FTZ R165, R235, 1.4426950216293334961 ;  /* 0x3fb8aa3beba57820 */ /* 0x000fe20000410000 */
[----:B------:R-:W-:Y:S01]  /*5a90*/  FSEL R248, R248, RZ, P0 ;  /* 0x000000fff8f87208 */ /* 0x000fe20000000000 */
[----:B------:R-:W-:Y:S01]  /*5aa0*/  IMAD.WIDE.U32 R166, R233, -0x2daee0ad, RZ ;  /* 0xd2511f53e9a67825 */ /* 0x000fe200078e00ff */
[----:B------:R-:W-:Y:S01]  /*5ab0*/  FSETP.NEU.FTZ.AND P0, PT, R238, -INF , PT ;  /* 0xff800000ee00780b */ /* 0x000fe20003f1d000 */
[----:B------:R-:W-:Y:S01]  /*5ac0*/  UISETP.GT.AND UP0, UPT, UR45, UR41, UPT ;  /* 0x000000292d00728c */ /* 0x000fe2000bf04270 */
[----:B------:R-:W-:Y:S01]  /*5ad0*/  FSETP.NEU.FTZ.AND P1, PT, R236, -INF , PT ;  /* 0xff800000ec00780b */ /* 0x000fe20003f3d000 */
[--C-:B------:R-:W-:Y:S01]  /*5ae0*/  FFMA.FTZ R34, R34, UR13, -R248.reuse ;  /* 0x0000000d22227c23 */ /* 0x100fe200080108f8 */
[----:B------:R-:W-:Y:S01]  /*5af0*/  FSEL R249, R249, RZ, P0 ;  /* 0x000000fff9f97208 */ /* 0x000fe20000000000 */
[--C-:B------:R-:W-:Y:S01]  /*5b00*/  FFMA.FTZ R35, R35, UR13, -R248.reuse ;  /* 0x0000000d23237c23 */ /* 0x100fe200080108f8 */
[----:B------:R-:W-:Y:S01]  /*5b10*/  FSETP.NEU.FTZ.AND P0, PT, R235, -INF , PT ;  /* 0xff800000eb00780b */ /* 0x000fe20003f1d000 */
        /* <DEDUP_REMOVED lines=11> */
[----:B------:R-:W-:Y:S01]  /*5bd0*/  FSEL R4, R165, RZ, P0 ;  /* 0x000000ffa5047208 */ /* 0x000fe20000000000 */
[--C-:B------:R-:W-:Y:S01]  /*5be0*/  FFMA.FTZ R19, R19, UR13, -R248.reuse ;  /* 0x0000000d13137c23 */ /* 0x100fe200080108f8 */
[--C-:B------:R-:W-:Y:S01]  /*5bf0*/  FFMA.FTZ R22, R22, UR13, -R248.reuse ;  /* 0x0000000d16167c23 */ /* 0x100fe200080108f8 */
[--C-:B------:R-:W-:Y:S01]  /*5c00*/  FFMA.FTZ R7, R7, UR13, -R248.reuse ;  /* 0x0000000d07077c23 */ /* 0x100fe200080108f8 */
[----:B------:R-:W-:Y:S01]  /*5c10*/  FFMA.FTZ R248, R6, UR13, -R248 ;  /* 0x0000000d06f87c23 */ /* 0x000fe200080108f8 */
[----:B------:R-:W-:Y:S01]  /*5c20*/  FMUL.FTZ R6, R236, 1.4426950216293334961 ;  /* 0x3fb8aa3bec067820 */ /* 0x000fe20000410000 */
[----:B-1----:R-:W-:Y:S01]  /*5c30*/  SHF.R.U32.HI R164, RZ, 0x6, R214 ;  /* 0x00000006ffa47819 */ /* 0x002fe200000116d6 */
[----:B------:R-:W-:Y:S02]  /*5c40*/  IMAD.SHL.U32 R187, R214, 0x10, RZ ;  /* 0x00000010d6bb7824 */ /* 0x000fe400078e00ff */
[--C-:B------:R-:W-:Y:S01]  /*5c50*/  FFMA.FTZ R30, R30, UR13, -R4.reuse ;  /* 0x0000000d1e1e7c23 */ /* 0x100fe20008010804 */
[----:B------:R-:W-:Y:S01]  /*5c60*/  FFMA.FTZ R31, R31, UR13, -R4 ;  /* 0x0000000d1f1f7c23 */ /* 0x000fe20008010804 */
[----:B------:R-:W-:Y:S01]  /*5c70*/  FSEL R6, R6, RZ, P1 ;  /* 0x000000ff06067208 */ /* 0x000fe20000800000 */
[----:B------:R-:W-:Y:S01]  /*5c80*/  IMAD R3, R3, 0x4, R164 ;  /* 0x0000000403037824 */ /* 0x000fe200078e02a4 */
[----:B------:R-:W-:Y:S01]  /*5c90*/  SHF.R.U32.HI R164, RZ, 0x5, R214 ;  /* 0x00000005ffa47819 */ /* 0x000fe200000116d6 */
[--C-:B------:R-:W-:Y:S01]  /*5ca0*/  FFMA.FTZ R11, R11, UR13, -R4.reuse ;  /* 0x0000000d0b0b7c23 */ /* 0x100fe20008010804 */
[--C-:B------:R-:W-:Y:S01]  /*5cb0*/  FFMA.FTZ R10, R10, UR13, -R4.reuse ;  /* 0x0000000d0a0a7c23 */ /* 0x100fe20008010804 */
[--C-:B------:R-:W-:Y:S01]  /*5cc0*/  FFMA.FTZ R27, R27, UR13, -R4.reuse ;  /* 0x0000000d1b1b7c23 */ /* 0x100fe20008010804 */
[----:B------:R-:W-:Y:S01]  /*5cd0*/  LOP3.LUT R164, R164, 0x1, RZ, 0xc0, !PT ;  /* 0x00000001a4a47812 */ /* 0x000fe200078ec0ff */
[--C-:B------:R-:W-:Y:S01]  /*5ce0*/  FFMA.FTZ R26, R26, UR13, -R4.reuse ;  /* 0x0000000d1a1a7c23 */ /* 0x100fe20008010804 */
[--C-:B------:R-:W-:Y:S01]  /*5cf0*/  FFMA.FTZ R14, R14, UR13, -R4.reuse ;  /* 0x0000000d0e0e7c23 */ /* 0x100fe20008010804 */
[----:B------:R-:W-:Y:S01]  /*5d00*/  FFMA.FTZ R15, R15, UR13, -R4 ;  /* 0x0000000d0f0f7c23 */ /* 0x000fe20008010804 */
[----:B------:R-:W-:Y:S01]  /*5d10*/  FFMA.FTZ R29, R29, UR13, -R6 ;  /* 0x0000000d1d1d7c23 */ /* 0x000fe20008010806 */
[----:B------:R-:W-:Y:S01]  /*5d20*/  IMAD R5, R5, 0x4, R164 ;  /* 0x0000000405057824 */ /* 0x000fe200078e02a4 */
[----:B------:R-:W-:Y:S01]  /*5d30*/  LOP3.LUT R164, R3, UR65, R167, 0x96, !PT ;  /* 0x0000004103a47c12 */ /* 0x000fe2000f8e96a7 */
[--C-:B------:R-:W-:Y:S01]  /*5d40*/  FFMA.FTZ R28, R28, UR13, -R6.reuse ;  /* 0x0000000d1c1c7c23 */ /* 0x100fe20008010806 */
[--C-:B------:R-:W-:Y:S01]  /*5d50*/  FFMA.FTZ R24, R24, UR13, -R6.reuse ;  /* 0x0000000d18187c23 */ /* 0x100fe20008010806 */
[----:B------:R-:W-:Y:S04]  /*5d60*/  IMAD.WIDE.U32 R178, R5, -0x326172a9, RZ ;  /* 0xcd9e8d5705b27825 */ /* 0x000fe800078e00ff */
[--C-:B------:R-:W-:Y:S01]  /*5d70*/  FFMA.FTZ R25, R25, UR13, -R6.reuse ;  /* 0x0000000d19197c23 */ /* 0x100fe20008010806 */
[----:B------:R1:W2:Y:S01]  /*5d80*/  MUFU.EX2 R192, R32 ;  /* 0x0000002000c07308 */ /* 0x0002a20000000800 */
[--C-:B------:R-:W-:Y:S01]  /*5d90*/  FFMA.FTZ R9, R9, UR13, -R6.reuse ;  /* 0x0000000d09097c23 */ /* 0x100fe20008010806 */
[----:B------:R-:W-:Y:S01]  /*5da0*/  IMAD.WIDE.U32 R164, R164, -0x326172a9, RZ ;  /* 0xcd9e8d57a4a47825 */ /* 0x000fe200078e00ff */
[----:B------:R-:W-:Y:S07]  /*5db0*/  LOP3.LUT R176, R232, UR64, R179, 0x96, !PT ;  /* 0x00000040e8b07c12 */ /* 0x000fee000f8e96b3 */
[----:B------:R-:W-:Y:S01]  /*5dc0*/  MUFU.EX2 R191, R34 ;  /* 0x0000002200bf7308 */ /* 0x000fe20000000800 */
[--C-:B------:R-:W-:Y:S01]  /*5dd0*/  FFMA.FTZ R13, R13, UR13, -R6.reuse ;  /* 0x0000000d0d0d7c23 */ /* 0x100fe20008010806 */
[----:B------:R-:W-:Y:S01]  /*5de0*/  VIADD R3, R5, 0x2 ;  /* 0x0000000205037836 */ /* 0x000fe20000000000 */
[----:B------:R-:W-:Y:S01]  /*5df0*/  LOP3.LUT R178, R178, UR56, R165, 0x96, !PT ;  /* 0x00000038b2b27c12 */ /* 0x000fe2000f8e96a5 */
[----:B------:R-:W-:Y:S04]  /*5e00*/  IMAD.WIDE.U32 R176, R176, -0x2daee0ad, RZ ;  /* 0xd2511f53b0b07825 */ /* 0x000fe800078e00ff */
[--C-:B------:R-:W-:Y:S02]  /*5e10*/  FFMA.FTZ R8, R8, UR13, -R6.reuse ;  /* 0x0000000d08087c23 */ /* 0x100fe40008010806 */
[----:B------:R3:W4:Y:S01]  /*5e20*/  MUFU.EX2 R188, R35 ;  /* 0x0000002300bc7308 */ /* 0x0007220000000800 */
[----:B------:R-:W-:Y:S01]  /*5e30*/  FFMA.FTZ R12, R12, UR13, -R6 ;  /* 0x0000000d0c0c7c23 */ /* 0x000fe20008010806 */
[----:B------:R-:W-:Y:S01]  /*5e40*/  IMAD.WIDE.U32 R174, R3, -0x326172a9, RZ ;  /* 0xcd9e8d5703ae7825 */ /* 0x000fe200078e00ff */
[----:B------:R-:W-:Y:S07]  /*5e50*/  LOP3.LUT R187, R187, 0x1c0, RZ, 0xc0, !PT ;  /* 0x000001c0bbbb7812 */ /* 0x000fee00078ec0ff */
[----:B------:R4:W-:Y:S01]  /*5e60*/  MUFU.EX2 R189, R33 ;  /* 0x0000002100bd7308 */ /* 0x0009e20000000800 */
[----:B------:R-:W-:Y:S01]  /*5e70*/  LOP3.LUT R5, R166, UR55, R177, 0x96, !PT ;  /* 0x00000037a6057c12 */ /* 0x000fe2000f8e96b1 */
[----:B------:R-:W-:Y:S01]  /*5e80*/  IMAD.WIDE.U32 R178, R178, -0x2daee0ad, RZ ;  /* 0xd2511f53b2b27825 */ /* 0x000fe200078e00ff */
[----:B------:R-:W-:Y:S07]  /*5e90*/  LOP3.LUT R170, R232, UR64, R175, 0x96, !PT ;  /* 0x00000040e8aa7c12 */ /* 0x000fee000f8e96af */
[----:B------:R4:W4:Y:S01]  /*5ea0*/  MUFU.EX2 R204, R20 ;  /* 0x0000001400cc7308 */ /* 0x0009220000000800 */
[----:B------:R-:W-:Y:S01]  /*5eb0*/  LOP3.LUT R174, R174, UR56, R165, 0x96, !PT ;  /* 0x00000038aeae7c12 */ /* 0x000fe2000f8e96a5 */
[----:B------:R-:W-:Y:S01]  /*5ec0*/  IMAD.SHL.U32 R4, R214, 0x2, RZ ;  /* 0x00000002d6047824 */ /* 0x000fe200078e00ff */
[----:B------:R-:W-:Y:S01]  /*5ed0*/  LOP3.LUT R176, R176, UR52, R179, 0x96, !PT ;  /* 0x00000034b0b07c12 */ /* 0x000fe2000f8e96b3 */
[----:B------:R-:W-:Y:S01]  /*5ee0*/  IMAD.SHL.U32 R6, R214, 0x20, RZ ;  /* 0x00000020d6067824 */ /* 0x000fe200078e00ff */
[----:B------:R-:W-:Y:S01]  /*5ef0*/  SHF.R.U32.HI R3, RZ, 0x1, R214 ;  /* 0x00000001ff037819 */ /* 0x000fe200000116d6 */
[----:B------:R-:W-:Y:S01]  /*5f00*/  IMAD.WIDE.U32 R170, R170, -0x2daee0ad, RZ ;  /* 0xd2511f53aaaa7825 */ /* 0x000fe200078e00ff */
[----:B------:R-:W-:Y:S03]  /*5f10*/  LOP3.LUT R187, R187, 0x38, R4, 0xf8, !PT ;  /* 0x00000038bbbb7812 */ /* 0x000fe600078ef804 */
[----:B------:R-:W-:Y:S01]  /*5f20*/  MUFU.EX2 R221, R16 ;  /* 0x0000001000dd7308 */ /* 0x000fe20000000800 */
[--C-:B------:R-:W-:Y:S01]  /*5f30*/  LOP3.LUT R4, R4, 0x7006, R6.reuse, 0xc8, !PT ;  /* 0x0000700604047812 */ /* 0x100fe200078ec806 */
[----:B------:R-:W-:Y:S01]  /*5f40*/  IMAD.WIDE.U32 R174, R174, -0x2daee0ad, RZ ;  /* 0xd2511f53aeae7825 */ /* 0x000fe200078e00ff */
[----:B------:R-:W-:Y:S07]  /*5f50*/  LOP3.LUT R168, R166, UR55, R171, 0x96, !PT ;  /* 0x00000037a6a87c12 */ /* 0x000fee000f8e96ab */
[----:B------:R-:W-:Y:S01]  /*5f60*/  MUFU.EX2 R197, R28 ;  /* 0x0000001c00c57308 */ /* 0x000fe20000000800 */
[----:B------:R-:W-:Y:S01]  /*5f70*/  LOP3.LUT R4, R4, 0x400, R6, 0xf8, !PT ;  /* 0x0000040004047812 */ /* 0x000fe200078ef806 */
[----:B------:R-:W-:Y:S01]  /*5f80*/  IMAD.WIDE.U32 R176, R176, -0x326172a9, RZ ;  /* 0xcd9e8d57b0b07825 */ /* 0x000fe200078e00ff */
[----:B------:R-:W-:Y:S07]  /*5f90*/  LOP3.LUT R187, R187, 0x20, R3, 0x78, !PT ;  /* 0x00000020bbbb7812 */ /* 0x000fee00078e7803 */
[----:B------:R-:W4:Y:S01]  /*5fa0*/  MUFU.EX2 R201, R23 ;  /* 0x0000001700c97308 */ /* 0x000f220000000800 */
[----:B------:R-:W-:Y:S01]  /*5fb0*/  LOP3.LUT R170, R170, UR52, R175, 0x96, !PT ;  /* 0x00000034aaaa7c12 */ /* 0x000fe2000f8e96af */
[----:B------:R-:W-:Y:S01]  /*5fc0*/  IMAD.WIDE.U32 R172, R5, -0x326172a9, RZ ;  /* 0xcd9e8d5705ac7825 */ /* 0x000fe200078e00ff */
[----:B------:R-:W-:Y:S07]  /*5fd0*/  LOP3.LUT R187, R4, R187, RZ, 0xfc, !PT ;  /* 0x000000bb04bb7212 */ /* 0x000fee00078efcff */
[----:B------:R-:W4:Y:S01]  /*5fe0*/  MUFU.EX2 R220, R17 ;  /* 0x0000001100dc7308 */ /* 0x000f220000000800 */
[----:B------:R-:W-:Y:S01]  /*5ff0*/  SHF.R.U32.HI R215, RZ, 0x4, R214 ;  /* 0x00000004ffd77819 */ /* 0x000fe200000116d6 */
[----:B------:R-:W-:Y:S01]  /*6000*/  IMAD.WIDE.U32 R168, R168, -0x326172a9, RZ ;  /* 0xcd9e8d57a8a87825 */ /* 0x000fe200078e00ff */
[----:B------:R-:W-:Y:S07]  /*6010*/  LOP3.LUT R172, R172, UR51, R177, 0x96, !PT ;  /* 0x00000033acac7c12 */ /* 0x000fee000f8e96b1 */
[----:B------:R-:W4:Y:S01]  /*6020*/  MUFU.EX2 R219, R18 ;  /* 0x0000001200db7308 */ /* 0x000f220000000800 */
[----:B------:R-:W-:Y:S01]  /*6030*/  LOP3.LUT R166, R164, UR53, R173, 0x96, !PT ;  /* 0x00000035a4a67c12 */ /* 0x000fe2000f8e96ad */
[----:B------:R-:W-:Y:S01]  /*6040*/  IMAD.SHL.U32 R4, R214, 0x40, RZ ;  /* 0x00000040d6047824 */ /* 0x000fe200078e00ff */
[----:B------:R-:W-:Y:S01]  /*6050*/  LOP3.LUT R164, R164, UR53, R169, 0x96, !PT ;  /* 0x00000035a4a47c12 */ /* 0x000fe2000f8e96a9 */
[----:B------:R-:W-:Y:S06]  /*6060*/  IMAD.WIDE.U32 R170, R170, -0x326172a9, RZ ;  /* 0xcd9e8d57aaaa7825 */ /* 0x000fec00078e00ff */
[----:B------:R-:W-:Y:S01]  /*6070*/  MUFU.EX2 R218, R19 ;  /* 0x0000001300da7308 */ /* 0x000fe20000000800 */
[----:B------:R-:W-:Y:S01]  /*6080*/  LOP3.LUT R5, R4, 0x1c0, RZ, 0xc0, !PT ;  /* 0x000001c004057812 */ /* 0x000fe200078ec0ff */
[----:B------:R-:W-:Y:S01]  /*6090*/  IMAD.WIDE.U32 R172, R172, -0x2daee0ad, RZ ;  /* 0xd2511f53acac7825 */ /* 0x000fe200078e00ff */
[----:B------:R-:W-:Y:S07]  /*60a0*/  LOP3.LUT R168, R168, UR51, R171, 0x96, !PT ;  /* 0x00000033a8a87c12 */ /* 0x000fee000f8e96ab */
[----:B------:R-:W-:Y:S01]  /*60b0*/  MUFU.EX2 R199, R24 ;  /* 0x0000001800c77308 */ /* 0x000fe20000000800 */
[----:B------:R-:W-:Y:S01]  /*60c0*/  LOP3.LUT R4, R4, 0x200, RZ, 0xc0, !PT ;  /* 0x0000020004047812 */ /* 0x000fe200078ec0ff */
[----:B------:R-:W-:Y:S01]  /*60d0*/  IMAD.WIDE.U32 R166, R166, -0x2daee0ad, RZ ;  /* 0xd2511f53a6a67825 */ /* 0x000fe200078e00ff */
[----:B------:R-:W-:Y:S07]  /*60e0*/  LEA R187, R187, UR4, 0x1 ;  /* 0x00000004bbbb7c11 */ /* 0x000fee000f8e08ff */
[----:B------:R-:W4:Y:S01]  /*60f0*/  MUFU.EX2 R202, R22 ;  /* 0x0000001600ca7308 */ /* 0x000f220000000800 */
[----:B------:R-:W-:Y:S01]  /*6100*/  LOP3.LUT R4, R4, 0x400, R6, 0xf8, !PT ;  /* 0x0000040004047812 */ /* 0x000fe200078ef806 */
[----:B------:R-:W-:Y:S01]  /*6110*/  IMAD.SHL.U32 R213, R214, 0x8, RZ ;  /* 0x00000008d6d57824 */ /* 0x000fe200078e00ff */
[----:B------:R-:W-:Y:S01]  /*6120*/  LOP3.LUT R165, R178, UR50, R167, 0x96, !PT ;  /* 0x00000032b2a57c12 */ /* 0x000fe2000f8e96a7 */
[----:B------:R-:W-:Y:S01]  /*6130*/  IMAD.WIDE.U32 R178, R164, -0x2daee0ad, RZ ;  /* 0xd2511f53a4b27825 */ /* 0x000fe200078e00ff */
[----:B------:R-:W-:Y:S05]  /*6140*/  LOP3.LUT R166, R166, UR44, R173, 0x96, !PT ;  /* 0x0000002ca6a67c12 */ /* 0x000fea000f8e96ad */
[----:B------:R-:W-:Y:S01]  /*6150*/  MUFU.EX2 R229, R12 ;  /* 0x0000000c00e57308 */ /* 0x000fe20000000800 */
[----:B------:R-:W-:Y:S01]  /*6160*/  LOP3.LUT R5, R5, 0x38, R213, 0xf8, !PT ;  /* 0x0000003805057812 */ /* 0x000fe200078ef8d5 */
[----:B------:R-:W-:Y:S01]  /*6170*/  IMAD.WIDE.U32 R180, R165, -0x326172a9, RZ ;  /* 0xcd9e8d57a5b47825 */ /* 0x000fe200078e00ff */
[----:B------:R-:W-:Y:S07]  /*6180*/  LOP3.LUT R174, R174, UR50, R179, 0x96, !PT ;  /* 0x00000032aeae7c12 */ /* 0x000fee000f8e96b3 */
        /* <DEDUP_REMOVED lines=23> */
[C---:B------:R-:W-:Y:S07]  /*6300*/  PRMT R171, R174.reuse, 0x7770, RZ ;  /* 0x00007770aeab7816 */ /* 0x040fee00000000ff */
[----:B------:R-:W-:Y:S01]  /*6310*/  MUFU.EX2 R246, R8 ;  /* 0x0000000800f67308 */ /* 0x000fe20000000800 */
[----:B-1----:R-:W-:Y:S01]  /*6320*/  PRMT R32, R174, 0x7773, RZ ;  /* 0x00007773ae207816 */ /* 0x002fe200000000ff */
[C---:B------:R-:W-:Y:S01]  /*6330*/  VIADD R252, R187.reuse, 0x20020 ;  /* 0x00020020bbfc7836 */ /* 0x040fe20000000000 */
[----:B------:R-:W-:Y:S01]  /*6340*/  LOP3.LUT R165, R172, UR60, R177, 0x96, !PT ;  /* 0x0000003caca57c12 */ /* 0x000fe2000f8e96b1 */
[----:B------:R-:W-:Y:S01]  /*6350*/  IMAD.WIDE.U32 R172, R170, -0x2daee0ad, RZ ;  /* 0xd2511f53aaac7825 */ /* 0x000fe200078e00ff */
[----:B------:R-:W-:Y:S05]  /*6360*/  PRMT R167, R174, 0x7772, RZ ;  /* 0x00007772aea77816 */ /* 0x000fea00000000ff */
[----:B------:R-:W-:Y:S01]  /*6370*/  MUFU.EX2 R203, R21 ;  /* 0x0000001500cb7308 */ /* 0x000fe20000000800 */
[----:B------:R-:W-:Y:S01]  /*6380*/  LOP3.LUT R5, R176, UR16, R175, 0x96, !PT ;  /* 0x00000010b0057c12 */ /* 0x000fe2000f8e96af */
[----:B------:R-:W-:Y:S01]  /*6390*/  VIADD R251, R187, 0x20000 ;  /* 0x00020000bbfb7836 */ /* 0x000fe20000000000 */
[----:B------:R-:W-:Y:S01]  /*63a0*/  ISETP.LE.U32.AND P6, PT, R171, UR12, PT ;  /* 0x0000000cab007c0c */ /* 0x000fe2000bfc3070 */
[----:B------:R-:W-:Y:S01]  /*63b0*/  IMAD.WIDE.U32 R170, R4, -0x2daee0ad, RZ ;  /* 0xd2511f5304aa7825 */ /* 0x000fe200078e00ff */
[----:B------:R-:W-:Y:S05]  /*63c0*/  ISETP.GT.U32.AND P4, PT, R32, UR12, PT ;  /* 0x0000000c20007c0c */ /* 0x000fea000bf84070 */
[----:B------:R-:W-:Y:S01]  /*63d0*/  MUFU.EX2 R249, R249 ;  /* 0x000000f900f97308 */ /* 0x000fe20000000800 */
[----:B------:R-:W-:Y:S01]  /*63e0*/  LOP3.LUT R32, R168, UR60, R173, 0x96, !PT ;  /* 0x0000003ca8207c12 */ /* 0x000fe2000f8e96ad */
[----:B------:R-:W-:Y:S01]  /*63f0*/  IMAD.MOV.U32 R211, RZ, RZ, 0x20 ;  /* 0x00000020ffd37424 */ /* 0x000fe200078e00ff */
[----:B------:R-:W-:Y:S07]  /*6400*/  ISETP.GT.U32.AND P0, PT, R167, UR12, PT ;  /* 0x0000000ca7007c0c */ /* 0x000fee000bf04070 */
[----:B------:R-:W-:Y:S01]  /*6410*/  MUFU.EX2 R241, R11 ;  /* 0x0000000b00f17308 */ /* 0x000fe20000000800 */
[----:B------:R-:W-:Y:S01]  /*6420*/  LOP3.LUT R168, R5, 0xff, RZ, 0xc0, !PT ;  /* 0x000000ff05a87812 */ /* 0x000fe200078ec0ff */
[----:B------:R-:W-:Y:S01]  /*6430*/  IMAD.MOV.U32 R212, RZ, RZ, 0x40 ;  /* 0x00000040ffd47424 */ /* 0x000fe200078e00ff */
[----:B------:R-:W-:Y:S07]  /*6440*/  LOP3.LUT R4, R172, UR16, R171, 0x96, !PT ;  /* 0x00000010ac047c12 */ /* 0x000fee000f8e96ab */
[----:B------:R-:W-:Y:S01]  /*6450*/  MUFU.EX2 R198, R25 ;  /* 0x0000001900c67308 */ /* 0x000fe20000000800 */
[----:B------:R-:W-:Y:S01]  /*6460*/  PRMT R167, R170, 0x7770, RZ ;  /* 0x00007770aaa77816 */ /* 0x000fe200000000ff */
[----:B--2---:R-:W-:Y:S01]  /*6470*/  @!P6 FADD.FTZ R192, -R192, -RZ ;  /* 0x800000ffc0c0e221 */ /* 0x004fe20000010100 */
[----:B---3--:R-:W-:Y:S01]  /*6480*/  PRMT R35, R170, 0x7771, RZ ;  /* 0x00007771aa237816 */ /* 0x008fe200000000ff */
[----:B----4-:R-:W-:Y:S01]  /*6490*/  @P4 FADD.FTZ R188, -R188, -RZ ;  /* 0x800000ffbcbc4221 */ /* 0x010fe20000010100 */
[C---:B------:R-:W-:Y:S05]  /*64a0*/  PRMT R34, R170.reuse, 0x7772, RZ ;  /* 0x00007772aa227816 */ /* 0x040fea00000000ff */
[----:B------:R-:W-:Y:S01]  /*64b0*/  MUFU.EX2 R245, R9 ;  /* 0x0000000900f57308 */ /* 0x000fe20000000800 */
[----:B------:R-:W-:Y:S01]  /*64c0*/  PRMT R33, R170, 0x7773, RZ ;  /* 0x00007773aa217816 */ /* 0x000fe200000000ff */
[----:B------:R-:W-:Y:S01]  /*64d0*/  IMAD.WIDE.U32 R170, R165, -0x326172a9, RZ ;  /* 0xcd9e8d57a5aa7825 */ /* 0x000fe200078e00ff */
[----:B------:R-:W-:Y:S07]  /*64e0*/  SHF.R.U32.HI R20, RZ, 0x18, R5 ;  /* 0x00000018ff147819 */ /* 0x000fee0000011605 */
[----:B------:R-:W-:Y:S01]  /*64f0*/  MUFU.EX2 R244, R10 ;  /* 0x0000000a00f47308 */ /* 0x000fe20000000800 */
[----:B------:R-:W-:Y:S01]  /*6500*/  ISETP.LE.U32.AND P2, PT, R168, UR12, PT ;  /* 0x0000000ca8007c0c */ /* 0x000fe2000bf43070 */
[----:B------:R-:W-:Y:S01]  /*6510*/  @P0 FADD.FTZ R191, -R191, -RZ ;  /* 0x800000ffbfbf0221 */ /* 0x000fe20000010100 */
[----:B------:R-:W-:Y:S07]  /*6520*/  ISETP.LE.U32.AND P3, PT, R20, UR12, PT ;  /* 0x0000000c14007c0c */ /* 0x000fee000bf63070 */
[----:B------:R-:W-:Y:S01]  /*6530*/  MUFU.EX2 R194, R27 ;  /* 0x0000001b00c27308 */ /* 0x000fe20000000800 */
[----:B------:R-:W-:Y:S02]  /*6540*/  LOP3.LUT R20, R166, UR57, R171, 0x96, !PT ;  /* 0x00000039a6147c12 */ /* 0x000fe4000f8e96ab */
[C---:B------:R-:W-:Y:S07]  /*6550*/  PRMT R166, R170.reuse, 0x7770, RZ ;  /* 0x00007770aaa67816 */ /* 0x040fee00000000ff */
[----:B------:R-:W-:Y:S01]  /*6560*/  MUFU.EX2 R195, R26 ;  /* 0x0000001a00c37308 */ /* 0x000fe20000000800 */
[----:B------:R-:W-:Y:S02]  /*6570*/  PRMT R165, R170, 0x7771, RZ ;  /* 0x00007771aaa57816 */ /* 0x000fe400000000ff */
[----:B------:R-:W-:Y:S07]  /*6580*/  ISETP.LE.U32.AND P0, PT, R166, UR12, PT ;  /* 0x0000000ca6007c0c */ /* 0x000fee000bf03070 */
[----:B------:R-:W-:Y:S01]  /*6590*/  MUFU.EX2 R196, R29 ;  /* 0x0000001d00c47308 */ /* 0x000fe20000000800 */
[----:B------:R-:W-:Y:S01]  /*65a0*/  ISETP.LE.U32.AND P1, PT, R167, UR12, PT ;  /* 0x0000000ca7007c0c */ /* 0x000fe2000bf23070 */
[----:B------:R-:W-:Y:S01]  /*65b0*/  @!P2 FADD.FTZ R204, -R204, -RZ ;  /* 0x800000ffcccca221 */ /* 0x000fe20000010100 */
[----:B------:R-:W-:Y:S01]  /*65c0*/  ISETP.GT.U32.AND P2, PT, R165, UR12, PT ;  /* 0x0000000ca5007c0c */ /* 0x000fe2000bf44070 */
[----:B------:R-:W-:Y:S01]  /*65d0*/  @!P3 FADD.FTZ R201, -R201, -RZ ;  /* 0x800000ffc9c9b221 */ /* 0x000fe20000010100 */
[----:B------:R-:W-:Y:S05]  /*65e0*/  PRMT R16, R5, 0x7632, R16 ;  /* 0x0000763205107816 */ /* 0x000fea0000000010 */
[----:B------:R-:W-:Y:S01]  /*65f0*/  MUFU.EX2 R193, R30 ;  /* 0x0000001e00c17308 */ /* 0x000fe20000000800 */
[----:B------:R-:W-:Y:S02]  /*6600*/  PRMT R28, R170, 0x7772, RZ ;  /* 0x00007772aa1c7816 */ /* 0x000fe400000000ff */
[----:B------:R-:W-:Y:S07]  /*6610*/  LOP3.LUT R16, R16, 0xff, RZ, 0xc0, !PT ;  /* 0x000000ff10107812 */ /* 0x000fee00078ec0ff */
[----:B------:R-:W1:Y:S01]  /*6620*/  MUFU.EX2 R190, R31 ;  /* 0x0000001f00be7308 */ /* 0x000e620000000800 */
[----:B------:R-:W-:Y:S01]  /*6630*/  PRMT R23, R170, 0x7773, RZ ;  /* 0x00007773aa177816 */ /* 0x000fe200000000ff */
[----:B------:R-:W-:Y:S01]  /*6640*/  @!P0 FADD.FTZ R221, -R221, -RZ ;  /* 0x800000ffdddd8221 */ /* 0x000fe20000010100 */
[----:B------:R-:W-:Y:S01]  /*6650*/  ISETP.GT.U32.AND P3, PT, R28, UR12, PT ;  /* 0x0000000c1c007c0c */ /* 0x000fe2000bf64070 */
[----:B------:R-:W-:Y:S01]  /*6660*/  @!P1 FADD.FTZ R197, -R197, -RZ ;  /* 0x800000ffc5c59221 */ /* 0x000fe20000010100 */
[----:B------:R-:W-:Y:S01]  /*6670*/  ISETP.LE.U32.AND P0, PT, R16, UR12, PT ;  /* 0x0000000c10007c0c */ /* 0x000fe2000bf03070 */
[----:B------:R-:W-:Y:S01]  /*6680*/  @P2 FADD.FTZ R220, -R220, -RZ ;  /* 0x800000ffdcdc2221 */ /* 0x000fe20000010100 */
[----:B------:R-:W-:Y:S02]  /*6690*/  LOP3.LUT R16, R4, 0xff, RZ, 0xc0, !PT ;  /* 0x000000ff04107812 */ /* 0x000fe400078ec0ff */
[----:B------:R-:W-:Y:S02]  /*66a0*/  ISETP.GT.U32.AND P1, PT, R23, UR12, PT ;  /* 0x0000000c17007c0c */ /* 0x000fe4000bf24070 */
[----:B------:R-:W-:Y:S02]  /*66b0*/  ISETP.LE.U32.AND P2, PT, R16, UR12, PT ;  /* 0x0000000c10007c0c */ /* 0x000fe4000bf43070 */
[----:B------:R-:W-:Y:S02]  /*66c0*/  SHF.R.U32.HI R16, RZ, 0x18, R20 ;  /* 0x00000018ff107819 */ /* 0x000fe40000011614 */
[----:B------:R-:W-:Y:S01]  /*66d0*/  ISETP.GT.U32.AND P4, PT, R33, UR12, PT ;  /* 0x0000000c21007c0c */ /* 0x000fe2000bf84070 */
[----:B------:R-:W-:Y:S04]  /*66e0*/  IMAD.WIDE.U32 R32, R32, -0x326172a9, RZ ;  /* 0xcd9e8d5720207825 */ /* 0x000fe800078e00ff */
[----:B------:R-:W-:Y:S01]  /*66f0*/  @P3 FADD.FTZ R219, -R219, -RZ ;  /* 0x800000ffdbdb3221 */ /* 0x000fe20000010100 */
[----:B------:R-:W-:Y:S01]  /*6700*/  ISETP.LE.U32.AND P3, PT, R16, UR12, PT ;  /* 0x0000000c10007c0c */ /* 0x000fe2000bf63070 */
[----:B------:R-:W-:Y:S01]  /*6710*/  @!P0 FADD.FTZ R202, -R202, -RZ ;  /* 0x800000ffcaca8221 */ /* 0x000fe20000010100 */
[----:B------:R-:W-:Y:S02]  /*6720*/  LOP3.LUT R19, R20, 0xff, RZ, 0xc0, !PT ;  /* 0x000000ff14137812 */ /* 0x000fe400078ec0ff */
[----:B------:R-:W-:Y:S01]  /*6730*/  PRMT R17, R32, 0x7771, RZ ;  /* 0x0000777120117816 */ /* 0x000fe200000000ff */
[----:B------:R-:W-:Y:S01]  /*6740*/  @P1 FADD.FTZ R218, -R218, -RZ ;  /* 0x800000ffdada1221 */ /* 0x000fe20000010100 */
[----:B------:R-:W-:Y:S01]  /*6750*/  ISETP.LE.U32.AND P1, PT, R19, UR12, PT ;  /* 0x0000000c13007c0c */ /* 0x000fe2000bf23070 */
[----:B------:R-:W-:Y:S01]  /*6760*/  @!P2 FADD.FTZ R199, -R199, -RZ ;  /* 0x800000ffc7c7a221 */ /* 0x000fe20000010100 */
[----:B------:R-:W-:Y:S02]  /*6770*/  PRMT R18, R32, 0x7770, RZ ;  /* 0x0000777020127816 */ /* 0x000fe400000000ff */
[----:B------:R-:W-:Y:S01]  /*6780*/  ISETP.GT.U32.AND P2, PT, R17, UR12, PT ;  /* 0x0000000c11007c0c */ /* 0x000fe2000bf44070 */
[----:B-1----:R-:W-:Y:S01]  /*6790*/  @P4 FADD.FTZ R190, -R190, -RZ ;  /* 0x800000ffbebe4221 */ /* 0x002fe20000010100 */
[----:B------:R-:W-:Y:S01]  /*67a0*/  LOP3.LUT R5, R5, 0xffff, RZ, 0xc0, !PT ;  /* 0x0000ffff05057812 */ /* 0x000fe200078ec0ff */
[----:B------:R-:W-:Y:S01]  /*67b0*/  @!P3 FADD.FTZ R247, -R247, -RZ ;  /* 0x800000fff7f7b221 */ /* 0x000fe20000010100 */
[----:B------:R-:W-:Y:S02]  /*67c0*/  ISETP.LE.U32.AND P0, PT, R18, UR12, PT ;  /* 0x0000000c12007c0c */ /* 0x000fe4000bf03070 */
[----:B------:R-:W-:Y:S02]  /*67d0*/  PRMT R16, R32, 0x7772, RZ ;  /* 0x0000777220107816 */ /* 0x000fe400000000ff */
[--C-:B------:R-:W-:Y:S01]  /*67e0*/  SHF.R.U32.HI R12, RZ, 0x8, R5.reuse ;  /* 0x00000008ff0c7819 */ /* 0x100fe20000011605 */
[----:B------:R-:W-:Y:S01]  /*67f0*/  @!P1 FADD.FTZ R250, -R250, -RZ ;  /* 0x800000fffafa9221 */ /* 0x000fe20000010100 */
[----:B------:R-:W-:Y:S02]  /*6800*/  PRMT R5, R20, 0x7632, R5 ;  /* 0x0000763214057816 */ /* 0x000fe40000000005 */
[----:B------:R-:W-:Y:S01]  /*6810*/  PRMT R7, R32, 0x7773, RZ ;  /* 0x0000777320077816 */ /* 0x000fe200000000ff */
[----:B------:R-:W-:Y:S01]  /*6820*/  @P2 FADD.FTZ R224, -R224, -RZ ;  /* 0x800000ffe0e02221 */ /* 0x000fe20000010100 */
[----:B------:R-:W-:Y:S02]  /*6830*/  ISETP.GT.U32.AND P3, PT, R16, UR12, PT ;  /* 0x0000000c10007c0c */ /* 0x000fe4000bf64070 */
[----:B------:R-:W-:Y:S01]  /*6840*/  LOP3.LUT R5, R5, 0xff, RZ, 0xc0, !PT ;  /* 0x000000ff05057812 */ /* 0x000fe200078ec0ff */
[----:B------:R-:W-:Y:S01]  /*6850*/  @!P0 FADD.FTZ R229, -R229, -RZ ;  /* 0x800000ffe5e58221 */ /* 0x000fe20000010100 */
[----:B------:R-:W-:Y:S02]  /*6860*/  ISETP.GT.U32.AND P1, PT, R7, UR12, PT ;  /* 0x0000000c07007c0c */ /* 0x000fe4000bf24070 */
[----:B------:R-:W-:Y:S02]  /*6870*/  LOP3.LUT R7, R12, 0xffff, RZ, 0xc0, !PT ;  /* 0x0000ffff0c077812 */ /* 0x000fe400078ec0ff */
[----:B------:R-:W-:Y:S02]  /*6880*/  LOP3.LUT R164, R164, UR57, R33, 0x96, !PT ;  /* 0x00000039a4a47c12 */ /* 0x000fe4000f8e9621 */
[----:B------:R-:W-:Y:S02]  /*6890*/  ISETP.LE.U32.AND P2, PT, R5, UR12, PT ;  /* 0x0000000c05007c0c */ /* 0x000fe4000bf43070 */
[----:B------:R-:W-:Y:S01]  /*68a0*/  ISETP.LE.U32.AND P0, PT, R7, UR12, PT ;  /* 0x0000000c07007c0c */ /* 0x000fe2000bf03070 */
[----:B------:R-:W-:Y:S01]  /*68b0*/  @P3 FADD.FTZ R223, -R223, -RZ ;  /* 0x800000ffdfdf3221 */ /* 0x000fe20000010100 */
[----:B------:R-:W-:Y:S02]  /*68c0*/  LOP3.LUT R7, R164, 0xff, RZ, 0xc0, !PT ;  /* 0x000000ffa4077812 */ /* 0x000fe400078ec0ff */
[----:B------:R-:W-:Y:S01]  /*68d0*/  LOP3.LUT R20, R20, 0xffff, RZ, 0xc0, !PT ;  /* 0x0000ffff14147812 */ /* 0x000fe200078ec0ff */
[----:B------:R-:W-:Y:S01]  /*68e0*/  @P1 FADD.FTZ R222, -R222, -RZ ;  /* 0x800000ffdede1221 */ /* 0x000fe20000010100 */
[----:B------:R-:W-:Y:S02]  /*68f0*/  ISETP.LE.U32.AND P3, PT, R7, UR12, PT ;  /* 0x0000000c07007c0c */ /* 0x000fe4000bf63070 */
[----:B------:R-:W-:Y:S02]  /*6900*/  SHF.R.U32.HI R7, RZ, 0x18, R164 ;  /* 0x00000018ff077819 */ /* 0x000fe400000116a4 */
[----:B------:R-:W-:Y:S01]  /*6910*/  SHF.R.U32.HI R20, RZ, 0x8, R20 ;  /* 0x00000008ff147819 */ /* 0x000fe20000011614 */
[----:B------:R-:W-:Y:S01]  /*6920*/  @!P2 FADD.FTZ R248, -R248, -RZ ;  /* 0x800000fff8f8a221 */ /* 0x000fe20000010100 */
[----:B------:R-:W-:Y:S01]  /*6930*/  ISETP.LE.U32.AND P1, PT, R7, UR12, PT ;  /* 0x0000000c07007c0c */ /* 0x000fe2000bf23070 */
[----:B------:R-:W-:Y:S01]  /*6940*/  @!P0 FADD.FTZ R203, -R203, -RZ ;  /* 0x800000ffcbcb8221 */ /* 0x000fe20000010100 */
[----:B------:R-:W-:Y:S02]  /*6950*/  PRMT R7, R4, 0x7632, R7 ;  /* 0x0000763204077816 */ /* 0x000fe40000000007 */
[----:B------:R-:W-:Y:S02]  /*6960*/  LOP3.LUT R20, R20, 0xffff, RZ, 0xc0, !PT ;  /* 0x0000ffff14147812 */ /* 0x000fe400078ec0ff */
[----:B------:R-:W-:Y:S01]  /*6970*/  LOP3.LUT R8, R7, 0xff, RZ, 0xc0, !PT ;  /* 0x000000ff07087812 */ /* 0x000fe200078ec0ff */
[----:B------:R-:W-:Y:S01]  /*6980*/  @!P3 FADD.FTZ R246, -R246, -RZ ;  /* 0x800000fff6f6b221 */ /* 0x000fe20000010100 */
[----:B------:R-:W-:Y:S02]  /*6990*/  F2FP.RELU.BF16.F32.PACK_AB R7, R247, R248 ;  /* 0x000000f8f707723e */ /* 0x000fe400000018ff */
[----:B------:R-:W-:Y:S02]  /*69a0*/  ISETP.LE.U32.AND P2, PT, R20, UR12, PT ;  /* 0x0000000c14007c0c */ /* 0x000fe4000bf43070 */
[----:B------:R-:W-:Y:S01]  /*69b0*/  LOP3.LUT R5, R4, 0xffff, RZ, 0xc0, !PT ;  /* 0x0000ffff04057812 */ /* 0x000fe200078ec0ff */
[----:B------:R1:W-:Y:S01]  /*69c0*/  STS [R187+0x20400], R7 ;  /* 0x02040007bb007388 */ /* 0x0003e20000000800 */
[----:B------:R-:W-:Y:S01]  /*69d0*/  @!P1 FADD.FTZ R241, -R241, -RZ ;  /* 0x800000fff1f19221 */ /* 0x000fe20000010100 */
[----:B------:R-:W-:Y:S02]  /*69e0*/  SHF.R.U32.HI R4, RZ, 0x18, R4 ;  /* 0x00000018ff047819 */ /* 0x000fe40000011604 */
[----:B------:R-:W-:Y:S02]  /*69f0*/  SHF.R.U32.HI R5, RZ, 0x8, R5 ;  /* 0x00000008ff057819 */ /* 0x000fe40000011605 */
[----:B------:R-:W-:Y:S02]  /*6a00*/  F2FP.RELU.BF16.F32.PACK_AB R9, R218, R219 ;  /* 0x000000dbda09723e */ /* 0x000fe400000018ff */
[----:B------:R-:W-:Y:S02]  /*6a10*/  LOP3.LUT R5, R5, 0xffff, RZ, 0xc0, !PT ;  /* 0x0000ffff05057812 */ /* 0x000fe400078ec0ff */
[----:B------:R-:W-:Y:S01]  /*6a20*/  @!P2 FADD.FTZ R249, -R249, -RZ ;  /* 0x800000fff9f9a221 */ /* 0x000fe20000010100 */
[----:B------:R-:W-:Y:S02]  /*6a30*/  ISETP.LE.U32.AND P2, PT, R4, UR12, PT ;  /* 0x0000000c04007c0c */ /* 0x000fe4000bf43070 */
[----:B------:R-:W-:Y:S02]  /*6a40*/  ISETP.LE.U32.AND P0, PT, R5, UR12, PT ;  /* 0x0000000c05007c0c */ /* 0x000fe4000bf03070 */
[C---:B------:R-:W-:Y:S02]  /*6a50*/  LOP3.LUT R5, R164.reuse, 0xffff, RZ, 0xc0, !PT ;  /* 0x0000ffffa4057812 */ /* 0x040fe400078ec0ff */
[----:B------:R-:W-:Y:S02]  /*6a60*/  PRMT R164, R164, 0x7632, R164 ;  /* 0x00007632a4a47816 */ /* 0x000fe400000000a4 */
[----:B------:R-:W-:Y:S02]  /*6a70*/  SHF.R.U32.HI R5, RZ, 0x8, R5 ;  /* 0x00000008ff057819 */ /* 0x000fe40000011605 */
[----:B------:R-:W-:Y:S02]  /*6a80*/  LOP3.LUT R164, R164, 0xff, RZ, 0xc0, !PT ;  /* 0x000000ffa4a47812 */ /* 0x000fe400078ec0ff */
[----:B------:R-:W-:Y:S01]  /*6a90*/  LOP3.LUT R5, R5, 0xffff, RZ, 0xc0, !PT ;  /* 0x0000ffff05057812 */ /* 0x000fe200078ec0ff */
[----:B------:R-:W-:Y:S01]  /*6aa0*/  @!P2 FADD.FTZ R194, -R194, -RZ ;  /* 0x800000ffc2c2a221 */ /* 0x000fe20000010100 */
[----:B-1----:R-:W-:Y:S01]  /*6ab0*/  F2FP.RELU.BF16.F32.PACK_AB R7, R249, R250 ;  /* 0x000000faf907723e */ /* 0x002fe200000018ff */
[----:B------:R-:W-:Y:S01]  /*6ac0*/  @!P0 FADD.FTZ R198, -R198, -RZ ;  /* 0x800000ffc6c68221 */ /* 0x000fe20000010100 */
[----:B------:R-:W-:Y:S01]  /*6ad0*/  ISETP.LE.U32.AND P1, PT, R5, UR12, PT ;  /* 0x0000000c05007c0c */ /* 0x000fe2000bf23070 */
[----:B------:R-:W-:Y:S01]  /*6ae0*/  IMAD.MOV.U32 R5, RZ, RZ, 0x10 ;  /* 0x00000010ff057424 */ /* 0x000fe200078e00ff */
[----:B------:R-:W-:Y:S01]  /*6af0*/  ISETP.LE.U32.AND P3, PT, R164, UR12, PT ;  /* 0x0000000ca4007c0c */ /* 0x000fe2000bf63070 */
[----:B------:R1:W-:Y:S01]  /*6b00*/  STS [R187+0x20000], R7 ;  /* 0x02000007bb007388 */ /* 0x0003e20000000800 */
[----:B------:R-:W-:Y:S02]  /*6b10*/  LOP3.LUT P0, RZ, R214, 0x4, RZ, 0xc0, !PT ;  /* 0x00000004d6ff7812 */ /* 0x000fe4000780c0ff */
[----:B------:R-:W-:Y:S02]  /*6b20*/  PRMT R169, R174, 0x7771, RZ ;  /* 0x00007771aea97816 */ /* 0x000fe400000000ff */
[----:B------:R-:W-:Y:S02]  /*6b30*/  SEL R4, R5, 0xfffffff0, !P0 ;  /* 0xfffffff005047807 */ /* 0x000fe40004000000 */
[----:B------:R-:W-:Y:S02]  /*6b40*/  F2FP.RELU.BF16.F32.PACK_AB R5, R220, R221 ;  /* 0x000000dddc05723e */ /* 0x000fe400000018ff */
[----:B------:R-:W-:Y:S01]  /*6b50*/  ISETP.GT.U32.AND P5, PT, R169, UR12, PT ;  /* 0x0000000ca9007c0c */ /* 0x000fe2000bfa4070 */
[----:B------:R-:W-:Y:S01]  /*6b60*/  @!P1 FADD.FTZ R245, -R245, -RZ ;  /* 0x800000fff5f59221 */ /* 0x000fe20000010100 */
[----:B------:R-:W-:Y:S02]  /*6b70*/  IMAD.IADD R186, R187, 0x1, R4 ;  /* 0x00000001bbba7824 */ /* 0x000fe400078e0204 */
[----:B------:R-:W-:Y:S01]  /*6b80*/  @!P3 FADD.FTZ R244, -R244, -RZ ;  /* 0x800000fff4f4b221 */ /* 0x000fe20000010100 */
[----:B------:R-:W-:Y:S02]  /*6b90*/  ISETP.LE.U32.AND P3, PT, R8, UR12, PT ;  /* 0x0000000c08007c0c */ /* 0x000fe4000bf63070 */
[----:B------:R-:W-:Y:S01]  /*6ba0*/  F2FP.RELU.BF16.F32.PACK_AB R8, R245, R246 ;  /* 0x000000f6f508723e */ /* 0x000fe200000018ff */
[----:B------:R2:W-:Y:S01]  /*6bb0*/  STS [R186+0x20000], R5 ;  /* 0x02000005ba007388 */ /* 0x0005e20000000800 */
[----:B------:R-:W-:Y:S02]  /*6bc0*/  LOP3.LUT P1, RZ, R214, 0x8, RZ, 0xc0, !PT ;  /* 0x00000008d6ff7812 */ /* 0x000fe4000782c0ff */
[----:B------:R-:W-:Y:S01]  /*6bd0*/  F2FP.RELU.BF16.F32.PACK_AB R11, R224, R229 ;  /* 0x000000e5e00b723e */ /* 0x000fe200000018ff */
[----:B------:R3:W-:Y:S01]  /*6be0*/  STS [R186+0x20400], R9 ;  /* 0x02040009ba007388 */ /* 0x0007e20000000800 */
[----:B------:R-:W-:Y:S01]  /*6bf0*/  F2FP.RELU.BF16.F32.PACK_AB R10, R222, R223 ;  /* 0x000000dfde0a723e */ /* 0x000fe200000018ff */
[----:B------:R-:W-:Y:S01]  /*6c00*/  @P5 FADD.FTZ R189, -R189, -RZ ;  /* 0x800000ffbdbd5221 */ /* 0x000fe20000010100 */
[----:B------:R-:W-:Y:S01]  /*6c10*/  ISETP.GT.U32.AND P6, PT, R35, UR12, PT ;  /* 0x0000000c23007c0c */ /* 0x000fe2000bfc4070 */
[----:B------:R4:W-:Y:S01]  /*6c20*/  STS [R187+0x21000], R8 ;  /* 0x02100008bb007388 */ /* 0x0009e20000000800 */
[----:B-1----:R-:W-:Y:S01]  /*6c30*/  F2FP.RELU.BF16.F32.PACK_AB R7, R241, R244 ;  /* 0x000000f4f107723e */ /* 0x002fe200000018ff */
[----:B------:R-:W-:Y:S01]  /*6c40*/  @!P3 FADD.FTZ R195, -R195, -RZ ;  /* 0x800000ffc3c3b221 */ /* 0x000fe20000010100 */
[----:B------:R-:W-:Y:S02]  /*6c50*/  ISETP.GT.U32.AND P5, PT, R34, UR12, PT ;  /* 0x0000000c22007c0c */ /* 0x000fe4000bfa4070 */
[----:B------:R-:W-:Y:S01]  /*6c60*/  LOP3.LUT P2, RZ, R214, 0x2, RZ, 0xc0, !PT ;  /* 0x00000002d6ff7812 */ /* 0x000fe2000784c0ff */
[----:B------:R1:W-:Y:S01]  /*6c70*/  STS [R187+0x21400], R7 ;  /* 0x02140007bb007388 */ /* 0x0003e20000000800 */
[----:B------:R-:W-:Y:S02]  /*6c80*/  SEL R212, R212, 0xffffffc0, !P0 ;  /* 0xffffffc0d4d47807 */ /* 0x000fe40004000000 */
[----:B------:R-:W-:Y:S01]  /*6c90*/  SEL R211, R211, 0xffffffe0, !P2 ;  /* 0xffffffe0d3d37807 */ /* 0x000fe20005000000 */
[----:B------:R-:W-:Y:S01]  /*6ca0*/  STS [R186+0x21000], R11 ;  /* 0x0210000bba007388 */ /* 0x000fe20000000800 */
[----:B------:R-:W-:Y:S01]  /*6cb0*/  LOP3.LUT R215, R215, 0x8, RZ, 0xc0, !PT ;  /* 0x00000008d7d77812 */ /* 0x000fe200078ec0ff */
[----:B------:R-:W-:Y:S01]  /*6cc0*/  @P6 FADD.FTZ R196, -R196, -RZ ;  /* 0x800000ffc4c46221 */ /* 0x000fe20000010100 */
[C---:B------:R-:W-:Y:S01]  /*6cd0*/  IMAD.IADD R185, R200.reuse, 0x1, R212 ;  /* 0x00000001c8b97824 */ /* 0x040fe200078e02d4 */
[----:B------:R-:W-:Y:S01]  /*6ce0*/  STS [R186+0x21400], R10 ;  /* 0x0214000aba007388 */ /* 0x000fe20000000800 */
[----:B------:R-:W-:Y:S02]  /*6cf0*/  IMAD.IADD R217, R200, 0x1, R211 ;  /* 0x00000001c8d97824 */ /* 0x000fe400078e02d3 */
[----:B------:R-:W-:Y:S01]  /*6d00*/  @P5 FADD.FTZ R193, -R193, -RZ ;  /* 0x800000ffc1c15221 */ /* 0x000fe20000010100 */
[----:B--2---:R-:W-:Y:S01]  /*6d10*/  IMAD.MOV.U32 R5, RZ, RZ, R252 ;  /* 0x000000ffff057224 */ /* 0x004fe200078e00fc */
[----:B------:R-:W-:Y:S01]  /*6d20*/  FSETP.GE.FTZ.AND P2, PT, R247, RZ, PT ;  /* 0x000000fff700720b */ /* 0x000fe20003f56000 */
[----:B------:R-:W-:Y:S01]  /*6d30*/  @P1 VIADD R5, R251, 0xffffffe0 ;  /* 0xffffffe0fb051836 */ /* 0x000fe20000000000 */
[----:B------:R-:W-:Y:S01]  /*6d40*/  FSETP.GE.FTZ.AND P4, PT, R249, RZ, PT ;  /* 0x000000fff900720b */ /* 0x000fe20003f96000 */
[--C-:B------:R-:W-:Y:S01]  /*6d50*/  IMAD.IADD R209, R211, 0x1, R210.reuse ;  /* 0x00000001d3d17824 */ /* 0x100fe200078e02d2 */
[----:B---3--:R-:W-:Y:S01]  /*6d60*/  F2FP.RELU.BF16.F32.PACK_AB R9, R203, R204 ;  /* 0x000000cccb09723e */ /* 0x008fe200000018ff */
[----:B------:R-:W-:Y:S01]  /*6d70*/  IMAD.IADD R4, R4, 0x1, R5 ;  /* 0x0000000104047824 */ /* 0x000fe200078e0205 */
[----:B------:R-:W-:Y:S01]  /*6d80*/  FSETP.GE.FTZ.AND P3, PT, R248, RZ, PT ;  /* 0x000000fff800720b */ /* 0x000fe20003f76000 */
[----:B------:R-:W-:Y:S01]  /*6d90*/  IMAD.IADD R208, R212, 0x1, R210 ;  /* 0x00000001d4d07824 */ /* 0x000fe200078e02d2 */
[----:B----4-:R-:W-:Y:S01]  /*6da0*/  F2FP.RELU.BF16.F32.PACK_AB R8, R201, R202 ;  /* 0x000000cac908723e */ /* 0x010fe200000018ff */
[----:B------:R2:W-:Y:S01]  /*6db0*/  STS [R5], R9 ;  /* 0x0000000905007388 */ /* 0x0005e20000000800 */
[C---:B------:R-:W-:Y:S01]  /*6dc0*/  IMAD.IADD R184, R211.reuse, 0x1, R185 ;  /* 0x00000001d3b87824 */ /* 0x040fe200078e02b9 */
[----:B------:R-:W-:Y:S01]  /*6dd0*/  FSETP.GE.FTZ.AND P5, PT, R250, RZ, PT ;  /* 0x000000fffa00720b */ /* 0x000fe20003fb6000 */
[----:B------:R-:W-:Y:S01]  /*6de0*/  IMAD.IADD R3, R211, 0x1, R208 ;  /* 0x00000001d3037824 */ /* 0x000fe200078e02d0 */
[C---:B-1----:R-:W-:Y:S01]  /*6df0*/  F2FP.RELU.BF16.F32.PACK_AB R7, R189.reuse, R192 ;  /* 0x000000c0bd07723e */ /* 0x042fe200000018ff */
[----:B------:R1:W-:Y:S01]  /*6e00*/  STS [R5+0x400], R8 ;  /* 0x0004000805007388 */ /* 0x0003e20000000800 */
[----:B------:R-:W-:Y:S01]  /*6e10*/  FSETP.GE.FTZ.AND P6, PT, R189, RZ, PT ;  /* 0x000000ffbd00720b */ /* 0x000fe20003fd6000 */
[----:B------:R-:W-:Y:S02]  /*6e20*/  @P1 VIADD R252, R251, 0xffffffe0 ;  /* 0xffffffe0fbfc1836 */ /* 0x000fe40000000000 */
[----:B------:R3:W-:Y:S01]  /*6e30*/  STS [R4], R7 ;  /* 0x0000000704007388 */ /* 0x0007e20000000800 */
[----:B--2---:R-:W-:Y:S02]  /*6e40*/  F2FP.RELU.BF16.F32.PACK_AB R9, R194, R195 ;  /* 0x000000c3c209723e */ /* 0x004fe400000018ff */
[----:B-1----:R-:W-:Y:S02]  /*6e50*/  F2FP.RELU.BF16.F32.PACK_AB R8, R198, R199 ;  /* 0x000000c7c608723e */ /* 0x002fe400000018ff */
[----:B---3--:R-:W-:Y:S05]  /*6e60*/  F2FP.RELU.BF16.F32.PACK_AB R7, R188, R191 ;  /* 0x000000bfbc07723e */ /* 0x008fea00000018ff */
[----:B------:R1:W-:Y:S04]  /*6e70*/  STS [R4+0x400], R7 ;  /* 0x0004000704007388 */ /* 0x0003e80000000800 */
[----:B------:R2:W-:Y:S04]  /*6e80*/  STS [R5+0x1000], R8 ;  /* 0x0010000805007388 */ /* 0x0005e80000000800 */
[----:B------:R-:W-:Y:S01]  /*6e90*/  STS [R5+0x1400], R9 ;  /* 0x0014000905007388 */ /* 0x000fe20000000800 */
[----:B-1----:R-:W-:Y:S02]  /*6ea0*/  F2FP.RELU.BF16.F32.PACK_AB R7, R190, R193 ;  /* 0x000000c1be07723e */ /* 0x002fe400000018ff */
[----:B--2---:R-:W-:Y:S03]  /*6eb0*/  F2FP.RELU.BF16.F32.PACK_AB R8, R196, R197 ;  /* 0x000000c5c408723e */ /* 0x004fe600000018ff */
        /* <DEDUP_REMOVED lines=88> */
[----:B------:R-:W-:Y:S04]  /*7440*/  HMMA.16816.F32.BF16 R32, R168, R166, R32 ;  /* 0x000000a6a820723c */ /* 0x000fe80000041820 */
[----:B------:R-:W-:Y:S04]  /*7450*/  LOP3.LUT R168, R215, 0x10, R214, 0xf8, !PT ;  /* 0x00000010d7a87812 */ /* 0x000fe800078ef8d6 */
[-C--:B-1----:R-:W-:Y:S05]  /*7460*/  HMMA.16816.F32.BF16 R4, R172, R176.reuse, R4 ;  /* 0x000000b0ac04723c */ /* 0x082fea0000041804 */
[----:B--2---:R-:W-:Y:S05]  /*7470*/  IMAD.SHL.U32 R184, R214, 0x40, RZ ;  /* 0x00000040d6b87824 */ /* 0x004fea00078e00ff */
[----:B------:R-:W-:Y:S04]  /*7480*/  LOP3.LUT R164, R184, 0x1c0, RZ, 0xc0, !PT ;  /* 0x000001c0b8a47812 */ /* 0x000fe800078ec0ff */
[----:B------:R-:W-:Y:S05]  /*7490*/  LOP3.LUT R164, R164, 0x38, R213, 0xf8, !PT ;  /* 0x00000038a4a47812 */ /* 0x000fea00078ef8d5 */
[C---:B-----5:R-:W-:Y:S01]  /*74a0*/  FADD.FTZ R7, -R205.reuse, R7 ;  /* 0x00000007cd077221 */ /* 0x060fe20000010100 */
[----:B------:R-:W-:Y:S01]  /*74b0*/  LOP3.LUT R168, R168, R164, RZ, 0x3c, !PT ;  /* 0x000000a4a8a87212 */ /* 0x000fe200078e3cff */
[C---:B------:R-:W-:Y:S01]  /*74c0*/  FADD.FTZ R5, -R206.reuse, R5 ;  /* 0x00000005ce057221 */ /* 0x040fe20000010100 */
[----:B------:R-:W1:Y:S01]  /*74d0*/  LDSM.16.M88.4 R164, [R3+0x18800] ;  /* 0x0188000003a4783b */ /* 0x000e620000000200 */
[----:B------:R-:W-:Y:S01]  /*74e0*/  FADD.FTZ R6, -R205, R6 ;  /* 0x00000006cd067221 */ /* 0x000fe20000010100 */
[----:B------:R-:W-:Y:S01]  /*74f0*/  FSEL R7, R7, R205, P2 ;  /* 0x000000cd07077208 */ /* 0x000fe20001000000 */
[C---:B---3--:R-:W-:Y:S04]  /*7500*/  HMMA.16816.F32.BF16 R8, R180.reuse, R176, R8 ;  /* 0x000000b0b408723c */ /* 0x048fe80000041808 */
[----:B------:R-:W-:Y:S01]  /*7510*/  FSETP.GE.FTZ.AND P2, PT, R241, RZ, PT ;  /* 0x000000fff100720b */ /* 0x000fe20003f56000 */
[----:B------:R-:W-:Y:S01]  /*7520*/  FADD.FTZ R4, -R206, R4 ;  /* 0x00000004ce047221 */ /* 0x000fe20000010100 */
[-C--:B------:R-:W-:Y:S01]  /*7530*/  FSEL R5, R5, R206.reuse, P4 ;  /* 0x000000ce05057208 */ /* 0x080fe20002000000 */
[----:B------:R-:W-:Y:S01]  /*7540*/  FMUL.FTZ R7, R247, R7 ;  /* 0x00000007f7077220 */ /* 0x000fe20000410000 */
[----:B------:R-:W-:Y:S01]  /*7550*/  FSETP.GE.FTZ.AND P4, PT, R245, RZ, PT ;  /* 0x000000fff500720b */ /* 0x000fe20003f96000 */
[-C--:B------:R-:W-:Y:S03]  /*7560*/  HMMA.16816.F32.BF16 R12, R180, R178.reuse, R12 ;  /* 0x000000b2b40c723c */ /* 0x080fe6000004180c */
[----:B------:R-:W-:Y:S01]  /*7570*/  FSEL R6, R6, R205, P3 ;  /* 0x000000cd06067208 */ /* 0x000fe20001800000 */
[----:B------:R-:W-:Y:S01]  /*7580*/  FMUL.FTZ R5, R249, R5 ;  /* 0x00000005f9057220 */ /* 0x000fe20000410000 */
[----:B------:R-:W-:Y:S02]  /*7590*/  FSETP.GE.FTZ.AND P3, PT, R244, RZ, PT ;  /* 0x000000fff400720b */ /* 0x000fe40003f76000 */
[----:B------:R-:W-:Y:S01]  /*75a0*/  FSEL R4, R4, R206, P5 ;  /* 0x000000ce04047208 */ /* 0x000fe20002800000 */
[C---:B------:R-:W-:Y:S04]  /*75b0*/  HMMA.16816.F32.BF16 R16, R172.reuse, R178, R16 ;  /* 0x000000b2ac10723c */ /* 0x040fe80000041810 */
[----:B------:R-:W-:Y:S01]  /*75c0*/  FSETP.GE.FTZ.AND P5, PT, R246, RZ, PT ;  /* 0x000000fff600720b */ /* 0x000fe20003fb6000 */
[C---:B------:R-:W-:Y:S01]  /*75d0*/  FADD.FTZ R11, -R207.reuse, R11 ;  /* 0x0000000bcf0b7221 */ /* 0x040fe20000010100 */
[C---:B------:R-:W-:Y:S01]  /*75e0*/  FADD.FTZ R9, -R216.reuse, R9 ;  /* 0x00000009d8097221 */ /* 0x040fe20000010100 */
[----:B------:R-:W-:Y:S01]  /*75f0*/  FADD.FTZ R10, -R207, R10 ;  /* 0x0000000acf0a7221 */ /* 0x000fe20000010100 */
[----:B------:R-:W-:Y:S01]  /*7600*/  FADD.FTZ R8, -R216, R8 ;  /* 0x00000008d8087221 */ /* 0x000fe20000010100 */
[----:B------:R-:W-:Y:S01]  /*7610*/  FMUL.FTZ R4, R250, R4 ;  /* 0x00000004fa047220 */ /* 0x000fe20000410000 */
[-C--:B------:R-:W-:Y:S01]  /*7620*/  FSEL R11, R11, R207.reuse, P2 ;  /* 0x000000cf0b0b7208 */ /* 0x080fe20001000000 */
[----:B------:R-:W-:Y:S01]  /*7630*/  FADD.FTZ R15, -R207, R15 ;  /* 0x0000000fcf0f7221 */ /* 0x000fe20000010100 */
[----:B------:R-:W-:Y:S01]  /*7640*/  FSETP.GE.FTZ.AND P2, PT, R222, RZ, PT ;  /* 0x000000ffde00720b */ /* 0x000fe20003f56000 */
[C---:B------:R-:W-:Y:S01]  /*7650*/  FADD.FTZ R13, -R216.reuse, R13 ;  /* 0x0000000dd80d7221 */ /* 0x040fe20000010100 */
[-C--:B------:R-:W-:Y:S01]  /*7660*/  FSEL R9, R9, R216.reuse, P4 ;  /* 0x000000d809097208 */ /* 0x080fe20002000000 */
[----:B------:R-:W-:Y:S01]  /*7670*/  FADD.FTZ R14, -R207, R14 ;  /* 0x0000000ecf0e7221 */ /* 0x000fe20000010100 */
[-C--:B------:R-:W-:Y:S01]  /*7680*/  FSEL R15, R15, R207.reuse, P2 ;  /* 0x000000cf0f0f7208 */ /* 0x080fe20001000000 */
[----:B------:R-:W-:Y:S01]  /*7690*/  FADD.FTZ R12, -R216, R12 ;  /* 0x0000000cd80c7221 */ /* 0x000fe20000010100 */
[----:B------:R-:W-:Y:S01]  /*76a0*/  FSETP.GE.FTZ.AND P4, PT, R224, RZ, PT ;  /* 0x000000ffe000720b */ /* 0x000fe20003f96000 */
[----:B------:R-:W-:Y:S01]  /*76b0*/  FADD.FTZ R19, -R205, R19 ;  /* 0x00000013cd137221 */ /* 0x000fe20000010100 */
[----:B------:R-:W-:Y:S01]  /*76c0*/  FSETP.GE.FTZ.AND P2, PT, R218, RZ, PT ;  /* 0x000000ffda00720b */ /* 0x000fe20003f56000 */
[-C--:B-1----:R-:W-:Y:S03]  /*76d0*/  HMMA.16816.F32.BF16 R20, R172, R164.reuse, R20 ;  /* 0x000000a4ac14723c */ /* 0x082fe60000041814 */
[----:B------:R-:W-:Y:S01]  /*76e0*/  FSEL R10, R10, R207, P3 ;  /* 0x000000cf0a0a7208 */ /* 0x000fe20001800000 */
[C---:B------:R-:W-:Y:S01]  /*76f0*/  FADD.FTZ R17, -R206.reuse, R17 ;  /* 0x00000011ce117221 */ /* 0x040fe20000010100 */
[----:B------:R-:W-:Y:S01]  /*7700*/  FSEL R13, R13, R216, P4 ;  /* 0x000000d80d0d7208 */ /* 0x000fe20002000000 */
[----:B------:R-:W-:Y:S01]  /*7710*/  FADD.FTZ R18, -R205, R18 ;  /* 0x00000012cd127221 */ /* 0x000fe20000010100 */
[----:B------:R-:W-:Y:S01]  /*7720*/  FSEL R19, R19, R205, P2 ;  /* 0x000000cd13137208 */ /* 0x000fe20001000000 */
[C---:B------:R-:W-:Y:S04]  /*7730*/  HMMA.16816.F32.BF16 R24, R180.reuse, R164, R24 ;  /* 0x000000a4b418723c */ /* 0x040fe80000041818 */
[----:B------:R-:W-:Y:S01]  /*7740*/  FSETP.GE.FTZ.AND P3, PT, R223, RZ, PT ;  /* 0x000000ffdf00720b */ /* 0x000fe20003f76000 */
[----:B------:R-:W-:Y:S01]  /*7750*/  FADD.FTZ R16, -R206, R16 ;  /* 0x00000010ce107221 */ /* 0x000fe20000010100 */
[----:B------:R-:W-:Y:S01]  /*7760*/  FSETP.GE.FTZ.AND P4, PT, R220, RZ, PT ;  /* 0x000000ffdc00720b */ /* 0x000fe20003f96000 */
[----:B------:R-:W-:Y:S01]  /*7770*/  FMUL.FTZ R244, R244, R10 ;  /* 0x0000000af4f47220 */ /* 0x000fe20000410000 */
[----:B------:R-:W-:Y:S01]  /*7780*/  FSETP.GE.FTZ.AND P2, PT, R201, RZ, PT ;  /* 0x000000ffc900720b */ /* 0x000fe20003f56000 */
[-C--:B------:R-:W-:Y:S03]  /*7790*/  HMMA.16816.F32.BF16 R28, R180, R166.reuse, R28 ;  /* 0x000000a6b41c723c */ /* 0x080fe6000004181c */
[----:B------:R-:W-:Y:S01]  /*77a0*/  FSEL R14, R14, R207, P3 ;  /* 0x000000cf0e0e7208 */ /* 0x000fe20001800000 */
[----:B------:R-:W-:Y:S01]  /*77b0*/  FADD.FTZ R23, -R205, R23 ;  /* 0x00000017cd177221 */ /* 0x000fe20000010100 */
[----:B------:R-:W-:Y:S01]  /*77c0*/  FSEL R17, R17, R206, P4 ;  /* 0x000000ce11117208 */ /* 0x000fe20002000000 */
[----:B------:R-:W-:Y:S01]  /*77d0*/  FADD.FTZ R21, -R206, R21 ;  /* 0x00000015ce157221 */ /* 0x000fe20000010100 */
[----:B------:R-:W-:Y:S01]  /*77e0*/  FSETP.GE.FTZ.AND P3, PT, R219, RZ, PT ;  /* 0x000000ffdb00720b */ /* 0x000fe20003f76000 */
[----:B------:R-:W-:Y:S01]  /*77f0*/  FADD.FTZ R22, -R205, R22 ;  /* 0x00000016cd167221 */ /* 0x000fe20000010100 */
[-C--:B------:R-:W-:Y:S01]  /*7800*/  FSEL R23, R23, R205.reuse, P2 ;  /* 0x000000cd17177208 */ /* 0x080fe20001000000 */
[C---:B------:R-:W-:Y:S01]  /*7810*/  FADD.FTZ R24, -R216.reuse, R24 ;  /* 0x00000018d8187221 */ /* 0x040fe20000010100 */
[----:B------:R-:W-:Y:S01]  /*7820*/  FSETP.GE.FTZ.AND P4, PT, R203, RZ, PT ;  /* 0x000000ffcb00720b */ /* 0x000fe20003f96000 */
[----:B------:R-:W-:Y:S01]  /*7830*/  FADD.FTZ R25, -R216, R25 ;  /* 0x00000019d8197221 */ /* 0x000fe20000010100 */
[----:B------:R-:W-:Y:S01]  /*7840*/  FSETP.GE.FTZ.AND P2, PT, R199, RZ, PT ;  /* 0x000000ffc700720b */ /* 0x000fe20003f56000 */
[----:B------:R-:W-:Y:S01]  /*7850*/  FADD.FTZ R27, -R207, R27 ;  /* 0x0000001bcf1b7221 */ /* 0x000fe20000010100 */
[----:B------:R-:W-:Y:S01]  /*7860*/  FSEL R8, R8, R216, P5 ;  /* 0x000000d808087208 */ /* 0x000fe20002800000 */
[----:B------:R-:W-:Y:S04]  /*7870*/  HMMA.16816.F32.BF16 R32, R172, R166, R32 ;  /* 0x000000a6ac20723c */ /* 0x000fe80000041820 */
[----:B------:R-:W-:Y:S01]  /*7880*/  FSETP.GE.FTZ.AND P5, PT, R229, RZ, PT ;  /* 0x000000ffe500720b */ /* 0x000fe20003fb6000 */
[----:B------:R-:W-:Y:S01]  /*7890*/  FADD.FTZ R26, -R207, R26 ;  /* 0x0000001acf1a7221 */ /* 0x000fe20000010100 */
[----:B------:R-:W-:Y:S01]  /*78a0*/  FSEL R18, R18, R205, P3 ;  /* 0x000000cd12127208 */ /* 0x000fe20001800000 */
[----:B------:R-:W-:Y:S01]  /*78b0*/  FADD.FTZ R20, -R206, R20 ;  /* 0x00000014ce147221 */ /* 0x000fe20000010100 */
        /* <DEDUP_REMOVED lines=14> */
[----:B------:R-:W-:Y:S01]  /*79a0*/  FSEL R22, R22, R205, P3 ;  /* 0x000000cd16167208 */ /* 0x000fe20001800000 */
        /* <DEDUP_REMOVED lines=39> */
[----:B------:R-:W-:Y:S01]  /*7c20*/  LOP3.LUT R244, R213, 0x38, RZ, 0xc0, !PT ;  /* 0x00000038d5f47812 */ /* 0x000fe200078ec0ff */
[----:B------:R-:W-:Y:S01]  /*7c30*/  FMUL.FTZ R30, R193, R30 ;  /* 0x0000001ec11e7220 */ /* 0x000fe20000410000 */
[----:B------:R-:W-:Y:S01]  /*7c40*/  F2FP.BF16.F32.PACK_AB R5, R5, R4 ;  /* 0x000000040505723e */ /* 0x000fe200000010ff */
        /* <DEDUP_REMOVED lines=36> */
[----:B--2---:R-:W-:Y:S01]  /*7e90*/  IMAD.SHL.U32 R8, R6, 0x40, RZ ;  /* 0x0000004006087824 */ /* 0x004fe200078e00ff */
[----:B------:R-:W-:Y:S02]  /*7ea0*/  @!P3 IADD3 R164, P5, PT, R228, R28, RZ ;  /* 0x0000001ce4a4b210 */ /* 0x000fe40007fbe0ff */
[----:B------:R-:W-:Y:S01]  /*7eb0*/  @!P2 LEA R28, P4, R7, R228, 0x6 ;  /* 0x000000e4071ca211 */ /* 0x000fe200078830ff */
[--C-:B------:R-:W-:Y:S01]  /*7ec0*/  @!P3 IMAD.MOV.U32 R229, RZ, RZ, R227.reuse ;  /* 0x000000ffffe5b224 */ /* 0x100fe200078e00e3 */
[----:B------:R-:W-:Y:S02]  /*7ed0*/  @!P3 IADD3.X R165, PT, PT, R227, R29, R8, P5, !PT ;  /* 0x0000001de3a5b210 */ /* 0x000fe40002ffe408 */
        /* <DEDUP_REMOVED lines=27> */
.L_x_2281:
[----:B------:R1:W-:Y:S01]  /*8090*/  STS [R187+0x1c400], R4 ;  /* 0x01c40004bb007388 */ /* 0x0003e20000000800 */
[----:B------:R-:W-:Y:S01]  /*80a0*/  FMUL.FTZ R189, R189, R206 ;  /* 0x000000cebdbd7220 */ /* 0x000fe20000410000 */
[----:B------:R-:W-:Y:S01]  /*80b0*/  FMUL.FTZ R188, R188, R205 ;  /* 0x000000cdbcbc7220 */ /* 0x000fe20000410000 */
[----:B------:R-:W-:Y:S02]  /*80c0*/  F2FP.BF16.F32.PACK_AB R30, R190, R30 ;  /* 0x0000001ebe1e723e */ /* 0x000fe400000010ff */
[----:B------:R-:W-:Y:S01]  /*80d0*/  STS [R187+0x1c000], R5 ;  /* 0x01c00005bb007388 */ /* 0x000fe20000000800 */
[----:B------:R-:W-:Y:S01]  /*80e0*/  F2FP.BF16.F32.PACK_AB R196, R196, R197 ;  /* 0x000000c5c4c4723e */ /* 0x000fe200000010ff */
[----:B------:R-:W-:Y:S01]  /*80f0*/  IMAD.SHL.U32 R216, R214, 0x20, RZ ;  /* 0x00000020d6d87824 */ /* 0x000fe200078e00ff */
[----:B------:R-:W-:Y:S02]  /*8100*/  F2FP.BF16.F32.PACK_AB R32, R189, R32 ;  /* 0x00000020bd20723e */ /* 0x000fe400000010ff */
[----:B------:R3:W-:Y:S01]  /*8110*/  STS [R186+0x1c000], R16 ;  /* 0x01c00010ba007388 */ /* 0x0007e20000000800 */
[----:B------:R-:W-:Y:S01]  /*8120*/  F2FP.BF16.F32.PACK_AB R34, R188, R34 ;  /* 0x00000022bc22723e */ /* 0x000fe200000010ff */
[----:B--2---:R-:W2:Y:S01]  /*8130*/  LDC R229, c[0x0][0x44c] ;  /* 0x00011300ffe57b82 */ /* 0x004ea20000000800 */
[----:B------:R-:W-:Y:S02]  /*8140*/  SHF.R.U32.HI R221, RZ, 0x1, R214 ;  /* 0x00000001ffdd7819 */ /* 0x000fe400000116d6 */
[----:B------:R-:W-:Y:S01]  /*8150*/  STS [R186+0x1c400], R18 ;  /* 0x01c40012ba007388 */ /* 0x000fe20000000800 */
[----:B------:R-:W-:Y:S02]  /*8160*/  LOP3.LUT R168, R168, 0x200, R184, 0xf8, !PT ;  /* 0x00000200a8a87812 */ /* 0x000fe400078ef8b8 */
[----:B------:R-:W-:Y:S02]  /*8170*/  LOP3.LUT R218, R221, 0x30, RZ, 0xc0, !PT ;  /* 0x00000030ddda7812 */ /* 0x000fe400078ec0ff */
[----:B------:R-:W-:Y:S01]  /*8180*/  STS [R187+0x1d000], R245 ;  /* 0x01d000f5bb007388 */ /* 0x000fe20000000800 */
[----:B------:R-:W-:Y:S02]  /*8190*/  LEA R177, R168, UR4, 0x1 ;  /* 0x00000004a8b17c11 */ /* 0x000fe4000f8e08ff */
[----:B------:R-:W-:Y:S02]  /*81a0*/  LOP3.LUT R218, R218, 0x8, R214, 0xf8, !PT ;  /* 0x00000008dada7812 */ /* 0x000fe400078ef8d6 */
[----:B------:R-:W-:Y:S01]  /*81b0*/  STS [R187+0x1d400], R11 ;  /* 0x01d4000bbb007388 */ /* 0x000fe20000000800 */
[C---:B------:R-:W-:Y:S01]  /*81c0*/  VIADD R176, R177.reuse, 0x8040 ;  /* 0x00008040b1b07836 */ /* 0x040fe20000000000 */
[----:B------:R-:W-:Y:S03]  /*81d0*/  LOP3.LUT R218, R218, 0x1c0, R184, 0xf8, !PT ;  /* 0x000001c0dada7812 */ /* 0x000fe600078ef8b8 */
[----:B------:R-:W-:Y:S01]  /*81e0*/  STS [R186+0x1d000], R12 ;  /* 0x01d0000cba007388 */ /* 0x000fe20000000800 */
[----:B-1----:R-:W-:Y:S01]  /*81f0*/  IMAD.MOV.U32 R4, RZ, RZ, 0x10 ;  /* 0x00000010ff047424 */ /* 0x002fe200078e00ff */
[----:B------:R-:W-:Y:S03]  /*8200*/  LOP3.LUT R218, R218, 0x38, R213, 0x78, !PT ;  /* 0x00000038dada7812 */ /* 0x000fe600078e78d5 */
[----:B------:R-:W-:Y:S01]  /*8210*/  STS [R186+0x1d400], R14 ;  /* 0x01d4000eba007388 */ /* 0x000fe20000000800 */
[----:B------:R-:W-:Y:S04]  /*8220*/  SEL R4, R4, 0xfffffff0, !P0 ;  /* 0xfffffff004047807 */ /* 0x000fe80004000000 */
[----:B------:R-:W-:Y:S01]  /*8230*/  STS [R252+-0x4000], R20 ;  /* 0xffc00014fc007388 */ /* 0x000fe20000000800 */
[----:B------:R-:W-:Y:S01]  /*8240*/  LOP3.LUT R218, R218, 0x200, R216, 0xf8, !PT ;  /* 0x00000200dada7812 */ /* 0x000fe200078ef8d8 */
[----:B---3--:R-:W-:Y:S02]  /*8250*/  VIADD R16, R177, 0x8000 ;  /* 0x00008000b1107836 */ /* 0x008fe40000000000 */
[----:B------:R-:W-:Y:S01]  /*8260*/  IMAD.IADD R4, R4, 0x1, R252 ;  /* 0x0000000104047824 */ /* 0x000fe200078e02fc */
[----:B------:R-:W-:Y:S01]  /*8270*/  STS [R252+-0x3c00], R22 ;  /* 0xffc40016fc007388 */ /* 0x000fe20000000800 */
[----:B------:R-:W-:Y:S01]  /*8280*/  LEA R218, R218, UR4, 0x1 ;  /* 0x00000004dada7c11 */ /* 0x000fe2000f8e08ff */
[----:B------:R-:W-:Y:S03]  /*8290*/  @P0 VIADD R176, R16, 0xffffffc0 ;  /* 0xffffffc010b00836 */ /* 0x000fe60000000000 */
[----:B------:R-:W-:Y:S01]  /*82a0*/  STS [R4+-0x4000], R32 ;  /* 0xffc0002004007388 */ /* 0x000fe20000000800 */
[----:B--2---:R-:W-:Y:S04]  /*82b0*/  IMAD R229, R229, UR9, RZ ;  /* 0x00000009e5e57c24 */ /* 0x004fe8000f8e02ff */
        /* <DEDUP_REMOVED lines=105> */
[----:B------:R-:W-:Y:S01]  /*8950*/  IMAD.X R4, RZ, RZ, ~UR14, P2 ;  /* 0x8000000eff047e24 */ /* 0x000fe200090e06ff */
[----:B------:R-:W-:Y:S01]  /*8960*/  LOP3.LUT R10, R213, 0x1f8, RZ, 0xc0, !PT ;  /* 0x000001f8d50a7812 */ /* 0x000fe200078ec0ff */
[----:B------:R-:W-:Y:S02]  /*8970*/  IMAD.U32 R8, RZ, RZ, UR48 ;  /* 0x00000030ff087e24 */ /* 0x000fe4000f8e00ff */
[----:B------:R-:W-:Y:S01]  /*8980*/  IMAD.U32 R7, RZ, RZ, UR46 ;  /* 0x0000002eff077e24 */ /* 0x000fe2000f8e00ff */
[----:B------:R-:W-:Y:S02]  /*8990*/  SHF.R.S64 R5, R5, 0x1f, R4 ;  /* 0x0000001f05057819 */ /* 0x000fe40000001004 */
[----:B------:R-:W-:Y:S02]  /*89a0*/  LOP3.LUT R10, R10, 0x38, R214, 0x78, !PT ;  /* 0x000000380a0a7812 */ /* 0x000fe400078e78d6 */
[----:B------:R-:W-:Y:S01]  /*89b0*/  IADD3 R231, P2, PT, R5, R231, RZ ;  /* 0x000000e705e77210 */ /* 0x000fe20007f5e0ff */
[----:B------:R-:W-:Y:S01]  /*89c0*/  IMAD.U32 R5, RZ, RZ, UR48 ;  /* 0x00000030ff057e24 */ /* 0x000fe2000f8e00ff */
[----:B------:R-:W-:Y:S02]  /*89d0*/  LOP3.LUT R10, R10, 0x1e00, R213, 0xf8, !PT ;  /* 0x00001e000a0a7812 */ /* 0x000fe400078ef8d5 */
[----:B------:R-:W-:Y:S01]  /*89e0*/  LEA.HI.X.SX32 R230, R4, R230, 0x1, P2 ;  /* 0x000000e604e67211 */ /* 0x000fe200010f0eff */
[----:B------:R-:W-:Y:S01]  /*89f0*/  IMAD.U32 R4, RZ, RZ, UR46 ;  /* 0x0000002eff047e24 */ /* 0x000fe2000f8e00ff */
[-C--:B------:R-:W-:Y:S02]  /*8a00*/  @!P5 LEA R12, P3, R9, R231.reuse, 0x1 ;  /* 0x000000e7090cd211 */ /* 0x080fe400078608ff */
[----:B------:R-:W-:Y:S02]  /*8a10*/  @!P4 LEA R6, P2, R6, R231, 0x1 ;  /* 0x000000e70606c211 */ /* 0x000fe400078408ff */
[-C--:B------:R-:W-:Y:S02]  /*8a20*/  @!P5 LEA.HI.X R13, R8, R230.reuse, R7, 0x1, P3 ;  /* 0x000000e6080dd211 */ /* 0x080fe400018f0c07 */
[----:B------:R-:W-:Y:S01]  /*8a30*/  @!P4 LEA.HI.X R7, R5, R230, R4, 0x1, P2 ;  /* 0x000000e60507c211 */ /* 0x000fe200010f0c04 */
[--C-:B------:R-:W-:Y:S01]  /*8a40*/  @!P5 IMAD.MOV.U32 R4, RZ, RZ, R231.reuse ;  /* 0x000000ffff04d224 */ /* 0x100fe200078e00e7 */
[----:B------:R-:W-:Y:S01]  /*8a50*/  LEA R10, R10, UR4, 0x1 ;  /* 0x000000040a0a7c11 */ /* 0x000fe2000f8e08ff */
[--C-:B------:R-:W-:Y:S05]  /*8a60*/  @!P5 IMAD.MOV.U32 R5, RZ, RZ, R230.reuse ;  /* 0x000000ffff05d224 */ /* 0x100fea00078e00e6 */
[----:B------:R-:W-:Y:S01]  /*8a70*/  @!PT LDS RZ, [RZ] ;  /* 0x00000000fffff984 */ /* 0x000fe20000000800 */
[----:B------:R-:W-:Y:S01]  /*8a80*/  @!PT LDS RZ, [RZ] ;  /* 0x00000000fffff984 */ /* 0x000fe20000000800 */
[----:B------:R-:W-:Y:S01]  /*8a90*/  @!PT LDS RZ, [RZ] ;  /* 0x00000000fffff984 */ /* 0x000fe20000000800 */
[----:B------:R1:W-:Y:S04]  /*8aa0*/  @!P5 LDGSTS.E.BYPASS.LTC128B.128 [R10+0x8000], desc[UR34][R4.64] ;  /* 0x08000000040adfae */ /* 0x0003e8000b981a22 */
[----:B------:R2:W-:Y:S01]  /*8ab0*/  @P5 STS.128 [R10+0x8000], RZ ;  /* 0x008000ff0a005388 */ /* 0x0005e20000000c00 */
[----:B-1----:R-:W-:Y:S02]  /*8ac0*/  @!P4 IMAD.MOV.U32 R4, RZ, RZ, R231 ;  /* 0x000000ffff04c224 */ /* 0x002fe400078e00e7 */
[----:B------:R-:W-:Y:S05]  /*8ad0*/  @!P4 IMAD.MOV.U32 R5, RZ, RZ, R230 ;  /* 0x000000ffff05c224 */ /* 0x000fea00078e00e6 */
        /* <DEDUP_REMOVED lines=16> */
.L_x_2282:
[----:B------:R-:W-:Y:S01]  /*8be0*/  IMAD.SHL.U32 R219, R214, 0x2, RZ ;  /* 0x00000002d6db7824 */ /* 0x000fe200078e00ff */
[----:B------:R-:W-:Y:S01]  /*8bf0*/  SHF.R.U32.HI R220, RZ, 0x3, R214 ;  /* 0x00000003ffdc7819 */ /* 0x000fe200000116d6 */
[----:B------:R-:W-:Y:S01]  /*8c00*/  LDSM.16.M88.4 R32, [R200+0x1c000] ;  /* 0x01c00000c820783b */ /* 0x000fe20000000200 */
[C---:B------:R-:W-:Y:S01]  /*8c10*/  VIADD R24, R200.reuse, 0x8000 ;  /* 0x00008000c8187836 */ /* 0x040fe20000000000 */
[----:B------:R-:W-:Y:S01]  /*8c20*/  PLOP3.LUT P4, PT, PT, PT, UP0, 0x80, 0x8 ;  /* 0x000000000008781c */ /* 0x000fe20003f8f008 */
[----:B------:R-:W-:Y:S01]  /*8c30*/  VIADD R224, R200, 0x8040 ;  /* 0x00008040c8e07836 */ /* 0x000fe20000000000 */
[----:B--2---:R-:W-:Y:S01]  /*8c40*/  LOP3.LUT R4, R219, 0x20, RZ, 0xc0, !PT ;  /* 0x00000020db047812 */ /* 0x004fe200078ec0ff */
        /* <DEDUP_REMOVED lines=25> */
[----:B------:R-:W-:Y:S05]  /*8de0*/  LDSM.16.MT88.4 R196, [R222+0xe000] ;  /* 0x00e00000dec4783b */ /* 0x000fea0000004200 */
[----:B------:R-:W-:Y:S05]  /*8df0*/  LDSM.16.MT88.4 R204, [R222+0x12000] ;  /* 0x01200000decc783b */ /* 0x000fea0000004200 */
[----:B------:R-:W-:Y:S01]  /*8e00*/  STL.64 [R1], R2 ;  /* 0x0000000201007387 */ /* 0x000fe20000100a00 */
        /* <DEDUP_REMOVED lines=16> */
[-C--:B------:R-:W-:Y:S01]  /*8f10*/  HMMA.16816.F32.BF16 R28, R176, R182.reuse, R28 ;  /* 0x000000b6b01c723c */ /* 0x080fe2000004181c */
[----:B------:R-:W-:Y:S07]  /*8f20*/  LDSM.16.M88.4 R176, [R223+0x15000] ;  /* 0x01500000dfb0783b */ /* 0x000fee0000000200 */
[----:B------:R-:W-:Y:S01]  /*8f30*/  HMMA.16816.F32.BF16 R32, R168, R182, R32 ;  /* 0x000000b6a820723c */ /* 0x000fe20000041820 */
[----:B------:R-:W2:Y:S05]  /*8f40*/  LDSM.16.M88.4 R168, [R223+0x14000] ;  /* 0x01400000dfa8783b */ /* 0x000eaa0000000200 */
[----:B------:R-:W3:Y:S02]  /*8f50*/  LDSM.16.MT88.4 R180, [R222+0x11800] ;  /* 0x01180000deb4783b */ /* 0x000ee40000004200 */
        /* <DEDUP_REMOVED lines=8> */
[-C--:B------:R-:W-:Y:S01]  /*8fe0*/  HMMA.16816.F32.BF16 R28, R192, R166.reuse, R28 ;  /* 0x000000a6c01c723c */ /* 0x080fe2000004181c */
[----:B------:R-:W-:Y:S05]  /*8ff0*/  IMAD.U32 R192, RZ, RZ, UR47 ;  /* 0x0000002fffc07e24 */ /* 0x000fea000f8e00ff */
[----:B------:R-:W-:Y:S02]  /*9000*/  LEA R192, P2, R192, R242, 0x2 ;  /* 0x000000f2c0c07211 */ /* 0x000fe400078410ff */
        /* <DEDUP_REMOVED lines=8> */
[-C--:B---3--:R-:W-:Y:S08]  /*9090*/  HMMA.16816.F32.BF16 R20, R168, R180.reuse, R20 ;  /* 0x000000b4a814723c */ /* 0x088ff00000041814 */
[C---:B------:R-:W-:Y:S08]  /*90a0*/  HMMA.16816.F32.BF16 R24, R176.reuse, R180, R24 ;  /* 0x000000b4b018723c */ /* 0x040ff00000041818 */
[-C--:B------:R-:W-:Y:S01]  /*90b0*/  HMMA.16816.F32.BF16 R28, R176, R182.reuse, R28 ;  /* 0x000000b6b01c723c */ /* 0x080fe2000004181c */
[----:B------:R-:W-:Y:S05]  /*90c0*/  IMAD.U32 R176, RZ, RZ, UR47 ;  /* 0x0000002fffb07e24 */ /* 0x000fea000f8e00ff */
[----:B------:R-:W-:Y:S02]  /*90d0*/  LEA.HI.X.SX32 R193, R176, R243, 0x2, P2 ;  /* 0x000000f3b0c17211 */ /* 0x000fe400010f16ff */
[----:B------:R-:W-:Y:S01]  /*90e0*/  HMMA.16816.F32.BF16 R32, R168, R182, R32 ;  /* 0x000000b6a820723c */ /* 0x000fe20000041820 */
[----:B------:R-:W1:Y:S03]  /*90f0*/  LDSM.16.MT88.4 R168, [R222+0xe800] ;  /* 0x00e80000dea8783b */ /* 0x000e660000004200 */
[C---:B------:R-:W-:Y:S02]  /*9100*/  LEA R194, P2, R229.reuse, R192, 0x5 ;  /* 0x000000c0e5c27211 */ /* 0x040fe400078428ff */
[----:B------:R-:W2:Y:S02]  /*9110*/  LDSM.16.MT88.4 R176, [R222+0x12800] ;  /* 0x01280000deb0783b */ /* 0x000ea40000004200 */
[-C--:B----4-:R-:W-:Y:S03]  /*9120*/  HMMA.16816.F32.BF16 R4, R188, R196.reuse, R4 ;  /* 0x000000c4bc04723c */ /* 0x090fe60000041804 */
[----:B------:R-:W3:Y:S02]  /*9130*/  LDSM.16.M88.4 R180, [R224+0x16000] ;  /* 0x01600000e0b4783b */ /* 0x000ee40000000200 */
[C---:B------:R-:W-:Y:S03]  /*9140*/  LEA.HI.X.SX32 R195, R229.reuse, R193, 0x5, P2 ;  /* 0x000000c1e5c37211 */ /* 0x040fe600010f2eff */
[C---:B------:R-:W-:Y:S04]  /*9150*/  HMMA.16816.F32.BF16 R8, R200.reuse, R196, R8 ;  /* 0x000000c4c808723c */ /* 0x040fe80000041808 */
[C---:B------:R-:W-:Y:S04]  /*9160*/  LEA R196, P2, R229.reuse, R194, 0x5 ;  /* 0x000000c2e5c47211 */ /* 0x040fe800078428ff */
[-C--:B------:R-:W-:Y:S03]  /*9170*/  HMMA.16816.F32.BF16 R12, R200, R198.reuse, R12 ;  /* 0x000000c6c80c723c */ /* 0x080fe6000004180c */
[C---:B------:R-:W-:Y:S05]  /*9180*/  LEA.HI.X.SX32 R197, R229.reuse, R195, 0x5, P2 ;  /* 0x000000c3e5c57211 */ /* 0x040fea00010f2eff */
[C---:B------:R-:W-:Y:S04]  /*9190*/  HMMA.16816.F32.BF16 R16, R188.reuse, R198, R16 ;  /* 0x000000c6bc10723c */ /* 0x040fe80000041810 */
[C---:B------:R-:W-:Y:S04]  /*91a0*/  LEA R198, P2, R229.reuse, R196, 0x5 ;  /* 0x000000c4e5c67211 */ /* 0x040fe800078428ff */
[-C--:B------:R-:W-:Y:S03]  /*91b0*/  HMMA.16816.F32.BF16 R20, R188, R204.reuse, R20 ;  /* 0x000000ccbc14723c */ /* 0x080fe60000041814 */
[C---:B------:R-:W-:Y:S05]  /*91c0*/  LEA.HI.X.SX32 R199, R229.reuse, R197, 0x5, P2 ;  /* 0x000000c5e5c77211 */ /* 0x040fea00010f2eff */
[C---:B------:R-:W-:Y:S08]  /*91d0*/  HMMA.16816.F32.BF16 R24, R200.reuse, R204, R24 ;  /* 0x000000ccc818723c */ /* 0x040ff00000041818 */
[-C--:B------:R-:W-:Y:S03]  /*91e0*/  HMMA.16816.F32.BF16 R28, R200, R206.reuse, R28 ;  /* 0x000000cec81c723c */ /* 0x080fe6000004181c */
[C---:B------:R-:W-:Y:S04]  /*91f0*/  LEA R200, P2, R229.reuse, R198, 0x5 ;  /* 0x000000c6e5c87211 */ /* 0x040fe800078428ff */
[C---:B------:R-:W-:Y:S01]  /*9200*/  LEA.HI.X.SX32 R201, R229.reuse, R199, 0x5, P2 ;  /* 0x000000c7e5c97211 */ /* 0x040fe200010f2eff */
[----:B------:R-:W-:Y:S01]  /*9210*/  HMMA.16816.F32.BF16 R32, R188, R206, R32 ;  /* 0x000000cebc20723c */ /* 0x000fe20000041820 */
[----:B------:R-:W4:Y:S03]  /*9220*/  LDSM.16.M88.4 R188, [R224+0x17000] ;  /* 0x01700000e0bc783b */ /* 0x000f260000000200 */
[C---:B------:R-:W-:Y:S04]  /*9230*/  LEA R202, P2, R229.reuse, R200, 0x5 ;  /* 0x000000c8e5ca7211 */ /* 0x040fe800078428ff */
[-C--:B-1----:R-:W-:Y:S05]  /*9240*/  HMMA.16816.F32.BF16 R4, R164, R168.reuse, R4 ;  /* 0x000000a8a404723c */ /* 0x082fea0000041804 */
[C---:B------:R-:W-:Y:S02]  /*9250*/  LEA.HI.X.SX32 R203, R229.reuse, R201, 0x5, P2 ;  /* 0x000000c9e5cb7211 */ /* 0x040fe400010f2eff */
[C---:B------:R-:W-:Y:S01]  /*9260*/  LEA R204, P2, R229.reuse, R202, 0x5 ;  /* 0x000000cae5cc7211 */ /* 0x040fe200078428ff */
[C---:B------:R-:W-:Y:S04]  /*9270*/  HMMA.16816.F32.BF16 R8, R172.reuse, R168, R8 ;  /* 0x000000a8ac08723c */ /* 0x040fe80000041808 */
[C---:B------:R-:W-:Y:S04]  /*9280*/  LEA.HI.X.SX32 R205, R229.reuse, R203, 0x5, P2 ;  /* 0x000000cbe5cd7211 */ /* 0x040fe800010f2eff */
[-C--:B------:R-:W-:Y:S03]  /*9290*/  HMMA.16816.F32.BF16 R12, R172, R170.reuse, R12 ;  /* 0x000000aaac0c723c */ /* 0x080fe6000004180c */
[C---:B------:R-:W-:Y:S05]  /*92a0*/  IMAD.WIDE R206, R229.reuse, -0xc0, R204 ;  /* 0xffffff40e5ce7825 */ /* 0x040fea00078e02cc */
[C---:B------:R-:W-:Y:S01]  /*92b0*/  HMMA.16816.F32.BF16 R16, R164.reuse, R170, R16 ;  /* 0x000000aaa410723c */ /* 0x040fe20000041810 */
[----:B------:R-:W1:Y:S03]  /*92c0*/  LDSM.16.MT88.4 R168, [R222+0x13000] ;  /* 0x01300000dea8783b */ /* 0x000e660000004200 */
[C---:B------:R-:W-:Y:S04]  /*92d0*/  LEA R246, P2, R229.reuse, R206, 0x5 ;  /* 0x000000cee5f67211 */ /* 0x040fe800078428ff */
[-C--:B--2---:R-:W-:Y:S03]  /*92e0*/  HMMA.16816.F32.BF16 R20, R164, R176.reuse, R20 ;  /* 0x000000b0a414723c */ /* 0x084fe60000041814 */
[C---:B------:R-:W-:Y:S02]  /*92f0*/  LEA.HI.X.SX32 R247, R229.reuse, R207, 0x5, P2 ;  /* 0x000000cfe5f77211 */ /* 0x040fe400010f2eff */
[C---:B------:R-:W-:Y:S03]  /*9300*/  LEA R248, P2, R229.reuse, R246, 0x5 ;  /* 0x000000f6e5f87211 */ /* 0x040fe600078428ff */
[C---:B------:R-:W-:Y:S04]  /*9310*/  HMMA.16816.F32.BF16 R24, R172.reuse, R176, R24 ;  /* 0x000000b0ac18723c */ /* 0x040fe80000041818 */
[C---:B------:R-:W-:Y:S04]  /*9320*/  LEA.HI.X.SX32 R249, R229.reuse, R247, 0x5, P2 ;  /* 0x000000f7e5f97211 */ /* 0x040fe800010f2eff */
[-C--:B------:R-:W-:Y:S01]  /*9330*/  HMMA.16816.F32.BF16 R28, R172, R178.reuse, R28 ;  /* 0x000000b2ac1c723c */ /* 0x080fe2000004181c */
[----:B------:R-:W-:Y:S07]  /*9340*/  LDSM.16.MT88.4 R172, [R222+0xf800] ;  /* 0x00f80000deac783b */ /* 0x000fee0000004200 */
[----:B------:R-:W-:Y:S01]  /*9350*/  HMMA.16816.F32.BF16 R32, R164, R178, R32 ;  /* 0x000000b2a420723c */ /* 0x000fe20000041820 */
[----:B------:R-:W2:Y:S05]  /*9360*/  LDSM.16.M88.4 R164, [R223+0x16000] ;  /* 0x01600000dfa4783b */ /* 0x000eaa0000000200 */
[----:B------:R-:W2:Y:S02]  /*9370*/  LDSM.16.M88.4 R176, [R223+0x17000] ;  /* 0x01700000dfb0783b */ /* 0x000ea40000000200 */
[-C--:B---3--:R-:W-:Y:S08]  /*9380*/  HMMA.16816.F32.BF16 R4, R180, R184.reuse, R4 ;  /* 0x000000b8b404723c */ /* 0x088ff00000041804 */
        /* <DEDUP_REMOVED lines=12> */
[C---:B------:R-:W-:Y:S04]  /*9450*/  LEA.HI.X.SX32 R3, R229.reuse, R187, 0x5, P2 ;  /* 0x000000bbe5037211 */ /* 0x040fe800010f2eff */
[-C--:B------:R-:W-:Y:S03]  /*9460*/  HMMA.16816.F32.BF16 R28, R188, R170.reuse, R28 ;  /* 0x000000aabc1c723c */ /* 0x080fe6000004181c */
[C---:B------:R-:W-:Y:S05]  /*9470*/  IMAD.WIDE R190, R229.reuse, -0xc0, R2 ;  /* 0xffffff40e5be7825 */ /* 0x040fea00078e0202 */
        /* <DEDUP_REMOVED lines=19> */
[----:B------:R-:W-:Y:S02]  /*95b0*/  @P4 SHF.R.U32.HI R168, RZ, 0x2, R214 ;  /* 0x00000002ffa84819 */ /* 0x000fe400000116d6 */
[----:B------:R-:W-:Y:S02]  /*95c0*/  LEA.HI.X.SX32 R223, R229, R175, 0x5, P2 ;  /* 0x000000afe5df7211 */ /* 0x000fe400010f2eff */
[-C--:B------:R-:W-:Y:S03]  /*95d0*/  HMMA.16816.F32.BF16 R28, R176, R170.reuse, R28 ;  /* 0x000000aab01c723c */ /* 0x080fe6000004181c */
[----:B------:R-:W-:Y:S01]  /*95e0*/  @P4 LOP3.LUT R239, R221, 0x7, R168, 0xf8, !PT ;  /* 0x00000007ddef4812 */ /* 0x000fe200078ef8a8 */
[----:B------:R-:W-:Y:S04]  /*95f0*/  IMAD.WIDE R168, R229, -0xc0, R222 ;  /* 0xffffff40e5a87825 */ /* 0x000fe800078e02de */
[----:B------:R-:W-:Y:S01]  /*9600*/  HMMA.16816.F32.BF16 R32, R164, R170, R32 ;  /* 0x000000aaa420723c */ /* 0x000fe20000041820 */
[----:B------:R-:W-:Y:S03]  /*9610*/  LDSM.16.MT88.4 R164, [R218+0x1e800] ;  /* 0x01e80000daa4783b */ /* 0x000fe60000004200 */
[----:B------:R-:W-:Y:S01]  /*9620*/  @P4 IMAD.WIDE.U32 R176, R239, R225, UR58 ;  /* 0x0000003aefb04e25 */ /* 0x000fe2000f8e00e1 */
[C---:B------:R-:W-:Y:S01]  /*9630*/  LEA R178, P2, R229.reuse, R168, 0x5 ;  /* 0x000000a8e5b27211 */ /* 0x040fe200078428ff */
[----:B------:R-:W-:Y:S01]  /*9640*/  @UP0 UMOV UR58, UR62 ;  /* 0x0000003e003a0c82 */ /* 0x000fe20008000000 */
[----:B------:R-:W-:Y:S01]  /*9650*/  @UP0 UMOV UR59, UR61 ;  /* 0x0000003d003b0c82 */ /* 0x000fe20008000000 */
[----:B------:R-:W-:Y:S01]  /*9660*/  UISETP.GT.AND UP0, UPT, UR45, UR41, UPT ;  /* 0x000000292d00728c */ /* 0x000fe2000bf04270 */
[----:B------:R-:W5:Y:S01]  /*9670*/  @P4 LDG.E R238, desc[UR34][R176.64+-0x100] ;  /* 0xffff0022b0ee4981 */ /* 0x000f62000c1e1900 */
[C---:B------:R-:W-:Y:S01]  /*9680*/  LEA.HI.X.SX32 R179, R229.reuse, R169, 0x5, P2 ;  /* 0x000000a9e5b37211 */ /* 0x040fe200010f2eff */
[----:B------:R-:W-:Y:S03]  /*9690*/  UIADD3 UR45, UPT, UPT, UR45, -0x1, URZ ;  /* 0xffffffff2d2d7890 */ /* 0x000fe6000fffe0ff */
[----:B------:R-:W5:Y:S05]  /*96a0*/  @P4 LDG.E R237, desc[UR34][R176.64+-0xe0] ;  /* 0xffff2022b0ed4981 */ /* 0x000f6a000c1e1900 */
[----:B------:R-:W5:Y:S05]  /*96b0*/  @P4 LDG.E R236, desc[UR34][R176.64+-0x80] ;  /* 0xffff8022b0ec4981 */ /* 0x000f6a000c1e1900 */
[----:B------:R1:W5:Y:S05]  /*96c0*/  @P4 LDG.E R235, desc[UR34][R176.64+-0x60] ;  /* 0xffffa022b0eb4981 */ /* 0x00036a000c1e1900 */
[----:B------:R2:W-:Y:S05]  /*96d0*/  REDG.E.ADD.F32.FTZ.RN.STRONG.GPU desc[UR34][R242.64], R4 ;  /* 0x00000004f20079a6 */ /* 0x0005ea000c12f322 */
[----:B------:R3:W-:Y:S05]  /*96e0*/  REDG.E.ADD.F32.FTZ.RN.STRONG.GPU desc[UR34][R192.64], R5 ;  /* 0x00000005c00079a6 */ /* 0x0007ea000c12f322 */
[----:B------:R4:W-:Y:S05]  /*96f0*/  REDG.E.ADD.F32.FTZ.RN.STRONG.GPU desc[UR34][R194.64], R6 ;  /* 0x00000006c20079a6 */ /* 0x0009ea000c12f322 */
[----:B------:R4:W-:Y:S05]  /*9700*/  REDG.E.ADD.F32.FTZ.RN.STRONG.GPU desc[UR34][R196.64], R7 ;  /* 0x00000007c40079a6 */ /* 0x0009ea000c12f322 */
[----:B------:R4:W-:Y:S05]  /*9710*/  REDG.E.ADD.F32.FTZ.RN.STRONG.GPU desc[UR34][R198.64], R8 ;  /* 0x00000008c60079a6 */ /* 0x0009ea000c12f322 */
[----:B------:R4:W-:Y:S01]  /*9720*/  REDG.E.ADD.F32.FTZ.RN.STRONG.GPU desc[UR34][R200.64], R9 ;  /* 0x00000009c80079a6 */ /* 0x0009e2000c12f322 */
[C---:B-1----:R-:W-:Y:S04]  /*9730*/  LEA R176, P2, R229.reuse, R178, 0x5 ;  /* 0x000000b2e5b07211 */ /* 0x042fe800078428ff */
[----:B------:R1:W-:Y:S01]  /*9740*/  REDG.E.ADD.F32.FTZ.RN.STRONG.GPU desc[UR34][R202.64], R10 ;  /* 0x0000000aca0079a6 */ /* 0x0003e2000c12f322 */
[C---:B------:R-:W-:Y:S02]  /*9750*/  LEA.HI.X.SX32 R177, R229.reuse, R179, 0x5, P2 ;  /* 0x000000b3e5b17211 */ /* 0x040fe400010f2eff */
[C---:B--2---:R-:W-:Y:S02]  /*9760*/  LEA R4, P2, R229.reuse, R176, 0x5 ;  /* 0x000000b0e5047211 */ /* 0x044fe400078428ff */
[----:B------:R2:W-:Y:S02]  /*9770*/  REDG.E.ADD.F32.FTZ.RN.STRONG.GPU desc[UR34][R204.64], R11 ;  /* 0x0000000bcc0079a6 */ /* 0x0005e4000c12f322 */
[C---:B---3--:R-:W-:Y:S03]  /*9780*/  LEA.HI.X.SX32 R5, R229.reuse, R177, 0x5, P2 ;  /* 0x000000b1e5057211 */ /* 0x048fe600010f2eff */
[----:B------:R-:W-:Y:S01]  /*9790*/  REDG.E.ADD.F32.FTZ.RN.STRONG.GPU desc[UR34][R242.64+0x80], R16 ;  /* 0x00008010f20079a6 */ /* 0x000fe2000c12f322 */
[C---:B----4-:R-:W-:Y:S04]  /*97a0*/  LEA R6, P2, R229.reuse, R4, 0x5 ;  /* 0x00000004e5067211 */ /* 0x050fe800078428ff */
[----:B------:R-:W-:Y:S01]  /*97b0*/  REDG.E.ADD.F32.FTZ.RN.STRONG.GPU desc[UR34][R206.64+0x80], R17 ;  /* 0x00008011ce0079a6 */ /* 0x000fe2000c12f322 */
[C---:B------:R-:W-:Y:S04]  /*97c0*/  LEA.HI.X.SX32 R7, R229.reuse, R5, 0x5, P2 ;  /* 0x00000005e5077211 */ /* 0x040fe800010f2eff */
[----:B------:R-:W-:Y:S01]  /*97d0*/  REDG.E.ADD.F32.FTZ.RN.STRONG.GPU desc[UR34][R246.64+0x80], R18 ;  /* 0x00008012f60079a6 */ /* 0x000fe2000c12f322 */
[C---:B------:R-:W-:Y:S04]  /*97e0*/  LEA R8, P2, R229.reuse, R6, 0x5 ;  /* 0x00000006e5087211 */ /* 0x040fe800078428ff */
[----:B------:R-:W-:Y:S01]  /*97f0*/  REDG.E.ADD.F32.FTZ.RN.STRONG.GPU desc[UR34][R248.64+0x80], R19 ;  /* 0x00008013f80079a6 */ /* 0x000fe2000c12f322 */
[C---:B------:R-:W-:Y:S04]  /*9800*/  LEA.HI.X.SX32 R9, R229.reuse, R7, 0x5, P2 ;  /* 0x00000007e5097211 */ /* 0x040fe800010f2eff */
[----:B------:R3:W-:Y:S01]  /*9810*/  REDG.E.ADD.F32.FTZ.RN.STRONG.GPU desc[UR34][R184.64+0x80], R12 ;  /* 0x0000800cb80079a6 */ /* 0x0007e2000c12f322 */
[C---:B-1----:R-:W-:Y:S04]  /*9820*/  LEA R10, P2, R229.reuse, R8, 0x5 ;  /* 0x00000008e50a7211 */ /* 0x042fe800078428ff */
[----:B------:R-:W-:Y:S01]  /*9830*/  REDG.E.ADD.F32.FTZ.RN.STRONG.GPU desc[UR34][R250.64+0x80], R13 ;  /* 0x0000800dfa0079a6 */ /* 0x000fe2000c12f322 */
[----:B--2---:R-:W-:Y:S04]  /*9840*/  LEA.HI.X.SX32 R11, R229, R9, 0x5, P2 ;  /* 0x00000009e50b7211 */ /* 0x004fe800010f2eff */
[----:B------:R-:W-:Y:S05]  /*9850*/  REDG.E.ADD.F32.FTZ.RN.STRONG.GPU desc[UR34][R186.64+0x80], R14 ;  /* 0x0000800eba0079a6 */ /* 0x000fea000c12f322 */
[----:B------:R-:W-:Y:S05]  /*9860*/  REDG.E.ADD.F32.FTZ.RN.STRONG.GPU desc[UR34][R2.64+0x80], R15 ;  /* 0x0000800f020079a6 */ /* 0x000fea000c12f322 */
[----:B------:R-:W-:Y:S05]  /*9870*/  REDG.E.ADD.F32.FTZ.RN.STRONG.GPU desc[UR34][R242.64+0x100], R20 ;  /* 0x00010014f20079a6 */ /* 0x000fea000c12f322 */
[----:B------:R-:W-:Y:S05]  /*9880*/  REDG.E.ADD.F32.FTZ.RN.STRONG.GPU desc[UR34][R190.64+0x100], R21 ;  /* 0x00010015be0079a6 */ /* 0x000fea000c12f322 */
[----:B------:R-:W-:Y:S01]  /*9890*/  REDG.E.ADD.F32.FTZ.RN.STRONG.GPU desc[UR34][R188.64+0x100], R22 ;  /* 0x00010016bc0079a6 */ /* 0x000fe2000c12f322 */
[C---:B---3--:R-:W-:Y:S04]  /*98a0*/  VIADD R184, R0.reuse, 0x40 ;  /* 0x0000004000b87836 */ /* 0x048fe80000000000 */
        /* <DEDUP_REMOVED lines=25> */
[----:B------:R-:W-:Y:S01]  /*9a40*/  LDSM.16.MT88.4 R176, [R218+0x1f800] ;  /* 0x01f80000dab0783b */ /* 0x000fe20000004200 */
[C---:B--2---:R-:W-:Y:S04]  /*9a50*/  HMMA.16816.F32.BF16 R104, R12.reuse, R8, R104 ;  /* 0x000000080c68723c */ /* 0x044fe80000041868 */
[----:B------:R-:W-:Y:S04]  /*9a60*/  LDSM.16.MT88.4 R180, [R0+0x3800] ;  /* 0x0038000000b4783b */ /* 0x000fe80000004200 */
[-C--:B------:R-:W-:Y:S01]  /*9a70*/  HMMA.16816.F32.BF16 R108, R12, R10.reuse, R108 ;  /* 0x0000000a0c6c723c */ /* 0x080fe2000004186c */
[----:B------:R2:W5:Y:S07]  /*9a80*/  LDL.LU.64 R2, [R1] ;  /* 0x0000000001027983 */ /* 0x00056e0000300a00 */
        /* <DEDUP_REMOVED lines=371> */
.L_x_2284:
        /* <DEDUP_REMOVED lines=12> */
.L_x_2285:
[----:B------:R-:W2:Y:S01]  /*b280*/  LDCU.64 UR8, c[0x0][0x5c8] ;  /* 0x0000b900ff0877ac */ /* 0x000ea20008000a00 */
[----:B------:R-:W-:-:S04]  /*b290*/  UIADD3 UR5, UPT, UPT, UR37, UR39, URZ ;  /* 0x0000002725057290 */ /* 0x000fc8000fffe0ff */
[----:B--2---:R-:W-:Y:S02]  /*b2a0*/  UIMAD.WIDE.U32 UR16, UR5, UR8, URZ ;  /* 0x00000008051072a5 */ /* 0x004fe4000f8e00ff */
[----:B------:R-:W-:-:S04]  /*b2b0*/  UIMAD UR5, UR5, UR9, URZ ;  /* 0x00000009050572a4 */ /* 0x000fc8000f8e02ff */
[----:B------:R-:W-:-:S06]  /*b2c0*/  UIADD3 UR5, UPT, UPT, UR17, UR5, URZ ;  /* 0x0000000511057290 */ /* 0x000fcc000fffe0ff */
[----:B-1----:R-:W-:-:S07]  /*b2d0*/  MOV R0, UR5 ;  /* 0x0000000500007c02 */ /* 0x002fce0008000f00 */
.L_x_2286:
[----:B------:R-:W-:Y:S01]  /*b2e0*/  BAR.SYNC.DEFER_BLOCKING 0x0 ;  /* 0x0000000000007b1d */ /* 0x000fe20000010000 */
[----:B------:R-:W-:Y:S01]  /*b2f0*/  LOP3.LUT R2, R213, 0x1f8, RZ, 0xc0, !PT ;  /* 0x000001f8d5027812 */ /* 0x000fe200078ec0ff */
        /* <DEDUP_REMOVED lines=14> */
[----:B------:R-:W-:Y:S01]  /*b3e0*/  ISETP.GE.AND P3, PT, R220, UR36, PT ;  /* 0x00000024dc007c0c */ /* 0x000fe2000bf66270 */
        /* <DEDUP_REMOVED lines=40> */
.L_x_2288:
[----:B------:R-:W-:Y:S05]  /*b670*/  BSYNC.RECONVERGENT B0 ;  /* 0x0000000000007941 */ /* 0x000fea0003800200 */
.L_x_2287:
        /* <DEDUP_REMOVED lines=16> */
.L_x_2290:
[----:B------:R-:W-:Y:S05]  /*b780*/  BSYNC.RECONVERGENT B0 ;  /* 0x0000000000007941 */ /* 0x000fea0003800200 */
.L_x_2289:
[----:B--2-4-:R-:W-:Y:S01]  /*b790*/  IMAD.MOV.U32 R32, RZ, RZ, R244 ;  /* 0x000000ffff207224 */ /* 0x014fe200078e00f4 */
[----:B------:R-:W-:Y:S01]  /*b7a0*/  MOV R33, RZ ;  /* 0x000000ff00217202 */ /* 0x000fe20000000f00 */
[----:B------:R-:W-:Y:S01]  /*b7b0*/  IMAD.U32 R46, RZ, RZ, UR8 ;  /* 0x00000008ff2e7e24 */ /* 0x000fe2000f8e00ff */
[----:B------:R2:W4:Y:S01]  /*b7c0*/  LDS.128 R36, [R6+0xe000] ;  /* 0x00e0000006247984 */ /* 0x0005220000000c00 */
[----:B------:R-:W-:Y:S01]  /*b7d0*/  IADD3 R42, P1, PT, R220, 0x40, RZ ;  /* 0x00000040dc2a7810 */ /* 0x000fe20007f3e0ff */
        /* <DEDUP_REMOVED lines=20> */
.L_x_2292:
[----:B------:R-:W-:Y:S05]  /*b920*/  BSYNC.RECONVERGENT B0 ;  /* 0x0000000000007941 */ /* 0x000fea0003800200 */
.L_x_2291:
        /* <DEDUP_REMOVED lines=19> */
.L_x_2294:
[----:B------:R-:W-:Y:S05]  /*ba60*/  BSYNC.RECONVERGENT B0 ;  /* 0x0000000000007941 */ /* 0x000fea0003800200 */
.L_x_2293:
        /* <DEDUP_REMOVED lines=21> */
.L_x_2296:
[----:B------:R-:W-:Y:S05]  /*bbc0*/  BSYNC.RECONVERGENT B0 ;  /* 0x0000000000007941 */ /* 0x000fea0003800200 */
.L_x_2295:
        /* <DEDUP_REMOVED lines=16> */
.L_x_2298:
[----:B------:R-:W-:Y:S05]  /*bcd0*/  BSYNC.RECONVERGENT B0 ;  /* 0x0000000000007941 */ /* 0x000fea0003800200 */
.L_x_2297:
        /* <DEDUP_REMOVED lines=16> */
.L_x_2300:
[----:B------:R-:W-:Y:S05]  /*bde0*/  BSYNC.RECONVERGENT B0 ;  /* 0x0000000000007941 */ /* 0x000fea0003800200 */
.L_x_2299:
        /* <DEDUP_REMOVED lines=15> */
.L_x_2250:
[----:B------:R-:W-:Y:S05]  /*bee0*/  BSYNC.RECONVERGENT B1 ;  /* 0x0000000000017941 */ /* 0x000fea0003800200 */
.L_x_2220:
        /* <DEDUP_REMOVED lines=11> */
.L_x_2302:
        /* <DEDUP_REMOVED lines=14> */
.L_x_2455:


//--------------------- .text._ZN5flash44flash_bwd_dq_dk_dv_loop_seqk_parallel_kernelI23Flash_bwd_kernel_traitsILi128ELi64ELi128ELi8ELi2ELi4ELi2ELb0ELb0EN7cutlass10bfloat16_tE19Flash_kernel_traitsILi128ELi64ELi128ELi8ES3_EELb0ELb0ELb1ELb1ELb0ELb0ELb1EEEvNS_16Flash_bwd_paramsE --------------------------
	.section	.text._ZN5flash44flash_bwd_dq_dk_dv_loop_seqk_parallel_kernelI23Flash_bwd_kernel_traitsILi128ELi64ELi128ELi8ELi2ELi4ELi2ELb0ELb0EN7cutlass10bfloat16_tE19Flash_kernel_traitsILi128ELi64ELi128ELi8ES3_EELb0ELb0ELb1ELb1ELb0ELb0ELb1EEEvNS_16Flash_bwd_paramsE,"ax",@progbits
	.align	128
        .global         _ZN5flash44flash_bwd_dq_dk_dv_loop_seqk_parallel_kernelI23Flash_bwd_kernel_traitsILi128ELi64ELi128ELi8ELi2ELi4ELi2ELb0ELb0EN7cutlass10bfloat16_tE19Flash_kernel_traitsILi128ELi64ELi128ELi8ES3_EELb0ELb0ELb1ELb1ELb0ELb0ELb1EEEvNS_16Flash_bwd_paramsE
        .type           _ZN5flash44flash_bwd_dq_dk_dv_loop_seqk_parallel_kernelI23Flash_bwd_kernel_traitsILi128ELi64ELi128ELi8ELi2ELi4ELi2ELb0ELb0EN7cutlass10bfloat16_tE19Flash_kernel_traitsILi128ELi64ELi128ELi8ES3_EELb0ELb0ELb1ELb1ELb0ELb0ELb1EEEvNS_16Flash_bwd_paramsE,@function
        .size           _ZN5flash44flash_bwd_dq_dk_dv_loop_seqk_parallel_kernelI23Flash_bwd_kernel_traitsILi128ELi64ELi128ELi8ELi2ELi4ELi2ELb0ELb0EN7cutlass10bfloat16_tE19Flash_kernel_traitsILi128ELi64ELi128ELi8ES3_EELb0ELb0ELb1ELb1ELb0ELb0ELb1EEEvNS_16Flash_bwd_paramsE,(.L_x_2456 - _ZN5flash44flash_bwd_dq_dk_dv_loop_seqk_parallel_kernelI23Flash_bwd_kernel_traitsILi128ELi64ELi128ELi8ELi2ELi4ELi2ELb0ELb0EN7cutlass10bfloat16_tE19Flash_kernel_traitsILi128ELi64ELi128ELi8ES3_EELb0ELb0ELb1ELb1ELb0ELb0ELb1EEEvNS_16Flash_bwd_paramsE)
        .other          _ZN5flash44flash_bwd_dq_dk_dv_loop_seqk_parallel_kernelI23Flash_bwd_kernel_traitsILi128ELi64ELi128ELi8ELi2ELi4ELi2ELb0ELb0EN7cutlass10bfloat16_tE19Flash_kernel_traitsILi128ELi64ELi128ELi8ES3_EELb0ELb0ELb1ELb1ELb0ELb0ELb1EEEvNS_16Flash_bwd_paramsE,@"STO_CUDA_ENTRY STV_DEFAULT"
_ZN5flash44flash_bwd_dq_dk_dv_loop_seqk_parallel_kernelI23Flash_bwd_kernel_traitsILi128ELi64ELi128ELi8ELi2ELi4ELi2ELb0ELb0EN7cutlass10bfloat16_tE19Flash_kernel_traitsILi128ELi64ELi128ELi8ES3_EELb0ELb0ELb1ELb1ELb0ELb0ELb1EEEvNS_16Flash_bwd_paramsE:
.text._ZN5flash44flash_bwd_dq_dk_dv_loop_seqk_parallel_kernelI23Flash_bwd_kernel_traitsILi128ELi64ELi128ELi8ELi2ELi4ELi2ELb0ELb0EN7cutlass10bfloat16_tE19Flash_kernel_traitsILi128ELi64ELi128ELi8ES3_EELb0ELb0ELb1ELb1ELb0ELb0ELb1EEEvNS_16Flash_bwd_paramsE:
        /* <DEDUP_REMOVED lines=50> */
.L_x_2385:
        /* <DEDUP_REMOVED lines=52> */
.L_x_2303:
        /* <DEDUP_REMOVED lines=43> */
.L_x_2305:
[----:B------:R-:W1:Y:S01]  /*0910*/  LDCU.64 UR14, c[0x0][0x3b8] ;  /* 0x00007700ff0e77ac */ /* 0x000e620008000a00 */
[----:B------:R-:W-:-:S04]  /*0920*/  UIADD3 UR8, UPT, UPT, UR37, UR39, URZ ;  /* 0x0000002725087290 */ /* 0x000fc8000fffe0ff */
[----:B-1----:R-:W-:Y:S02]  /*0930*/  UIMAD.WIDE.U32 UR54, UR8, UR14, URZ ;  /* 0x0000000e083672a5 */ /* 0x002fe4000f8e00ff */
[----:B------:R-:W-:-:S04]  /*0940*/  UIMAD UR8, UR8, UR15, URZ ;  /* 0x0000000f080872a4 */ /* 0x000fc8000f8e02ff */
[----:B------:R-:W-:-:S06]  /*0950*/  UIADD3 UR8, UPT, UPT, UR55, UR8, URZ ;  /* 0x0000000837087290 */ /* 0x000fcc000fffe0ff */
[----:B------:R-:W-:Y:S02]  /*0960*/  MOV R19, UR8 ;  /* 0x0000000800137c02 */ /* 0x000fe40008000f00 */
.L_x_2306:
        /* <DEDUP_REMOVED lines=44> */
.L_x_2307:
[----:B------:R-:W1:Y:S01]  /*0c30*/  LDCU.64 UR12, c[0x0][0x3c0] ;  /* 0x00007800ff0c77ac */ /* 0x000e620008000a00 */
[----:B------:R-:W-:-:S04]  /*0c40*/  UIADD3 UR8, UPT, UPT, UR37, UR39, URZ ;  /* 0x0000002725087290 */ /* 0x000fc8000fffe0ff */
[----:B-1----:R-:W-:Y:S02]  /*0c50*/  UIMAD.WIDE.U32 UR10, UR8, UR12, URZ ;  /* 0x0000000c080a72a5 */ /* 0x002fe4000f8e00ff */
[----:B------:R-:W-:-:S04]  /*0c60*/  UIMAD UR8, UR8, UR13, URZ ;  /* 0x0000000d080872a4 */ /* 0x000fc8000f8e02ff */
[----:B------:R-:W-:Y:S01]  /*0c70*/  UIADD3 UR8, UPT, UPT, UR11, UR8, URZ ;  /* 0x000000080b087290 */ /* 0x000fe2000fffe0ff */
[----:B------:R-:W-:-:S05]  /*0c80*/  UMOV UR50, UR10 ;  /* 0x0000000a00327c82 */ /* 0x000fca0008000000 */
[----:B------:R-:W-:-:S07]  /*0c90*/  MOV R23, UR8 ;  /* 0x0000000800177c02 */ /* 0x000fce0008000f00 */
.L_x_2308:
        /* <DEDUP_REMOVED lines=28> */
.L_x_2309:
[----:B------:R-:W-:Y:S02]  /*0e60*/  UIMAD.WIDE.U32 UR10, UR58, UR41, URZ ;  /* 0x000000293a0a72a5 */ /* 0x000fe4000f8e00ff */
[----:B------:R-:W-:-:S04]  /*0e70*/  UIMAD UR8, UR59, UR41, URZ ;  /* 0x000000293b0872a4 */ /* 0x000fc8000f8e02ff */
[----:B------:R-:W-:-:S12]  /*0e80*/  UIADD3 UR8, UPT, UPT, UR11, UR8, URZ ;  /* 0x000000080b087290 */ /* 0x000fd8000fffe0ff */
.L_x_2310:
        /* <DEDUP_REMOVED lines=21> */
.L_x_2311:
[----:B------:R-:W1:Y:S01]  /*0fe0*/  LDCU UR59, c[0x0][0x434] ;  /* 0x00008680ff3b77ac */ /* 0x000e620008000800 */
[----:B------:R-:W-:-:S04]  /*0ff0*/  UIMAD UR9, UR25, UR17, UR24 ;  /* 0x00000011190972a4 */ /* 0x000fc8000f8e0218 */
[----:B-1----:R-:W-:Y:S02]  /*1000*/  UIMAD UR59, UR9, UR59, URZ ;  /* 0x0000003b093b72a4 */ /* 0x002fe4000f8e02ff */
.L_x_2312:
        /* <DEDUP_REMOVED lines=11> */
.L_x_2313:
[----:B------:R-:W1:Y:S01]  /*10c0*/  LDCU UR58, c[0x0][0x444] ;  /* 0x00008880ff3a77ac */ /* 0x000e620008000800 */
[----:B------:R-:W-:-:S04]  /*10d0*/  UIMAD UR9, UR25, UR17, UR24 ;  /* 0x00000011190972a4 */ /* 0x000fc8000f8e0218 */
[----:B-1----:R-:W-:-:S12]  /*10e0*/  UIMAD UR58, UR9, UR58, URZ ;  /* 0x0000003a093a72a4 */ /* 0x002fd8000f8e02ff */
.L_x_2314:
        /* <DEDUP_REMOVED lines=11> */
[----:B------:R-:W-:-:S02]  /*11a0*/  ULEA UR58, UR45, UR58, 0x6 ;  /* 0x0000003a2d3a7291 */ /* 0x000fc4000f8e30ff */
[----:B------:R-:W-:Y:S02]  /*11b0*/  ULEA UR59, UR45, UR59, 0x6 ;  /* 0x0000003b2d3b7291 */ /* 0x000fe4000f8e30ff */
[----:B-1----:R-:W-:-:S04]  /*11c0*/  UIADD3 UR44, UPT, UPT, UR36, UR44, URZ ;  /* 0x0000002c242c7290 */ /* 0x002fc8000fffe0ff */
        /* <DEDUP_REMOVED lines=8> */
[----:B------:R-:W-:Y:S01]  /*1250*/  LOP3.LUT R10, R30, 0x38, RZ, 0xc0, !PT ;  /* 0x000000381e0a7812 */ /* 0x000fe200078ec0ff */
[----:B------:R-:W-:Y:S01]  /*1260*/  VIADD R25, R24, 0x20 ;  /* 0x0000002018197836 */ /* 0x000fe20000000000 */
[----:B------:R-:W1:Y:S01]  /*1270*/  LDCU.128 UR8, c[0x0][0x590] ;  /* 0x0000b200ff0877ac */ /* 0x000e620008000c00 */
[----:B------:R-:W-:Y:S01]  /*1280*/  LOP3.LUT R8, R28, 0x1f, RZ, 0xc0, !PT ;  /* 0x0000001f1c087812 */ /* 0x000fe200078ec0ff */
[----:B------:R-:W-:Y:S01]  /*1290*/  VIADD R27, R24, 0x60 ;  /* 0x00000060181b7836 */ /* 0x000fe20000000000 */
[----:B------:R-:W-:Y:S01]  /*12a0*/  IADD3 R2, P0, PT, R10, UR62, RZ ;  /* 0x0000003e0a027c10 */ /* 0x000fe2000ff1e0ff */
[----:B------:R-:W-:Y:S01]  /*12b0*/  USEL UR41, URZ, UR41, !UP0 ;  /* 0x00000029ff297287 */ /* 0x000fe2000c000000 */
[----:B------:R-:W-:Y:S01]  /*12c0*/  IADD3 R26, PT, PT, R24, 0x40, RZ ;  /* 0x00000040181a7810 */ /* 0x000fe20007ffe0ff */
[----:B------:R-:W-:Y:S01]  /*12d0*/  IMAD R8, R9, UR60, R8 ;  /* 0x0000003c09087c24 */ /* 0x000fe2000f8e0208 */
[----:B------:R-:W-:Y:S01]  /*12e0*/  USHF.L.U32 UR60, UR60, 0x6, URZ ;  /* 0x000000063c3c7899 */ /* 0x000fe200080006ff */
[----:B------:R-:W-:Y:S01]  /*12f0*/  IMAD.X R3, RZ, RZ, UR46, P0 ;  /* 0x0000002eff037e24 */ /* 0x000fe200080e06ff */
[----:B------:R-:W-:-:S02]  /*1300*/  UISETP.GT.AND UP0, UPT, UR51, UR41, UPT ;  /* 0x000000293300728c */ /* 0x000fc4000bf04270 */
        /* <DEDUP_REMOVED lines=9> */
[----:B------:R-:W2:Y:S01]  /*13a0*/  LDCU.64 UR16, c[0x0][0x3c8] ;  /* 0x00007900ff1077ac */ /* 0x000ea20008000a00 */
        /* <DEDUP_REMOVED lines=10> */
[----:B--2---:R-:W-:Y:S01]  /*1450*/  IMAD.U32 R0, RZ, RZ, UR16 ;  /* 0x00000010ff007e24 */ /* 0x004fe2000f8e00ff */
[----:B------:R-:W2:Y:S01]  /*1460*/  LDCU.64 UR8, c[0x0][0x380] ;  /* 0x00007000ff0877ac */ /* 0x000ea20008000a00 */
[----:B----4-:R-:W-:Y:S01]  /*1470*/  IMAD.WIDE.U32 R4, R14, UR22, RZ ;  /* 0x000000160e047c25 */ /* 0x010fe2000f8e00ff */
[----:B-1----:R-:W-:Y:S01]  /*1480*/  LEA R249, P2, R6, UR10, 0x1 ;  /* 0x0000000a06f97c11 */ /* 0x002fe2000f8408ff */
[----:B------:R-:W1:Y:S02]  /*1490*/  LDCU.64 UR52, c[0x0][0x5e8] ;  /* 0x0000bd00ff3477ac */ /* 0x000e640008000a00 */
[----:B------:R-:W-:Y:S01]  /*14a0*/  IMAD.WIDE.U32 R2, R0, UR24, R2 ;  /* 0x0000001800027c25 */ /* 0x000fe2000f8e0002 */
[----:B------:R-:W-:Y:S01]  /*14b0*/  MOV R0, UR17 ;  /* 0x0000001100007c02 */ /* 0x000fe20008000f00 */
[----:B------:R-:W3:Y:S02]  /*14c0*/  LDCU.64 UR16, c[0x0][0x570] ;  /* 0x0000ae00ff1077ac */ /* 0x000ee40008000a00 */
[----:B------:R-:W-:Y:S01]  /*14d0*/  IMAD R7, R15, UR22, R5 ;  /* 0x000000160f077c24 */ /* 0x000fe2000f8e0205 */
[----:B------:R-:W-:Y:S01]  /*14e0*/  SEL R4, R4, RZ, P3 ;  /* 0x000000ff04047207 */ /* 0x000fe20001800000 */
[----:B------:R-:W-:Y:S01]  /*14f0*/  IMAD R3, R0, UR24, R3 ;  /* 0x0000001800037c24 */ /* 0x000fe2000f8e0203 */
[----:B------:R-:W-:-:S02]  /*1500*/  SHF.R.S32.HI R5, RZ, 0x1f, R8 ;  /* 0x0000001fff057819 */ /* 0x000fc40000011408 */
[----:B------:R-:W-:Y:S01]  /*1510*/  IADD3 R9, P1, P0, R8, UR57, R4 ;  /* 0x0000003908097c10 */ /* 0x000fe2000f83e004 */
[----:B------:R-:W-:Y:S01]  /*1520*/  IMAD.U32 R4, RZ, RZ, UR60 ;  /* 0x0000003cff047e24 */ /* 0x000fe2000f8e00ff */
[----:B------:R-:W-:Y:S01]  /*1530*/  SEL R0, R7, RZ, P3 ;  /* 0x000000ff07007207 */ /* 0x000fe20001800000 */
[----:B------:R-:W4:Y:S01]  /*1540*/  LDCU.64 UR56, c[0x0][0x420] ;  /* 0x00008400ff3877ac */ /* 0x000f220008000a00 */
[----:B------:R-:W-:Y:S01]  /*1550*/  IMAD.WIDE.U32 R2, R24, R12, R2 ;  /* 0x0000000c18027225 */ /* 0x000fe200078e0002 */
[----:B------:R-:W-:Y:S02]  /*1560*/  LEA.HI.X R248, R6, UR11, R17, 0x1, P2 ;  /* 0x0000000b06f87c11 */ /* 0x000fe400090f0c11 */
[----:B------:R-:W-:Y:S01]  /*1570*/  IADD3.X R5, PT, PT, R5, UR55, R0, P1, P0 ;  /* 0x0000003705057c10 */ /* 0x000fe20008fe0400 */
[----:B------:R-:W-:Y:S01]  /*1580*/  IMAD R3, R24, R13, R3 ;  /* 0x0000000d18037224 */ /* 0x000fe200078e0203 */
[----:B------:R-:W-:Y:S01]  /*1590*/  IADD3 R0, P0, PT, R9, UR60, RZ ;  /* 0x0000003c09007c10 */ /* 0x000fe2000ff1e0ff */
[----:B-1----:R-:W-:Y:S01]  /*15a0*/  UIMAD.WIDE UR52, UR58, 0x4, UR52 ;  /* 0x000000043a3478a5 */ /* 0x002fe2000f8e0234 */
[----:B--2---:R-:W-:Y:S01]  /*15b0*/  LEA R245, P1, R2, UR8, 0x1 ;  /* 0x0000000802f57c11 */ /* 0x004fe2000f8208ff */
[----:B------:R-:W-:Y:S01]  /*15c0*/  IMAD.SHL.U32 R7, R12, 0x20, RZ ;  /* 0x000000200c077824 */ /* 0x000fe200078e00ff */
[----:B------:R-:W-:-:S02]  /*15d0*/  LEA.HI.X.SX32 R4, R4, R5, 0x1, P0 ;  /* 0x0000000504047211 */ /* 0x000fc400000f0eff */
[----:B---3--:R-:W-:Y:S02]  /*15e0*/  LEA R240, P0, R0, UR16, 0x2 ;  /* 0x0000001000f07c11 */ /* 0x008fe4000f8010ff */
[----:B------:R-:W-:Y:S02]  /*15f0*/  LEA.HI.X R244, R2, UR9, R3, 0x1, P1 ;  /* 0x0000000902f47c11 */ /* 0x000fe400088f0c03 */
[----:B------:R-:W-:Y:S01]  /*1600*/  LEA.HI.X R241, R0, UR17, R4, 0x2, P0 ;  /* 0x0000001100f17c11 */ /* 0x000fe200080f1404 */
[----:B------:R-:W-:Y:S01]  /*1610*/  UMOV UR17, UR53 ;  /* 0x0000003500117c82 */ /* 0x000fe20008000000 */
[C---:B------:R-:W-:Y:S01]  /*1620*/  IADD3 R15, P2, PT, R24.reuse, 0x40, RZ ;  /* 0x00000040180f7810 */ /* 0x040fe20007f5e0ff */
[----:B----4-:R-:W-:Y:S01]  /*1630*/  UIMAD.WIDE UR56, UR59, 0x4, UR56 ;  /* 0x000000043b3878a5 */ /* 0x010fe2000f8e0238 */
        /* <DEDUP_REMOVED lines=20> */
.L_x_2316:
[----:B------:R-:W1:Y:S01]  /*1780*/  LDCU.64 UR10, c[0x0][0x5c0] ;  /* 0x0000b800ff0a77ac */ /* 0x000e620008000a00 */
[----:B------:R-:W-:-:S04]  /*1790*/  UIADD3 UR5, UPT, UPT, UR37, UR39, URZ ;  /* 0x0000002725057290 */ /* 0x000fc8000fffe0ff */
[----:B-1----:R-:W-:Y:S02]  /*17a0*/  UIMAD.WIDE.U32 UR16, UR5, UR10, URZ ;  /* 0x0000000a051072a5 */ /* 0x002fe4000f8e00ff */
[----:B------:R-:W-:-:S04]  /*17b0*/  UIMAD UR5, UR5, UR11, URZ ;  /* 0x0000000b050572a4 */ /* 0x000fc8000f8e02ff */
[----:B------:R-:W-:-:S06]  /*17c0*/  UIADD3 UR5, UPT, UPT, UR17, UR5, URZ ;  /* 0x0000000511057290 */ /* 0x000fcc000fffe0ff */
[----:B------:R-:W-:Y:S02]  /*17d0*/  MOV R0, UR5 ;  /* 0x0000000500007c02 */ /* 0x000fe40008000f00 */
.L_x_2317:
        /* <DEDUP_REMOVED lines=12> */
.L_x_2318:
[----:B------:R-:W1:Y:S01]  /*18a0*/  LDCU.64 UR8, c[0x0][0x5c8] ;  /* 0x0000b900ff0877ac */ /* 0x000e620008000a00 */
[----:B------:R-:W-:-:S04]  /*18b0*/  UIADD3 UR37, UPT, UPT, UR37, UR39, URZ ;  /* 0x0000002725257290 */ /* 0x000fc8000fffe0ff */
[----:B-1----:R-:W-:Y:S02]  /*18c0*/  UIMAD.WIDE.U32 UR14, UR37, UR8, URZ ;  /* 0x00000008250e72a5 */ /* 0x002fe4000f8e00ff */
[----:B------:R-:W-:-:S04]  /*18d0*/  UIMAD UR37, UR37, UR9, URZ ;  /* 0x00000009252572a4 */ /* 0x000fc8000f8e02ff */
[----:B------:R-:W-:-:S06]  /*18e0*/  UIADD3 UR37, UPT, UPT, UR15, UR37, URZ ;  /* 0x000000250f257290 */ /* 0x000fcc000fffe0ff */
[----:B------:R-:W-:Y:S02]  /*18f0*/  MOV R9, UR37 ;  /* 0x0000002500097c02 */ /* 0x000fe40008000f00 */
.L_x_2319:
        /* <DEDUP_REMOVED lines=30> */
.L_x_2321:
[----:B------:R-:W-:Y:S05]  /*1ae0*/  BSYNC.RECONVERGENT B0 ;  /* 0x0000000000007941 */ /* 0x000fea0003800200 */
.L_x_2320:
        /* <DEDUP_REMOVED lines=16> */
.L_x_2323:
[----:B------:R-:W-:Y:S05]  /*1bf0*/  BSYNC.RECONVERGENT B0 ;  /* 0x0000000000007941 */ /* 0x000fea0003800200 */
.L_x_2322:
        /* <DEDUP_REMOVED lines=16> */
.L_x_2325:
[----:B------:R-:W-:Y:S05]  /*1d00*/  BSYNC.RECONVERGENT B0 ;  /* 0x0000000000007941 */ /* 0x000fea0003800200 */
.L_x_2324:
        /* <DEDUP_REMOVED lines=16> */
.L_x_2327:
[----:B------:R-:W-:Y:S05]  /*1e10*/  BSYNC.RECONVERGENT B0 ;  /* 0x0000000000007941 */ /* 0x000fea0003800200 */
.L_x_2326:
        /* <DEDUP_REMOVED lines=25> */
.L_x_2329:
[----:B------:R-:W-:Y:S05]  /*1fb0*/  BSYNC.RECONVERGENT B0 ;  /* 0x0000000000007941 */ /* 0x000fea0003800200 */
.L_x_2328:
        /* <DEDUP_REMOVED lines=16> */
.L_x_2331:
[----:B------:R-:W-:Y:S05]  /*20c0*/  BSYNC.RECONVERGENT B0 ;  /* 0x0000000000007941 */ /* 0x000fea0003800200 */
.L_x_2330:
        /* <DEDUP_REMOVED lines=16> */
.L_x_2333:
[----:B------:R-:W-:Y:S05]  /*21d0*/  BSYNC.RECONVERGENT B0 ;  /* 0x0000000000007941 */ /* 0x000fea0003800200 */
.L_x_2332:
        /* <DEDUP_REMOVED lines=17> */
.L_x_2315:
        /* <DEDUP_REMOVED lines=30> */
.L_x_2336:
[----:B------:R2:W-:Y:S04]  /*24d0*/  STS.128 [R6+0x8000], RZ ;  /* 0x008000ff06007388 */ /* 0x0005e80000000c00 */
[----:B------:R2:W-:Y:S02]  /*24e0*/  STS.128 [R6+0xa000], RZ ;  /* 0x00a000ff06007388 */ /* 0x0005e40000000c00 */
.L_x_2337:
[----:B------:R-:W-:Y:S05]  /*24f0*/  BSYNC.RECONVERGENT B0 ;  /* 0x0000000000007941 */ /* 0x000fea0003800200 */
.L_x_2335:
        /* <DEDUP_REMOVED lines=23> */
.L_x_2339:
[----:B------:R-:W-:Y:S05]  /*2670*/  BSYNC.RECONVERGENT B0 ;  /* 0x0000000000007941 */ /* 0x000fea0003800200 */
.L_x_2338:
        /* <DEDUP_REMOVED lines=21> */
.L_x_2341:
[----:B------:R1:W-:Y:S04]  /*27d0*/  STS.128 [R238], RZ ;  /* 0x000000ffee007388 */ /* 0x0003e80000000c00 */
[----:B------:R1:W-:Y:S02]  /*27e0*/  STS.128 [R238+0x2000], RZ ;  /* 0x002000ffee007388 */ /* 0x0003e40000000c00 */
.L_x_2342:
[----:B------:R-:W-:Y:S05]  /*27f0*/  BSYNC.RECONVERGENT B0 ;  /* 0x0000000000007941 */ /* 0x000fea0003800200 */
.L_x_2340:
[--C-:B------:R-:W-:Y:S01]  /*2800*/  SHF.R.U32.HI R29, RZ, 0x1, R28.reuse ;  /* 0x00000001ff1d7819 */ /* 0x100fe2000001161c */
[----:B-1----:R-:W-:Y:S01]  /*2810*/  IMAD.MOV.U32 R4, RZ, RZ, 0x7f800000 ;  /* 0x7f800000ff047424 */ /* 0x002fe200078e00ff */
[----:B------:R-:W-:Y:S01]  /*2820*/  SHF.R.U32.HI R0, RZ, 0x2, R28 ;  /* 0x00000002ff007819 */ /* 0x000fe2000001161c */
[----:B------:R-:W-:Y:S01]  /*2830*/  IMAD.MOV.U32 R5, RZ, RZ, 0x7f800000 ;  /* 0x7f800000ff057424 */ /* 0x000fe200078e00ff */
[----:B------:R-:W-:Y:S01]  /*2840*/  LOP3.LUT R247, R29, 0x10, RZ, 0xc0, !PT ;  /* 0x000000101df77812 */ /* 0x000fe200078ec0ff */
[----:B------:R-:W-:Y:S02]  /*2850*/  IMAD.MOV.U32 R8, RZ, RZ, 0x7f800000 ;  /* 0x7f800000ff087424 */ /* 0x000fe400078e00ff */
[----:B------:R-:W-:Y:S01]  /*2860*/  IMAD.MOV.U32 R9, RZ, RZ, 0x7f800000 ;  /* 0x7f800000ff097424 */ /* 0x000fe200078e00ff */
[----:B------:R-:W-:-:S04]  /*2870*/  LOP3.LUT R247, R247, 0x7, R0, 0xf8, !PT ;  /* 0x00000007f7f77812 */ /* 0x000fc800078ef800 */
[C---:B----4-:R-:W-:Y:S01]  /*2880*/  LOP3.LUT R2, R247.reuse, 0x20, RZ, 0xfc, !PT ;  /* 0x00000020f7027812 */ /* 0x050fe200078efcff */
        /* <DEDUP_REMOVED lines=35> */
.L_x_2344:
[----:B------:R-:W-:Y:S05]  /*2ac0*/  BSYNC.RECONVERGENT B0 ;  /* 0x0000000000007941 */ /* 0x000fea0003800200 */
.L_x_2343:
        /* <DEDUP_REMOVED lines=36> */
.L_x_2346:
[----:B------:R2:W-:Y:S04]  /*2d10*/  STS.128 [R6+0xc000], RZ ;  /* 0x00c000ff06007388 */ /* 0x0005e80000000c00 */
[----:B------:R2:W-:Y:S02]  /*2d20*/  STS.128 [R6+0x10000], RZ ;  /* 0x010000ff06007388 */ /* 0x0005e40000000c00 */
.L_x_2347:
[----:B------:R-:W-:Y:S05]  /*2d30*/  BSYNC.RECONVERGENT B0 ;  /* 0x0000000000007941 */ /* 0x000fea0003800200 */
.L_x_2345:
        /* <DEDUP_REMOVED lines=29> */
.L_x_2349:
[----:B------:R-:W-:Y:S05]  /*2f10*/  BSYNC.RECONVERGENT B0 ;  /* 0x0000000000007941 */ /* 0x000fea0003800200 */
.L_x_2348:
        /* <DEDUP_REMOVED lines=26> */
.L_x_2351:
[----:B------:R-:W-:Y:S05]  /*30c0*/  BSYNC.RECONVERGENT B0 ;  /* 0x0000000000007941 */ /* 0x000fea0003800200 */
.L_x_2350:
        /* <DEDUP_REMOVED lines=26> */
.L_x_2353:
[----:B------:R-:W-:Y:S05]  /*3270*/  BSYNC.RECONVERGENT B0 ;  /* 0x0000000000007941 */ /* 0x000fea0003800200 */
.L_x_2352:
        /* <DEDUP_REMOVED lines=34> */
.L_x_2355:
[----:B------:R1:W-:Y:S04]  /*34a0*/  STS.128 [R6+0x14000], RZ ;  /* 0x014000ff06007388 */ /* 0x0003e80000000c00 */
[----:B------:R1:W-:Y:S02]  /*34b0*/  STS.128 [R6+0x18000], RZ ;  /* 0x018000ff06007388 */ /* 0x0003e40000000c00 */
.L_x_2356:
[----:B------:R-:W-:Y:S05]  /*34c0*/  BSYNC.RECONVERGENT B0 ;  /* 0x0000000000007941 */ /* 0x000fea0003800200 */
.L_x_2354:
        /* <DEDUP_REMOVED lines=26> */
.L_x_2358:
[----:B------:R-:W-:Y:S05]  /*3670*/  BSYNC.RECONVERGENT B0 ;  /* 0x0000000000007941 */ /* 0x000fea0003800200 */
.L_x_2357:
        /* <DEDUP_REMOVED lines=26> */
.L_x_2360:
[----:B------:R-:W-:Y:S05]  /*3820*/  BSYNC.RECONVERGENT B0 ;  /* 0x0000000000007941 */ /* 0x000fea0003800200 */
.L_x_2359:
        /* <DEDUP_REMOVED lines=26> */
.L_x_2362:
[----:B------:R-:W-:Y:S05]  /*39d0*/  BSYNC.RECONVERGENT B0 ;  /* 0x0000000000007941 */ /* 0x000fea0003800200 */
.L_x_2361:
[----:B------:R-:W5:Y:S01]  /*39e0*/  LDCU.64 UR10, c[0x0][0x538] ;  /* 0x0000a700ff0a77ac */ /* 0x000f620008000a00 */
[C---:B------:R-:W-:Y:S01]  /*39f0*/  IMAD.SHL.U32 R210, R28.reuse, 0x40, RZ ;  /* 0x000000401cd27824 */ /* 0x040fe200078e00ff */
[----:B------:R-:W0:Y:S01]  /*3a00*/  LDGDEPBAR ;  /* 0x00000000000079af */ /* 0x000e220000000000 */
[----:B------:R-:W-:Y:S01]  /*3a10*/  IMAD.SHL.U32 R7, R28, 0x20, RZ ;  /* 0x000000201c077824 */ /* 0x000fe200078e00ff */
[----:B------:R-:W1:Y:S01]  /*3a20*/  LDCU UR14, c[0x0][0x590] ;  /* 0x0000b200ff0e77ac */ /* 0x000e620008000800 */
[----:B-----5:R-:W-:-:S04]  /*3a30*/  UISETP.NE.U32.AND UP0, UPT, UR10, URZ, UPT ;  /* 0x000000ff0a00728c */ /* 0x020fc8000bf05070 */
[----:B------:R-:W-:-:S06]  /*3a40*/  UISETP.NE.AND.EX UP0, UPT, UR11, URZ, UPT, UP0 ;  /* 0x000000ff0b00728c */ /* 0x000fcc000bf05300 */
[----:B------:R-:W-:-:S05]  /*3a50*/  PLOP3.LUT P0, PT, PT, PT, UP0, 0x80, 0x8 ;  /* 0x000000000008781c */ /* 0x000fca0003f0f008 */
[----:B------:R-:W5:Y:S01]  /*3a60*/  @UP0 LDCU.64 UR8, c[0x0][0x540] ;  /* 0x0000a800ff0807ac */ /* 0x000f620008000a00 */
[----:B------:R-:W-:Y:S01]  /*3a70*/  @UP0 UMOV UR12, UR24 ;  /* 0x00000018000c0c82 */ /* 0x000fe20008000000 */
[----:B------:R-:W-:Y:S02]  /*3a80*/  @UP0 UMOV UR13, URZ ;  /* 0x000000ff000d0c82 */ /* 0x000fe40008000000 */
[----:B-----5:R-:W-:Y:S01]  /*3a90*/  @UP0 UIMAD.WIDE.U32 UR12, UR25, UR8, UR12 ;  /* 0x00000008190c02a5 */ /* 0x020fe2000f8e000c */
[C---:B------:R-:W-:Y:S01]  /*3aa0*/  LOP3.LUT R0, R210.reuse, 0x1c0, RZ, 0xc0, !PT ;  /* 0x000001c0d2007812 */ /* 0x040fe200078ec0ff */
[----:B------:R-:W-:Y:S01]  /*3ab0*/  IMAD.MOV.U32 R218, RZ, RZ, 0x40 ;  /* 0x00000040ffda7424 */ /* 0x000fe200078e00ff */
[----:B------:R-:W-:Y:S01]  /*3ac0*/  LOP3.LUT R4, R210, 0x200, RZ, 0xc0, !PT ;  /* 0x00000200d2047812 */ /* 0x000fe200078ec0ff */
[----:B------:R-:W-:Y:S02]  /*3ad0*/  @UP0 UIMAD UR9, UR25, UR9, UR13 ;  /* 0x00000009190902a4 */ /* 0x000fe4000f8e020d */
[----:B------:R-:W-:Y:S01]  /*3ae0*/  @UP0 ULEA UR10, UP1, UR12, UR10, 0x2 ;  /* 0x0000000a0c0a0291 */ /* 0x000fe2000f8210ff */
[----:B------:R-:W-:Y:S01]  /*3af0*/  R2P PR, R28, 0x6 ;  /* 0x000000061c007804 */ /* 0x000fe20000000000 */
[----:B------:R-:W-:Y:S01]  /*3b00*/  IMAD.MOV.U32 R216, RZ, RZ, 0x20 ;  /* 0x00000020ffd87424 */ /* 0x000fe200078e00ff */
[----:B------:R-:W-:Y:S01]  /*3b10*/  CS2R R158, SRZ ;  /* 0x00000000009e7805 */ /* 0x000fe2000001ff00 */
[----:B------:R-:W-:-:S02]  /*3b20*/  @UP0 ULEA.HI.X UR11, UR12, UR11, UR9, 0x2, UP1 ;  /* 0x0000000b0c0b0291 */ /* 0x000fc400088f1409 */
[----:B----4-:R-:W-:Y:S01]  /*3b30*/  IMAD.U32 R2, RZ, RZ, UR10 ;  /* 0x0000000aff027e24 */ /* 0x010fe2000f8e00ff */
[----:B------:R-:W-:Y:S01]  /*3b40*/  LOP3.LUT R0, R0, 0x38, R30, 0xf8, !PT ;  /* 0x0000003800007812 */ /* 0x000fe200078ef81e */
[----:B------:R-:W-:Y:S01]  /*3b50*/  IMAD.MOV.U32 R243, RZ, RZ, R238 ;  /* 0x000000fffff37224 */ /* 0x000fe200078e00ee */
[----:B------:R-:W4:Y:S01]  /*3b60*/  @UP0 LDCU UR9, c[0x0][0x458] ;  /* 0x00008b00ff0907ac */ /* 0x000f220008000800 */
[----:B------:R-:W-:Y:S01]  /*3b70*/  IMAD.U32 R3, RZ, RZ, UR11 ;  /* 0x0000000bff037e24 */ /* 0x000fe2000f8e00ff */
[----:B------:R-:W-:Y:S02]  /*3b80*/  LOP3.LUT R4, R4, 0x400, R7, 0xf8, !PT ;  /* 0x0000040004047812 */ /* 0x000fe400078ef807 */
[----:B------:R-:W-:Y:S01]  /*3b90*/  SEL R218, R218, 0xffffffc0, !P2 ;  /* 0xffffffc0dada7807 */ /* 0x000fe20005000000 */
[----:B------:R-:W-:Y:S01]  /*3ba0*/  IMAD.MOV.U32 R225, RZ, RZ, 0x20 ;  /* 0x00000020ffe17424 */ /* 0x000fe200078e00ff */
[----:B-123--:R1:W2:Y:S01]  /*3bb0*/  @P0 LDG.E R6, desc[UR34][R2.64] ;  /* 0x0000002202060981 */ /* 0x00e2a2000c1e1900 */
        /* <DEDUP_REMOVED lines=11> */
[----:B----4-:R-:W2:Y:S01]  /*3c70*/  @P0 MUFU.RCP R5, UR9 ;  /* 0x0000000900050d08 */ /* 0x010ea20008001000 */
        /* <DEDUP_REMOVED lines=12> */
[----:B-1----:R-:W-:Y:S01]  /*3d40*/  SHF.R.U32.HI R2, RZ, 0x4, R28 ;  /* 0x00000004ff027819 */ /* 0x002fe2000001161c */
[----:B------:R-:W-:Y:S01]  /*3d50*/  IMAD.SHL.U32 R3, R28, 0x2, RZ ;  /* 0x000000021c037824 */ /* 0x000fe200078e00ff */
[----:B------:R-:W-:-:S02]  /*3d60*/  CS2R R116, SRZ ;  /* 0x0000000000747805 */ /* 0x000fc4000001ff00 */
[----:B------:R-:W-:Y:S02]  /*3d70*/  CS2R R110, SRZ ;  /* 0x00000000006e7805 */ /* 0x000fe4000001ff00 */
[----:B------:R-:W-:Y:S02]  /*3d80*/  LOP3.LUT R2, R2, 0x8, RZ, 0xc0, !PT ;  /* 0x0000000802027812 */ /* 0x000fe400078ec0ff */
[----:B------:R-:W-:Y:S02]  /*3d90*/  CS2R R108, SRZ ;  /* 0x00000000006c7805 */ /* 0x000fe4000001ff00 */
[----:B------:R-:W-:Y:S02]  /*3da0*/  LOP3.LUT R3, R3, 0x6, RZ, 0xc0, !PT ;  /* 0x0000000603037812 */ /* 0x000fe400078ec0ff */
[----:B------:R-:W-:Y:S02]  /*3db0*/  CS2R R114, SRZ ;  /* 0x0000000000727805 */ /* 0x000fe4000001ff00 */
[----:B------:R-:W-:-:S02]  /*3dc0*/  LOP3.LUT R2, R2, 0x10, R28, 0xf8, !PT ;  /* 0x0000001002027812 */ /* 0x000fc400078ef81c */
[----:B------:R-:W-:Y:S02]  /*3dd0*/  CS2R R112, SRZ ;  /* 0x0000000000707805 */ /* 0x000fe4000001ff00 */
[----:B------:R-:W-:Y:S02]  /*3de0*/  CS2R R106, SRZ ;  /* 0x00000000006a7805 */ /* 0x000fe4000001ff00 */
[----:B------:R-:W-:Y:S02]  /*3df0*/  CS2R R104, SRZ ;  /* 0x0000000000687805 */ /* 0x000fe4000001ff00 */
[----:B------:R-:W-:Y:S02]  /*3e00*/  LOP3.LUT R2, R2, R0, RZ, 0x3c, !PT ;  /* 0x0000000002027212 */ /* 0x000fe400078e3cff */
[----:B------:R-:W-:Y:S02]  /*3e10*/  CS2R R102, SRZ ;  /* 0x0000000000667805 */ /* 0x000fe4000001ff00 */
[----:B------:R-:W-:-:S02]  /*3e20*/  CS2R R100, SRZ ;  /* 0x0000000000647805 */ /* 0x000fc4000001ff00 */
[----:B------:R-:W-:Y:S02]  /*3e30*/  CS2R R94, SRZ ;  /* 0x00000000005e7805 */ /* 0x000fe4000001ff00 */
[----:B------:R-:W-:Y:S02]  /*3e40*/  LOP3.LUT R210, R2, 0x200, R210, 0xf8, !PT ;  /* 0x0000020002d27812 */ /* 0x000fe400078ef8d2 */
[----:B------:R-:W-:Y:S02]  /*3e50*/  CS2R R92, SRZ ;  /* 0x00000000005c7805 */ /* 0x000fe4000001ff00 */
[----:B------:R-:W-:Y:S02]  /*3e60*/  LOP3.LUT R2, R3, 0x1e0, R29, 0xf8, !PT ;  /* 0x000001e003027812 */ /* 0x000fe400078ef81d */
[----:B------:R-:W-:Y:S02]  /*3e70*/  CS2R R98, SRZ ;  /* 0x0000000000627805 */ /* 0x000fe4000001ff00 */
[----:B------:R-:W-:-:S02]  /*3e80*/  LOP3.LUT R2, R0, 0x8, R28, 0x78, !PT ;  /* 0x0000000800027812 */ /* 0x000fc400078e781c */
[----:B------:R-:W-:Y:S02]  /*3e90*/  CS2R R96, SRZ ;  /* 0x0000000000607805 */ /* 0x000fe4000001ff00 */
[----:B------:R-:W-:Y:S02]  /*3ea0*/  LOP3.LUT R3, R0, 0x8, R29, 0x78, !PT ;  /* 0x0000000800037812 */ /* 0x000fe400078e781d */
[----:B------:R-:W-:Y:S02]  /*3eb0*/  CS2R R90, SRZ ;  /* 0x00000000005a7805 */ /* 0x000fe4000001ff00 */
[----:B------:R-:W-:Y:S02]  /*3ec0*/  LOP3.LUT R2, R2, 0x7a00, R7, 0xf8, !PT ;  /* 0x00007a0002027812 */ /* 0x000fe400078ef807 */
[----:B------:R-:W-:Y:S02]  /*3ed0*/  CS2R R88, SRZ ;  /* 0x0000000000587805 */ /* 0x000fe4000001ff00 */
[----:B------:R-:W-:-:S02]  /*3ee0*/  LOP3.LUT R3, R4, R3, RZ, 0xfc, !PT ;  /* 0x0000000304037212 */ /* 0x000fc400078efcff */
[----:B------:R-:W-:Y:S02]  /*3ef0*/  CS2R R86, SRZ ;  /* 0x0000000000567805 */ /* 0x000fe4000001ff00 */
[----:B------:R-:W-:Y:S02]  /*3f00*/  LEA R211, R2, UR26, 0x1 ;  /* 0x0000001a02d37c11 */ /* 0x000fe4000f8e08ff */
[----:B------:R-:W-:Y:S02]  /*3f10*/  CS2R R84, SRZ ;  /* 0x0000000000547805 */ /* 0x000fe4000001ff00 */
[----:B------:R-:W-:Y:S02]  /*3f20*/  LEA R212, R3, UR26, 0x1 ;  /* 0x0000001a03d47c11 */ /* 0x000fe4000f8e08ff */
[----:B------:R-:W-:Y:S02]  /*3f30*/  CS2R R78, SRZ ;  /* 0x00000000004e7805 */ /* 0x000fe4000001ff00 */
[----:B------:R-:W-:Y:S01]  /*3f40*/  LEA R210, R210, UR26, 0x1 ;  /* 0x0000001ad2d27c11 */ /* 0x000fe2000f8e08ff */
        /* <DEDUP_REMOVED lines=24> */
[----:B------:R-:W-:Y:S01]  /*40d0*/  VIADD R212, R212, UR16 ;  /* 0x00000010d4d47c36 */ /* 0x000fe20008000000 */
[----:B------:R-:W-:Y:S01]  /*40e0*/  UMOV UR15, URZ ;  /* 0x000000ff000f7c82 */ /* 0x000fe20008000000 */
[----:B------:R-:W-:Y:S01]  /*40f0*/  VIADD R210, R210, UR16 ;  /* 0x00000010d2d27c36 */ /* 0x000fe20008000000 */
[----:B------:R-:W1:Y:S01]  /*4100*/  LDCU UR8, c[0x0][0x440] ;  /* 0x00008800ff0877ac */ /* 0x000e620008000800 */
[----:B------:R-:W-:-:S02]  /*4110*/  IMAD.IADD R215, R216, 0x1, R211 ;  /* 0x00000001d8d77824 */ /* 0x000fc400078e02d3 */
[----:B------:R-:W-:Y:S01]  /*4120*/  IMAD.IADD R214, R216, 0x1, R213 ;  /* 0x00000001d8d67824 */ /* 0x000fe200078e02d5 */
[----:B------:R-:W3:Y:S01]  /*4130*/  LDCU UR11, c[0x0][0x504] ;  /* 0x0000a080ff0b77ac */ /* 0x000ee20008000800 */
[----:B------:R-:W4:Y:S01]  /*4140*/  LDCU UR10, c[0x0][0x508] ;  /* 0x0000a100ff0a77ac */ /* 0x000f220008000800 */
[----:B------:R-:W1:Y:S01]  /*4150*/  LDCU UR9, c[0x0][0x3e0] ;  /* 0x00007c00ff0977ac */ /* 0x000e620008000800 */
[----:B------:R-:W1:Y:S01]  /*4160*/  LDCU UR13, c[0x0][0x50c] ;  /* 0x0000a180ff0d77ac */ /* 0x000e620008000800 */
[----:B------:R-:W1:Y:S01]  /*4170*/  LDCU UR12, c[0x0][0x45c] ;  /* 0x00008b80ff0c77ac */ /* 0x000e620008000800 */
[----:B------:R-:W-:Y:S02]  /*4180*/  USHF.L.U32 UR14, UR14, 0x6, URZ ;  /* 0x000000060e0e7899 */ /* 0x000fe400080006ff */
[----:B------:R-:W-:Y:S01]  /*4190*/  UIADD3 UR44, UPT, UPT, -UR44, 0x80, UR5 ;  /* 0x000000802c2c7890 */ /* 0x000fe2000fffe105 */
[----:B--2---:R-:W-:-:S05]  /*41a0*/  @P0 FMUL.FTZ R0, R6, R5 ;  /* 0x0000000506000220 */ /* 0x004fca0000410000 */
[----:B------:R-:W-:-:S13]  /*41b0*/  @P0 R2UR UR25, R0 ;  /* 0x00000000001902ca */ /* 0x000fda00000e0000 */
[----:B-1-34-:R-:W-:-:S05]  /*41c0*/  @UP0 UMOV UR15, UR25 ;  /* 0x00000019000f0c82 */ /* 0x01afca0008000000 */
.L_x_2367:
[----:B------:R-:W0:Y:S01]  /*41d0*/  LDGDEPBAR ;  /* 0x00000000000079af */ /* 0x000e220000000000 */
[C---:B------:R-:W-:Y:S01]  /*41e0*/  IADD3 R0, PT, PT, R212.reuse, R216, RZ ;  /* 0x000000d8d4007210 */ /* 0x040fe20007ffe0ff */
[----:B------:R-:W-:Y:S01]  /*41f0*/  USHF.L.U32 UR5, UR40, 0x7, URZ ;  /* 0x0000000728057899 */ /* 0x000fe200080006ff */
[----:B------:R-:W-:Y:S01]  /*4200*/  IADD3 R3, PT, PT, R212, R218, RZ ;  /* 0x000000dad4037210 */ /* 0x000fe20007ffe0ff */
[----:B------:R-:W1:Y:S01]  /*4210*/  S2R R217, SR_TID.X ;  /* 0x0000000000d97919 */ /* 0x000e620000002100 */
[----:B------:R-:W-:Y:S02]  /*4220*/  USHF.L.U32 UR16, UR45, 0x6, URZ ;  /* 0x000000062d107899 */ /* 0x000fe400080006ff */
[----:B------:R-:W-:Y:S01]  /*4230*/  IADD3 R2, PT, PT, R216, R3, RZ ;  /* 0x00000003d8027210 */ /* 0x000fe20007ffe0ff */
[----:B------:R-:W2:Y:S01]  /*4240*/  S2R R219, SR_TID.X ;  /* 0x0000000000db7919 */ /* 0x000ea20000002100 */
[----:B------:R-:W-:Y:S02]  /*4250*/  UIADD3 UR25, UPT, UPT, UR5, UR38, URZ ;  /* 0x0000002605197290 */ /* 0x000fe4000fffe0ff */
[----:B------:R-:W-:Y:S02]  /*4260*/  UISETP.GE.AND UP0, UPT, UR16, UR44, UPT ;  /* 0x0000002c1000728c */ /* 0x000fe4000bf06270 */
[----:B------:R-:W-:Y:S01]  /*4270*/  UIADD3 UR25, UPT, UPT, UR25, 0x80, URZ ;  /* 0x0000008019197890 */ /* 0x000fe2000fffe0ff */
[----:B--2---:R-:W-:Y:S01]  /*4280*/  SHF.R.U32.HI R219, RZ, 0x1, R219 ;  /* 0x00000001ffdb7819 */ /* 0x004fe200000116db */
[----:B------:R-:W-:Y:S04]  /*4290*/  DEPBAR.LE SB0, 0x0 ;  /* 0x000080000000791a */ /* 0x000fe80000000000 */
[----:B------:R-:W-:Y:S01]  /*42a0*/  BAR.SYNC.DEFER_BLOCKING 0x0 ;  /* 0x0000000000007b1d */ /* 0x000fe20000010000 */
[----:B-1----:R-:W-:Y:S04]  /*42b0*/  SHF.L.U32 R217, R217, 0x1, RZ ;  /* 0x00000001d9d97819 */ /* 0x002fe800000006ff */
[----:B------:R-:W-:Y:S04]  /*42c0*/  LOP3.LUT R217, R217, 0x6, RZ, 0xc0, !PT ;  /* 0x00000006d9d97812 */ /* 0x000fe800078ec0ff */
[----:B------:R-:W-:Y:S01]  /*42d0*/  LOP3.LUT R217, R217, 0x1e0, R219, 0xf8, !PT ;  /* 0x000001e0d9d97812 */ /* 0x000fe200078ef8db */
        /* <DEDUP_REMOVED lines=22> */
[-C--:B----4-:R-:W-:Y:S07]  /*4440*/  HMMA.16816.F32.BF16 R4, R168, R172.reuse, R4 ;  /* 0x000000aca804723c */ /* 0x090fee0000041804 */
[----:B------:R-:W-:Y:S01]  /*4450*/  LDSM.16.M88.4 R204, [R214+0xc800] ;  /* 0x00c80000d6cc783b */ /* 0x000fe20000000200 */
        /* <DEDUP_REMOVED lines=27> */
[----:B------:R1:W3:Y:S07]  /*4610*/  LDSM.16.M88.4 R172, [R0+0x2000] ;  /* 0x0020000000ac783b */ /* 0x0002ee0000000200 */
[-C--:B------:R-:W-:Y:S08]  /*4620*/  HMMA.16816.F32.BF16 R20, R164, R204.reuse, R20 ;  /* 0x000000cca414723c */ /* 0x080ff00000041814 */
[C---:B------:R-:W-:Y:S08]  /*4630*/  HMMA.16816.F32.BF16 R24, R200.reuse, R204, R24 ;  /* 0x000000ccc818723c */ /* 0x040ff00000041818 */
[-C--:B------:R-:W-:Y:S01]  /*4640*/  HMMA.16816.F32.BF16 R28, R200, R206.reuse, R28 ;  /* 0x000000cec81c723c */ /* 0x080fe2000004181c */
[----:B------:R-:W-:Y:S01]  /*4650*/  LDSM.16.M88.4 R200, [R3+0x3000] ;  /* 0x0030000003c8783b */ /* 0x000fe20000000200 */
[----:B-1----:R-:W-:Y:S04]  /*4660*/  MOV R0, UR25 ;  /* 0x0000001900007c02 */ /* 0x002fe80008000f00 */
[----:B------:R-:W-:Y:S02]  /*4670*/  IADD3 R0, PT, PT, -R0, UR36, -R217 ;  /* 0x0000002400007c10 */ /* 0x000fe4000fffe9d9 */
[----:B------:R-:W-:Y:S01]  /*4680*/  HMMA.16816.F32.BF16 R32, R164, R206, R32 ;  /* 0x000000cea420723c */ /* 0x000fe20000041820 */
[----:B------:R-:W-:Y:S07]  /*4690*/  LDSM.16.M88.4 R164, [R3+0x2000] ;  /* 0x0020000003a4783b */ /* 0x000fee0000000200 */
[-C--:B--2---:R-:W-:Y:S01]  /*46a0*/  HMMA.16816.F32.BF16 R4, R168, R176.reuse, R4 ;  /* 0x000000b0a804723c */ /* 0x084fe20000041804 */
[----:B------:R-:W-:Y:S07]  /*46b0*/  LDSM.16.M88.4 R204, [R213+0x10800] ;  /* 0x01080000d5cc783b */ /* 0x000fee0000000200 */
[C---:B----4-:R-:W-:Y:S08]  /*46c0*/  HMMA.16816.F32.BF16 R8, R180.reuse, R176, R8 ;  /* 0x000000b0b408723c */ /* 0x050ff00000041808 */
        /* <DEDUP_REMOVED lines=17> */
[----:B------:R-:W3:Y:S07]  /*47e0*/  LDSM.16.M88.4 R172, [R2+0x3000] ;  /* 0x0030000002ac783b */ /* 0x000eee0000000200 */
[-C--:B-1----:R-:W-:Y:S08]  /*47f0*/  HMMA.16816.F32.BF16 R4, R164, R176.reuse, R4 ;  /* 0x000000b0a404723c */ /* 0x082ff00000041804 */
[C---:B------:R-:W-:Y:S01]  /*4800*/  HMMA.16816.F32.BF16 R8, R200.reuse, R176, R8 ;  /* 0x000000b0c808723c */ /* 0x040fe20000041808 */
[----:B------:R-:W-:Y:S02]  /*4810*/  MOV R176, UR52 ;  /* 0x0000003400b07c02 */ /* 0x000fe40008000f00 */
[----:B------:R-:W-:Y:S02]  /*4820*/  MOV R177, UR17 ;  /* 0x0000001100b17c02 */ /* 0x000fe40008000f00 */
[C---:B------:R-:W-:Y:S03]  /*4830*/  LEA R176, P0, R247.reuse, R176, 0x2 ;  /* 0x000000b0f7b07211 */ /* 0x040fe600078010ff */
[-C--:B------:R-:W-:Y:S03]  /*4840*/  HMMA.16816.F32.BF16 R12, R200, R178.reuse, R12 ;  /* 0x000000b2c80c723c */ /* 0x080fe6000004180c */
[----:B------:R-:W-:Y:S05]  /*4850*/  LEA.HI.X R177, R247, R177, RZ, 0x2, P0 ;  /* 0x000000b1f7b17211 */ /* 0x000fea00000f14ff */
[----:B------:R-:W5:Y:S01]  /*4860*/  LDG.E R186, desc[UR34][R176.64] ;  /* 0x00000022b0ba7981 */ /* 0x000f62000c1e1900 */
[C---:B------:R-:W-:Y:S03]  /*4870*/  HMMA.16816.F32.BF16 R16, R164.reuse, R178, R16 ;  /* 0x000000b2a410723c */ /* 0x040fe60000041810 */
[----:B------:R-:W5:Y:S04]  /*4880*/  LDG.E R187, desc[UR34][R176.64+0x20] ;  /* 0x00002022b0bb7981 */ /* 0x000f68000c1e1900 */
[----:B------:R-:W5:Y:S01]  /*4890*/  LDG.E R185, desc[UR34][R176.64+0x80] ;  /* 0x00008022b0b97981 */ /* 0x000f62000c1e1900 */
[-C--:B------:R-:W-:Y:S03]  /*48a0*/  HMMA.16816.F32.BF16 R20, R164, R204.reuse, R20 ;  /* 0x000000cca414723c */ /* 0x080fe60000041814 */
[----:B------:R1:W5:Y:S05]  /*48b0*/  LDG.E R184, desc[UR34][R176.64+0xa0] ;  /* 0x0000a022b0b87981 */ /* 0x00036a000c1e1900 */
[C---:B------:R-:W-:Y:S08]  /*48c0*/  HMMA.16816.F32.BF16 R24, R200.reuse, R204, R24 ;  /* 0x000000ccc818723c */ /* 0x040ff00000041818 */
[-C--:B------:R-:W-:Y:S08]  /*48d0*/  HMMA.16816.F32.BF16 R28, R200, R206.reuse, R28 ;  /* 0x000000cec81c723c */ /* 0x080ff0000004181c */
[----:B------:R-:W-:Y:S01]  /*48e0*/  HMMA.16816.F32.BF16 R32, R164, R206, R32 ;  /* 0x000000cea420723c */ /* 0x000fe20000041820 */
[----:B------:R-:W4:Y:S07]  /*48f0*/  LDSM.16.M88.4 R164, [R214+0x10800] ;  /* 0x01080000d6a4783b */ /* 0x000f2e0000000200 */
[-C--:B--2---:R-:W-:Y:S08]  /*4900*/  HMMA.16816.F32.BF16 R4, R168, R180.reuse, R4 ;  /* 0x000000b4a804723c */ /* 0x084ff00000041804 */
[C---:B---3--:R-:W-:Y:S08]  /*4910*/  HMMA.16816.F32.BF16 R8, R172.reuse, R180, R8 ;  /* 0x000000b4ac08723c */ /* 0x048ff00000041808 */
        /* <DEDUP_REMOVED lines=10> */
[----:B------:R-:W-:Y:S01]  /*49c0*/  MUFU.TANH R190, R7 ;  /* 0x0000000700be7308 */ /* 0x000fe20000002400 */
[----:B------:R-:W-:Y:S01]  /*49d0*/  FMUL.FTZ R8, R8, UR13 ;  /* 0x0000000d08087c20 */ /* 0x000fe20008410000 */
[-C--:B----4-:R-:W-:Y:S03]  /*49e0*/  HMMA.16816.F32.BF16 R20, R168, R164.reuse, R20 ;  /* 0x000000a4a814723c */ /* 0x090fe60000041814 */
[----:B------:R-:W-:Y:S01]  /*49f0*/  FMUL.FTZ R15, R15, UR13 ;  /* 0x0000000d0f0f7c20 */ /* 0x000fe20008410000 */
[----:B------:R-:W-:Y:S01]  /*4a00*/  FMUL.FTZ R12, R12, UR13 ;  /* 0x0000000d0c0c7c20 */ /* 0x000fe20008410000 */
[----:B------:R-:W-:Y:S03]  /*4a10*/  FMUL.FTZ R14, R14, UR13 ;  /* 0x0000000d0e0e7c20 */ /* 0x000fe60008410000 */
[----:B------:R3:W-:Y:S01]  /*4a20*/  MUFU.TANH R188, R11 ;  /* 0x0000000b00bc7308 */ /* 0x0007e20000002400 */
[----:B------:R-:W-:Y:S01]  /*4a30*/  FMUL.FTZ R13, R13, UR13 ;  /* 0x0000000d0d0d7c20 */ /* 0x000fe20008410000 */
[C---:B------:R-:W-:Y:S04]  /*4a40*/  HMMA.16816.F32.BF16 R24, R172.reuse, R164, R24 ;  /* 0x000000a4ac18723c */ /* 0x040fe80000041818 */
[----:B------:R-:W-:Y:S01]  /*4a50*/  FMUL.FTZ R164, R16, UR13 ;  /* 0x0000000d10a47c20 */ /* 0x000fe20008410000 */
[----:B------:R-:W-:Y:S03]  /*4a60*/  LOP3.LUT R16, R247, UR16, RZ, 0xfc, !PT ;  /* 0x00000010f7107c12 */ /* 0x000fe6000f8efcff */
[----:B-1----:R1:W4:Y:S01]  /*4a70*/  MUFU.TANH R177, R15 ;  /* 0x0000000f00b17308 */ /* 0x0023220000002400 */
[----:B------:R-:W-:Y:S01]  /*4a80*/  FMUL.FTZ R19, R19, UR13 ;  /* 0x0000000d13137c20 */ /* 0x000fe20008410000 */
[-C--:B------:R-:W-:Y:S03]  /*4a90*/  HMMA.16816.F32.BF16 R28, R172, R166.reuse, R28 ;  /* 0x000000a6ac1c723c */ /* 0x080fe6000004181c */
[----:B------:R-:W-:Y:S01]  /*4aa0*/  IADD3 R0, PT, PT, R16, R0, RZ ;  /* 0x0000000010007210 */ /* 0x000fe20007ffe0ff */
[----:B------:R-:W-:Y:S01]  /*4ab0*/  FMUL.FTZ R18, R18, UR13 ;  /* 0x0000000d12127c20 */ /* 0x000fe20008410000 */
[----:B------:R-:W-:Y:S03]  /*4ac0*/  FMUL.FTZ R165, R17, UR13 ;  /* 0x0000000d11a57c20 */ /* 0x000fe60008410000 */
[----:B------:R4:W-:Y:S01]  /*4ad0*/  MUFU.TANH R189, R10 ;  /* 0x0000000a00bd7308 */ /* 0x0009e20000002400 */
[C---:B--2---:R-:W-:Y:S01]  /*4ae0*/  IADD3 R6, PT, PT, R0.reuse, 0x9f, RZ ;  /* 0x0000009f00067810 */ /* 0x044fe20007ffe0ff */
[----:B------:R-:W-:Y:S04]  /*4af0*/  HMMA.16816.F32.BF16 R32, R168, R166, R32 ;  /* 0x000000a6a820723c */ /* 0x000fe80000041820 */
[C---:B---3--:R-:W-:Y:S01]  /*4b00*/  IADD3 R11, PT, PT, R0.reuse, 0x80, RZ ;  /* 0x00000080000b7810 */ /* 0x048fe20007ffe0ff */
[----:B------:R-:W-:Y:S03]  /*4b10*/  FMUL.FTZ R167, R23, UR13 ;  /* 0x0000000d17a77c20 */ /* 0x000fe60008410000 */
[----:B------:R2:W3:Y:S01]  /*4b20*/  MUFU.TANH R182, R9 ;  /* 0x0000000900b67308 */ /* 0x0004e20000002400 */
[----:B------:R-:W-:Y:S01]  /*4b30*/  IADD3 R7, PT, PT, R0, 0xa0, RZ ;  /* 0x000000a000077810 */ /* 0x000fe20007ffe0ff */
[----:B------:R-:W-:Y:S01]  /*4b40*/  FMUL.FTZ R168, R20, UR13 ;  /* 0x0000000d14a87c20 */ /* 0x000fe20008410000 */
[C---:B-1----:R-:W-:Y:S01]  /*4b50*/  IADD3 R15, PT, PT, R0.reuse, 0x78, RZ ;  /* 0x00000078000f7810 */ /* 0x042fe20007ffe0ff */
[----:B------:R-:W-:Y:S01]  /*4b60*/  FMUL.FTZ R191, R27, UR13 ;  /* 0x0000000d1bbf7c20 */ /* 0x000fe20008410000 */
[----:B------:R-:W-:Y:S01]  /*4b70*/  FMUL.FTZ R197, R29, UR13 ;  /* 0x0000000d1dc57c20 */ /* 0x000fe20008410000 */
[----:B------:R-:W-:Y:S01]  /*4b80*/  IABS R29, R11 ;  /* 0x0000000b001d7213 */ /* 0x000fe20000000000 */
[----:B------:R-:W-:Y:S03]  /*4b90*/  FMUL.FTZ R195, R25, UR13 ;  /* 0x0000000d19c37c20 */ /* 0x000fe60008410000 */
[----:B------:R1:W-:Y:S01]  /*4ba0*/  MUFU.TANH R171, R12 ;  /* 0x0000000c00ab7308 */ /* 0x0003e20000002400 */
[----:B------:R-:W-:Y:S01]  /*4bb0*/  IABS R11, R15 ;  /* 0x0000000f000b7213 */ /* 0x000fe20000000000 */
[----:B------:R-:W-:Y:S01]  /*4bc0*/  FMUL.FTZ R169, R21, UR13 ;  /* 0x0000000d15a97c20 */ /* 0x000fe20008410000 */
[----:B----4-:R-:W-:Y:S01]  /*4bd0*/  IADD3 R10, PT, PT, R0, 0x7f, RZ ;  /* 0x0000007f000a7810 */ /* 0x010fe20007ffe0ff */
[----:B------:R-:W-:Y:S01]  /*4be0*/  FMUL.FTZ R196, R28, UR13 ;  /* 0x0000000d1cc47c20 */ /* 0x000fe20008410000 */
[C---:B------:R-:W-:Y:S01]  /*4bf0*/  IADD3 R20, PT, PT, R0.reuse, 0x77, RZ ;  /* 0x0000007700147810 */ /* 0x040fe20007ffe0ff */
[----:B------:R-:W-:Y:S01]  /*4c00*/  FMUL.FTZ R201, R35, UR13 ;  /* 0x0000000d23c97c20 */ /* 0x000fe20008410000 */
[----:B------:R-:W-:Y:S03]  /*4c10*/  IABS R27, R10 ;  /* 0x0000000a001b7213 */ /* 0x000fe60000000000 */
[----:B------:R4:W-:Y:S01]  /*4c20*/  MUFU.TANH R181, R14 ;  /* 0x0000000e00b57308 */ /* 0x0009e20000002400 */
[----:B------:R-:W-:Y:S01]  /*4c30*/  IADD3 R4, PT, PT, R0, 0xa8, RZ ;  /* 0x000000a800047810 */ /* 0x000fe20007ffe0ff */
[----:B------:R-:W-:Y:S01]  /*4c40*/  FMUL.FTZ R179, R22, UR13 ;  /* 0x0000000d16b37c20 */ /* 0x000fe20008410000 */
[----:B--2---:R-:W-:Y:S01]  /*4c50*/  IADD3 R9, PT, PT, R0, 0x88, RZ ;  /* 0x0000008800097810 */ /* 0x004fe20007ffe0ff */
[----:B------:R-:W-:Y:S01]  /*4c60*/  FMUL.FTZ R178, R26, UR13 ;  /* 0x0000000d1ab27c20 */ /* 0x000fe20008410000 */
[----:B------:R-:W-:Y:S01]  /*4c70*/  IABS R10, R20 ;  /* 0x00000014000a7213 */ /* 0x000fe20000000000 */
[----:B------:R-:W-:Y:S01]  /*4c80*/  FMUL.FTZ R194, R24, UR13 ;  /* 0x0000000d18c27c20 */ /* 0x000fe20008410000 */
[----:B------:R-:W-:Y:S03]  /*4c90*/  IABS R25, R9 ;  /* 0x0000000900197213 */ /* 0x000fe60000000000 */
[----:B------:R-:W-:Y:S01]  /*4ca0*/  MUFU.TANH R180, R19 ;  /* 0x0000001300b47308 */ /* 0x000fe20000002400 */
[----:B------:R-:W-:Y:S01]  /*4cb0*/  IABS R21, R4 ;  /* 0x0000000400157213 */ /* 0x000fe20000000000 */
[----:B------:R-:W-:Y:S01]  /*4cc0*/  FMUL.FTZ R198, R30, UR13 ;  /* 0x0000000d1ec67c20 */ /* 0x000fe20008410000 */
[----:B-1----:R-:W-:Y:S01]  /*4cd0*/  IABS R12, R6 ;  /* 0x00000006000c7213 */ /* 0x002fe20000000000 */
[----:B------:R-:W-:Y:S01]  /*4ce0*/  FMUL.FTZ R199, R31, UR13 ;  /* 0x0000000d1fc77c20 */ /* 0x000fe20008410000 */
[----:B------:R-:W-:Y:S01]  /*4cf0*/  I2FP.F32.S32 R174, R10 ;  /* 0x0000000a00ae7245 */ /* 0x000fe20000201400 */
[----:B------:R-:W-:Y:S01]  /*4d00*/  FFMA.FTZ R10, -R177, R177, 1 ;  /* 0x3f800000b10a7423 */ /* 0x000fe200000101b1 */
[----:B------:R-:W-:Y:S03]  /*4d10*/  I2FP.F32.S32 R35, R12 ;  /* 0x0000000c00237245 */ /* 0x000fe60000201400 */
[----:B------:R1:W-:Y:S01]  /*4d20*/  MUFU.TANH R19, R164 ;  /* 0x000000a400137308 */ /* 0x0003e20000002400 */
[----:B------:R-:W-:Y:S01]  /*4d30*/  IADD3 R28, PT, PT, R0, 0x8f, RZ ;  /* 0x0000008f001c7810 */ /* 0x000fe20007ffe0ff */
[----:B------:R-:W-:Y:S01]  /*4d40*/  FMUL.FTZ R200, R34, UR13 ;  /* 0x0000000d22c87c20 */ /* 0x000fe20008410000 */
[----:B----4-:R-:W-:Y:S01]  /*4d50*/  IABS R14, R7 ;  /* 0x00000007000e7213 */ /* 0x010fe20000000000 */
[----:B------:R-:W-:Y:S01]  /*4d60*/  FMUL.FTZ R203, R33, UR13 ;  /* 0x0000000d21cb7c20 */ /* 0x000fe20008410000 */
[----:B------:R-:W-:Y:S01]  /*4d70*/  IADD3 R3, PT, PT, R0, 0xa7, RZ ;  /* 0x000000a700037810 */ /* 0x000fe20007ffe0ff */
[----:B------:R-:W-:Y:S01]  /*4d80*/  FMUL.FTZ R202, R32, UR13 ;  /* 0x0000000d20ca7c20 */ /* 0x000fe20008410000 */
[C---:B------:R-:W-:Y:S03]  /*4d90*/  IADD3 R22, PT, PT, R0.reuse, 0x70, RZ ;  /* 0x0000007000167810 */ /* 0x040fe60007ffe0ff */
[----:B------:R2:W-:Y:S01]  /*4da0*/  MUFU.TANH R170, R13 ;  /* 0x0000000d00aa7308 */ /* 0x0005e20000002400 */
[C---:B------:R-:W-:Y:S02]  /*4db0*/  IADD3 R24, PT, PT, R0.reuse, 0x6f, RZ ;  /* 0x0000006f00187810 */ /* 0x040fe40007ffe0ff */
[C---:B------:R-:W-:Y:S02]  /*4dc0*/  IADD3 R26, PT, PT, R0.reuse, 0x90, RZ ;  /* 0x00000090001a7810 */ /* 0x040fe40007ffe0ff */
[C---:B------:R-:W-:Y:S02]  /*4dd0*/  IADD3 R31, PT, PT, R0.reuse, 0x68, RZ ;  /* 0x00000068001f7810 */ /* 0x040fe40007ffe0ff */
[C---:B------:R-:W-:Y:S03]  /*4de0*/  IADD3 R30, PT, PT, R0.reuse, 0x67, RZ ;  /* 0x00000067001e7810 */ /* 0x040fe60007ffe0ff */
[----:B------:R4:W-:Y:S01]  /*4df0*/  MUFU.TANH R15, R167 ;  /* 0x000000a7000f7308 */ /* 0x0009e20000002400 */
[----:B------:R-:W-:Y:S02]  /*4e00*/  IABS R9, R22 ;  /* 0x0000001600097213 */ /* 0x000fe40000000000 */
[----:B-1----:R-:W-:Y:S02]  /*4e10*/  I2FP.F32.S32 R164, R14 ;  /* 0x0000000e00a47245 */ /* 0x002fe40000201400 */
[----:B------:R-:W-:Y:S02]  /*4e20*/  IABS R7, R31 ;  /* 0x0000001f00077213 */ /* 0x000fe40000000000 */
[----:B------:R-:W-:Y:S03]  /*4e30*/  IABS R17, R3 ;  /* 0x0000000300117213 */ /* 0x000fe60000000000 */
[----:B------:R-:W1:Y:S01]  /*4e40*/  MUFU.TANH R183, R8 ;  /* 0x0000000800b77308 */ /* 0x000e620000002400 */
[----:B------:R-:W-:Y:S02]  /*4e50*/  IABS R3, R26 ;  /* 0x0000001a00037213 */ /* 0x000fe40000000000 */
[----:B--2---:R-:W-:Y:S02]  /*4e60*/  IADD3 R13, PT, PT, R0, 0x97, RZ ;  /* 0x00000097000d7810 */ /* 0x004fe40007ffe0ff */
[----:B------:R-:W-:Y:S02]  /*4e70*/  IABS R6, R30 ;  /* 0x0000001e00067213 */ /* 0x000fe40000000000 */
[----:B------:R-:W-:Y:S03]  /*4e80*/  IABS R4, R13 ;  /* 0x0000000d00047213 */ /* 0x000fe60000000000 */
[----:B------:R2:W-:Y:S01]  /*4e90*/  MUFU.TANH R192, R5 ;  /* 0x0000000500c07308 */ /* 0x0005e20000002400 */
[----:B------:R-:W-:Y:S02]  /*4ea0*/  MOV R13, R21 ;  /* 0x00000015000d7202 */ /* 0x000fe40000000f00 */
[----:B----4-:R-:W-:Y:S01]  /*4eb0*/  I2FP.F32.S32 R167, R25 ;  /* 0x0000001900a77245 */ /* 0x010fe20000201400 */
[C---:B---3--:R-:W-:Y:S01]  /*4ec0*/  FFMA.FTZ R25, R35.reuse, -UR15, R182 ;  /* 0x8000000f23197c23 */ /* 0x048fe200080100b6 */
[----:B------:R-:W-:Y:S01]  /*4ed0*/  FFMA.FTZ R35, R35, -UR15, R177 ;  /* 0x8000000f23237c23 */ /* 0x000fe200080100b1 */
[----:B------:R-:W-:Y:S04]  /*4ee0*/  I2FP.F32.S32 R21, R29 ;  /* 0x0000001d00157245 */ /* 0x000fe80000201400 */
[----:B------:R-:W3:Y:S01]  /*4ef0*/  MUFU.TANH R2, R2 ;  /* 0x0000000200027308 */ /* 0x000ee20000002400 */
[----:B------:R-:W-:Y:S01]  /*4f00*/  I2FP.F32.S32 R13, R13 ;  /* 0x0000000d000d7245 */ /* 0x000fe20000201400 */
[----:B-1----:R-:W-:Y:S01]  /*4f10*/  FFMA.FTZ R26, R164, -UR15, R183 ;  /* 0x8000000fa41a7c23 */ /* 0x002fe200080100b7 */
[----:B------:R-:W-:Y:S01]  /*4f20*/  IADD3 R8, PT, PT, R0, 0x87, RZ ;  /* 0x0000008700087810 */ /* 0x000fe20007ffe0ff */
[----:B------:R-:W-:Y:S01]  /*4f30*/  FFMA.FTZ R164, R164, -UR15, R181 ;  /* 0x8000000fa4a47c23 */ /* 0x000fe200080100b5 */
[----:B------:R-:W-:Y:S01]  /*4f40*/  I2FP.F32.S32 R33, R4 ;  /* 0x0000000400217245 */ /* 0x000fe20000201400 */
[----:B------:R-:W-:Y:S01]  /*4f50*/  FFMA.FTZ R4, -R193, R193, 1 ;  /* 0x3f800000c1047423 */ /* 0x000fe200000101c1 */
[----:B------:R-:W-:Y:S03]  /*4f60*/  IABS R23, R8 ;  /* 0x0000000800177213 */ /* 0x000fe60000000000 */
[----:B------:R-:W-:Y:S01]  /*4f70*/  MUFU.TANH R176, R18 ;  /* 0x0000001200b07308 */ /* 0x000fe20000002400 */
[----:B------:R-:W-:Y:S01]  /*4f80*/  IABS R8, R24 ;  /* 0x0000001800087213 */ /* 0x000fe20000000000 */
[----:B------:R-:W-:Y:S01]  /*4f90*/  FFMA.FTZ R24, R13, -UR15, R189 ;  /* 0x8000000f0d187c23 */ /* 0x000fe200080100bd */
[----:B--2---:R-:W-:Y:S02]  /*4fa0*/  IADD3 R5, PT, PT, R0, 0x98, RZ ;  /* 0x0000009800057810 */ /* 0x004fe40007ffe0ff */
[----:B------:R-:W-:Y:S02]  /*4fb0*/  IABS R0, R28 ;  /* 0x0000001c00007213 */ /* 0x000fe40000000000 */
[----:B------:R-:W-:Y:S03]  /*4fc0*/  IABS R5, R5 ;  /* 0x0000000500057213 */ /* 0x000fe60000000000 */
[----:B------:R1:W2:Y:S01]  /*4fd0*/  MUFU.TANH R18, R165 ;  /* 0x000000a500127308 */ /* 0x0002a20000002400 */
[----:B------:R-:W-:Y:S02]  /*4fe0*/  MOV R166, R23 ;  /* 0x0000001700a67202 */ /* 0x000fe40000000f00 */
[----:B------:R-:W-:Y:S01]  /*4ff0*/  I2FP.F32.S32 R31, R0 ;  /* 0x00000000001f7245 */ /* 0x000fe20000201400 */
[----:B------:R-:W-:Y:S01]  /*5000*/  FFMA.FTZ R0, -R190, R190, 1 ;  /* 0x3f800000be007423 */ /* 0x000fe200000101be */
[----:B------:R-:W-:Y:S02]  /*5010*/  I2FP.F32.S32 R23, R27 ;  /* 0x0000001b00177245 */ /* 0x000fe40000201400 */
[----:B------:R-:W-:Y:S03]  /*5020*/  I2FP.F32.S32 R34, R5 ;  /* 0x0000000500227245 */ /* 0x000fe60000201400 */
[----:B------:R4:W2:Y:S01]  /*5030*/  MUFU.TANH R14, R191 ;  /* 0x000000bf000e7308 */ /* 0x0008a20000002400 */
[----:B------:R-:W-:Y:S01]  /*5040*/  I2FP.F32.S32 R173, R9 ;  /* 0x0000000900ad7245 */ /* 0x000fe20000201400 */
[----:B---3--:R-:W-:Y:S01]  /*5050*/  FFMA.FTZ R5, -R2, R2, 1 ;  /* 0x3f80000002057423 */ /* 0x008fe20000010102 */
[----:B------:R-:W-:Y:S01]  /*5060*/  FFMA.FTZ R9, -R189, R189, 1 ;  /* 0x3f800000bd097423 */ /* 0x000fe200000101bd */
[----:B------:R-:W-:Y:S01]  /*5070*/  I2FP.F32.S32 R32, R3 ;  /* 0x0000000300207245 */ /* 0x000fe20000201400 */
[----:B------:R-:W-:Y:S01]  /*5080*/  FMUL.FTZ R189, R0, UR13 ;  /* 0x0000000d00bd7c20 */ /* 0x000fe20008410000 */
[----:B------:R-:W-:Y:S01]  /*5090*/  I2FP.F32.S32 R166, R166 ;  /* 0x000000a600a67245 */ /* 0x000fe20000201400 */
[----:B------:R-:W-:Y:S03]  /*50a0*/  FFMA.FTZ R3, -R192, R192, 1 ;  /* 0x3f800000c0037423 */ /* 0x000fe600000101c0 */
[----:B------:R3:W-:Y:S01]  /*50b0*/  MUFU.TANH R177, R197 ;  /* 0x000000c500b17308 */ /* 0x0007e20000002400 */
[----:B------:R-:W-:Y:S01]  /*50c0*/  FFMA.FTZ R20, R23, -UR15, R192 ;  /* 0x8000000f17147c23 */ /* 0x000fe200080100c0 */
[----:B-1----:R-:W-:Y:S01]  /*50d0*/  I2FP.F32.S32 R165, R17 ;  /* 0x0000001100a57245 */ /* 0x002fe20000201400 */
[----:B------:R-:W-:Y:S01]  /*50e0*/  FFMA.FTZ R0, -R182, R182, 1 ;  /* 0x3f800000b6007423 */ /* 0x000fe200000101b6 */
[----:B------:R-:W-:Y:S01]  /*50f0*/  FMUL.FTZ R192, R5, UR13 ;  /* 0x0000000d05c07c20 */ /* 0x000fe20008410000 */
[----:B------:R-:W-:Y:S01]  /*5100*/  FFMA.FTZ R5, -R171, R171, 1 ;  /* 0x3f800000ab057423 */ /* 0x000fe200000101ab */
[----:B------:R-:W-:Y:S01]  /*5110*/  I2FP.F32.S32 R172, R8 ;  /* 0x0000000800ac7245 */ /* 0x000fe20000201400 */
[----:B------:R-:W-:Y:S03]  /*5120*/  FFMA.FTZ R17, R167, -UR15, R193 ;  /* 0x8000000fa7117c23 */ /* 0x000fe600080100c1 */
[----:B------:R-:W1:Y:S01]  /*5130*/  MUFU.TANH R29, R169 ;  /* 0x000000a9001d7308 */ /* 0x000e620000002400 */
[----:B------:R-:W-:Y:S01]  /*5140*/  FFMA.FTZ R165, R165, -UR15, R188 ;  /* 0x8000000fa5a57c23 */ /* 0x000fe200080100bc */
[----:B----4-:R-:W-:Y:S01]  /*5150*/  FMUL.FTZ R191, R4, UR13 ;  /* 0x0000000d04bf7c20 */ /* 0x010fe20008410000 */
[----:B--2---:R-:W-:Y:S01]  /*5160*/  FFMA.FTZ R4, -R18, R18, 1 ;  /* 0x3f80000012047423 */ /* 0x004fe20000010112 */
[----:B------:R-:W-:Y:S01]  /*5170*/  FFMA.FTZ R8, -R188, R188, 1 ;  /* 0x3f800000bc087423 */ /* 0x000fe200000101bc */
[----:B------:R-:W-:Y:S01]  /*5180*/  FMUL.FTZ R193, R0, UR13 ;  /* 0x0000000d00c17c20 */ /* 0x000fe20008410000 */
[----:B------:R-:W-:Y:S01]  /*5190*/  FFMA.FTZ R2, R21, -UR15, R2 ;  /* 0x8000000f15027c23 */ /* 0x000fe20008010002 */
[----:B------:R-:W-:Y:S03]  /*51a0*/  FFMA.FTZ R22, R166, -UR15, R190 ;  /* 0x8000000fa6167c23 */ /* 0x000fe600080100be */
[----:B------:R2:W-:Y:S01]  /*51b0*/  MUFU.TANH R169, R194 ;  /* 0x000000c200a97308 */ /* 0x0005e20000002400 */
[----:B------:R-:W-:Y:S01]  /*51c0*/  FFMA.FTZ R0, -R170, R170, 1 ;  /* 0x3f800000aa007423 */ /* 0x000fe200000101aa */
[----:B------:R-:W-:Y:S01]  /*51d0*/  FMUL.FTZ R188, R9, UR13 ;  /* 0x0000000d09bc7c20 */ /* 0x000fe20008410000 */
[----:B------:R-:W-:Y:S01]  /*51e0*/  FMUL.FTZ R190, R3, UR13 ;  /* 0x0000000d03be7c20 */ /* 0x000fe20008410000 */
[----:B------:R-:W-:Y:S01]  /*51f0*/  FFMA.FTZ R170, R33, -UR15, R170 ;  /* 0x8000000f21aa7c23 */ /* 0x000fe200080100aa */
[----:B------:R-:W-:Y:S01]  /*5200*/  FFMA.FTZ R21, R21, -UR15, R176 ;  /* 0x8000000f15157c23 */ /* 0x000fe200080100b0 */
[----:B------:R-:W-:Y:S01]  /*5210*/  FFMA.FTZ R9, -R176, R176, 1 ;  /* 0x3f800000b0097423 */ /* 0x000fe200000101b0 */
[----:B------:R-:W-:Y:S03]  /*5220*/  FFMA.FTZ R18, R174, -UR15, R18 ;  /* 0x8000000fae127c23 */ /* 0x000fe60008010012 */
[----:B------:R4:W1:Y:S01]  /*5230*/  MUFU.TANH R12, R196 ;  /* 0x000000c4000c7308 */ /* 0x0008620000002400 */
[----:B---3--:R-:W-:Y:S01]  /*5240*/  FMUL.FTZ R197, R5, UR13 ;  /* 0x0000000d05c57c20 */ /* 0x008fe20008410000 */
[----:B------:R-:W-:Y:S01]  /*5250*/  FMUL.FTZ R204, R4, UR13 ;  /* 0x0000000d04cc7c20 */ /* 0x000fe20008410000 */
[----:B------:R-:W-:Y:S01]  /*5260*/  FFMA.FTZ R3, -R183, R183, 1 ;  /* 0x3f800000b7037423 */ /* 0x000fe200000101b7 */
[----:B------:R-:W-:Y:S01]  /*5270*/  FFMA.FTZ R174, R174, -UR15, R15 ;  /* 0x8000000faeae7c23 */ /* 0x000fe2000801000f */
[----:B------:R-:W-:Y:S01]  /*5280*/  FFMA.FTZ R5, -R15, R15, 1 ;  /* 0x3f8000000f057423 */ /* 0x000fe2000001010f */
[----:B------:R-:W-:Y:S01]  /*5290*/  FFMA.FTZ R33, R33, -UR15, R14 ;  /* 0x8000000f21217c23 */ /* 0x000fe2000801000e */
[----:B------:R-:W-:Y:S03]  /*52a0*/  FFMA.FTZ R4, -R14, R14, 1 ;  /* 0x3f8000000e047423 */ /* 0x000fe6000001010e */
[----:B------:R-:W3:Y:S01]  /*52b0*/  MUFU.TANH R30, R168 ;  /* 0x000000a8001e7308 */ /* 0x000ee20000002400 */
[----:B------:R-:W-:Y:S01]  /*52c0*/  I2FP.F32.S32 R175, R11 ;  /* 0x0000000b00af7245 */ /* 0x000fe20000201400 */
[----:B--2---:R-:W-:Y:S01]  /*52d0*/  FMUL.FTZ R194, R3, UR13 ;  /* 0x0000000d03c27c20 */ /* 0x004fe20008410000 */
[----:B------:R-:W-:Y:S01]  /*52e0*/  FFMA.FTZ R3, -R180, R180, 1 ;  /* 0x3f800000b4037423 */ /* 0x000fe200000101b4 */
[----:B------:R-:W-:Y:S01]  /*52f0*/  FFMA.FTZ R11, -R181, R181, 1 ;  /* 0x3f800000b50b7423 */ /* 0x000fe200000101b5 */
[----:B------:R-:W-:Y:S01]  /*5300*/  I2FP.F32.S32 R7, R7 ;  /* 0x0000000700077245 */ /* 0x000fe20000201400 */
[----:B------:R-:W-:Y:S01]  /*5310*/  FMUL.FTZ R207, R9, UR13 ;  /* 0x0000000d09cf7c20 */ /* 0x000fe20008410000 */
[----:B------:R-:W-:Y:S03]  /*5320*/  FMUL.FTZ R206, R3, UR13 ;  /* 0x0000000d03ce7c20 */ /* 0x000fe60008410000 */
[----:B------:R2:W2:Y:S01]  /*5330*/  MUFU.TANH R168, R195 ;  /* 0x000000c300a87308 */ /* 0x0004a20000002400 */
[----:B------:R-:W-:Y:S01]  /*5340*/  I2FP.F32.S32 R6, R6 ;  /* 0x0000000600067245 */ /* 0x000fe20000201400 */
[----:B----4-:R-:W-:Y:S01]  /*5350*/  FMUL.FTZ R196, R0, UR13 ;  /* 0x0000000d00c47c20 */ /* 0x010fe20008410000 */
[----:B-1----:R-:W-:Y:S01]  /*5360*/  FFMA.FTZ R0, -R29, R29, 1 ;  /* 0x3f8000001d007423 */ /* 0x002fe2000001011d */
[----:B------:R-:W-:Y:S01]  /*5370*/  FMUL.FTZ R234, R5, UR13 ;  /* 0x0000000d05ea7c20 */ /* 0x000fe20008410000 */
[----:B------:R-:W-:Y:S01]  /*5380*/  FFMA.FTZ R167, R167, -UR15, R12 ;  /* 0x8000000fa7a77c23 */ /* 0x000fe2000801000c */
[----:B------:R-:W-:Y:S01]  /*5390*/  FMUL.FTZ R232, R4, UR13 ;  /* 0x0000000d04e87c20 */ /* 0x000fe20008410000 */
[----:B------:R-:W-:Y:S03]  /*53a0*/  FMUL.FTZ R228, R0, UR13 ;  /* 0x0000000d00e47c20 */ /* 0x000fe60008410000 */
[----:B------:R1:W4:Y:S01]  /*53b0*/  MUFU.TANH R28, R198 ;  /* 0x000000c6001c7308 */ /* 0x0003220000002400 */
[----:B------:R-:W-:Y:S01]  /*53c0*/  FFMA.FTZ R12, -R12, R12, 1 ;  /* 0x3f8000000c0c7423 */ /* 0x000fe2000001010c */
[----:B---3--:R-:W-:Y:S01]  /*53d0*/  FFMA.FTZ R3, -R30, R30, 1 ;  /* 0x3f8000001e037423 */ /* 0x008fe2000001011e */
[----:B------:R-:W-:Y:S01]  /*53e0*/  FFMA.FTZ R30, R173, -UR15, R30 ;  /* 0x8000000fad1e7c23 */ /* 0x000fe2000801001e */
[----:B------:R-:W-:Y:S01]  /*53f0*/  FFMA.FTZ R171, R34, -UR15, R171 ;  /* 0x8000000f22ab7c23 */ /* 0x000fe200080100ab */
[----:B------:R-:W-:Y:S01]  /*5400*/  FFMA.FTZ R29, R172, -UR15, R29 ;  /* 0x8000000fac1d7c23 */ /* 0x000fe2000801001d */
[----:B------:R-:W-:Y:S01]  /*5410*/  FMUL.FTZ R229, R3, UR13 ;  /* 0x0000000d03e57c20 */ /* 0x000fe20008410000 */
[----:B------:R-:W-:Y:S03]  /*5420*/  FFMA.FTZ R3, -R169, R169, 1 ;  /* 0x3f800000a9037423 */ /* 0x000fe600000101a9 */
[----:B------:R-:W3:Y:S01]  /*5430*/  MUFU.TANH R179, R179 ;  /* 0x000000b300b37308 */ /* 0x000ee20000002400 */
[----:B------:R-:W-:Y:S01]  /*5440*/  FFMA.FTZ R169, R32, -UR15, R169 ;  /* 0x8000000f20a97c23 */ /* 0x000fe200080100a9 */
[----:B--2---:R-:W-:Y:S01]  /*5450*/  FMUL.FTZ R195, R8, UR13 ;  /* 0x0000000d08c37c20 */ /* 0x004fe20008410000 */
[----:B------:R-:W-:Y:S01]  /*5460*/  FFMA.FTZ R8, -R19, R19, 1 ;  /* 0x3f80000013087423 */ /* 0x000fe20000010113 */
[----:B------:R-:W-:Y:S01]  /*5470*/  FFMA.FTZ R0, -R168, R168, 1 ;  /* 0x3f800000a8007423 */ /* 0x000fe200000101a8 */
[----:B------:R-:W-:Y:S01]  /*5480*/  FMUL.FTZ R227, R3, UR13 ;  /* 0x0000000d03e37c20 */ /* 0x000fe20008410000 */
[----:B------:R-:W-:Y:S01]  /*5490*/  FFMA.FTZ R19, R175, -UR15, R19 ;  /* 0x8000000faf137c23 */ /* 0x000fe20008010013 */
[----:B------:R-:W-:Y:S03]  /*54a0*/  FMUL.FTZ R205, R8, UR13 ;  /* 0x0000000d08cd7c20 */ /* 0x000fe60008410000 */
[----:B------:R2:W2:Y:S01]  /*54b0*/  MUFU.TANH R176, R199 ;  /* 0x000000c700b07308 */ /* 0x0004a20000002400 */
[----:B------:R-:W-:Y:S01]  /*54c0*/  FMUL.FTZ R226, R0, UR13 ;  /* 0x0000000d00e27c20 */ /* 0x000fe20008410000 */
[----:B-1----:R-:W-:Y:S01]  /*54d0*/  FMUL.FTZ R198, R10, UR13 ;  /* 0x0000000d0ac67c20 */ /* 0x002fe20008410000 */
[----:B----4-:R-:W-:Y:S01]  /*54e0*/  FFMA.FTZ R9, -R28, R28, 1 ;  /* 0x3f8000001c097423 */ /* 0x010fe2000001011c */
[----:B------:R-:W-:Y:S01]  /*54f0*/  FFMA.FTZ R168, R31, -UR15, R168 ;  /* 0x8000000f1fa87c23 */ /* 0x000fe200080100a8 */
[----:B------:R-:W-:Y:S01]  /*5500*/  FFMA.FTZ R32, R32, -UR15, R28 ;  /* 0x8000000f20207c23 */ /* 0x000fe2000801001c */
[----:B------:R-:W-:Y:S01]  /*5510*/  FFMA.FTZ R23, R23, -UR15, R180 ;  /* 0x8000000f17177c23 */ /* 0x000fe200080100b4 */
[----:B------:R-:W-:Y:S03]  /*5520*/  FFMA.FTZ R166, R166, -UR15, R177 ;  /* 0x8000000fa6a67c23 */ /* 0x000fe600080100b1 */
[----:B------:R-:W1:Y:S01]  /*5530*/  MUFU.TANH R178, R178 ;  /* 0x000000b200b27308 */ /* 0x000e620000002400 */
[----:B------:R-:W-:Y:S01]  /*5540*/  FMUL.FTZ R209, R12, UR13 ;  /* 0x0000000d0cd17c20 */ /* 0x000fe20008410000 */
[----:B---3--:R-:W-:Y:S01]  /*5550*/  FFMA.FTZ R10, -R179, R179, 1 ;  /* 0x3f800000b30a7423 */ /* 0x008fe200000101b3 */
[----:B------:R-:W-:Y:S01]  /*5560*/  FFMA.FTZ R175, R175, -UR15, R179 ;  /* 0x8000000fafaf7c23 */ /* 0x000fe200080100b3 */
[----:B------:R-:W-:Y:S02]  /*5570*/  FMUL.FTZ R208, R9, UR13 ;  /* 0x0000000d09d07c20 */ /* 0x000fe40008410000 */
[----:B------:R-:W-:Y:S01]  /*5580*/  FMUL.FTZ R235, R10, UR13 ;  /* 0x0000000d0aeb7c20 */ /* 0x000fe20008410000 */
[----:B------:R-:W-:Y:S03]  /*5590*/  FFMA.FTZ R10, -R177, R177, 1 ;  /* 0x3f800000b10a7423 */ /* 0x000fe600000101b1 */
[----:B------:R-:W3:Y:S01]  /*55a0*/  MUFU.TANH R27, R200 ;  /* 0x000000c8001b7308 */ /* 0x000ee20000002400 */
[----:B--2---:R-:W-:Y:S01]  /*55b0*/  FMUL.FTZ R199, R11, UR13 ;  /* 0x0000000d0bc77c20 */ /* 0x004fe20008410000 */
[----:B------:R-:W-:Y:S01]  /*55c0*/  FFMA.FTZ R8, -R176, R176, 1 ;  /* 0x3f800000b0087423 */ /* 0x000fe200000101b0 */
[----:B------:R-:W-:Y:S07]  /*55d0*/  FFMA.FTZ R31, R31, -UR15, R176 ;  /* 0x8000000f1f1f7c23 */ /* 0x000fee00080100b0 */
[----:B------:R-:W2:Y:S01]  /*55e0*/  MUFU.TANH R15, R201 ;  /* 0x000000c9000f7308 */ /* 0x000ea20000002400 */
[----:B-1----:R-:W-:Y:S01]  /*55f0*/  FFMA.FTZ R11, -R178, R178, 1 ;  /* 0x3f800000b20b7423 */ /* 0x002fe200000101b2 */
[----:B------:R-:W-:Y:S03]  /*5600*/  FFMA.FTZ R34, R34, -UR15, R178 ;  /* 0x8000000f22227c23 */ /* 0x000fe600080100b2 */
[----:B------:R-:W-:Y:S05]  /*5610*/  FMUL.FTZ R233, R11, UR13 ;  /* 0x0000000d0be97c20 */ /* 0x000fea0008410000 */
[----:B------:R-:W1:Y:S01]  /*5620*/  MUFU.TANH R14, R202 ;  /* 0x000000ca000e7308 */ /* 0x000e620000002400 */
[----:B---3--:R-:W-:Y:S01]  /*5630*/  FFMA.FTZ R5, -R27, R27, 1 ;  /* 0x3f8000001b057423 */ /* 0x008fe2000001011b */
[----:B------:R-:W-:Y:S03]  /*5640*/  FFMA.FTZ R173, R173, -UR15, R27 ;  /* 0x8000000fadad7c23 */ /* 0x000fe6000801001b */
[----:B------:R-:W-:Y:S05]  /*5650*/  FMUL.FTZ R231, R5, UR13 ;  /* 0x0000000d05e77c20 */ /* 0x000fea0008410000 */
[----:B------:R-:W3:Y:S01]  /*5660*/  MUFU.TANH R13, R203 ;  /* 0x000000cb000d7308 */ /* 0x000ee20000002400 */
[----:B--2---:R-:W-:Y:S01]  /*5670*/  FFMA.FTZ R4, -R15, R15, 1 ;  /* 0x3f8000000f047423 */ /* 0x004fe2000001010f */
[----:B------:R-:W-:Y:S01]  /*5680*/  FFMA.FTZ R172, R172, -UR15, R15 ;  /* 0x8000000facac7c23 */ /* 0x000fe2000801000f */
[----:B------:R-:W-:Y:S02]  /*5690*/  FMUL.FTZ R201, R8, UR13 ;  /* 0x0000000d08c97c20 */ /* 0x000fe40008410000 */
[----:B------:R-:W-:Y:S01]  /*56a0*/  FMUL.FTZ R230, R4, UR13 ;  /* 0x0000000d04e67c20 */ /* 0x000fe20008410000 */
[----:B-1----:R-:W-:Y:S01]  /*56b0*/  FFMA.FTZ R3, -R14, R14, 1 ;  /* 0x3f8000000e037423 */ /* 0x002fe2000001010e */
[----:B------:R-:W-:Y:S01]  /*56c0*/  FFMA.FTZ R28, R7, -UR15, R14 ;  /* 0x8000000f071c7c23 */ /* 0x000fe2000801000e */
[----:B------:R-:W-:Y:S02]  /*56d0*/  FMUL.FTZ R202, R10, UR13 ;  /* 0x0000000d0aca7c20 */ /* 0x000fe40008410000 */
[----:B------:R-:W-:Y:S01]  /*56e0*/  FMUL.FTZ R222, R3, UR13 ;  /* 0x0000000d03de7c20 */ /* 0x000fe20008410000 */
[----:B---3--:R-:W-:Y:S01]  /*56f0*/  FFMA.FTZ R0, -R13, R13, 1 ;  /* 0x3f8000000d007423 */ /* 0x008fe2000001010d */
[----:B------:R-:W-:Y:S03]  /*5700*/  FFMA.FTZ R27, R6, -UR15, R13 ;  /* 0x8000000f061b7c23 */ /* 0x000fe6000801000d */
[----:B------:R-:W-:Y:S01]  /*5710*/  FMUL.FTZ R203, R0, UR13 ;  /* 0x0000000d00cb7c20 */ /* 0x000fe20008410000 */
[----:B------:R-:W-:Y:S06]  /*5720*/  BRA.U !UP0, `(.L_x_2363) ;  /* 0x0000000108287547 */ /* 0x000fec000b800000 */
[----:B------:R-:W-:Y:S02]  /*5730*/  UIADD3 UR48, UPT, UPT, UR5, 0x80, URZ ;  /* 0x0000008005307890 */ /* 0x000fe4000fffe0ff */
[----:B------:R-:W-:Y:S02]  /*5740*/  UIADD3 UR16, UPT, UPT, UR16, 0x40, URZ ;  /* 0x0000004010107890 */ /* 0x000fe4000fffe0ff */
[----:B------:R-:W-:Y:S02]  /*5750*/  UIADD3 UR25, UPT, UPT, -UR36, UR38, UR48 ;  /* 0x0000002624197290 */ /* 0x000fe4000fffe130 */
[----:B------:R-:W-:Y:S02]  /*5760*/  IMAD.U32 R0, RZ, RZ, UR48 ;  /* 0x00000030ff007e24 */ /* 0x000fe4000f8e00ff */
[----:B------:R-:W-:Y:S03]  /*5770*/  UIADD3 UR25, UPT, UPT, UR25, -0x80, UR11 ;  /* 0xffffff8019197890 */ /* 0x000fe6000fffe00b */
[----:B------:R-:W-:Y:S01]  /*5780*/  ISETP.LT.AND P0, PT, R0, UR36, PT ;  /* 0x0000002400007c0c */ /* 0x000fe2000bf01270 */
[----:B------:R-:W-:Y:S06]  /*5790*/  UISETP.GE.AND UP0, UPT, UR16, UR25, UPT ;  /* 0x000000191000728c */ /* 0x000fec000bf06270 */
[----:B------:R-:W-:Y:S11]  /*57a0*/  PLOP3.LUT P1, PT, PT, PT, UP0, 0x80, 0x8 ;  /* 0x000000000008781c */ /* 0x000ff60003f2f008 */
[----:B------:R-:W-:Y:S02]  /*57b0*/  @!UPT UIADD3 URZ, UPT, UPT, URZ, URZ, URZ ;  /* 0x000000fffffff290 */ /* 0x000fe4000fffe0ff */
[----:B------:R-:W-:Y:S05]  /*57c0*/  @!P1 BRA P0, `(.L_x_2364) ;  /* 0x0000000800609947 */ /* 0x000fea0000000000 */
.L_x_2363:
[----:B------:R-:W-:Y:S01]  /*57d0*/  UIADD3 UR16, UPT, UPT, UR36, UR10, -UR38 ;  /* 0x0000000a24107290 */ /* 0x000fe2000fffe826 */
[----:B------:R-:W-:Y:S01]  /*57e0*/  IMAD.MOV.U32 R8, RZ, RZ, 0x1 ;  /* 0x00000001ff087424 */ /* 0x000fe200078e00ff */
[----:B------:R-:W-:Y:S01]  /*57f0*/  UIADD3 UR25, UPT, UPT, UR36, -UR11, -UR38 ;  /* 0x8000000b24197290 */ /* 0x000fe2000fffe826 */
[----:B------:R-:W-:Y:S02]  /*5800*/  IMAD.MOV.U32 R6, RZ, RZ, 0x9 ;  /* 0x00000009ff067424 */ /* 0x000fe400078e00ff */
[----:B------:R-:W-:Y:S02]  /*5810*/  IMAD.MOV.U32 R5, RZ, RZ, 0x21 ;  /* 0x00000021ff057424 */ /* 0x000fe400078e00ff */
[C---:B------:R-:W-:Y:S02]  /*5820*/  VIADD R4, R16.reuse, UR16 ;  /* 0x0000001010047c36 */ /* 0x040fe40008000000 */
[----:B------:R-:W-:Y:S02]  /*5830*/  IMAD.MOV.U32 R0, RZ, RZ, 0x29 ;  /* 0x00000029ff007424 */ /* 0x000fe400078e00ff */
[----:B------:R-:W-:Y:S01]  /*5840*/  VIADD R16, R16, UR25 ;  /* 0x0000001910107c36 */ /* 0x000fe20008000000 */
[C---:B------:R-:W-:Y:S01]  /*5850*/  VIADDMNMX R8, R4.reuse, R8, UR36, PT ;  /* 0x0000002404087e46 */ /* 0x040fe2000b800108 */
[----:B------:R-:W-:Y:S01]  /*5860*/  VIADD R7, R217, UR5 ;  /* 0x00000005d9077c36 */ /* 0x000fe20008000000 */
[C---:B------:R-:W-:Y:S02]  /*5870*/  VIADDMNMX R6, R4.reuse, R6, UR36, PT ;  /* 0x0000002404067e46 */ /* 0x040fe4000b800106 */
[C---:B------:R-:W-:Y:S01]  /*5880*/  VIADDMNMX R5, R4.reuse, R5, UR36, PT ;  /* 0x0000002404057e46 */ /* 0x040fe2000b800105 */
[C---:B------:R-:W-:Y:S01]  /*5890*/  VIADD R15, R7.reuse, 0x1 ;  /* 0x00000001070f7836 */ /* 0x040fe20000000000 */
[----:B------:R-:W-:Y:S01]  /*58a0*/  VIADDMNMX R4, R4, R0, UR36, PT ;  /* 0x0000002404047e46 */ /* 0x000fe2000b800100 */
[C---:B------:R-:W-:Y:S01]  /*58b0*/  VIADD R14, R7.reuse, 0x8 ;  /* 0x00000008070e7836 */ /* 0x040fe20000000000 */
[----:B------:R-:W-:Y:S01]  /*58c0*/  VIMNMX R0, PT, PT, RZ, R16, !PT ;  /* 0x00000010ff007248 */ /* 0x000fe20007fe0100 */
[C---:B------:R-:W-:Y:S01]  /*58d0*/  VIADD R13, R7.reuse, 0x9 ;  /* 0x00000009070d7836 */ /* 0x040fe20000000000 */
[----:B------:R-:W-:Y:S01]  /*58e0*/  VIADDMNMX R3, R16, 0x8, RZ, !PT ;  /* 0x0000000810037846 */ /* 0x000fe200078001ff */
[C---:B------:R-:W-:Y:S01]  /*58f0*/  VIADD R12, R7.reuse, 0x10 ;  /* 0x00000010070c7836 */ /* 0x040fe20000000000 */
[CC--:B------:R-:W-:Y:S01]  /*5900*/  ISETP.GE.AND P3, PT, R7.reuse, R0.reuse, PT ;  /* 0x000000000700720c */ /* 0x0c0fe20003f66270 */
[----:B------:R-:W-:Y:S01]  /*5910*/  VIADD R11, R7, 0x11 ;  /* 0x00000011070b7836 */ /* 0x000fe20000000000 */
[-C--:B------:R-:W-:Y:S01]  /*5920*/  ISETP.GE.AND P2, PT, R15, R0.reuse, PT ;  /* 0x000000000f00720c */ /* 0x080fe20003f46270 */
[C---:B------:R-:W-:Y:S01]  /*5930*/  VIADD R10, R7.reuse, 0x18 ;  /* 0x00000018070a7836 */ /* 0x040fe20000000000 */
[----:B------:R-:W-:Y:S01]  /*5940*/  FSEL R176, R2, -INF , P3 ;  /* 0xff80000002b07808 */ /* 0x000fe20001800000 */
[----:B------:R-:W-:Y:S01]  /*5950*/  VIADD R9, R7, 0x19 ;  /* 0x0000001907097836 */ /* 0x000fe20000000000 */
        /* <DEDUP_REMOVED lines=74> */
[----:B------:R-:W-:Y:S02]  /*5e00*/  ISETP.GE.AND P6, PT, R9, R8, PT ;  /* 0x000000080900720c */ /* 0x000fe40003fc6270 */
[-C--:B------:R-:W-:Y:S02]  /*5e10*/  ISETP.GE.AND P5, PT, R7, R6.reuse, PT ;  /* 0x000000060700720c */ /* 0x080fe40003fa6270 */
[-C--:B------:R-:W-:Y:S02]  /*5e20*/  ISETP.GE.AND P4, PT, R15, R6.reuse, PT ;  /* 0x000000060f00720c */ /* 0x080fe40003f86270 */
        /* <DEDUP_REMOVED lines=50> */
.L_x_2364:
[----:B------:R-:W2:Y:S01]  /*6150*/  LDL R6, [R1+0x18] ;  /* 0x0000180001067983 */ /* 0x000ea20000100800 */
[----:B------:R-:W-:Y:S03]  /*6160*/  UISETP.GT.AND UP0, UPT, UR45, UR41, UPT ;  /* 0x000000292d00728c */ /* 0x000fe6000bf04270 */
[----:B------:R-:W3:Y:S04]  /*6170*/  LDL R3, [R1+0x14] ;  /* 0x0000140001037983 */ /* 0x000ee80000100800 */
[----:B------:R-:W4:Y:S04]  /*6180*/  LDL R5, [R1+0x10] ;  /* 0x0000100001057983 */ /* 0x000f280000100800 */
[----:B------:R-:W4:Y:S04]  /*6190*/  LDL R0, [R1+0xc] ;  /* 0x00000c0001007983 */ /* 0x000f280000100800 */
[----:B------:R1:W-:Y:S04]  /*61a0*/  STL [R1+0x60], R53 ;  /* 0x0000603501007387 */ /* 0x0003e80000100800 */
[----:B------:R1:W-:Y:S04]  /*61b0*/  STL [R1+0x5c], R52 ;  /* 0x00005c3401007387 */ /* 0x0003e80000100800 */
[----:B------:R1:W-:Y:S04]  /*61c0*/  STL [R1+0x58], R51 ;  /* 0x0000583301007387 */ /* 0x0003e80000100800 */
[----:B------:R-:W-:Y:S04]  /*61d0*/  STL [R1+0x54], R50 ;  /* 0x0000543201007387 */ /* 0x000fe80000100800 */
[----:B------:R1:W-:Y:S04]  /*61e0*/  STL [R1+0x50], R49 ;  /* 0x0000503101007387 */ /* 0x0003e80000100800 */
[----:B------:R1:W-:Y:S04]  /*61f0*/  STL [R1+0x4c], R48 ;  /* 0x00004c3001007387 */ /* 0x0003e80000100800 */
[----:B------:R1:W-:Y:S04]  /*6200*/  STL [R1+0x48], R47 ;  /* 0x0000482f01007387 */ /* 0x0003e80000100800 */
[----:B------:R-:W-:Y:S04]  /*6210*/  STL [R1+0x44], R46 ;  /* 0x0000442e01007387 */ /* 0x000fe80000100800 */
[----:B------:R-:W-:Y:S04]  /*6220*/  STL [R1+0x40], R45 ;  /* 0x0000402d01007387 */ /* 0x000fe80000100800 */
[----:B------:R-:W-:Y:S04]  /*6230*/  STL [R1+0x3c], R44 ;  /* 0x00003c2c01007387 */ /* 0x000fe80000100800 */
[----:B------:R-:W-:Y:S01]  /*6240*/  STL [R1+0x38], R43 ;  /* 0x0000382b01007387 */ /* 0x000fe20000100800 */
[----:B------:R-:W1:Y:S03]  /*6250*/  S2R R217, SR_TID.X ;  /* 0x0000000000d97919 */ /* 0x000e660000002100 */
[----:B------:R-:W-:Y:S04]  /*6260*/  STL [R1+0x34], R42 ;  /* 0x0000342a01007387 */ /* 0x000fe80000100800 */
[----:B------:R-:W-:Y:S04]  /*6270*/  STL [R1+0x30], R41 ;  /* 0x0000302901007387 */ /* 0x000fe80000100800 */
[----:B------:R-:W-:Y:S04]  /*6280*/  STL [R1+0x2c], R40 ;  /* 0x00002c2801007387 */ /* 0x000fe80000100800 */
[----:B------:R-:W-:Y:S04]  /*6290*/  STL [R1+0x28], R39 ;  /* 0x0000282701007387 */ /* 0x000fe80000100800 */
[----:B------:R-:W-:Y:S04]  /*62a0*/  STL [R1+0x24], R38 ;  /* 0x0000242601007387 */ /* 0x000fe80000100800 */
[----:B------:R-:W-:Y:S04]  /*62b0*/  STL [R1+0x20], R37 ;  /* 0x0000202501007387 */ /* 0x000fe80000100800 */
[----:B------:R-:W-:Y:S01]  /*62c0*/  STL [R1+0x1c], R36 ;  /* 0x00001c2401007387 */ /* 0x000fe20000100800 */
[C---:B-1----:R-:W-:Y:S02]  /*62d0*/  SHF.L.U32 R219, R217.reuse, 0x5, RZ ;  /* 0x00000005d9db7819 */ /* 0x042fe400000006ff */
[C---:B------:R-:W-:Y:S02]  /*62e0*/  SHF.L.U32 R223, R217.reuse, 0x1, RZ ;  /* 0x00000001d9df7819 */ /* 0x040fe400000006ff */
[--C-:B------:R-:W-:Y:S02]  /*62f0*/  SHF.R.U32.HI R221, RZ, 0x1, R217.reuse ;  /* 0x00000001ffdd7819 */ /* 0x100fe400000116d9 */
[C---:B------:R-:W-:Y:S02]  /*6300*/  SHF.L.U32 R181, R217.reuse, 0x6, RZ ;  /* 0x00000006d9b57819 */ /* 0x040fe400000006ff */
[----:B------:R-:W-:Y:S02]  /*6310*/  SHF.L.U32 R220, R217, 0x3, RZ ;  /* 0x00000003d9dc7819 */ /* 0x000fe400000006ff */
[----:B------:R-:W-:Y:S04]  /*6320*/  LOP3.LUT R180, R181, 0x1c0, RZ, 0xc0, !PT ;  /* 0x000001c0b5b47812 */ /* 0x000fe800078ec0ff */
[----:B------:R-:W-:Y:S04]  /*6330*/  LOP3.LUT R180, R180, 0x38, R220, 0xf8, !PT ;  /* 0x00000038b4b47812 */ /* 0x000fe800078ef8dc */
[----:B------:R-:W-:Y:S04]  /*6340*/  LOP3.LUT R211, R180, 0x8, R217, 0x78, !PT ;  /* 0x00000008b4d37812 */ /* 0x000fe800078e78d9 */
[----:B------:R-:W-:Y:S04]  /*6350*/  LOP3.LUT R211, R211, 0x7a00, R219, 0xf8, !PT ;  /* 0x00007a00d3d37812 */ /* 0x000fe800078ef8db */
        /* <DEDUP_REMOVED lines=9> */
[--C-:B------:R-:W-:Y:S01]  /*63f0*/  FFMA.FTZ R28, R28, UR12, -R4.reuse ;  /* 0x0000000c1c1c7c23 */ /* 0x100fe20008010804 */
[C---:B------:R-:W-:Y:S01]  /*6400*/  FSETP.NEU.FTZ.AND P0, PT, R0.reuse, -INF , PT ;  /* 0xff8000000000780b */ /* 0x040fe20003f1d000 */
[----:B------:R-:W-:Y:S01]  /*6410*/  FMUL.FTZ R0, R0, 1.4426950216293334961 ;  /* 0x3fb8aa3b00007820 */ /* 0x000fe20000410000 */
[----:B------:R1:W-:Y:S01]  /*6420*/  MUFU.EX2 R53, R2 ;  /* 0x0000000200357308 */ /* 0x0003e20000000800 */
        /* <DEDUP_REMOVED lines=13> */
[----:B-1----:R-:W-:Y:S01]  /*6500*/  FMUL.FTZ R2, R5, 1.4426950216293334961 ;  /* 0x3fb8aa3b05027820 */ /* 0x002fe20000410000 */
[--C-:B------:R-:W-:Y:S01]  /*6510*/  FFMA.FTZ R32, R32, UR12, -R0.reuse ;  /* 0x0000000c20207c23 */ /* 0x100fe20008010800 */
[----:B------:R-:W1:Y:S01]  /*6520*/  MUFU.EX2 R5, R28 ;  /* 0x0000001c00057308 */ /* 0x000e620000000800 */
[--C-:B------:R-:W-:Y:S01]  /*6530*/  FFMA.FTZ R31, R31, UR12, -R0.reuse ;  /* 0x0000000c1f1f7c23 */ /* 0x100fe20008010800 */
[----:B------:R-:W-:Y:S01]  /*6540*/  FFMA.FTZ R24, R24, UR12, -R0 ;  /* 0x0000000c18187c23 */ /* 0x000fe20008010800 */
[----:B------:R-:W-:Y:S01]  /*6550*/  SHF.L.U32 R0, R217, 0x4, RZ ;  /* 0x00000004d9007819 */ /* 0x000fe200000006ff */
[--C-:B------:R-:W-:Y:S01]  /*6560*/  FFMA.FTZ R175, R175, UR12, -R3.reuse ;  /* 0x0000000cafaf7c23 */ /* 0x100fe20008010803 */
[--C-:B------:R-:W-:Y:S01]  /*6570*/  FFMA.FTZ R174, R174, UR12, -R3.reuse ;  /* 0x0000000caeae7c23 */ /* 0x100fe20008010803 */
[--C-:B------:R-:W-:Y:S01]  /*6580*/  FFMA.FTZ R173, R173, UR12, -R3.reuse ;  /* 0x0000000cadad7c23 */ /* 0x100fe20008010803 */
[--C-:B------:R-:W-:Y:S01]  /*6590*/  FFMA.FTZ R22, R22, UR12, -R3.reuse ;  /* 0x0000000c16167c23 */ /* 0x100fe20008010803 */
[--C-:B------:R-:W-:Y:S01]  /*65a0*/  FFMA.FTZ R21, R21, UR12, -R3.reuse ;  /* 0x0000000c15157c23 */ /* 0x100fe20008010803 */
[--C-:B------:R-:W-:Y:S01]  /*65b0*/  FFMA.FTZ R23, R23, UR12, -R3.reuse ;  /* 0x0000000c17177c23 */ /* 0x100fe20008010803 */
[----:B------:R-:W-:Y:S01]  /*65c0*/  FFMA.FTZ R3, R172, UR12, -R3 ;  /* 0x0000000cac037c23 */ /* 0x000fe20008010803 */
[----:B------:R-:W-:Y:S01]  /*65d0*/  FSEL R2, R2, RZ, P1 ;  /* 0x000000ff02027208 */ /* 0x000fe20000800000 */
[----:B------:R-:W2:Y:S01]  /*65e0*/  MUFU.EX2 R4, R4 ;  /* 0x0000000400047308 */ /* 0x000ea20000000800 */
[----:B------:R-:W-:Y:S01]  /*65f0*/  LOP3.LUT R0, R0, 0x1c0, RZ, 0xc0, !PT ;  /* 0x000001c000007812 */ /* 0x000fe200078ec0ff */
[----:B-1----:R1:W-:Y:S01]  /*6600*/  STL [R1+0x8], R5 ;  /* 0x0000080501007387 */ /* 0x0023e20000100800 */
[----:B------:R-:W-:Y:S07]  /*6610*/  LOP3.LUT P0, RZ, R217, 0x4, RZ, 0xc0, !PT ;  /* 0x00000004d9ff7812 */ /* 0x000fee000780c0ff */
[----:B------:R-:W3:Y:S01]  /*6620*/  MUFU.EX2 R52, R20 ;  /* 0x0000001400347308 */ /* 0x000ee20000000800 */
[--C-:B------:R-:W-:Y:S01]  /*6630*/  FFMA.FTZ R171, R171, UR12, -R2.reuse ;  /* 0x0000000cabab7c23 */ /* 0x100fe20008010802 */
[--C-:B------:R-:W-:Y:S01]  /*6640*/  FFMA.FTZ R170, R170, UR12, -R2.reuse ;  /* 0x0000000caaaa7c23 */ /* 0x100fe20008010802 */
[--C-:B------:R-:W-:Y:S07]  /*6650*/  FFMA.FTZ R169, R169, UR12, -R2.reuse ;  /* 0x0000000ca9a97c23 */ /* 0x100fee0008010802 */
[----:B------:R3:W-:Y:S01]  /*6660*/  MUFU.EX2 R225, R3 ;  /* 0x0000000300e17308 */ /* 0x0007e20000000800 */
[--C-:B------:R-:W-:Y:S01]  /*6670*/  FFMA.FTZ R168, R168, UR12, -R2.reuse ;  /* 0x0000000ca8a87c23 */ /* 0x100fe20008010802 */
[--C-:B------:R-:W-:Y:S01]  /*6680*/  FFMA.FTZ R167, R167, UR12, -R2.reuse ;  /* 0x0000000ca7a77c23 */ /* 0x100fe20008010802 */
[--C-:B------:R-:W-:Y:S01]  /*6690*/  FFMA.FTZ R166, R166, UR12, -R2.reuse ;  /* 0x0000000ca6a67c23 */ /* 0x100fe20008010802 */
[--C-:B------:R-:W-:Y:S01]  /*66a0*/  FFMA.FTZ R26, R26, UR12, -R2.reuse ;  /* 0x0000000c1a1a7c23 */ /* 0x100fe20008010802 */
[----:B------:R-:W-:Y:S01]  /*66b0*/  FFMA.FTZ R25, R25, UR12, -R2 ;  /* 0x0000000c19197c23 */ /* 0x000fe20008010802 */
[----:B------:R-:W-:Y:S04]  /*66c0*/  LOP3.LUT R2, R223, 0x7006, R219, 0xc8, !PT ;  /* 0x00007006df027812 */ /* 0x000fe800078ec8db */
[----:B------:R-:W-:Y:S01]  /*66d0*/  MUFU.EX2 R51, R17 ;  /* 0x0000001100337308 */ /* 0x000fe20000000800 */
[----:B------:R-:W-:Y:S01]  /*66e0*/  LOP3.LUT R0, R0, 0x38, R223, 0xf8, !PT ;  /* 0x0000003800007812 */ /* 0x000fe200078ef8df */
[----:B--2---:R2:W-:Y:S01]  /*66f0*/  STL [R1+0x4], R4 ;  /* 0x0000040401007387 */ /* 0x0045e20000100800 */
[----:B------:R-:W-:Y:S07]  /*6700*/  LOP3.LUT R2, R2, 0x400, R219, 0xf8, !PT ;  /* 0x0000040002027812 */ /* 0x000fee00078ef8db */
[----:B------:R-:W1:Y:S01]  /*6710*/  MUFU.EX2 R252, R22 ;  /* 0x0000001600fc7308 */ /* 0x000e620000000800 */
[----:B------:R-:W-:Y:S02]  /*6720*/  LOP3.LUT R0, R0, 0x20, R221, 0x78, !PT ;  /* 0x0000002000007812 */ /* 0x000fe400078e78dd */
[----:B---3--:R-:W-:Y:S07]  /*6730*/  F2FP.BF16.F32.PACK_AB R3, R52, R53 ;  /* 0x000000353403723e */ /* 0x008fee00000010ff */
[----:B------:R-:W-:Y:S01]  /*6740*/  MUFU.EX2 R49, R19 ;  /* 0x0000001300317308 */ /* 0x000fe20000000800 */
[----:B------:R-:W-:Y:S02]  /*6750*/  LOP3.LUT R182, R2, R0, RZ, 0xfc, !PT ;  /* 0x0000000002b67212 */ /* 0x000fe400078efcff */
[----:B------:R-:W-:Y:S07]  /*6760*/  LOP3.LUT R0, R181, 0x200, RZ, 0xc0, !PT ;  /* 0x00000200b5007812 */ /* 0x000fee00078ec0ff */
[----:B------:R-:W3:Y:S01]  /*6770*/  MUFU.EX2 R48, R18 ;  /* 0x0000001200307308 */ /* 0x000ee20000000800 */
[----:B------:R-:W-:Y:S01]  /*6780*/  LEA R182, R182, UR4, 0x1 ;  /* 0x00000004b6b67c11 */ /* 0x000fe2000f8e08ff */
[----:B------:R-:W4:Y:S01]  /*6790*/  LDL.LU R181, [R1+0x4] ;  /* 0x0000040001b57983 */ /* 0x000f220000300800 */
[----:B------:R-:W-:Y:S07]  /*67a0*/  LOP3.LUT R0, R0, 0x400, R219, 0xf8, !PT ;  /* 0x0000040000007812 */ /* 0x000fee00078ef8db */
[----:B------:R-:W-:Y:S01]  /*67b0*/  MUFU.EX2 R47, R21 ;  /* 0x00000015002f7308 */ /* 0x000fe20000000800 */
[----:B------:R-:W-:Y:S01]  /*67c0*/  LOP3.LUT R2, R180, 0x8, R221, 0x78, !PT ;  /* 0x00000008b4027812 */ /* 0x000fe200078e78dd */
[----:B------:R3:W-:Y:S01]  /*67d0*/  STS [R182+0x20000], R3 ;  /* 0x02000003b6007388 */ /* 0x0007e20000000800 */
[----:B-1----:R-:W-:Y:S07]  /*67e0*/  F2FP.BF16.F32.PACK_AB R5, R252, R51 ;  /* 0x00000033fc05723e */ /* 0x002fee00000010ff */
[----:B------:R-:W1:Y:S01]  /*67f0*/  MUFU.EX2 R46, R23 ;  /* 0x00000017002e7308 */ /* 0x000e620000000800 */
[----:B------:R-:W-:Y:S01]  /*6800*/  LOP3.LUT R0, R0, R2, RZ, 0xfc, !PT ;  /* 0x0000000200007212 */ /* 0x000fe200078efcff */
[----:B------:R-:W4:Y:S01]  /*6810*/  LDL.LU R220, [R1+0x8] ;  /* 0x0000080001dc7983 */ /* 0x000f220000300800 */
[C---:B------:R-:W-:Y:S07]  /*6820*/  LOP3.LUT P1, RZ, R217.reuse, 0x8, RZ, 0xc0, !PT ;  /* 0x00000008d9ff7812 */ /* 0x040fee000782c0ff */
[----:B------:R-:W-:Y:S01]  /*6830*/  MUFU.EX2 R237, R165 ;  /* 0x000000a500ed7308 */ /* 0x000fe20000000800 */
[C---:B------:R-:W-:Y:S01]  /*6840*/  IADD3 R6, PT, PT, R182.reuse, 0x20000, RZ ;  /* 0x00020000b6067810 */ /* 0x040fe20007ffe0ff */
[----:B------:R1:W-:Y:S01]  /*6850*/  STS [R182+0x20400], R5 ;  /* 0x02040005b6007388 */ /* 0x0003e20000000800 */
[----:B--2---:R-:W-:Y:S07]  /*6860*/  MOV R4, 0x10 ;  /* 0x0000001000047802 */ /* 0x004fee0000000f00 */
[----:B------:R-:W-:Y:S01]  /*6870*/  MUFU.EX2 R239, R24 ;  /* 0x0000001800ef7308 */ /* 0x000fe20000000800 */
[----:B------:R-:W-:Y:S02]  /*6880*/  IADD3 R183, PT, PT, R182, 0x20020, RZ ;  /* 0x00020020b6b77810 */ /* 0x000fe40007ffe0ff */
[----:B------:R-:W-:Y:S07]  /*6890*/  SEL R7, R4, 0xfffffff0, !P0 ;  /* 0xfffffff004077807 */ /* 0x000fee0004000000 */
[----:B------:R-:W-:Y:S01]  /*68a0*/  MUFU.EX2 R250, R26 ;  /* 0x0000001a00fa7308 */ /* 0x000fe20000000800 */
[----:B---3--:R-:W-:Y:S02]  /*68b0*/  F2FP.BF16.F32.PACK_AB R4, R48, R49 ;  /* 0x000000313004723e */ /* 0x008fe400000010ff */
[----:B------:R-:W-:Y:S07]  /*68c0*/  IADD3 R2, PT, PT, R182, R7, RZ ;  /* 0x00000007b6027210 */ /* 0x000fee0007ffe0ff */
[----:B------:R-:W2:Y:S01]  /*68d0*/  MUFU.EX2 R246, R25 ;  /* 0x0000001900f67308 */ /* 0x000ea20000000800 */
[----:B------:R-:W-:Y:S02]  /*68e0*/  @P1 IADD3 R183, PT, PT, R6, -0x20, RZ ;  /* 0xffffffe006b71810 */ /* 0x000fe40007ffe0ff */
[----:B------:R-:W-:Y:S01]  /*68f0*/  LEA R200, R0, UR4, 0x1 ;  /* 0x0000000400c87c11 */ /* 0x000fe2000f8e08ff */
[----:B------:R3:W-:Y:S06]  /*6900*/  STS [R2+0x20000], R4 ;  /* 0x0200000402007388 */ /* 0x0007ec0000000800 */
[----:B------:R-:W-:Y:S01]  /*6910*/  MUFU.EX2 R242, R164 ;  /* 0x000000a400f27308 */ /* 0x000fe20000000800 */
[----:B------:R-:W-:Y:S02]  /*6920*/  MOV R0, 0x20 ;  /* 0x0000002000007802 */ /* 0x000fe40000000f00 */
[----:B-1----:R-:W-:Y:S07]  /*6930*/  F2FP.BF16.F32.PACK_AB R3, R46, R47 ;  /* 0x0000002f2e03723e */ /* 0x002fee00000010ff */
[----:B------:R-:W-:Y:S01]  /*6940*/  MUFU.EX2 R236, R35 ;  /* 0x0000002300ec7308 */ /* 0x000fe20000000800 */
[----:B------:R-:W-:Y:S01]  /*6950*/  LOP3.LUT P1, RZ, R217, 0x2, RZ, 0xc0, !PT ;  /* 0x00000002d9ff7812 */ /* 0x000fe2000782c0ff */
[----:B------:R1:W-:Y:S01]  /*6960*/  STS [R2+0x20400], R3 ;  /* 0x0204000302007388 */ /* 0x0003e20000000800 */
[----:B--2---:R-:W-:Y:S07]  /*6970*/  F2FP.BF16.F32.PACK_AB R6, R246, R250 ;  /* 0x000000faf606723e */ /* 0x004fee00000010ff */
[----:B------:R-:W-:Y:S01]  /*6980*/  MUFU.EX2 R50, R171 ;  /* 0x000000ab00327308 */ /* 0x000fe20000000800 */
[----:B------:R-:W-:Y:S02]  /*6990*/  F2FP.BF16.F32.PACK_AB R5, R237, R239 ;  /* 0x000000efed05723e */ /* 0x000fe400000010ff */
[----:B------:R-:W-:Y:S01]  /*69a0*/  SEL R0, R0, 0xffffffe0, !P1 ;  /* 0xffffffe000007807 */ /* 0x000fe20004800000 */
[----:B------:R-:W-:Y:S06]  /*69b0*/  STS [R182+0x21000], R6 ;  /* 0x02100006b6007388 */ /* 0x000fec0000000800 */
[----:B------:R-:W3:Y:S01]  /*69c0*/  MUFU.EX2 R251, R170 ;  /* 0x000000aa00fb7308 */ /* 0x000ee20000000800 */
[-C--:B------:R-:W-:Y:S01]  /*69d0*/  IADD3 R176, PT, PT, R200, R0.reuse, RZ ;  /* 0x00000000c8b07210 */ /* 0x080fe20007ffe0ff */
[----:B------:R2:W-:Y:S08]  /*69e0*/  STS [R182+0x21400], R5 ;  /* 0x02140005b6007388 */ /* 0x0005f00000000800 */
[----:B------:R-:W-:Y:S01]  /*69f0*/  MUFU.EX2 R45, R30 ;  /* 0x0000001e002d7308 */ /* 0x000fe20000000800 */
[----:B------:R-:W-:Y:S09]  /*6a00*/  IADD3 R177, PT, PT, R211, R0, RZ ;  /* 0x00000000d3b17210 */ /* 0x000ff20007ffe0ff */
[----:B------:R-:W-:Y:S10]  /*6a10*/  MUFU.EX2 R44, R29 ;  /* 0x0000001d002c7308 */ /* 0x000ff40000000800 */
[----:B------:R-:W-:Y:S01]  /*6a20*/  MUFU.EX2 R43, R175 ;  /* 0x000000af002b7308 */ /* 0x000fe20000000800 */
[----:B---3--:R-:W-:Y:S09]  /*6a30*/  F2FP.BF16.F32.PACK_AB R4, R251, R50 ;  /* 0x00000032fb04723e */ /* 0x008ff200000010ff */
[----:B------:R-:W3:Y:S01]  /*6a40*/  MUFU.EX2 R42, R174 ;  /* 0x000000ae002a7308 */ /* 0x000ee20000000800 */
[----:B-1----:R-:W-:Y:S01]  /*6a50*/  F2FP.BF16.F32.PACK_AB R3, R236, R242 ;  /* 0x000000f2ec03723e */ /* 0x002fe200000010ff */
[----:B------:R1:W-:Y:S08]  /*6a60*/  STS [R2+0x21000], R4 ;  /* 0x0210000402007388 */ /* 0x0003f00000000800 */
[----:B------:R-:W-:Y:S01]  /*6a70*/  MUFU.EX2 R223, R173 ;  /* 0x000000ad00df7308 */ /* 0x000fe20000000800 */
[----:B------:R1:W-:Y:S09]  /*6a80*/  STS [R2+0x21400], R3 ;  /* 0x0214000302007388 */ /* 0x0003f20000000800 */
[----:B------:R-:W-:Y:S10]  /*6a90*/  MUFU.EX2 R41, R169 ;  /* 0x000000a900297308 */ /* 0x000ff40000000800 */
[----:B--2---:R-:W2:Y:S01]  /*6aa0*/  MUFU.EX2 R5, R32 ;  /* 0x0000002000057308 */ /* 0x004ea20000000800 */
[----:B---3--:R-:W-:Y:S09]  /*6ab0*/  F2FP.BF16.F32.PACK_AB R6, R42, R43 ;  /* 0x0000002b2a06723e */ /* 0x008ff200000010ff */
[----:B------:R-:W1:Y:S01]  /*6ac0*/  MUFU.EX2 R40, R168 ;  /* 0x000000a800287308 */ /* 0x000e620000000800 */
[----:B------:R-:W-:Y:S09]  /*6ad0*/  STS [R183+0x400], R6 ;  /* 0x00040006b7007388 */ /* 0x000ff20000000800 */
[----:B------:R-:W-:Y:S10]  /*6ae0*/  MUFU.EX2 R39, R34 ;  /* 0x0000002200277308 */ /* 0x000ff40000000800 */
[----:B------:R-:W3:Y:S01]  /*6af0*/  MUFU.EX2 R38, R33 ;  /* 0x0000002100267308 */ /* 0x000ee20000000800 */
[----:B--2---:R-:W-:Y:S09]  /*6b00*/  STL [R1], R5 ;  /* 0x0000000501007387 */ /* 0x004ff20000100800 */
[----:B------:R-:W-:Y:S01]  /*6b10*/  MUFU.EX2 R37, R167 ;  /* 0x000000a700257308 */ /* 0x000fe20000000800 */
[----:B------:R-:W2:Y:S01]  /*6b20*/  LDL.LU R219, [R1] ;  /* 0x0000000001db7983 */ /* 0x000ea20000300800 */
[----:B-1----:R-:W-:Y:S08]  /*6b30*/  F2FP.BF16.F32.PACK_AB R4, R40, R41 ;  /* 0x000000292804723e */ /* 0x002ff000000010ff */
[----:B------:R-:W1:Y:S01]  /*6b40*/  MUFU.EX2 R36, R166 ;  /* 0x000000a600247308 */ /* 0x000e620000000800 */
[----:B------:R-:W-:Y:S02]  /*6b50*/  F2FP.BF16.F32.PACK_AB R3, R44, R45 ;  /* 0x0000002d2c03723e */ /* 0x000fe400000010ff */
[----:B------:R-:W-:Y:S07]  /*6b60*/  IADD3 R2, PT, PT, R7, R183, RZ ;  /* 0x000000b707027210 */ /* 0x000fee0007ffe0ff */
[----:B------:R-:W2:Y:S01]  /*6b70*/  MUFU.EX2 R221, R31 ;  /* 0x0000001f00dd7308 */ /* 0x000ea20000000800 */
[----:B------:R3:W-:Y:S02]  /*6b80*/  STS [R183], R3 ;  /* 0x00000003b7007388 */ /* 0x0007e40000000800 */
[----:B---3--:R-:W-:Y:S05]  /*6b90*/  F2FP.BF16.F32.PACK_AB R3, R225, R223 ;  /* 0x000000dfe103723e */ /* 0x008fea00000010ff */
[----:B------:R-:W-:Y:S01]  /*6ba0*/  STS [R2+0x400], R3 ;  /* 0x0004000302007388 */ /* 0x000fe20000000800 */
[----:B----4-:R-:W-:Y:S05]  /*6bb0*/  F2FP.BF16.F32.PACK_AB R5, R181, R220 ;  /* 0x000000dcb505723e */ /* 0x010fea00000010ff */
[----:B------:R3:W-:Y:S04]  /*6bc0*/  STS [R2], R5 ;  /* 0x0000000502007388 */ /* 0x0007e80000000800 */
[----:B------:R1:W-:Y:S01]  /*6bd0*/  STS [R183+0x1000], R4 ;  /* 0x00100004b7007388 */ /* 0x0003e20000000800 */
[----:B---3--:R-:W-:Y:S02]  /*6be0*/  F2FP.BF16.F32.PACK_AB R5, R38, R39 ;  /* 0x000000272605723e */ /* 0x008fe400000010ff */
[----:B-1----:R-:W-:Y:S03]  /*6bf0*/  F2FP.BF16.F32.PACK_AB R4, R36, R37 ;  /* 0x000000252404723e */ /* 0x002fe600000010ff */
[----:B------:R-:W-:Y:S04]  /*6c00*/  STS [R183+0x1400], R5 ;  /* 0x00140005b7007388 */ /* 0x000fe80000000800 */
[----:B------:R-:W-:Y:S01]  /*6c10*/  STS [R2+0x1000], R4 ;  /* 0x0010000402007388 */ /* 0x000fe20000000800 */
[----:B--2---:R-:W-:Y:S05]  /*6c20*/  F2FP.BF16.F32.PACK_AB R3, R221, R219 ;  /* 0x000000dbdd03723e */ /* 0x004fea00000010ff */
        /* <DEDUP_REMOVED lines=12> */
[----:B------:R-:W-:Y:S01]  /*6cf0*/  IADD3 R0, PT, PT, R0, R178, RZ ;  /* 0x000000b200007210 */ /* 0x000fe20007ffe0ff */
[-C--:B--2---:R-:W-:Y:S08]  /*6d00*/  HMMA.16816.F32.BF16 R4, R32, R16.reuse, RZ ;  /* 0x000000102004723c */ /* 0x084ff000000418ff */
        /* <DEDUP_REMOVED lines=68> */
[--C-:B--2---:R-:W-:Y:S04]  /*7150*/  SHF.R.U32.HI R3, RZ, 0x4, R217.reuse ;  /* 0x00000004ff037819 */ /* 0x104fe800000116d9 */
[----:B------:R-:W-:Y:S01]  /*7160*/  LOP3.LUT R224, R3, 0x8, RZ, 0xc0, !PT ;  /* 0x0000000803e07812 */ /* 0x000fe200078ec0ff */
[-C--:B-1----:R-:W-:Y:S08]  /*7170*/  HMMA.16816.F32.BF16 R4, R172, R164.reuse, R4 ;  /* 0x000000a4ac04723c */ /* 0x082ff00000041804 */
[C---:B---3--:R-:W-:Y:S08]  /*7180*/  HMMA.16816.F32.BF16 R8, R168.reuse, R164, R8 ;  /* 0x000000a4a808723c */ /* 0x048ff00000041808 */
[-C--:B------:R-:W-:Y:S08]  /*7190*/  HMMA.16816.F32.BF16 R12, R168, R166.reuse, R12 ;  /* 0x000000a6a80c723c */ /* 0x080ff0000004180c */
[C---:B------:R-:W-:Y:S01]  /*71a0*/  HMMA.16816.F32.BF16 R16, R172.reuse, R166, R16 ;  /* 0x000000a6ac10723c */ /* 0x040fe20000041810 */
[----:B------:R-:W1:Y:S04]  /*71b0*/  LDSM.16.M88.4 R164, [R178+0x18800] ;  /* 0x01880000b2a4783b */ /* 0x000e680000000200 */
[----:B------:R-:W-:Y:S03]  /*71c0*/  LDSM.16.M88.4 R176, [R0+0x18800] ;  /* 0x0188000000b0783b */ /* 0x000fe60000000200 */
[-C--:B-1----:R-:W-:Y:S08]  /*71d0*/  HMMA.16816.F32.BF16 R20, R172, R164.reuse, R20 ;  /* 0x000000a4ac14723c */ /* 0x082ff00000041814 */
[C---:B------:R-:W-:Y:S08]  /*71e0*/  HMMA.16816.F32.BF16 R24, R168.reuse, R164, R24 ;  /* 0x000000a4a818723c */ /* 0x040ff00000041818 */
[-C--:B------:R-:W-:Y:S01]  /*71f0*/  HMMA.16816.F32.BF16 R28, R168, R166.reuse, R28 ;  /* 0x000000a6a81c723c */ /* 0x080fe2000004181c */
[----:B------:R-:W-:Y:S07]  /*7200*/  LDSM.16.M88.4 R168, [R2+0xa000] ;  /* 0x00a0000002a8783b */ /* 0x000fee0000000200 */
[----:B------:R-:W-:Y:S01]  /*7210*/  HMMA.16816.F32.BF16 R32, R172, R166, R32 ;  /* 0x000000a6ac20723c */ /* 0x000fe20000041820 */
[----:B------:R1:W2:Y:S04]  /*7220*/  LDSM.16.M88.4 R164, [R0+0x18000] ;  /* 0x0180000000a4783b */ /* 0x0002a80000000200 */
[----:B------:R3:W4:Y:S01]  /*7230*/  LDSM.16.M88.4 R172, [R2+0xb000] ;  /* 0x00b0000002ac783b */ /* 0x0007220000000200 */
[----:B-1----:R-:W-:Y:S02]  /*7240*/  LOP3.LUT R0, R224, 0x10, R217, 0xf8, !PT ;  /* 0x00000010e0007812 */ /* 0x002fe400078ef8d9 */
[----:B---3--:R-:W-:Y:S02]  /*7250*/  LOP3.LUT R2, R217, 0x4, RZ, 0xc0, !PT ;  /* 0x00000004d9027812 */ /* 0x008fe400078ec0ff */
[----:B------:R-:W-:Y:S02]  /*7260*/  LOP3.LUT R0, R0, R180, RZ, 0x3c, !PT ;  /* 0x000000b400007212 */ /* 0x000fe400078e3cff */
[----:B------:R-:W-:Y:S02]  /*7270*/  ISETP.NE.AND P1, PT, R2, RZ, PT ;  /* 0x000000ff0200720c */ /* 0x000fe40003f25270 */
[----:B------:R-:W-:Y:S01]  /*7280*/  MOV R180, 0x10 ;  /* 0x0000001000b47802 */ /* 0x000fe20000000f00 */
[-C--:B--2---:R-:W-:Y:S08]  /*7290*/  HMMA.16816.F32.BF16 R4, R168, R164.reuse, R4 ;  /* 0x000000a4a804723c */ /* 0x084ff00000041804 */
[C---:B----4-:R-:W-:Y:S08]  /*72a0*/  HMMA.16816.F32.BF16 R8, R172.reuse, R164, R8 ;  /* 0x000000a4ac08723c */ /* 0x050ff00000041808 */
[-C--:B------:R-:W-:Y:S03]  /*72b0*/  HMMA.16816.F32.BF16 R12, R172, R166.reuse, R12 ;  /* 0x000000a6ac0c723c */ /* 0x080fe6000004180c */
[C---:B-----5:R-:W-:Y:S01]  /*72c0*/  FADD.FTZ R4, -R186.reuse, R4 ;  /* 0x00000004ba047221 */ /* 0x060fe20000010100 */
[----:B------:R-:W-:Y:S01]  /*72d0*/  FADD.FTZ R5, -R186, R5 ;  /* 0x00000005ba057221 */ /* 0x000fe20000010100 */
[C---:B------:R-:W-:Y:S01]  /*72e0*/  FADD.FTZ R6, -R187.reuse, R6 ;  /* 0x00000006bb067221 */ /* 0x040fe20000010100 */
[----:B------:R-:W-:Y:S01]  /*72f0*/  FADD.FTZ R7, -R187, R7 ;  /* 0x00000007bb077221 */ /* 0x000fe20000010100 */
[----:B------:R-:W-:Y:S01]  /*7300*/  FMUL.FTZ R2, R53, R4 ;  /* 0x0000000435027220 */ /* 0x000fe20000410000 */
[C---:B------:R-:W-:Y:S01]  /*7310*/  HMMA.16816.F32.BF16 R16, R168.reuse, R166, R16 ;  /* 0x000000a6a810723c */ /* 0x040fe20000041810 */
[----:B------:R1:W5:Y:S03]  /*7320*/  LDL.LU R53, [R1+0x60] ;  /* 0x0000600001357983 */ /* 0x0003660000300800 */
[----:B------:R-:W-:Y:S01]  /*7330*/  FMUL.FTZ R165, R52, R5 ;  /* 0x0000000534a57220 */ /* 0x000fe20000410000 */
[----:B------:R-:W-:Y:S01]  /*7340*/  FMUL.FTZ R3, R51, R6 ;  /* 0x0000000633037220 */ /* 0x000fe20000410000 */
[----:B------:R1:W5:Y:S01]  /*7350*/  LDL.LU R52, [R1+0x5c] ;  /* 0x00005c0001347983 */ /* 0x0003620000300800 */
[C---:B------:R-:W-:Y:S01]  /*7360*/  FADD.FTZ R9, -R185.reuse, R9 ;  /* 0x00000009b9097221 */ /* 0x040fe20000010100 */
[----:B------:R-:W-:Y:S01]  /*7370*/  FADD.FTZ R10, -R184, R10 ;  /* 0x0000000ab80a7221 */ /* 0x000fe20000010100 */
[C---:B------:R-:W-:Y:S01]  /*7380*/  FADD.FTZ R8, -R185.reuse, R8 ;  /* 0x00000008b9087221 */ /* 0x040fe20000010100 */
[----:B------:R1:W5:Y:S01]  /*7390*/  LDL.LU R51, [R1+0x58] ;  /* 0x0000580001337983 */ /* 0x0003620000300800 */
[----:B------:R-:W-:Y:S01]  /*73a0*/  FADD.FTZ R12, -R185, R12 ;  /* 0x0000000cb90c7221 */ /* 0x000fe20000010100 */
[-C--:B------:R-:W-:Y:S03]  /*73b0*/  HMMA.16816.F32.BF16 R20, R168, R176.reuse, R20 ;  /* 0x000000b0a814723c */ /* 0x080fe60000041814 */
[----:B------:R-:W-:Y:S01]  /*73c0*/  FMUL.FTZ R12, R50, R12 ;  /* 0x0000000c320c7220 */ /* 0x000fe20000410000 */
[----:B------:R-:W-:Y:S01]  /*73d0*/  FMUL.FTZ R5, R246, R9 ;  /* 0x00000009f6057220 */ /* 0x000fe20000410000 */
[----:B------:R1:W5:Y:S01]  /*73e0*/  LDL.LU R50, [R1+0x54] ;  /* 0x0000540001327983 */ /* 0x0003620000300800 */
[----:B------:R-:W-:Y:S01]  /*73f0*/  FMUL.FTZ R6, R250, R8 ;  /* 0x00000008fa067220 */ /* 0x000fe20000410000 */
[C---:B------:R-:W-:Y:S01]  /*7400*/  FADD.FTZ R16, -R186.reuse, R16 ;  /* 0x00000010ba107221 */ /* 0x040fe20000010100 */
[----:B------:R-:W-:Y:S01]  /*7410*/  FADD.FTZ R17, -R186, R17 ;  /* 0x00000011ba117221 */ /* 0x000fe20000010100 */
[----:B------:R-:W-:Y:S01]  /*7420*/  FADD.FTZ R18, -R187, R18 ;  /* 0x00000012bb127221 */ /* 0x000fe20000010100 */
[----:B------:R-:W-:Y:S01]  /*7430*/  FADD.FTZ R13, -R185, R13 ;  /* 0x0000000db90d7221 */ /* 0x000fe20000010100 */
[----:B------:R-:W-:Y:S01]  /*7440*/  FMUL.FTZ R9, R49, R16 ;  /* 0x0000001031097220 */ /* 0x000fe20000410000 */
[----:B------:R-:W-:Y:S01]  /*7450*/  FADD.FTZ R19, -R187, R19 ;  /* 0x00000013bb137221 */ /* 0x000fe20000010100 */
[----:B------:R1:W5:Y:S01]  /*7460*/  LDL.LU R49, [R1+0x50] ;  /* 0x0000500001317983 */ /* 0x0003620000300800 */
[----:B------:R-:W-:Y:S01]  /*7470*/  FMUL.FTZ R8, R47, R18 ;  /* 0x000000122f087220 */ /* 0x000fe20000410000 */
[----:B------:R-:W-:Y:S01]  /*7480*/  FMUL.FTZ R164, R252, R7 ;  /* 0x00000007fca47220 */ /* 0x000fe20000410000 */
[----:B------:R-:W-:Y:S01]  /*7490*/  FMUL.FTZ R7, R239, R10 ;  /* 0x0000000aef077220 */ /* 0x000fe20000410000 */
[----:B------:R-:W-:Y:S01]  /*74a0*/  FMUL.FTZ R10, R48, R17 ;  /* 0x00000011300a7220 */ /* 0x000fe20000410000 */
[----:B------:R-:W-:Y:S01]  /*74b0*/  FADD.FTZ R11, -R184, R11 ;  /* 0x0000000bb80b7221 */ /* 0x000fe20000010100 */
[----:B------:R1:W5:Y:S01]  /*74c0*/  LDL.LU R48, [R1+0x4c] ;  /* 0x00004c0001307983 */ /* 0x0003620000300800 */
[C---:B------:R-:W-:Y:S03]  /*74d0*/  HMMA.16816.F32.BF16 R24, R172.reuse, R176, R24 ;  /* 0x000000b0ac18723c */ /* 0x040fe60000041818 */
[----:B------:R1:W5:Y:S01]  /*74e0*/  LDL.LU R47, [R1+0x48] ;  /* 0x00004800012f7983 */ /* 0x0003620000300800 */
        /* <DEDUP_REMOVED lines=11> */
[-C--:B------:R-:W-:Y:S01]  /*75a0*/  HMMA.16816.F32.BF16 R28, R172, R178.reuse, R28 ;  /* 0x000000b2ac1c723c */ /* 0x080fe2000004181c */
[----:B------:R1:W5:Y:S02]  /*75b0*/  LDL.LU R46, [R1+0x44] ;  /* 0x00004400012e7983 */ /* 0x0003640000300800 */
[----:B------:R-:W-:Y:S01]  /*75c0*/  FMUL.FTZ R16, R196, R11 ;  /* 0x0000000bc4107220 */ /* 0x000fe20000410000 */
[C---:B------:R-:W-:Y:S01]  /*75d0*/  FADD.FTZ R24, -R185.reuse, R24 ;  /* 0x00000018b9187221 */ /* 0x040fe20000010100 */
[----:B------:R1:W5:Y:S01]  /*75e0*/  LDL.LU R45, [R1+0x40] ;  /* 0x00004000012d7983 */ /* 0x0003620000300800 */
[----:B------:R-:W-:Y:S01]  /*75f0*/  FADD.FTZ R25, -R185, R25 ;  /* 0x00000019b9197221 */ /* 0x000fe20000010100 */
[C---:B------:R-:W-:Y:S01]  /*7600*/  FADD.FTZ R26, -R184.reuse, R26 ;  /* 0x0000001ab81a7221 */ /* 0x040fe20000010100 */
[----:B------:R-:W-:Y:S01]  /*7610*/  FMUL.FTZ R24, R41, R24 ;  /* 0x0000001829187220 */ /* 0x000fe20000410000 */
[----:B------:R1:W5:Y:S01]  /*7620*/  LDL.LU R44, [R1+0x3c] ;  /* 0x00003c00012c7983 */ /* 0x0003620000300800 */
[----:B------:R-:W-:Y:S01]  /*7630*/  FADD.FTZ R27, -R184, R27 ;  /* 0x0000001bb81b7221 */ /* 0x000fe20000010100 */
[----:B------:R-:W-:Y:S01]  /*7640*/  FMUL.FTZ R26, R39, R26 ;  /* 0x0000001a271a7220 */ /* 0x000fe20000410000 */
[----:B------:R-:W-:Y:S01]  /*7650*/  FMUL.FTZ R2, R192, R2 ;  /* 0x00000002c0027220 */ /* 0x000fe20000410000 */
[----:B------:R1:W5:Y:S01]  /*7660*/  LDL.LU R43, [R1+0x38] ;  /* 0x00003800012b7983 */ /* 0x0003620000300800 */
[----:B------:R-:W-:Y:S01]  /*7670*/  FMUL.FTZ R11, R38, R27 ;  /* 0x0000001b260b7220 */ /* 0x000fe20000410000 */
[----:B------:R-:W-:Y:S01]  /*7680*/  FADD.FTZ R14, -R184, R14 ;  /* 0x0000000eb80e7221 */ /* 0x000fe20000010100 */
[----:B------:R-:W-:Y:S01]  /*7690*/  FMUL.FTZ R3, R191, R3 ;  /* 0x00000003bf037220 */ /* 0x000fe20000410000 */
[----:B------:R1:W5:Y:S01]  /*76a0*/  LDL.LU R42, [R1+0x34] ;  /* 0x00003400012a7983 */ /* 0x0003620000300800 */
[----:B------:R-:W-:Y:S01]  /*76b0*/  FMUL.FTZ R165, R190, R165 ;  /* 0x000000a5bea57220 */ /* 0x000fe20000410000 */
[C---:B------:R-:W-:Y:S01]  /*76c0*/  FADD.FTZ R28, -R185.reuse, R28 ;  /* 0x0000001cb91c7221 */ /* 0x040fe20000010100 */
[----:B------:R-:W-:Y:S01]  /*76d0*/  FMUL.FTZ R14, R242, R14 ;  /* 0x0000000ef20e7220 */ /* 0x000fe20000410000 */
[----:B------:R1:W5:Y:S01]  /*76e0*/  LDL.LU R41, [R1+0x30] ;  /* 0x0000300001297983 */ /* 0x0003620000300800 */
[----:B------:R-:W-:Y:S01]  /*76f0*/  FADD.FTZ R29, -R185, R29 ;  /* 0x0000001db91d7221 */ /* 0x000fe20000010100 */
[----:B------:R-:W-:Y:S01]  /*7700*/  F2FP.BF16.F32.PACK_AB R165, R165, R2 ;  /* 0x00000002a5a5723e */ /* 0x000fe200000010ff */
[----:B------:R-:W-:Y:S01]  /*7710*/  FMUL.FTZ R2, R197, R12 ;  /* 0x0000000cc5027220 */ /* 0x000fe20000410000 */
[----:B------:R-:W-:Y:S01]  /*7720*/  FMUL.FTZ R12, R40, R25 ;  /* 0x00000019280c7220 */ /* 0x000fe20000410000 */
[----:B------:R-:W-:Y:S01]  /*7730*/  FMUL.FTZ R164, R189, R164 ;  /* 0x000000a4bda47220 */ /* 0x000fe20000410000 */
[----:B------:R1:W5:Y:S01]  /*7740*/  LDL.LU R40, [R1+0x2c] ;  /* 0x00002c0001287983 */ /* 0x0003620000300800 */
[----:B------:R-:W-:Y:S01]  /*7750*/  FMUL.FTZ R28, R37, R28 ;  /* 0x0000001c251c7220 */ /* 0x000fe20000410000 */
[----:B------:R-:W-:Y:S01]  /*7760*/  F2FP.BF16.F32.PACK_AB R16, R16, R2 ;  /* 0x000000021010723e */ /* 0x000fe200000010ff */
[----:B------:R-:W-:Y:S01]  /*7770*/  HMMA.16816.F32.BF16 R32, R168, R178, R32 ;  /* 0x000000b2a820723c */ /* 0x000fe20000041820 */
[----:B------:R1:W5:Y:S03]  /*7780*/  LDL.LU R39, [R1+0x28] ;  /* 0x0000280001277983 */ /* 0x0003660000300800 */
[----:B------:R-:W-:Y:S01]  /*7790*/  F2FP.BF16.F32.PACK_AB R164, R164, R3 ;  /* 0x00000003a4a4723e */ /* 0x000fe200000010ff */
[----:B------:R1:W5:Y:S01]  /*77a0*/  LDL.LU R38, [R1+0x24] ;  /* 0x0000240001267983 */ /* 0x0003620000300800 */
[----:B------:R-:W-:Y:S01]  /*77b0*/  FMUL.FTZ R3, R199, R14 ;  /* 0x0000000ec7037220 */ /* 0x000fe20000410000 */
[----:B------:R-:W-:Y:S01]  /*77c0*/  FMUL.FTZ R14, R36, R29 ;  /* 0x0000001d240e7220 */ /* 0x000fe20000410000 */
[----:B------:R-:W-:Y:S01]  /*77d0*/  FADD.FTZ R15, -R184, R15 ;  /* 0x0000000fb80f7221 */ /* 0x000fe20000010100 */
[----:B------:R1:W5:Y:S01]  /*77e0*/  LDL.LU R37, [R1+0x20] ;  /* 0x0000200001257983 */ /* 0x0003620000300800 */
[----:B------:R-:W-:Y:S01]  /*77f0*/  FMUL.FTZ R7, R188, R7 ;  /* 0x00000007bc077220 */ /* 0x000fe20000410000 */
[----:B------:R-:W-:Y:S01]  /*7800*/  FMUL.FTZ R4, R195, R4 ;  /* 0x00000004c3047220 */ /* 0x000fe20000410000 */
[----:B------:R-:W-:Y:S01]  /*7810*/  FMUL.FTZ R15, R236, R15 ;  /* 0x0000000fec0f7220 */ /* 0x000fe20000410000 */
[----:B------:R1:W5:Y:S01]  /*7820*/  LDL.LU R36, [R1+0x1c] ;  /* 0x00001c0001247983 */ /* 0x0003620000300800 */
[----:B------:R-:W-:Y:S01]  /*7830*/  FMUL.FTZ R6, R194, R6 ;  /* 0x00000006c2067220 */ /* 0x000fe20000410000 */
[----:B------:R-:W-:Y:S01]  /*7840*/  FMUL.FTZ R5, R193, R5 ;  /* 0x00000005c1057220 */ /* 0x000fe20000410000 */
[----:B------:R-:W-:Y:S01]  /*7850*/  F2FP.BF16.F32.PACK_AB R18, R4, R7 ;  /* 0x000000070412723e */ /* 0x000fe200000010ff */
[----:B------:R-:W-:Y:S01]  /*7860*/  FMUL.FTZ R17, R198, R15 ;  /* 0x0000000fc6117220 */ /* 0x000fe20000410000 */
[----:B------:R-:W-:Y:S01]  /*7870*/  FMUL.FTZ R4, R205, R9 ;  /* 0x00000009cd047220 */ /* 0x000fe20000410000 */
[----:B------:R-:W-:Y:S01]  /*7880*/  FMUL.FTZ R10, R204, R10 ;  /* 0x0000000acc0a7220 */ /* 0x000fe20000410000 */
[----:B------:R-:W-:Y:S01]  /*7890*/  F2FP.BF16.F32.PACK_AB R19, R5, R6 ;  /* 0x000000060513723e */ /* 0x000fe200000010ff */
[C---:B------:R-:W-:Y:S01]  /*78a0*/  FADD.FTZ R30, -R184.reuse, R30 ;  /* 0x0000001eb81e7221 */ /* 0x040fe20000010100 */
[----:B------:R-:W-:Y:S01]  /*78b0*/  F2FP.BF16.F32.PACK_AB R17, R17, R3 ;  /* 0x000000031111723e */ /* 0x000fe200000010ff */
        /* <DEDUP_REMOVED lines=8> */
[----:B------:R-:W-:Y:S01]  /*7940*/  SEL R22, R180, 0xfffffff0, !P1 ;  /* 0xfffffff0b4167807 */ /* 0x000fe20004800000 */
[----:B------:R-:W-:Y:S01]  /*7950*/  FMUL.FTZ R8, R234, R23 ;  /* 0x00000017ea087220 */ /* 0x000fe20000410000 */
[----:B------:R-:W-:Y:S01]  /*7960*/  F2FP.BF16.F32.PACK_AB R9, R9, R2 ;  /* 0x000000020909723e */ /* 0x000fe200000010ff */
[----:B------:R-:W-:Y:S01]  /*7970*/  FMUL.FTZ R4, R227, R24 ;  /* 0x00000018e3047220 */ /* 0x000fe20000410000 */
[----:B------:R-:W-:Y:S01]  /*7980*/  F2FP.BF16.F32.PACK_AB R13, R13, R5 ;  /* 0x000000050d0d723e */ /* 0x000fe200000010ff */
[----:B------:R-:W-:Y:S01]  /*7990*/  FMUL.FTZ R30, R219, R30 ;  /* 0x0000001edb1e7220 */ /* 0x000fe20000410000 */
[----:B------:R-:W-:Y:S01]  /*79a0*/  F2FP.BF16.F32.PACK_AB R8, R8, R3 ;  /* 0x000000030808723e */ /* 0x000fe200000010ff */
[----:B------:R-:W-:Y:S01]  /*79b0*/  FMUL.FTZ R15, R221, R31 ;  /* 0x0000001fdd0f7220 */ /* 0x000fe20000410000 */
[C---:B------:R-:W-:Y:S01]  /*79c0*/  SHF.L.U32 R219, R217.reuse, 0x5, RZ ;  /* 0x00000005d9db7819 */ /* 0x040fe200000006ff */
[----:B------:R-:W-:Y:S01]  /*79d0*/  FMUL.FTZ R24, R220, R32 ;  /* 0x00000020dc187220 */ /* 0x000fe20000410000 */
[----:B------:R-:W-:Y:S01]  /*79e0*/  SHF.L.U32 R220, R217, 0x3, RZ ;  /* 0x00000003d9dc7819 */ /* 0x000fe200000006ff */
[----:B------:R-:W-:Y:S01]  /*79f0*/  FADD.FTZ R33, -R186, R33 ;  /* 0x00000021ba217221 */ /* 0x000fe20000010100 */
[----:B------:R-:W-:Y:S01]  /*7a00*/  SHF.R.U32.HI R221, RZ, 0x1, R217 ;  /* 0x00000001ffdd7819 */ /* 0x000fe200000116d9 */
[C---:B------:R-:W-:Y:S01]  /*7a10*/  FADD.FTZ R34, -R187.reuse, R34 ;  /* 0x00000022bb227221 */ /* 0x040fe20000010100 */
[----:B------:R-:W-:Y:S01]  /*7a20*/  LOP3.LUT R246, R220, 0x38, RZ, 0xc0, !PT ;  /* 0x00000038dcf67812 */ /* 0x000fe200078ec0ff */
[----:B------:R-:W-:Y:S01]  /*7a30*/  FADD.FTZ R35, -R187, R35 ;  /* 0x00000023bb237221 */ /* 0x000fe20000010100 */
[----:B------:R-:W-:Y:S01]  /*7a40*/  FMUL.FTZ R2, R209, R28 ;  /* 0x0000001cd1027220 */ /* 0x000fe20000410000 */
[----:B------:R-:W-:Y:S01]  /*7a50*/  FMUL.FTZ R14, R202, R14 ;  /* 0x0000000eca0e7220 */ /* 0x000fe20000410000 */
[----:B------:R-:W-:Y:S01]  /*7a60*/  LOP3.LUT R242, R246, 0x40, RZ, 0xfc, !PT ;  /* 0x00000040f6f27812 */ /* 0x000fe200078efcff */
        /* <DEDUP_REMOVED lines=9> */
[----:B------:R-:W-:Y:S01]  /*7b00*/  SHF.L.U32 R181, R217, 0x6, RZ ;  /* 0x00000006d9b57819 */ /* 0x000fe200000006ff */
[----:B------:R-:W-:Y:S01]  /*7b10*/  FMUL.FTZ R26, R223, R34 ;  /* 0x00000022df1a7220 */ /* 0x000fe20000410000 */
[----:B------:R-:W-:Y:S01]  /*7b20*/  SHF.L.U32 R223, R217, 0x1, RZ ;  /* 0x00000001d9df7819 */ /* 0x000fe200000006ff */
[----:B------:R-:W-:Y:S01]  /*7b30*/  FMUL.FTZ R25, R225, R35 ;  /* 0x00000023e1197220 */ /* 0x000fe20000410000 */
[----:B------:R-:W-:Y:S01]  /*7b40*/  MOV R225, 0x20 ;  /* 0x0000002000e17802 */ /* 0x000fe20000000f00 */
[----:B------:R-:W-:Y:S01]  /*7b50*/  FMUL.FTZ R24, R222, R24 ;  /* 0x00000018de187220 */ /* 0x000fe20000410000 */
[----:B------:R-:W-:Y:S01]  /*7b60*/  F2FP.BF16.F32.PACK_AB R15, R15, R3 ;  /* 0x000000030f0f723e */ /* 0x000fe200000010ff */
[----:B------:R-:W-:Y:S01]  /*7b70*/  FMUL.FTZ R23, R203, R23 ;  /* 0x00000017cb177220 */ /* 0x000fe20000410000 */
[----:B------:R-:W-:Y:S01]  /*7b80*/  FMUL.FTZ R26, R231, R26 ;  /* 0x0000001ae71a7220 */ /* 0x000fe20000410000 */
[----:B------:R-:W-:Y:S01]  /*7b90*/  IADD3 R2, PT, PT, R182, R22, RZ ;  /* 0x00000016b6027210 */ /* 0x000fe20007ffe0ff */
[----:B------:R-:W-:Y:S01]  /*7ba0*/  FMUL.FTZ R25, R230, R25 ;  /* 0x00000019e6197220 */ /* 0x000fe20000410000 */
[----:B-1----:R-:W-:Y:S06]  /*7bb0*/  BRA.U !UP0, `(.L_x_2365) ;  /* 0x0000000108d07547 */ /* 0x002fec000b800000 */
        /* <DEDUP_REMOVED lines=10> */
[----:B-1----:R-:W-:Y:S04]  /*7c60*/  IMAD.SHL.U32 R3, R20, 0x40, RZ ;  /* 0x0000004014037824 */ /* 0x002fe800078e00ff */
[----:B------:R-:W-:Y:S01]  /*7c70*/  IMAD.X R3, RZ, RZ, ~R3, P0 ;  /* 0x000000ffff037224 */ /* 0x000fe200000e0e03 */
[----:B------:R-:W-:Y:S04]  /*7c80*/  ISETP.GE.AND P0, PT, R242, UR8, PT ;  /* 0x00000008f2007c0c */ /* 0x000fe8000bf06270 */
[----:B------:R-:W-:Y:S02]  /*7c90*/  SHF.R.S64 R5, R4, 0x1f, R3 ;  /* 0x0000001f04057819 */ /* 0x000fe40000001003 */
[C---:B------:R-:W-:Y:S02]  /*7ca0*/  LEA R4, P3, R20.reuse, RZ, 0x6 ;  /* 0x000000ff14047211 */ /* 0x040fe400078630ff */
[----:B------:R-:W-:Y:S02]  /*7cb0*/  IADD3 R245, P4, PT, R5, R245, RZ ;  /* 0x000000f505f57210 */ /* 0x000fe40007f9e0ff */
[C---:B------:R-:W-:Y:S02]  /*7cc0*/  LEA.HI.X R5, R20.reuse, RZ, RZ, 0x6, P3 ;  /* 0x000000ff14057211 */ /* 0x040fe400018f34ff */
[----:B------:R-:W-:Y:S01]  /*7cd0*/  LEA.HI.X.SX32 R244, R3, R244, 0x1, P4 ;  /* 0x000000f403f47211 */ /* 0x000fe200020f0eff */
[----:B--2---:R-:W-:Y:S01]  /*7ce0*/  IMAD.SHL.U32 R3, R21, 0x40, RZ ;  /* 0x0000004015037824 */ /* 0x004fe200078e00ff */
[----:B------:R-:W-:Y:S02]  /*7cf0*/  @!P2 IADD3 R6, P4, PT, R245, R4, RZ ;  /* 0x00000004f506a210 */ /* 0x000fe40007f9e0ff */
[----:B------:R-:W-:Y:S02]  /*7d00*/  @!P0 LEA R4, P3, R20, R245, 0x6 ;  /* 0x000000f514048211 */ /* 0x000fe400078630ff */
[----:B------:R-:W-:Y:S02]  /*7d10*/  @!P2 IADD3.X R7, PT, PT, R244, R5, R3, P4, !PT ;  /* 0x00000005f407a210 */ /* 0x000fe400027fe403 */
        /* <DEDUP_REMOVED lines=30> */
.L_x_2365:
[----:B------:R-:W-:Y:S01]  /*7f00*/  STS [R182+0x1c000], R165 ;  /* 0x01c000a5b6007388 */ /* 0x000fe20000000800 */
[----:B--2---:R-:W-:Y:S01]  /*7f10*/  F2FP.BF16.F32.PACK_AB R5, R23, R24 ;  /* 0x000000181705723e */ /* 0x004fe200000010ff */
[----:B------:R-:W-:Y:S01]  /*7f20*/  IMAD.IADD R4, R183, 0x1, R22 ;  /* 0x00000001b7047824 */ /* 0x000fe200078e0216 */
[----:B------:R-:W-:Y:S02]  /*7f30*/  F2FP.BF16.F32.PACK_AB R6, R25, R26 ;  /* 0x0000001a1906723e */ /* 0x000fe400000010ff */
[----:B------:R-:W-:Y:S01]  /*7f40*/  STS [R182+0x1c400], R164 ;  /* 0x01c400a4b6007388 */ /* 0x000fe20000000800 */
[----:B------:R-:W-:Y:S01]  /*7f50*/  LOP3.LUT R3, R221, 0x30, RZ, 0xc0, !PT ;  /* 0x00000030dd037812 */ /* 0x000fe200078ec0ff */
[----:B------:R-:W-:Y:S01]  /*7f60*/  IMAD.MOV.U32 R184, RZ, RZ, 0x40 ;  /* 0x00000040ffb87424 */ /* 0x000fe200078e00ff */
[----:B------:R-:W-:Y:S02]  /*7f70*/  LOP3.LUT R0, R0, 0x200, R181, 0xf8, !PT ;  /* 0x0000020000007812 */ /* 0x000fe400078ef8b5 */
        /* <DEDUP_REMOVED lines=11> */
[----:B------:R-:W-:Y:S04]  /*8030*/  LOP3.LUT R3, R3, 0x200, R219, 0xf8, !PT ;  /* 0x0000020003037812 */ /* 0x000fe800078ef8db */
[----:B------:R-:W-:Y:S01]  /*8040*/  STS [R2+0x1d000], R16 ;  /* 0x01d0001002007388 */ /* 0x000fe20000000800 */
[----:B------:R-:W-:Y:S04]  /*8050*/  LEA R3, R3, UR4, 0x1 ;  /* 0x0000000403037c11 */ /* 0x000fe8000f8e08ff */
        /* <DEDUP_REMOVED lines=149> */
.L_x_2366:
[----:B-1----:R-:W-:Y:S01]  /*89b0*/  LOP3.LUT R0, R223, 0x20, RZ, 0xc0, !PT ;  /* 0x00000020df007812 */ /* 0x002fe200078ec0ff */
[----:B------:R-:W-:Y:S01]  /*89c0*/  LDSM.16.M88.4 R32, [R200+0x1c000] ;  /* 0x01c00000c820783b */ /* 0x000fe20000000200 */
[----:B------:R-:W-:Y:S01]  /*89d0*/  SHF.R.U32.HI R222, RZ, 0x3, R217 ;  /* 0x00000003ffde7819 */ /* 0x000fe200000116d9 */
[----:B------:R-:W-:Y:S01]  /*89e0*/  @UP0 UIADD3 UR25, UP1, UPT, UR56, -0x100, URZ ;  /* 0xffffff0038190890 */ /* 0x000fe2000ff3e0ff */
[----:B------:R-:W-:Y:S01]  /*89f0*/  LOP3.LUT R2, R217, 0x2, RZ, 0xc0, !PT ;  /* 0x00000002d9027812 */ /* 0x000fe200078ec0ff */
[----:B------:R-:W-:Y:S01]  /*8a00*/  ULOP3.LUT UR5, UR45, 0x1, URZ, 0xc0, !UPT ;  /* 0x000000012d057892 */ /* 0x000fe2000f8ec0ff */
[----:B------:R-:W-:Y:S01]  /*8a10*/  LOP3.LUT R0, R0, 0x18, R222, 0xf8, !PT ;  /* 0x0000001800007812 */ /* 0x000fe200078ef8de */
[----:B------:R-:W-:Y:S01]  /*8a20*/  LDSM.16.M88.4 R28, [R200+0x1d000] ;  /* 0x01d00000c81c783b */ /* 0x000fe20000000200 */
[----:B------:R-:W-:Y:S01]  /*8a30*/  ISETP.NE.AND P0, PT, R2, RZ, PT ;  /* 0x000000ff0200720c */ /* 0x000fe20003f05270 */
[----:B------:R-:W-:Y:S01]  /*8a40*/  IMAD.IADD R2, R200, 0x1, R184 ;  /* 0x00000001c8027824 */ /* 0x000fe200078e02b8 */
[--C-:B------:R-:W-:Y:S01]  /*8a50*/  LOP3.LUT R0, R0, 0x1c0, R181.reuse, 0xf8, !PT ;  /* 0x000001c000007812 */ /* 0x100fe200078ef8b5 */
[----:B------:R-:W-:Y:S01]  /*8a60*/  @UP0 UIADD3.X UR16, UPT, UPT, UR57, -0x1, URZ, UP1, !UPT ;  /* 0xffffffff39100890 */ /* 0x000fe20008ffe4ff */
[----:B------:R-:W-:Y:S01]  /*8a70*/  SEL R196, R225, 0xffffffe0, !P0 ;  /* 0xffffffe0e1c47807 */ /* 0x000fe20004000000 */
[----:B------:R-:W2:Y:S01]  /*8a80*/  LDL R252, [R1+0x10] ;  /* 0x0000100001fc7983 */ /* 0x000ea20000100800 */
[----:B------:R-:W-:Y:S01]  /*8a90*/  LOP3.LUT R0, R0, 0x38, R220, 0x78, !PT ;  /* 0x0000003800007812 */ /* 0x000fe200078e78dc */
[----:B------:R-:W-:Y:S01]  /*8aa0*/  @UP0 UIADD3 UR52, UP1, UPT, UR52, -0x100, URZ ;  /* 0xffffff0034340890 */ /* 0x000fe2000ff3e0ff */
[----:B------:R-:W-:Y:S01]  /*8ab0*/  PLOP3.LUT P3, PT, PT, PT, UP0, 0x80, 0x8 ;  /* 0x000000000008781c */ /* 0x000fe20003f6f008 */
[----:B------:R-:W-:Y:S01]  /*8ac0*/  IMAD.IADD R208, R200, 0x1, R196 ;  /* 0x00000001c8d07824 */ /* 0x000fe200078e02c4 */
[----:B------:R-:W-:Y:S01]  /*8ad0*/  LOP3.LUT R0, R0, 0x200, R181, 0xf8, !PT ;  /* 0x0000020000007812 */ /* 0x000fe200078ef8b5 */
[----:B------:R-:W-:Y:S01]  /*8ae0*/  LDSM.16.M88.4 R184, [R2+0x1c000] ;  /* 0x01c0000002b8783b */ /* 0x000fe20000000200 */
[----:B------:R-:W-:Y:S01]  /*8af0*/  IMAD.IADD R209, R196, 0x1, R2 ;  /* 0x00000001c4d17824 */ /* 0x000fe200078e0202 */
[----:B------:R-:W-:Y:S01]  /*8b00*/  @UP0 UIADD3.X UR17, UPT, UPT, UR17, -0x1, URZ, UP1, !UPT ;  /* 0xffffffff11110890 */ /* 0x000fe20008ffe4ff */
[----:B------:R-:W-:Y:S01]  /*8b10*/  LEA R0, R0, UR4, 0x1 ;  /* 0x0000000400007c11 */ /* 0x000fe2000f8e08ff */
[----:B------:R-:W-:Y:S01]  /*8b20*/  UISETP.NE.U32.AND UP1, UPT, UR5, 0x1, UPT ;  /* 0x000000010500788c */ /* 0x000fe2000bf25070 */
[----:B------:R-:W-:Y:S05]  /*8b30*/  LDSM.16.M88.4 R168, [R208+0x1c000] ;  /* 0x01c00000d0a8783b */ /* 0x000fea0000000200 */
[----:B------:R-:W1:Y:S01]  /*8b40*/  LDSM.16.MT88.4 R16, [R0+0xc000] ;  /* 0x00c000000010783b */ /* 0x000e620000004200 */
[----:B------:R-:W-:Y:S02]  /*8b50*/  @P3 LOP3.LUT R221, R221, 0x10, RZ, 0xc0, !PT ;  /* 0x00000010dddd3812 */ /* 0x000fe400078ec0ff */
[----:B------:R-:W-:Y:S02]  /*8b60*/  PLOP3.LUT P2, PT, PT, PT, UP1, 0x80, 0x8 ;  /* 0x000000000008781c */ /* 0x000fe40003f4f018 */
[----:B------:R-:W3:Y:S05]  /*8b70*/  LDSM.16.MT88.4 R164, [R0+0x10000] ;  /* 0x0100000000a4783b */ /* 0x000eea0000004200 */
[----:B------:R-:W4:Y:S05]  /*8b80*/  LDL R251, [R1+0xc] ;  /* 0x00000c0001fb7983 */ /* 0x000f2a0000100800 */
[----:B------:R-:W5:Y:S05]  /*8b90*/  LDSM.16.MT88.4 R172, [R0+0xc800] ;  /* 0x00c8000000ac783b */ /* 0x000f6a0000004200 */
[----:B------:R-:W5:Y:S05]  /*8ba0*/  LDSM.16.M88.4 R176, [R208+0x1d000] ;  /* 0x01d00000d0b0783b */ /* 0x000f6a0000000200 */
[----:B------:R-:W5:Y:S05]  /*8bb0*/  LDSM.16.MT88.4 R180, [R0+0x10800] ;  /* 0x0108000000b4783b */ /* 0x000f6a0000004200 */
[----:B------:R-:W5:Y:S05]  /*8bc0*/  LDSM.16.MT88.4 R188, [R0+0xd000] ;  /* 0x00d0000000bc783b */ /* 0x000f6a0000004200 */
[----:B------:R-:W5:Y:S05]  /*8bd0*/  LDSM.16.M88.4 R192, [R2+0x1d000] ;  /* 0x01d0000002c0783b */ /* 0x000f6a0000000200 */
[----:B------:R-:W-:Y:S01]  /*8be0*/  LDSM.16.MT88.4 R196, [R0+0xe000] ;  /* 0x00e0000000c4783b */ /* 0x000fe20000004200 */
[-C--:B-1----:R-:W-:Y:S04]  /*8bf0*/  HMMA.16816.F32.BF16 R4, R32, R16.reuse, RZ ;  /* 0x000000102004723c */ /* 0x082fe800000418ff */
[----:B------:R-:W-:Y:S04]  /*8c00*/  LDSM.16.MT88.4 R204, [R0+0x12000] ;  /* 0x0120000000cc783b */ /* 0x000fe80000004200 */
[C---:B------:R-:W-:Y:S08]  /*8c10*/  HMMA.16816.F32.BF16 R8, R28.reuse, R16, RZ ;  /* 0x000000101c08723c */ /* 0x040ff000000418ff */
[-C--:B------:R-:W-:Y:S08]  /*8c20*/  HMMA.16816.F32.BF16 R12, R28, R18.reuse, RZ ;  /* 0x000000121c0c723c */ /* 0x080ff000000418ff */
[C---:B------:R-:W-:Y:S08]  /*8c30*/  HMMA.16816.F32.BF16 R16, R32.reuse, R18, RZ ;  /* 0x000000122010723c */ /* 0x040ff000000418ff */
[-C--:B---3--:R-:W-:Y:S08]  /*8c40*/  HMMA.16816.F32.BF16 R20, R32, R164.reuse, RZ ;  /* 0x000000a42014723c */ /* 0x088ff000000418ff */
[C---:B------:R-:W-:Y:S08]  /*8c50*/  HMMA.16816.F32.BF16 R24, R28.reuse, R164, RZ ;  /* 0x000000a41c18723c */ /* 0x040ff000000418ff */
[-C--:B------:R-:W-:Y:S08]  /*8c60*/  HMMA.16816.F32.BF16 R28, R28, R166.reuse, RZ ;  /* 0x000000a61c1c723c */ /* 0x080ff000000418ff */
[----:B------:R-:W-:Y:S01]  /*8c70*/  HMMA.16816.F32.BF16 R32, R32, R166, RZ ;  /* 0x000000a62020723c */ /* 0x000fe200000418ff */
[----:B------:R-:W1:Y:S07]  /*8c80*/  LDSM.16.MT88.4 R164, [R0+0x11000] ;  /* 0x0110000000a4783b */ /* 0x000e6e0000004200 */
        /* <DEDUP_REMOVED lines=10> */
[----:B------:R-:W3:Y:S05]  /*8d30*/  LDSM.16.M88.4 R168, [R209+0x1c000] ;  /* 0x01c00000d1a8783b */ /* 0x000eea0000000200 */
[----:B------:R-:W5:Y:S02]  /*8d40*/  LDSM.16.MT88.4 R180, [R0+0x11800] ;  /* 0x0118000000b4783b */ /* 0x000f640000004200 */
[-C--:B------:R-:W-:Y:S08]  /*8d50*/  HMMA.16816.F32.BF16 R4, R184, R188.reuse, R4 ;  /* 0x000000bcb804723c */ /* 0x080ff00000041804 */
[C---:B------:R-:W-:Y:S08]  /*8d60*/  HMMA.16816.F32.BF16 R8, R192.reuse, R188, R8 ;  /* 0x000000bcc008723c */ /* 0x040ff00000041808 */
[-C--:B------:R-:W-:Y:S08]  /*8d70*/  HMMA.16816.F32.BF16 R12, R192, R190.reuse, R12 ;  /* 0x000000bec00c723c */ /* 0x080ff0000004180c */
[C---:B------:R-:W-:Y:S01]  /*8d80*/  HMMA.16816.F32.BF16 R16, R184.reuse, R190, R16 ;  /* 0x000000beb810723c */ /* 0x040fe20000041810 */
[----:B------:R-:W5:Y:S05]  /*8d90*/  LDSM.16.M88.4 R188, [R200+0x1e000] ;  /* 0x01e00000c8bc783b */ /* 0x000f6a0000000200 */
[----:B------:R-:W5:Y:S02]  /*8da0*/  LDSM.16.M88.4 R200, [R200+0x1f000] ;  /* 0x01f00000c8c8783b */ /* 0x000f640000000200 */
[-C--:B-1----:R-:W-:Y:S08]  /*8db0*/  HMMA.16816.F32.BF16 R20, R184, R164.reuse, R20 ;  /* 0x000000a4b814723c */ /* 0x082ff00000041814 */
[C---:B------:R-:W-:Y:S08]  /*8dc0*/  HMMA.16816.F32.BF16 R24, R192.reuse, R164, R24 ;  /* 0x000000a4c018723c */ /* 0x040ff00000041818 */
[-C--:B------:R-:W-:Y:S08]  /*8dd0*/  HMMA.16816.F32.BF16 R28, R192, R166.reuse, R28 ;  /* 0x000000a6c01c723c */ /* 0x080ff0000004181c */
[----:B------:R-:W-:Y:S01]  /*8de0*/  HMMA.16816.F32.BF16 R32, R184, R166, R32 ;  /* 0x000000a6b820723c */ /* 0x000fe20000041820 */
[----:B------:R-:W-:Y:S05]  /*8df0*/  LDSM.16.M88.4 R164, [R208+0x1e000] ;  /* 0x01e00000d0a4783b */ /* 0x000fea0000000200 */
[----:B------:R-:W-:Y:S02]  /*8e00*/  LDSM.16.MT88.4 R184, [R0+0xf000] ;  /* 0x00f0000000b8783b */ /* 0x000fe40000004200 */
[-C--:B---3--:R-:W-:Y:S08]  /*8e10*/  HMMA.16816.F32.BF16 R4, R168, R172.reuse, R4 ;  /* 0x000000aca804723c */ /* 0x088ff00000041804 */
[C---:B------:R-:W-:Y:S08]  /*8e20*/  HMMA.16816.F32.BF16 R8, R176.reuse, R172, R8 ;  /* 0x000000acb008723c */ /* 0x040ff00000041808 */
[-C--:B------:R-:W-:Y:S08]  /*8e30*/  HMMA.16816.F32.BF16 R12, R176, R174.reuse, R12 ;  /* 0x000000aeb00c723c */ /* 0x080ff0000004180c */
[C---:B------:R-:W-:Y:S01]  /*8e40*/  HMMA.16816.F32.BF16 R16, R168.reuse, R174, R16 ;  /* 0x000000aea810723c */ /* 0x040fe20000041810 */
[----:B------:R1:W-:Y:S07]  /*8e50*/  LDSM.16.M88.4 R172, [R208+0x1f000] ;  /* 0x01f00000d0ac783b */ /* 0x0003ee0000000200 */
[-C--:B-----5:R-:W-:Y:S08]  /*8e60*/  HMMA.16816.F32.BF16 R20, R168, R180.reuse, R20 ;  /* 0x000000b4a814723c */ /* 0x0a0ff00000041814 */
[C---:B------:R-:W-:Y:S08]  /*8e70*/  HMMA.16816.F32.BF16 R24, R176.reuse, R180, R24 ;  /* 0x000000b4b018723c */ /* 0x040ff00000041818 */
[-C--:B------:R-:W-:Y:S01]  /*8e80*/  HMMA.16816.F32.BF16 R28, R176, R182.reuse, R28 ;  /* 0x000000b6b01c723c */ /* 0x080fe2000004181c */
[----:B-1----:R-:W3:Y:S02]  /*8e90*/  LDL R208, [R1+0x14] ;  /* 0x0000140001d07983 */ /* 0x002ee40000100800 */
[C---:B------:R-:W-:Y:S05]  /*8ea0*/  IMAD.SHL.U32 R176, R239.reuse, 0x8, RZ ;  /* 0x00000008efb07824 */ /* 0x040fea00078e00ff */
[----:B------:R-:W-:Y:S01]  /*8eb0*/  HMMA.16816.F32.BF16 R32, R168, R182, R32 ;  /* 0x000000b6a820723c */ /* 0x000fe20000041820 */
[----:B------:R-:W-:Y:S03]  /*8ec0*/  LDSM.16.M88.4 R180, [R2+0x1e000] ;  /* 0x01e0000002b4783b */ /* 0x000fe60000000200 */
[C---:B------:R-:W-:Y:S02]  /*8ed0*/  LEA R232, P0, R176.reuse, R240, 0x2 ;  /* 0x000000f0b0e87211 */ /* 0x040fe400078010ff */
[----:B------:R-:W1:Y:S02]  /*8ee0*/  LDSM.16.MT88.4 R168, [R0+0xe800] ;  /* 0x00e8000000a8783b */ /* 0x000e640000004200 */
[-C--:B------:R-:W-:Y:S05]  /*8ef0*/  HMMA.16816.F32.BF16 R4, R188, R196.reuse, R4 ;  /* 0x000000c4bc04723c */ /* 0x080fea0000041804 */
[----:B------:R-:W-:Y:S02]  /*8f00*/  LEA.HI.X.SX32 R233, R176, R241, 0x2, P0 ;  /* 0x000000f1b0e97211 */ /* 0x000fe400000f16ff */
[----:B------:R-:W5:Y:S01]  /*8f10*/  LDSM.16.MT88.4 R176, [R0+0x12800] ;  /* 0x0128000000b0783b */ /* 0x000f620000004200 */
        /* <DEDUP_REMOVED lines=13> */
[----:B------:R2:W4:Y:S03]  /*8ff0*/  LDSM.16.M88.4 R188, [R2+0x1f000] ;  /* 0x01f0000002bc783b */ /* 0x0005260000000200 */
[C---:B------:R-:W-:Y:S04]  /*9000*/  LEA R206, P0, R239.reuse, R226, 0x5 ;  /* 0x000000e2efce7211 */ /* 0x040fe800078028ff */
[-C--:B-1----:R-:W-:Y:S05]  /*9010*/  HMMA.16816.F32.BF16 R4, R164, R168.reuse, R4 ;  /* 0x000000a8a404723c */ /* 0x082fea0000041804 */
[C---:B------:R-:W-:Y:S02]  /*9020*/  LEA.HI.X.SX32 R207, R239.reuse, R227, 0x5, P0 ;  /* 0x000000e3efcf7211 */ /* 0x040fe400000f2eff */
[C---:B------:R-:W-:Y:S01]  /*9030*/  LEA R204, P0, R239.reuse, R206, 0x5 ;  /* 0x000000ceefcc7211 */ /* 0x040fe200078028ff */
[C---:B------:R-:W-:Y:S04]  /*9040*/  HMMA.16816.F32.BF16 R8, R172.reuse, R168, R8 ;  /* 0x000000a8ac08723c */ /* 0x040fe80000041808 */
[C---:B------:R-:W-:Y:S02]  /*9050*/  LEA.HI.X.SX32 R205, R239.reuse, R207, 0x5, P0 ;  /* 0x000000cfefcd7211 */ /* 0x040fe400000f2eff */
[C---:B------:R-:W-:Y:S02]  /*9060*/  LEA R234, P0, R239.reuse, R204, 0x5 ;  /* 0x000000ccefea7211 */ /* 0x040fe400078028ff */
[-C--:B------:R-:W-:Y:S01]  /*9070*/  HMMA.16816.F32.BF16 R12, R172, R170.reuse, R12 ;  /* 0x000000aaac0c723c */ /* 0x080fe2000004180c */
[----:B--2---:R-:W2:Y:S02]  /*9080*/  LDL R2, [R1+0x18] ;  /* 0x0000180001027983 */ /* 0x004ea40000100800 */
[C---:B------:R-:W-:Y:S05]  /*9090*/  LEA.HI.X.SX32 R235, R239.reuse, R205, 0x5, P0 ;  /* 0x000000cdefeb7211 */ /* 0x040fea00000f2eff */
[C---:B------:R-:W-:Y:S01]  /*90a0*/  HMMA.16816.F32.BF16 R16, R164.reuse, R170, R16 ;  /* 0x000000aaa410723c */ /* 0x040fe20000041810 */
[----:B------:R-:W1:Y:S03]  /*90b0*/  LDSM.16.MT88.4 R168, [R0+0x13000] ;  /* 0x0130000000a8783b */ /* 0x000e660000004200 */
[C---:B------:R-:W-:Y:S04]  /*90c0*/  IMAD.WIDE R236, R239.reuse, -0xc0, R234 ;  /* 0xffffff40efec7825 */ /* 0x040fe800078e02ea */
[-C--:B-----5:R-:W-:Y:S03]  /*90d0*/  HMMA.16816.F32.BF16 R20, R164, R176.reuse, R20 ;  /* 0x000000b0a414723c */ /* 0x0a0fe60000041814 */
        /* <DEDUP_REMOVED lines=9> */
[----:B------:R-:W5:Y:S03]  /*9170*/  LDSM.16.M88.4 R164, [R209+0x1e000] ;  /* 0x01e00000d1a4783b */ /* 0x000f660000000200 */
[C---:B------:R-:W-:Y:S02]  /*9180*/  LEA.HI.X.SX32 R197, R239.reuse, R199, 0x5, P0 ;  /* 0x000000c7efc57211 */ /* 0x040fe400000f2eff */
[----:B------:R1:W5:Y:S01]  /*9190*/  LDSM.16.M88.4 R176, [R209+0x1f000] ;  /* 0x01f00000d1b0783b */ /* 0x0003620000000200 */
[C---:B------:R-:W-:Y:S01]  /*91a0*/  LEA R194, P0, R239.reuse, R196, 0x5 ;  /* 0x000000c4efc27211 */ /* 0x040fe200078028ff */
[-C--:B------:R-:W-:Y:S05]  /*91b0*/  HMMA.16816.F32.BF16 R4, R180, R184.reuse, R4 ;  /* 0x000000b8b404723c */ /* 0x080fea0000041804 */
[C---:B------:R-:W-:Y:S02]  /*91c0*/  LEA.HI.X.SX32 R195, R239.reuse, R197, 0x5, P0 ;  /* 0x000000c5efc37211 */ /* 0x040fe400000f2eff */
[C---:B------:R-:W-:Y:S01]  /*91d0*/  LEA R192, P0, R239.reuse, R194, 0x5 ;  /* 0x000000c2efc07211 */ /* 0x040fe200078028ff */
[C---:B----4-:R-:W-:Y:S04]  /*91e0*/  HMMA.16816.F32.BF16 R8, R188.reuse, R184, R8 ;  /* 0x000000b8bc08723c */ /* 0x050fe80000041808 */
[C---:B------:R-:W-:Y:S02]  /*91f0*/  LEA.HI.X.SX32 R193, R239.reuse, R195, 0x5, P0 ;  /* 0x000000c3efc17211 */ /* 0x040fe400000f2eff */
[C---:B------:R-:W-:Y:S02]  /*9200*/  LEA R202, P0, R239.reuse, R192, 0x5 ;  /* 0x000000c0efca7211 */ /* 0x040fe400078028ff */
[-C--:B------:R-:W-:Y:S03]  /*9210*/  HMMA.16816.F32.BF16 R12, R188, R186.reuse, R12 ;  /* 0x000000babc0c723c */ /* 0x080fe6000004180c */
[C---:B------:R-:W-:Y:S01]  /*9220*/  LEA.HI.X.SX32 R203, R239.reuse, R193, 0x5, P0 ;  /* 0x000000c1efcb7211 */ /* 0x040fe200000f2eff */
[----:B-1----:R-:W-:Y:S04]  /*9230*/  IMAD.MOV.U32 R209, RZ, RZ, 0x4 ;  /* 0x00000004ffd17424 */ /* 0x002fe800078e00ff */
[C---:B------:R-:W-:Y:S08]  /*9240*/  HMMA.16816.F32.BF16 R16, R180.reuse, R186, R16 ;  /* 0x000000bab410723c */ /* 0x040ff00000041810 */
[-C--:B------:R-:W-:Y:S08]  /*9250*/  HMMA.16816.F32.BF16 R20, R180, R168.reuse, R20 ;  /* 0x000000a8b414723c */ /* 0x080ff00000041814 */
[C---:B------:R-:W-:Y:S08]  /*9260*/  HMMA.16816.F32.BF16 R24, R188.reuse, R168, R24 ;  /* 0x000000a8bc18723c */ /* 0x040ff00000041818 */
[-C--:B------:R-:W-:Y:S03]  /*9270*/  HMMA.16816.F32.BF16 R28, R188, R170.reuse, R28 ;  /* 0x000000aabc1c723c */ /* 0x080fe6000004181c */
[C---:B------:R-:W-:Y:S05]  /*9280*/  IMAD.WIDE R188, R239.reuse, -0xc0, R202 ;  /* 0xffffff40efbc7825 */ /* 0x040fea00078e02ca */
[----:B------:R-:W-:Y:S01]  /*9290*/  HMMA.16816.F32.BF16 R32, R180, R170, R32 ;  /* 0x000000aab420723c */ /* 0x000fe20000041820 */
[----:B------:R1:W4:Y:S03]  /*92a0*/  LDSM.16.MT88.4 R168, [R0+0x13800] ;  /* 0x0138000000a8783b */ /* 0x0003260000004200 */
[C---:B------:R-:W-:Y:S04]  /*92b0*/  LEA R186, P0, R239.reuse, R188, 0x5 ;  /* 0x000000bcefba7211 */ /* 0x040fe800078028ff */
[-C--:B-----5:R-:W-:Y:S05]  /*92c0*/  HMMA.16816.F32.BF16 R4, R164, R172.reuse, R4 ;  /* 0x000000aca404723c */ /* 0x0a0fea0000041804 */
[C---:B------:R-:W-:Y:S02]  /*92d0*/  LEA.HI.X.SX32 R187, R239.reuse, R189, 0x5, P0 ;  /* 0x000000bdefbb7211 */ /* 0x040fe400000f2eff */
[C---:B------:R-:W-:Y:S01]  /*92e0*/  LEA R184, P0, R239.reuse, R186, 0x5 ;  /* 0x000000baefb87211 */ /* 0x040fe200078028ff */
[C---:B------:R-:W-:Y:S04]  /*92f0*/  HMMA.16816.F32.BF16 R8, R176.reuse, R172, R8 ;  /* 0x000000acb008723c */ /* 0x040fe80000041808 */
[C---:B------:R-:W-:Y:S02]  /*9300*/  LEA.HI.X.SX32 R185, R239.reuse, R187, 0x5, P0 ;  /* 0x000000bbefb97211 */ /* 0x040fe400000f2eff */
[C---:B------:R-:W-:Y:S02]  /*9310*/  LEA R182, P0, R239.reuse, R184, 0x5 ;  /* 0x000000b8efb67211 */ /* 0x040fe400078028ff */
[-C--:B------:R-:W-:Y:S03]  /*9320*/  HMMA.16816.F32.BF16 R12, R176, R174.reuse, R12 ;  /* 0x000000aeb00c723c */ /* 0x080fe6000004180c */
[C---:B------:R-:W-:Y:S02]  /*9330*/  LEA.HI.X.SX32 R183, R239.reuse, R185, 0x5, P0 ;  /* 0x000000b9efb77211 */ /* 0x040fe400000f2eff */
[C---:B------:R-:W-:Y:S02]  /*9340*/  LEA R180, P0, R239.reuse, R182, 0x5 ;  /* 0x000000b6efb47211 */ /* 0x040fe400078028ff */
[----:B-1----:R-:W-:Y:S01]  /*9350*/  @P3 SHF.R.U32.HI R0, RZ, 0x2, R217 ;  /* 0x00000002ff003819 */ /* 0x002fe200000116d9 */
[C---:B------:R-:W-:Y:S04]  /*9360*/  HMMA.16816.F32.BF16 R16, R164.reuse, R174, R16 ;  /* 0x000000aea410723c */ /* 0x040fe80000041810 */
[C---:B------:R-:W-:Y:S02]  /*9370*/  LEA.HI.X.SX32 R181, R239.reuse, R183, 0x5, P0 ;  /* 0x000000b7efb57211 */ /* 0x040fe400000f2eff */
[----:B------:R-:W-:Y:S02]  /*9380*/  LEA R172, P0, R239, R180, 0x5 ;  /* 0x000000b4efac7211 */ /* 0x000fe400078028ff */
[----:B------:R-:W-:Y:S01]  /*9390*/  @P3 LOP3.LUT R247, R221, 0x7, R0, 0xf8, !PT ;  /* 0x00000007ddf73812 */ /* 0x000fe200078ef800 */
[-C--:B----4-:R-:W-:Y:S03]  /*93a0*/  HMMA.16816.F32.BF16 R20, R164, R168.reuse, R20 ;  /* 0x000000a8a414723c */ /* 0x090fe60000041814 */
[C---:B------:R-:W-:Y:S01]  /*93b0*/  LEA.HI.X.SX32 R173, R239.reuse, R181, 0x5, P0 ;  /* 0x000000b5efad7211 */ /* 0x040fe200000f2eff */
[C---:B------:R-:W-:Y:S01]  /*93c0*/  VIADD R0, R210.reuse, 0x40 ;  /* 0x00000040d2007836 */ /* 0x040fe20000000000 */
[C---:B------:R-:W-:Y:S01]  /*93d0*/  LEA R174, P0, R239.reuse, R172, 0x5 ;  /* 0x000000acefae7211 */ /* 0x040fe200078028ff */
[C---:B------:R-:W-:Y:S02]  /*93e0*/  @P1 VIADD R0, R210.reuse, 0xffffffc0 ;  /* 0xffffffc0d2001836 */ /* 0x040fe40000000000 */
[C---:B------:R-:W-:Y:S04]  /*93f0*/  HMMA.16816.F32.BF16 R24, R176.reuse, R168, R24 ;  /* 0x000000a8b018723c */ /* 0x040fe80000041818 */
[C---:B------:R-:W-:Y:S04]  /*9400*/  LEA.HI.X.SX32 R175, R239.reuse, R173, 0x5, P0 ;  /* 0x000000adefaf7211 */ /* 0x040fe800000f2eff */
[-C--:B------:R-:W-:Y:S03]  /*9410*/  HMMA.16816.F32.BF16 R28, R176, R170.reuse, R28 ;  /* 0x000000aab01c723c */ /* 0x080fe6000004181c */
[----:B------:R-:W-:Y:S05]  /*9420*/  IMAD.WIDE R176, R239, -0xc0, R174 ;  /* 0xffffff40efb07825 */ /* 0x000fea00078e02ae */
[----:B------:R-:W-:Y:S04]  /*9430*/  HMMA.16816.F32.BF16 R32, R164, R170, R32 ;  /* 0x000000aaa420723c */ /* 0x000fe80000041820 */
[----:B------:R-:W-:Y:S01]  /*9440*/  @P3 IMAD.WIDE.U32 R164, R247, R209, UR56 ;  /* 0x00000038f7a43e25 */ /* 0x000fe2000f8e00d1 */
[C---:B------:R-:W-:Y:S01]  /*9450*/  LEA R168, P0, R239.reuse, R176, 0x5 ;  /* 0x000000b0efa87211 */ /* 0x040fe200078028ff */
[----:B------:R-:W-:Y:S01]  /*9460*/  @UP0 UMOV UR56, UR25 ;  /* 0x0000001900380c82 */ /* 0x000fe20008000000 */
[----:B------:R-:W-:Y:S01]  /*9470*/  @UP0 UMOV UR57, UR16 ;  /* 0x0000001000390c82 */ /* 0x000fe20008000000 */
[----:B------:R-:W-:Y:S01]  /*9480*/  UISETP.GT.AND UP0, UPT, UR45, UR41, UPT ;  /* 0x000000292d00728c */ /* 0x000fe2000bf04270 */
[----:B------:R-:W4:Y:S01]  /*9490*/  @P3 LDG.E R252, desc[UR34][R164.64+-0x80] ;  /* 0xffff8022a4fc3981 */ /* 0x000f22000c1e1900 */
[C---:B------:R-:W-:Y:S01]  /*94a0*/  LEA.HI.X.SX32 R169, R239.reuse, R177, 0x5, P0 ;  /* 0x000000b1efa97211 */ /* 0x040fe200000f2eff */
[----:B------:R-:W-:Y:S01]  /*94b0*/  UIADD3 UR45, UPT, UPT, UR45, -0x1, URZ ;  /* 0xffffffff2d2d7890 */ /* 0x000fe2000fffe0ff */
[C---:B------:R-:W-:Y:S02]  /*94c0*/  LEA R166, P0, R239.reuse, R168, 0x5 ;  /* 0x000000a8efa67211 */ /* 0x040fe400078028ff */
[----:B------:R-:W5:Y:S02]  /*94d0*/  @P3 LDG.E R251, desc[UR34][R164.64+-0x60] ;  /* 0xffffa022a4fb3981 */ /* 0x000f64000c1e1900 */
[C---:B------:R-:W-:Y:S03]  /*94e0*/  LEA.HI.X.SX32 R167, R239.reuse, R169, 0x5, P0 ;  /* 0x000000a9efa77211 */ /* 0x040fe600000f2eff */
[----:B---3--:R-:W3:Y:S05]  /*94f0*/  @P3 LDG.E R208, desc[UR34][R164.64+-0xe0] ;  /* 0xffff2022a4d03981 */ /* 0x008eea000c1e1900 */
[----:B--2---:R1:W2:Y:S05]  /*9500*/  @P3 LDG.E R2, desc[UR34][R164.64+-0x100] ;  /* 0xffff0022a4023981 */ /* 0x0042aa000c1e1900 */
[----:B------:R-:W-:Y:S05]  /*9510*/  REDG.E.ADD.F32.FTZ.RN.STRONG.GPU desc[UR34][R240.64], R4 ;  /* 0x00000004f00079a6 */ /* 0x000fea000c12f322 */
[----:B------:R-:W-:Y:S05]  /*9520*/  REDG.E.ADD.F32.FTZ.RN.STRONG.GPU desc[UR34][R232.64], R5 ;  /* 0x00000005e80079a6 */ /* 0x000fea000c12f322 */
[----:B------:R1:W-:Y:S05]  /*9530*/  REDG.E.ADD.F32.FTZ.RN.STRONG.GPU desc[UR34][R230.64], R6 ;  /* 0x00000006e60079a6 */ /* 0x0003ea000c12f322 */
[----:B------:R1:W-:Y:S05]  /*9540*/  REDG.E.ADD.F32.FTZ.RN.STRONG.GPU desc[UR34][R228.64], R7 ;  /* 0x00000007e40079a6 */ /* 0x0003ea000c12f322 */
[----:B------:R1:W-:Y:S05]  /*9550*/  REDG.E.ADD.F32.FTZ.RN.STRONG.GPU desc[UR34][R226.64], R8 ;  /* 0x00000008e20079a6 */ /* 0x0003ea000c12f322 */
[----:B------:R1:W-:Y:S02]  /*9560*/  REDG.E.ADD.F32.FTZ.RN.STRONG.GPU desc[UR34][R206.64], R9 ;  /* 0x00000009ce0079a6 */ /* 0x0003e4000c12f322 */
[C---:B-1----:R-:W-:Y:S03]  /*9570*/  LEA R164, P0, R239.reuse, R166, 0x5 ;  /* 0x000000a6efa47211 */ /* 0x042fe600078028ff */
        /* <DEDUP_REMOVED lines=36> */
[----:B------:R-:W5:Y:S05]  /*97c0*/  LDSM.16.MT88.4 R16, [R0] ;  /* 0x000000000010783b */ /* 0x000f6a0000004200 */
        /* <DEDUP_REMOVED lines=8> */
[C---:B----4-:R-:W-:Y:S04]  /*9850*/  HMMA.16816.F32.BF16 R104, R12.reuse, R8, R104 ;  /* 0x000000080c68723c */ /* 0x050fe80000041868 */
[----:B------:R-:W-:Y:S04]  /*9860*/  LDSM.16.MT88.4 R176, [R3+0x1f800] ;  /* 0x01f8000003b0783b */ /* 0x000fe80000004200 */
[-C--:B------:R-:W-:Y:S01]  /*9870*/  HMMA.16816.F32.BF16 R108, R12, R10.reuse, R108 ;  /* 0x0000000a0c6c723c */ /* 0x080fe2000004186c */
[----:B------:R-:W-:Y:S07]  /*9880*/  LDSM.16.MT88.4 R180, [R210+0x3800] ;  /* 0x00380000d2b4783b */ /* 0x000fee0000004200 */
[C---:B------:R-:W-:Y:S01]  /*9890*/  HMMA.16816.F32.BF16 R112, R4.reuse, R10, R112 ;  /* 0x0000000a0470723c */ /* 0x040fe20000041870 */
[----:B------:R-:W4:Y:S07]  /*98a0*/  LDSM.16.MT88.4 R8, [R0+0x2800] ;  /* 0x002800000008783b */ /* 0x000f2e0000004200 */
[-C--:B-----5:R-:W-:Y:S08]  /*98b0*/  HMMA.16816.F32.BF16 R116, R4, R16.reuse, R116 ;  /* 0x000000100474723c */ /* 0x0a0ff00000041874 */
        /* <DEDUP_REMOVED lines=15> */
[----:B------:R-:W5:Y:S02]  /*99b0*/  LDSM.16.MT88.4 R24, [R210+0x3000] ;  /* 0x00300000d218783b */ /* 0x000f640000004200 */
[-C--:B--2---:R-:W-:Y:S03]  /*99c0*/  HMMA.16816.F32.BF16 R100, R32, R28.reuse, R100 ;  /* 0x0000001c2064723c */ /* 0x084fe60000041864 */
[----:B------:R-:W-:Y:S05]  /*99d0*/  @P3 STL [R1+0x18], R2 ;  /* 0x0000180201003387 */ /* 0x000fea0000100800 */
[----:B------:R-:W-:Y:S01]  /*99e0*/  @P3 STL [R1+0x14], R208 ;  /* 0x000014d001003387 */ /* 0x000fe20000100800 */
[C---:B------:R-:W-:Y:S04]  /*99f0*/  HMMA.16816.F32.BF16 R104, R164.reuse, R28, R104 ;  /* 0x0000001ca468723c */ /* 0x040fe80000041868 */
[----:B------:R-:W-:Y:S05]  /*9a00*/  @P3 STL [R1+0x10], R252 ;  /* 0x000010fc01003387 */ /* 0x000fea0000100800 */
[----:B------:R-:W-:Y:S01]  /*9a10*/  @P3 STL [R1+0xc], R251 ;  /* 0x00000cfb01003387 */ /* 0x000fe20000100800 */
        /* <DEDUP_REMOVED lines=66> */
[----:B------:R-:W-:-:S02]  /*9e40*/  LOP3.LUT R2, R217, 0x8, RZ, 0xc0, !PT ;  /* 0x00000008d9027812 */ /* 0x000fc400078ec0ff */
[----:B------:R-:W-:Y:S02]  /*9e50*/  ISETP.NE.AND P0, PT, R250, RZ, PT ;  /* 0x000000fffa00720c */ /* 0x000fe40003f05270 */
[----:B------:R-:W-:Y:S02]  /*9e60*/  LOP3.LUT R0, R0, R251, R224, 0xf6, !PT ;  /* 0x000000fb00007212 */ /* 0x000fe400078ef6e0 */
[----:B------:R-:W-:Y:S01]  /*9e70*/  ISETP.NE.AND P1, PT, R2, RZ, PT ;  /* 0x000000ff0200720c */ /* 0x000fe20003f25270 */
[----:B------:R-:W2:Y:S01]  /*9e80*/  @UP0 LDCU.64 UR10, c[0x0][0x5c0] ;  /* 0x0000b800ff0a07ac */ /* 0x000ea20008000a00 */
        /* <DEDUP_REMOVED lines=216> */
.L_x_2368:
        /* <DEDUP_REMOVED lines=12> */
.L_x_2369:
[----:B------:R-:W2:Y:S01]  /*acd0*/  LDCU.64 UR8, c[0x0][0x5c8] ;  /* 0x0000b900ff0877ac */ /* 0x000ea20008000a00 */
[----:B------:R-:W-:-:S04]  /*ace0*/  UIADD3 UR5, UPT, UPT, UR37, UR39, URZ ;  /* 0x0000002725057290 */ /* 0x000fc8000fffe0ff */
[----:B--2---:R-:W-:Y:S02]  /*acf0*/  UIMAD.WIDE.U32 UR16, UR5, UR8, URZ ;  /* 0x00000008051072a5 */ /* 0x004fe4000f8e00ff */
[----:B------:R-:W-:-:S04]  /*ad00*/  UIMAD UR5, UR5, UR9, URZ ;  /* 0x00000009050572a4 */ /* 0x000fc8000f8e02ff */
[----:B------:R-:W-:-:S06]  /*ad10*/  UIADD3 UR5, UPT, UPT, UR17, UR5, URZ ;  /* 0x0000000511057290 */ /* 0x000fcc000fffe0ff */
[----:B-1----:R-:W-:-:S07]  /*ad20*/  MOV R30, UR5 ;  /* 0x00000005001e7c02 */ /* 0x002fce0008000f00 */
.L_x_2370:
        /* <DEDUP_REMOVED lines=55> */
.L_x_2372:
[----:B------:R-:W-:Y:S05]  /*b0a0*/  BSYNC.RECONVERGENT B0 ;  /* 0x0000000000007941 */ /* 0x000fea0003800200 */
.L_x_2371:
        /* <DEDUP_REMOVED lines=16> */
.L_x_2374:
[----:B------:R-:W-:Y:S05]  /*b1b0*/  BSYNC.RECONVERGENT B0 ;  /* 0x0000000000007941 */ /* 0x000fea0003800200 */
.L_x_2373:
        /* <DEDUP_REMOVED lines=25> */
.L_x_2376:
[----:B------:R-:W-:Y:S05]  /*b350*/  BSYNC.RECONVERGENT B0 ;  /* 0x0000000000007941 */ /* 0x000fea0003800200 */
.L_x_2375:
        /* <DEDUP_REMOVED lines=19> */
.L_x_2378:
[----:B------:R-:W-:Y:S05]  /*b490*/  BSYNC.RECONVERGENT B0 ;  /* 0x0000000000007941 */ /* 0x000fea0003800200 */
.L_x_2377:
        /* <DEDUP_REMOVED lines=22> */
.L_x_2380:
[----:B------:R-:W-:Y:S05]  /*b600*/  BSYNC.RECONVERGENT B0 ;  /* 0x0000000000007941 */ /* 0x000fea0003800200 */
.L_x_2379:
        /* <DEDUP_REMOVED lines=16> */
.L_x_2382:
[----:B------:R-:W-:Y:S05]  /*b710*/  BSYNC.RECONVERGENT B0 ;  /* 0x0000000000007941 */ /* 0x000fea0003800200 */
.L_x_2381:
        /* <DEDUP_REMOVED lines=16> */
.L_x_2384:
[----:B------:R-:W-:Y:S05]  /*b820*/  BSYNC.RECONVERGENT B0 ;  /* 0x0000000000007941 */ /* 0x000fea0003800200 */
.L_x_2383:
        /* <DEDUP_REMOVED lines=15> */
.L_x_2334:
[----:B------:R-:W-:Y:S05]  /*b920*/  BSYNC.RECONVERGENT B1 ;  /* 0x0000000000017941 */ /* 0x000fea0003800200 */
.L_x_2304:
        /* <DEDUP_REMOVED lines=11> */
.L_x_2386:
        /* <DEDUP_REMOVED lines=10> */
.L_x_2456:


//--------------------- .text._ZN5flash25flash_bwd_dot_do_o_kernelILb0E23Flash_bwd_kernel_traitsILi128ELi64ELi128ELi8ELi2ELi4ELi2ELb0ELb0EN7cutlass10bfloat16_tE19Flash_kernel_traitsILi128ELi64ELi128ELi8ES3_EEEEvNS_16Flash_bwd_paramsE --------------------------
	.section	.text._ZN5flash25flash_bwd_dot_do_o_kernelILb0E23Flash_bwd_kernel_traitsILi128ELi64ELi128ELi8ELi2ELi4ELi2ELb0ELb0EN7cutlass10bfloat16_tE19Flash_kernel_traitsILi128ELi64ELi128ELi8ES3_EEEEvNS_16Flash_bwd_paramsE,"ax",@progbits
	.align	128
        .global         _ZN5flash25flash_bwd_dot_do_o_kernelILb0E23Flash_bwd_kernel_traitsILi128ELi64ELi128ELi8ELi2ELi4ELi2ELb0ELb0EN7cutlass10bfloat16_tE19Flash_kernel_traitsILi128ELi64ELi128ELi8ES3_EEEEvNS_16Flash_bwd_paramsE
        .type           _ZN5flash25flash_bwd_dot_do_o_kernelILb0E23Flash_bwd_kernel_traitsILi128ELi64ELi128ELi8ELi2ELi4ELi2ELb0ELb0EN7cutlass10bfloat16_tE19Flash_kernel_traitsILi128ELi64ELi128ELi8ES3_EEEEvNS_16Flash_bwd_paramsE,@function
        .size           _ZN5flash25flash_bwd_dot_do_o_kernelILb0E23Flash_bwd_kernel_traitsILi128ELi64ELi128ELi8ELi2ELi4ELi2ELb0ELb0EN7cutlass10bfloat16_tE19Flash_kernel_traitsILi128ELi64ELi128ELi8ES3_EEEEvNS_16Flash_bwd_paramsE,(.L_x_2457 - _ZN5flash25flash_bwd_dot_do_o_kernelILb0E23Flash_bwd_kernel_traitsILi128ELi64ELi128ELi8ELi2ELi4ELi2ELb0ELb0EN7cutlass10bfloat16_tE19Flash_kernel_traitsILi128ELi64ELi128ELi8ES3_EEEEvNS_16Flash_bwd_paramsE)
        .other          _ZN5flash25flash_bwd_dot_do_o_kernelILb0E23Flash_bwd_kernel_traitsILi128ELi64ELi128ELi8ELi2ELi4ELi2ELb0ELb0EN7cutlass10bfloat16_tE19Flash_kernel_traitsILi128ELi64ELi128ELi8ES3_EEEEvNS_16Flash_bwd_paramsE,@"STO_CUDA_ENTRY STV_DEFAULT"
_ZN5flash25flash_bwd_dot_do_o_kernelILb0E23Flash_bwd_kernel_traitsILi128ELi64ELi128ELi8ELi2ELi4ELi2ELb0ELb0EN7cutlass10bfloat16_tE19Flash_kernel_traitsILi128ELi64ELi128ELi8ES3_EEEEvNS_16Flash_bwd_paramsE:
.text._ZN5flash25flash_bwd_dot_do_o_kernelILb0E23Flash_bwd_kernel_traitsILi128ELi64ELi128ELi8ELi2ELi4ELi2ELb0ELb0EN7cutlass10bfloat16_tE19Flash_kernel_traitsILi128ELi64ELi128ELi8ES3_EEEEvNS_16Flash_bwd_paramsE:
        /* <DEDUP_REMOVED lines=51> */
.L_x_2387:
[----:B------:R-:W0:Y:S08]  /*0330*/  LDC R0, c[0x0][0x3e0] ;  /* 0x0000f800ff007b82 */ /* 0x000e300000000800 */
[----:B------:R-:W1:Y:S01]  /*0340*/  LDC R6, c[0x0][0x444] ;  /* 0x00011100ff067b82 */ /* 0x000e620000000800 */
[----:B0-----:R-:W-:-:S04]  /*0350*/  IMAD R5, R11, R0, UR5 ;  /* 0x000000050b057e24 */ /* 0x001fc8000f8e0200 */
[----:B-1----:R-:W-:-:S07]  /*0360*/  IMAD R5, R5, R6, RZ ;  /* 0x0000000605057224 */ /* 0x002fce00078e02ff */
.L_x_2388:
        /* <DEDUP_REMOVED lines=48> */
.L_x_2390:
[----:B------:R-:W-:Y:S05]  /*0670*/  BSYNC.RECONVERGENT B0 ;  /* 0x0000000000007941 */ /* 0x000fea0003800200 */
.L_x_2389:
        /* <DEDUP_REMOVED lines=19> */
.L_x_2392:
[----:B------:R-:W-:Y:S05]  /*07b0*/  BSYNC.RECONVERGENT B0 ;  /* 0x0000000000007941 */ /* 0x000fea0003800200 */
.L_x_2391:
        /* <DEDUP_REMOVED lines=17> */
.L_x_2394:
[----:B------:R-:W-:Y:S05]  /*08d0*/  BSYNC.RECONVERGENT B0 ;  /* 0x0000000000007941 */ /* 0x000fea0003800200 */
.L_x_2393:
        /* <DEDUP_REMOVED lines=21> */
.L_x_2396:
[----:B------:R-:W-:Y:S05]  /*0a30*/  BSYNC.RECONVERGENT B0 ;  /* 0x0000000000007941 */ /* 0x000fea0003800200 */
.L_x_2395:
        /* <DEDUP_REMOVED lines=125> */
.L_x_2397:
        /* <DEDUP_REMOVED lines=15> */
.L_x_2457:


//--------------------- .text._ZN5flash25flash_bwd_dot_do_o_kernelILb1E23Flash_bwd_kernel_traitsILi128ELi64ELi128ELi8ELi2ELi4ELi2ELb0ELb0EN7cutlass10bfloat16_tE19Flash_kernel_traitsILi128ELi64ELi128ELi8ES3_EEEEvNS_16Flash_bwd_paramsE --------------------------
	.section	.text._ZN5flash25flash_bwd_dot_do_o_kernelILb1E23Flash_bwd_kernel_traitsILi128ELi64ELi128ELi8ELi2ELi4ELi2ELb0ELb0EN7cutlass10bfloat16_tE19Flash_kernel_traitsILi128ELi64ELi128ELi8ES3_EEEEvNS_16Flash_bwd_paramsE,"ax",@progbits
	.align	128
        .global         _ZN5flash25flash_bwd_dot_do_o_kernelILb1E23Flash_bwd_kernel_traitsILi128ELi64ELi128ELi8ELi2ELi4ELi2ELb0ELb0EN7cutlass10bfloat16_tE19Flash_kernel_traitsILi128ELi64ELi128ELi8ES3_EEEEvNS_16Flash_bwd_paramsE
        .type           _ZN5flash25flash_bwd_dot_do_o_kernelILb1E23Flash_bwd_kernel_traitsILi128ELi64ELi128ELi8ELi2ELi4ELi2ELb0ELb0EN7cutlass10bfloat16_tE19Flash_kernel_traitsILi128ELi64ELi128ELi8ES3_EEEEvNS_16Flash_bwd_paramsE,@function
        .size           _ZN5flash25flash_bwd_dot_do_o_kernelILb1E23Flash_bwd_kernel_traitsILi128ELi64ELi128ELi8ELi2ELi4ELi2ELb0ELb0EN7cutlass10bfloat16_tE19Flash_kernel_traitsILi128ELi64ELi128ELi8ES3_EEEEvNS_16Flash_bwd_paramsE,(.L_x_2458 - _ZN5flash25flash_bwd_dot_do_o_kernelILb1E23Flash_bwd_kernel_traitsILi128ELi64ELi128ELi8ELi2ELi4ELi2ELb0ELb0EN7cutlass10bfloat16_tE19Flash_kernel_traitsILi128ELi64ELi128ELi8ES3_EEEEvNS_16Flash_bwd_paramsE)
        .other          _ZN5flash25flash_bwd_dot_do_o_kernelILb1E23Flash_bwd_kernel_traitsILi128ELi64ELi128ELi8ELi2ELi4ELi2ELb0ELb0EN7cutlass10bfloat16_tE19Flash_kernel_traitsILi128ELi64ELi128ELi8ES3_EEEEvNS_16Flash_bwd_paramsE,@"STO_CUDA_ENTRY STV_DEFAULT"
_ZN5flash25flash_bwd_dot_do_o_kernelILb1E23Flash_bwd_kernel_traitsILi128ELi64ELi128ELi8ELi2ELi4ELi2ELb0ELb0EN7cutlass10bfloat16_tE19Flash_kernel_traitsILi128ELi64ELi128ELi8ES3_EEEEvNS_16Flash_bwd_paramsE:
.text._ZN5flash25flash_bwd_dot_do_o_kernelILb1E23Flash_bwd_kernel_traitsILi128ELi64ELi128ELi8ELi2ELi4ELi2ELb0ELb0EN7cutlass10bfloat16_tE19Flash_kernel_traitsILi128ELi64ELi128ELi8ES3_EEEEvNS_16Flash_bwd_paramsE:
        /* <DEDUP_REMOVED lines=59> */
.L_x_2398:
[----:B------:R-:W-:-:S04]  /*03b0*/  IMAD.WIDE.U32 R8, R2, R5, RZ ;  /* 0x0000000502087225 */ /* 0x000fc800078e00ff */
[----:B------:R-:W-:Y:S01]  /*03c0*/  IMAD R13, R3, R5, RZ ;  /* 0x00000005030d7224 */ /* 0x000fe200078e02ff */
[----:B------:R-:W-:-:S03]  /*03d0*/  MOV R11, R8 ;  /* 0x00000008000b7202 */ /* 0x000fc60000000f00 */
[----:B------:R-:W-:-:S07]  /*03e0*/  IMAD.IADD R13, R9, 0x1, R13 ;  /* 0x00000001090d7824 */ /* 0x000fce00078e020d */
.L_x_2399:
        /* <DEDUP_REMOVED lines=21> */
.L_x_2400:
[----:B------:R-:W0:Y:S01]  /*0540*/  LDC R39, c[0x0][0x444] ;  /* 0x00011100ff277b82 */ /* 0x000e220000000800 */
[----:B------:R-:W-:-:S04]  /*0550*/  IMAD R12, R12, R38, R23 ;  /* 0x000000260c0c7224 */ /* 0x000fc800078e0217 */
[----:B0-----:R-:W-:-:S07]  /*0560*/  IMAD R39, R12, R39, RZ ;  /* 0x000000270c277224 */ /* 0x001fce00078e02ff */
.L_x_2401:
        /* <DEDUP_REMOVED lines=50> */
.L_x_2403:
[----:B------:R-:W-:Y:S05]  /*0890*/  BSYNC.RECONVERGENT B0 ;  /* 0x0000000000007941 */ /* 0x000fea0003800200 */
.L_x_2402:
        /* <DEDUP_REMOVED lines=19> */
.L_x_2405:
[----:B------:R-:W-:Y:S05]  /*09d0*/  BSYNC.RECONVERGENT B0 ;  /* 0x0000000000007941 */ /* 0x000fea0003800200 */
.L_x_2404:
        /* <DEDUP_REMOVED lines=24> */
.L_x_2407:
[----:B------:R-:W-:Y:S05]  /*0b60*/  BSYNC.RECONVERGENT B0 ;  /* 0x0000000000007941 */ /* 0x000fea0003800200 */
.L_x_2406:
        /* <DEDUP_REMOVED lines=22> */
.L_x_2409:
[----:B------:R-:W-:Y:S05]  /*0cd0*/  BSYNC.RECONVERGENT B0 ;  /* 0x0000000000007941 */ /* 0x000fea0003800200 */
.L_x_2408:
        /* <DEDUP_REMOVED lines=142> */
.L_x_2410:
        /* <DEDUP_REMOVED lines=12> */
.L_x_2458:


//--------------------- .nv.shared._ZN5flash44flash_bwd_dq_dk_dv_loop_seqk_parallel_kernelI23Flash_bwd_kernel_traitsILi128ELi64ELi64ELi8ELi4ELi2ELi2ELb1ELb0EN7cutlass10bfloat16_tE19Flash_kernel_traitsILi128ELi64ELi64ELi8ES3_EELb0ELb0ELb0ELb0ELb0ELb1ELb0EEEvNS_16Flash_bwd_paramsE --------------------------
	.section	.nv.shared._ZN5flash44flash_bwd_dq_dk_dv_loop_seqk_parallel_kernelI23Flash_bwd_kernel_traitsILi128ELi64ELi64ELi8ELi4ELi2ELi2ELb1ELb0EN7cutlass10bfloat16_tE19Flash_kernel_traitsILi128ELi64ELi64ELi8ES3_EELb0ELb0ELb0ELb0ELb0ELb1ELb0EEEvNS_16Flash_bwd_paramsE,"aw",@nobits
	.sectionflags	@""
	.align	16
	.zero		1024


//--------------------- .nv.shared.reserved.0     --------------------------
	.section	.nv.shared.reserved.0,"aw",@nobits
	.weak		__nv_reservedSMEM_offset_0_alias
	.size		__nv_reservedSMEM_offset_0_alias, 0, 64
	.other		__nv_reservedSMEM_offset_0_alias,@"STO_CUDA_RESERVED_SHARED STV_DEFAULT"
__nv_reservedSMEM_offset_0_alias:
	.zero		0
	.zero		64


//--------------------- .nv.global                --------------------------
	.section	.nv.global,"aw",@nobits
.nv.global:
	.type		_ZN66_INTERNAL_f4811781_30_flash_bwd_hdim128_bf16_sm80_cu_21e1f8cb_29004cute1_E,@object
	.size		_ZN66_INTERNAL_f4811781_30_flash_bwd_hdim128_bf16_sm80_cu_21e1f8cb_29004cute1_E,(_ZN66_INTERNAL_f4811781_30_flash_bwd_hdim128_bf16_sm80_cu_21e1f8cb_29004cuda3std3__45__cpo6cbeginE - _ZN66_INTERNAL_f4811781_30_flash_bwd_hdim128_bf16_sm80_cu_21e1f8cb_29004cute1_E)
_ZN66_INTERNAL_f4811781_30_flash_bwd_hdim128_bf16_sm80_cu_21e1f8cb_29004cute1_E:
	.zero		1
	.type		_ZN66_INTERNAL_f4811781_30_flash_bwd_hdim128_bf16_sm80_cu_21e1f8cb_29004cuda3std3__45__cpo6cbeginE,@object
	.size		_ZN66_INTERNAL_f4811781_30_flash_bwd_hdim128_bf16_sm80_cu_21e1f8cb_29004cuda3std3__45__cpo6cbeginE,(_ZN66_INTERNAL_f4811781_30_flash_bwd_hdim128_bf16_sm80_cu_21e1f8cb_29004cuda3std3__48in_placeE - _ZN66_INTERNAL_f4811781_30_flash_bwd_hdim128_bf16_sm80_cu_21e1f8cb_29004cuda3std3__45__cpo6cbeginE)
_ZN66_INTERNAL_f4811781_30_flash_bwd_hdim128_bf16_sm80_cu_21e1f8cb_29004cuda3std3__45__cpo6cbeginE:
	.zero		1
	.type		_ZN66_INTERNAL_f4811781_30_flash_bwd_hdim128_bf16_sm80_cu_21e1f8cb_29004cuda3std3__48in_placeE,@object
	.size		_ZN66_INTERNAL_f4811781_30_flash_bwd_hdim128_bf16_sm80_cu_21e1f8cb_29004cuda3std3__48in_placeE,(_ZN66_INTERNAL_f4811781_30_flash_bwd_hdim128_bf16_sm80_cu_21e1f8cb_29004cuda3std6ranges3__45__cpo9iter_moveE - _ZN66_INTERNAL_f4811781_30_flash_bwd_hdim128_bf16_sm80_cu_21e1f8cb_29004cuda3std3__48in_placeE)
_ZN66_INTERNAL_f4811781_30_flash_bwd_hdim128_bf16_sm80_cu_21e1f8cb_29004cuda3std3__48in_placeE:
	.zero		1
	.type		_ZN66_INTERNAL_f4811781_30_flash_bwd_hdim128_bf16_sm80_cu_21e1f8cb_29004cuda3std6ranges3__45__cpo9iter_moveE,@object
	.size		_ZN66_INTERNAL_f4811781_30_flash_bwd_hdim128_bf16_sm80_cu_21e1f8cb_29004cuda3std6ranges3__45__cpo9iter_moveE,(_ZN66_INTERNAL_f4811781_30_flash_bwd_hdim128_bf16_sm80_cu_21e1f8cb_29004cuda3std3__45__cpo5beginE - _ZN66_INTERNAL_f4811781_30_flash_bwd_hdim128_bf16_sm80_cu_21e1f8cb_29004cuda3std6ranges3__45__cpo9iter_moveE)
_ZN66_INTERNAL_f4811781_30_flash_bwd_hdim128_bf16_sm80_cu_21e1f8cb_29004cuda3std6ranges3__45__cpo9iter_moveE:
	.zero		1
	.type		_ZN66_INTERNAL_f4811781_30_flash_bwd_hdim128_bf16_sm80_cu_21e1f8cb_29004cuda3std3__45__cpo5beginE,@object
	.size		_ZN66_INTERNAL_f4811781_30_flash_bwd_hdim128_bf16_sm80_cu_21e1f8cb_29004cuda3std3__45__cpo5beginE,(_ZN66_INTERNAL_f4811781_30_flash_bwd_hdim128_bf16_sm80_cu_21e1f8cb_29004cuda3std3__468_GLOBAL__N__f4811781_30_flash_bwd_hdim128_bf16_sm80_cu_21e1f8cb_29006ignoreE - _ZN66_INTERNAL_f4811781_30_flash_bwd_hdim128_bf16_sm80_cu_21e1f8cb_29004cuda3std3__45__cpo5beginE)
_ZN66_INTERNAL_f4811781_30_flash_bwd_hdim128_bf16_sm80_cu_21e1f8cb_29004cuda3std3__45__cpo5beginE:
	.zero		1
	.type		_ZN66_INTERNAL_f4811781_30_flash_bwd_hdim128_bf16_sm80_cu_21e1f8cb_29004cuda3std3__468_GLOBAL__N__f4811781_30_flash_bwd_hdim128_bf16_sm80_cu_21e1f8cb_29006ignoreE,@object
	.size		_ZN66_INTERNAL_f4811781_30_flash_bwd_hdim128_bf16_sm80_cu_21e1f8cb_29004cuda3std3__468_GLOBAL__N__f4811781_30_flash_bwd_hdim128_bf16_sm80_cu_21e1f8cb_29006ignoreE,(_ZN66_INTERNAL_f4811781_30_flash_bwd_hdim128_bf16_sm80_cu_21e1f8cb_29004cute7productE - _ZN66_INTERNAL_f4811781_30_flash_bwd_hdim128_bf16_sm80_cu_21e1f8cb_29004cuda3std3__468_GLOBAL__N__f4811781_30_flash_bwd_hdim128_bf16_sm80_cu_21e1f8cb_29006ignoreE)
_ZN66_INTERNAL_f4811781_30_flash_bwd_hdim128_bf16_sm80_cu_21e1f8cb_29004cuda3std3__468_GLOBAL__N__f4811781_30_flash_bwd_hdim128_bf16_sm80_cu_21e1f8cb_29006ignoreE:
	.zero		1
	.type		_ZN66_INTERNAL_f4811781_30_flash_bwd_hdim128_bf16_sm80_cu_21e1f8cb_29004cute7productE,@object
	.size		_ZN66_INTERNAL_f4811781_30_flash_bwd_hdim128_bf16_sm80_cu_21e1f8cb_29004cute7productE,(_ZN66_INTERNAL_f4811781_30_flash_bwd_hdim128_bf16_sm80_cu_21e1f8cb_29004cuda3std3__45__cpo3endE - _ZN66_INTERNAL_f4811781_30_flash_bwd_hdim128_bf16_sm80_cu_21e1f8cb_29004cute7productE)
_ZN66_INTERNAL_f4811781_30_flash_bwd_hdim128_bf16_sm80_cu_21e1f8cb_29004cute7productE:
	.zero		1
	.type		_ZN66_INTERNAL_f4811781_30_flash_bwd_hdim128_bf16_sm80_cu_21e1f8cb_29004cuda3std3__45__cpo3endE,@object
	.size		_ZN66_INTERNAL_f4811781_30_flash_bwd_hdim128_bf16_sm80_cu_21e1f8cb_29004cuda3std3__45__cpo3endE,(_ZN66_INTERNAL_f4811781_30_flash_bwd_hdim128_bf16_sm80_cu_21e1f8cb_29004cuda3std3__419piecewise_constructE - _ZN66_INTERNAL_f4811781_30_flash_bwd_hdim128_bf16_sm80_cu_21e1f8cb_29004cuda3std3__45__cpo3endE)
_ZN66_INTERNAL_f4811781_30_flash_bwd_hdim128_bf16_sm80_cu_21e1f8cb_29004cuda3std3__45__cpo3endE:
	.zero		1
	.type		_ZN66_INTERNAL_f4811781_30_flash_bwd_hdim128_bf16_sm80_cu_21e1f8cb_29004cuda3std3__419piecewise_constructE,@object
	.size		_ZN66_INTERNAL_f4811781_30_flash_bwd_hdim128_bf16_sm80_cu_21e1f8cb_29004cuda3std3__419piecewise_constructE,(_ZN66_INTERNAL_f4811781_30_flash_bwd_hdim128_bf16_sm80_cu_21e1f8cb_29004cuda3std3__45__cpo4cendE - _ZN66_INTERNAL_f4811781_30_flash_bwd_hdim128_bf16_sm80_cu_21e1f8cb_29004cuda3std3__419piecewise_constructE)
_ZN66_INTERNAL_f4811781_30_flash_bwd_hdim128_bf16_sm80_cu_21e1f8cb_29004cuda3std3__419piecewise_constructE:
	.zero		1
	.type		_ZN66_INTERNAL_f4811781_30_flash_bwd_hdim128_bf16_sm80_cu_21e1f8cb_29004cuda3std3__45__cpo4cendE,@object
	.size		_ZN66_INTERNAL_f4811781_30_flash_bwd_hdim128_bf16_sm80_cu_21e1f8cb_29004cuda3std3__45__cpo4cendE,(_ZN66_INTERNAL_f4811781_30_flash_bwd_hdim128_bf16_sm80_cu_21e1f8cb_29004cuda3std6ranges3__45__cpo4swapE - _ZN66_INTERNAL_f4811781_30_flash_bwd_hdim128_bf16_sm80_cu_21e1f8cb_29004cuda3std3__45__cpo4cendE)
_ZN66_INTERNAL_f4811781_30_flash_bwd_hdim128_bf16_sm80_cu_21e1f8cb_29004cuda3std3__45__cpo4cendE:
	.zero		1
	.type		_ZN66_INTERNAL_f4811781_30_flash_bwd_hdim128_bf16_sm80_cu_21e1f8cb_29004cuda3std6ranges3__45__cpo4swapE,@object
	.size		_ZN66_INTERNAL_f4811781_30_flash_bwd_hdim128_bf16_sm80_cu_21e1f8cb_29004cuda3std6ranges3__45__cpo4swapE,(.L_7 - _ZN66_INTERNAL_f4811781_30_flash_bwd_hdim128_bf16_sm80_cu_21e1f8cb_29004cuda3std6ranges3__45__cpo4swapE)
_ZN66_INTERNAL_f4811781_30_flash_bwd_hdim128_bf16_sm80_cu_21e1f8cb_29004cuda3std6ranges3__45__cpo4swapE:
	.zero		1
.L_7:


//--------------------- .nv.shared._ZN5flash44flash_bwd_dq_dk_dv_loop_seqk_parallel_kernelI23Flash_bwd_kernel_traitsILi128ELi64ELi64ELi8ELi4ELi2ELi2ELb1ELb0EN7cutlass10bfloat16_tE19Flash_kernel_traitsILi128ELi64ELi64ELi8ES3_EELb0ELb0ELb0ELb0ELb0ELb0ELb0EEEvNS_16Flash_bwd_paramsE --------------------------
	.section	.nv.shared._ZN5flash44flash_bwd_dq_dk_dv_loop_seqk_parallel_kernelI23Flash_bwd_kernel_traitsILi128ELi64ELi64ELi8ELi4ELi2ELi2ELb1ELb0EN7cutlass10bfloat16_tE19Flash_kernel_traitsILi128ELi64ELi64ELi8ES3_EELb0ELb0ELb0ELb0ELb0ELb0ELb0EEEvNS_16Flash_bwd_paramsE,"aw",@nobits
	.sectionflags	@""
	.align	16
	.zero		1024


//--------------------- .nv.shared._ZN5flash44flash_bwd_dq_dk_dv_loop_seqk_parallel_kernelI23Flash_bwd_kernel_traitsILi128ELi64ELi64ELi8ELi4ELi2ELi2ELb1ELb0EN7cutlass10bfloat16_tE19Flash_kernel_traitsILi128ELi64ELi64ELi8ES3_EELb0ELb0ELb1ELb0ELb0ELb0ELb0EEEvNS_16Flash_bwd_paramsE --------------------------
	.section	.nv.shared._ZN5flash44flash_bwd_dq_dk_dv_loop_seqk_parallel_kernelI23Flash_bwd_kernel_traitsILi128ELi64ELi64ELi8ELi4ELi2ELi2ELb1ELb0EN7cutlass10bfloat16_tE19Flash_kernel_traitsILi128ELi64ELi64ELi8ES3_EELb0ELb0ELb1ELb0ELb0ELb0ELb0EEEvNS_16Flash_bwd_paramsE,"aw",@nobits
	.sectionflags	@""
	.align	16
	.zero		1024


//--------------------- .nv.shared._ZN5flash44flash_bwd_dq_dk_dv_loop_seqk_parallel_kernelI23Flash_bwd_kernel_traitsILi128ELi64ELi64ELi8ELi4ELi2ELi2ELb1ELb0EN7cutlass10bfloat16_tE19Flash_kernel_traitsILi128ELi64ELi64ELi8ES3_EELb0ELb0ELb0ELb0ELb1ELb1ELb0EEEvNS_16Flash_bwd_paramsE --------------------------
	.section	.nv.shared._ZN5flash44flash_bwd_dq_dk_dv_loop_seqk_parallel_kernelI23Flash_bwd_kernel_traitsILi128ELi64ELi64ELi8ELi4ELi2ELi2ELb1ELb0EN7cutlass10bfloat16_tE19Flash_kernel_traitsILi128ELi64ELi64ELi8ES3_EELb0ELb0ELb0ELb0ELb1ELb1ELb0EEEvNS_16Flash_bwd_paramsE,"aw",@nobits
	.sectionflags	@""
	.align	16
	.zero		1024


//--------------------- .nv.shared._ZN5flash44flash_bwd_dq_dk_dv_loop_seqk_parallel_kernelI23Flash_bwd_kernel_traitsILi128ELi64ELi64ELi8ELi4ELi2ELi2ELb1ELb0EN7cutlass10bfloat16_tE19Flash_kernel_traitsILi128ELi64ELi64ELi8ES3_EELb0ELb0ELb0ELb1ELb0ELb0ELb0EEEvNS_16Flash_bwd_paramsE --------------------------
	.section	.nv.shared._ZN5flash44flash_bwd_dq_dk_dv_loop_seqk_parallel_kernelI23Flash_bwd_kernel_traitsILi128ELi64ELi64ELi8ELi4ELi2ELi2ELb1ELb0EN7cutlass10bfloat16_tE19Flash_kernel_traitsILi128ELi64ELi64ELi8ES3_EELb0ELb0ELb0ELb1ELb0ELb0ELb0EEEvNS_16Flash_bwd_paramsE,"aw",@nobits
	.sectionflags	@""
	.align	16
	.zero		1024


//--------------------- .nv.shared._ZN5flash44flash_bwd_dq_dk_dv_loop_seqk_parallel_kernelI23Flash_bwd_kernel_traitsILi128ELi64ELi64ELi8ELi4ELi2ELi2ELb1ELb0EN7cutlass10bfloat16_tE19Flash_kernel_traitsILi128ELi64ELi64ELi8ES3_EELb0ELb0ELb1ELb0ELb0ELb1ELb0EEEvNS_16Flash_bwd_paramsE --------------------------
	.section	.nv.shared._ZN5flash44flash_bwd_dq_dk_dv_loop_seqk_parallel_kernelI23Flash_bwd_kernel_traitsILi128ELi64ELi64ELi8ELi4ELi2ELi2ELb1ELb0EN7cutlass10bfloat16_tE19Flash_kernel_traitsILi128ELi64ELi64ELi8ES3_EELb0ELb0ELb1ELb0ELb0ELb1ELb0EEEvNS_16Flash_bwd_paramsE,"aw",@nobits
	.sectionflags	@""
	.align	16
	.zero		1024


//--------------------- .nv.shared._ZN5flash44flash_bwd_dq_dk_dv_loop_seqk_parallel_kernelI23Flash_bwd_kernel_traitsILi128ELi64ELi64ELi8ELi4ELi2ELi2ELb1ELb0EN7cutlass10bfloat16_tE19Flash_kernel_traitsILi128ELi64ELi64ELi8ES3_EELb0ELb0ELb1ELb1ELb0ELb0ELb0EEEvNS_16Flash_bwd_paramsE --------------------------
	.section	.nv.shared._ZN5flash44flash_bwd_dq_dk_dv_loop_seqk_parallel_kernelI23Flash_bwd_kernel_traitsILi128ELi64ELi64ELi8ELi4ELi2ELi2ELb1ELb0EN7cutlass10bfloat16_tE19Flash_kernel_traitsILi128ELi64ELi64ELi8ES3_EELb0ELb0ELb1ELb1ELb0ELb0ELb0EEEvNS_16Flash_bwd_paramsE,"aw",@nobits
	.sectionflags	@""
	.align	16
	.zero		1024


//--------------------- .nv.shared._ZN5flash44flash_bwd_dq_dk_dv_loop_seqk_parallel_kernelI23Flash_bwd_kernel_traitsILi128ELi64ELi128ELi8ELi2ELi4ELi2ELb0ELb0EN7cutlass10bfloat16_tE19Flash_kernel_traitsILi128ELi64ELi128ELi8ES3_EELb0ELb0ELb0ELb0ELb0ELb1ELb0EEEvNS_16Flash_bwd_paramsE --------------------------
	.section	.nv.shared._ZN5flash44flash_bwd_dq_dk_dv_loop_seqk_parallel_kernelI23Flash_bwd_kernel_traitsILi128ELi64ELi128ELi8ELi2ELi4ELi2ELb0ELb0EN7cutlass10bfloat16_tE19Flash_kernel_traitsILi128ELi64ELi128ELi8ES3_EELb0ELb0ELb0ELb0ELb0ELb1ELb0EEEvNS_16Flash_bwd_paramsE,"aw",@nobits
	.sectionflags	@""
	.align	16
	.zero		1024


//--------------------- .nv.shared._ZN5flash44flash_bwd_dq_dk_dv_loop_seqk_parallel_kernelI23Flash_bwd_kernel_traitsILi128ELi64ELi128ELi8ELi2ELi4ELi2ELb0ELb0EN7cutlass10bfloat16_tE19Flash_kernel_traitsILi128ELi64ELi128ELi8ES3_EELb0ELb0ELb0ELb0ELb0ELb0ELb0EEEvNS_16Flash_bwd_paramsE --------------------------
	.section	.nv.shared._ZN5flash44flash_bwd_dq_dk_dv_loop_seqk_parallel_kernelI23Flash_bwd_kernel_traitsILi128ELi64ELi128ELi8ELi2ELi4ELi2ELb0ELb0EN7cutlass10bfloat16_tE19Flash_kernel_traitsILi128ELi64ELi128ELi8ES3_EELb0ELb0ELb0ELb0ELb0ELb0ELb0EEEvNS_16Flash_bwd_paramsE,"aw",@nobits
	.sectionflags	@""
	.align	16
	.zero		1024


//--------------------- .nv.shared._ZN5flash44flash_bwd_dq_dk_dv_loop_seqk_parallel_kernelI23Flash_bwd_kernel_traitsILi128ELi64ELi128ELi8ELi2ELi4ELi2ELb0ELb0EN7cutlass10bfloat16_tE19Flash_kernel_traitsILi128ELi64ELi128ELi8ES3_EELb0ELb0ELb1ELb0ELb0ELb0ELb0EEEvNS_16Flash_bwd_paramsE --------------------------
	.section	.nv.shared._ZN5flash44flash_bwd_dq_dk_dv_loop_seqk_parallel_kernelI23Flash_bwd_kernel_traitsILi128ELi64ELi128ELi8ELi2ELi4ELi2ELb0ELb0EN7cutlass10bfloat16_tE19Flash_kernel_traitsILi128ELi64ELi128ELi8ES3_EELb0ELb0ELb1ELb0ELb0ELb0ELb0EEEvNS_16Flash_bwd_paramsE,"aw",@nobits
	.sectionflags	@""
	.align	16
	.zero		1024


//--------------------- .nv.shared._ZN5flash44flash_bwd_dq_dk_dv_loop_seqk_parallel_kernelI23Flash_bwd_kernel_traitsILi128ELi64ELi128ELi8ELi2ELi4ELi2ELb0ELb0EN7cutlass10bfloat16_tE19Flash_kernel_traitsILi128ELi64ELi128ELi8ES3_EELb0ELb0ELb0ELb0ELb1ELb1ELb0EEEvNS_16Flash_bwd_paramsE --------------------------
	.section	.nv.shared._ZN5flash44flash_bwd_dq_dk_dv_loop_seqk_parallel_kernelI23Flash_bwd_kernel_traitsILi128ELi64ELi128ELi8ELi2ELi4ELi2ELb0ELb0EN7cutlass10bfloat16_tE19Flash_kernel_traitsILi128ELi64ELi128ELi8ES3_EELb0ELb0ELb0ELb0ELb1ELb1ELb0EEEvNS_16Flash_bwd_paramsE,"aw",@nobits
	.sectionflags	@""
	.align	16
	.zero		1024


//--------------------- .nv.shared._ZN5flash44flash_bwd_dq_dk_dv_loop_seqk_parallel_kernelI23Flash_bwd_kernel_traitsILi128ELi64ELi128ELi8ELi2ELi4ELi2ELb0ELb0EN7cutlass10bfloat16_tE19Flash_kernel_traitsILi128ELi64ELi128ELi8ES3_EELb0ELb0ELb0ELb1ELb0ELb0ELb0EEEvNS_16Flash_bwd_paramsE --------------------------
	.section	.nv.shared._ZN5flash44flash_bwd_dq_dk_dv_loop_seqk_parallel_kernelI23Flash_bwd_kernel_traitsILi128ELi64ELi128ELi8ELi2ELi4ELi2ELb0ELb0EN7cutlass10bfloat16_tE19Flash_kernel_traitsILi128ELi64ELi128ELi8ES3_EELb0ELb0ELb0ELb1ELb0ELb0ELb0EEEvNS_16Flash_bwd_paramsE,"aw",@nobits
	.sectionflags	@""
	.align	16
	.zero		1024


//--------------------- .nv.shared._ZN5flash44flash_bwd_dq_dk_dv_loop_seqk_parallel_kernelI23Flash_bwd_kernel_traitsILi128ELi64ELi128ELi8ELi2ELi4ELi2ELb0ELb0EN7cutlass10bfloat16_tE19Flash_kernel_traitsILi128ELi64ELi128ELi8ES3_EELb0ELb0ELb1ELb0ELb0ELb1ELb0EEEvNS_16Flash_bwd_paramsE --------------------------
	.section	.nv.shared._ZN5flash44flash_bwd_dq_dk_dv_loop_seqk_parallel_kernelI23Flash_bwd_kernel_traitsILi128ELi64ELi128ELi8ELi2ELi4ELi2ELb0ELb0EN7cutlass10bfloat16_tE19Flash_kernel_traitsILi128ELi64ELi128ELi8ES3_EELb0ELb0ELb1ELb0ELb0ELb1ELb0EEEvNS_16Flash_bwd_paramsE,"aw",@nobits
	.sectionflags	@""
	.align	16
	.zero		1024


//--------------------- .nv.shared._ZN5flash44flash_bwd_dq_dk_dv_loop_seqk_parallel_kernelI23Flash_bwd_kernel_traitsILi128ELi64ELi128ELi8ELi2ELi4ELi2ELb0ELb0EN7cutlass10bfloat16_tE19Flash_kernel_traitsILi128ELi64ELi128ELi8ES3_EELb0ELb0ELb1ELb1ELb0ELb0ELb0EEEvNS_16Flash_bwd_paramsE --------------------------
	.section	.nv.shared._ZN5flash44flash_bwd_dq_dk_dv_loop_seqk_parallel_kernelI23Flash_bwd_kernel_traitsILi128ELi64ELi128ELi8ELi2ELi4ELi2ELb0ELb0EN7cutlass10bfloat16_tE19Flash_kernel_traitsILi128ELi64ELi128ELi8ES3_EELb0ELb0ELb1ELb1ELb0ELb0ELb0EEEvNS_16Flash_bwd_paramsE,"aw",@nobits
	.sectionflags	@""
	.align	16
	.zero		1024


//--------------------- .nv.shared._ZN5flash27flash_bwd_convert_dq_kernelI23Flash_bwd_kernel_traitsILi128ELi64ELi64ELi8ELi4ELi2ELi2ELb1ELb0EN7cutlass10bfloat16_tE19Flash_kernel_traitsILi128ELi64ELi64ELi8ES3_EEEEvNS_16Flash_bwd_paramsEi --------------------------
	.section	.nv.shared._ZN5flash27flash_bwd_convert_dq_kernelI23Flash_bwd_kernel_traitsILi128ELi64ELi64ELi8ELi4ELi2ELi2ELb1ELb0EN7cutlass10bfloat16_tE19Flash_kernel_traitsILi128ELi64ELi64ELi8ES3_EEEEvNS_16Flash_bwd_paramsEi,"aw",@nobits
	.sectionflags	@""
	.align	16
	.zero		1024


//--------------------- .nv.shared._ZN5flash44flash_bwd_dq_dk_dv_loop_seqk_parallel_kernelI23Flash_bwd_kernel_traitsILi128ELi64ELi64ELi8ELi4ELi2ELi2ELb1ELb0EN7cutlass10bfloat16_tE19Flash_kernel_traitsILi128ELi64ELi64ELi8ES3_EELb1ELb0ELb0ELb0ELb0ELb1ELb0EEEvNS_16Flash_bwd_paramsE --------------------------
	.section	.nv.shared._ZN5flash44flash_bwd_dq_dk_dv_loop_seqk_parallel_kernelI23Flash_bwd_kernel_traitsILi128ELi64ELi64ELi8ELi4ELi2ELi2ELb1ELb0EN7cutlass10bfloat16_tE19Flash_kernel_traitsILi128ELi64ELi64ELi8ES3_EELb1ELb0ELb0ELb0ELb0ELb1ELb0EEEvNS_16Flash_bwd_paramsE,"aw",@nobits
	.sectionflags	@""
	.align	16
	.zero		1024


//--------------------- .nv.shared._ZN5flash44flash_bwd_dq_dk_dv_loop_seqk_parallel_kernelI23Flash_bwd_kernel_traitsILi128ELi64ELi64ELi8ELi4ELi2ELi2ELb1ELb0EN7cutlass10bfloat16_tE19Flash_kernel_traitsILi128ELi64ELi64ELi8ES3_EELb0ELb0ELb0ELb0ELb0ELb1ELb1EEEvNS_16Flash_bwd_paramsE --------------------------
	.section	.nv.shared._ZN5flash44flash_bwd_dq_dk_dv_loop_seqk_parallel_kernelI23Flash_bwd_kernel_traitsILi128ELi64ELi64ELi8ELi4ELi2ELi2ELb1ELb0EN7cutlass10bfloat16_tE19Flash_kernel_traitsILi128ELi64ELi64ELi8ES3_EELb0ELb0ELb0ELb0ELb0ELb1ELb1EEEvNS_16Flash_bwd_paramsE,"aw",@nobits
	.sectionflags	@""
	.align	16
	.zero		1024


//--------------------- .nv.shared._ZN5flash44flash_bwd_dq_dk_dv_loop_seqk_parallel_kernelI23Flash_bwd_kernel_traitsILi128ELi64ELi64ELi8ELi4ELi2ELi2ELb1ELb0EN7cutlass10bfloat16_tE19Flash_kernel_traitsILi128ELi64ELi64ELi8ES3_EELb1ELb0ELb0ELb0ELb0ELb0ELb0EEEvNS_16Flash_bwd_paramsE --------------------------
	.section	.nv.shared._ZN5flash44flash_bwd_dq_dk_dv_loop_seqk_parallel_kernelI23Flash_bwd_kernel_traitsILi128ELi64ELi64ELi8ELi4ELi2ELi2ELb1ELb0EN7cutlass10bfloat16_tE19Flash_kernel_traitsILi128ELi64ELi64ELi8ES3_EELb1ELb0ELb0ELb0ELb0ELb0ELb0EEEvNS_16Flash_bwd_paramsE,"aw",@nobits
	.sectionflags	@""
	.align	16
	.zero		1024


//--------------------- .nv.shared._ZN5flash44flash_bwd_dq_dk_dv_loop_seqk_parallel_kernelI23Flash_bwd_kernel_traitsILi128ELi64ELi64ELi8ELi4ELi2ELi2ELb1ELb0EN7cutlass10bfloat16_tE19Flash_kernel_traitsILi128ELi64ELi64ELi8ES3_EELb0ELb0ELb0ELb0ELb0ELb0ELb1EEEvNS_16Flash_bwd_paramsE --------------------------
	.section	.nv.shared._ZN5flash44flash_bwd_dq_dk_dv_loop_seqk_parallel_kernelI23Flash_bwd_kernel_traitsILi128ELi64ELi64ELi8ELi4ELi2ELi2ELb1ELb0EN7cutlass10bfloat16_tE19Flash_kernel_traitsILi128ELi64ELi64ELi8ES3_EELb0ELb0ELb0ELb0ELb0ELb0ELb1EEEvNS_16Flash_bwd_paramsE,"aw",@nobits
	.sectionflags	@""
	.align	16
	.zero		1024


//--------------------- .nv.shared._ZN5flash44flash_bwd_dq_dk_dv_loop_seqk_parallel_kernelI23Flash_bwd_kernel_traitsILi128ELi64ELi64ELi8ELi4ELi2ELi2ELb1ELb0EN7cutlass10bfloat16_tE19Flash_kernel_traitsILi128ELi64ELi64ELi8ES3_EELb1ELb0ELb1ELb0ELb0ELb0ELb0EEEvNS_16Flash_bwd_paramsE --------------------------
	.section	.nv.shared._ZN5flash44flash_bwd_dq_dk_dv_loop_seqk_parallel_kernelI23Flash_bwd_kernel_traitsILi128ELi64ELi64ELi8ELi4ELi2ELi2ELb1ELb0EN7cutlass10bfloat16_tE19Flash_kernel_traitsILi128ELi64ELi64ELi8ES3_EELb1ELb0ELb1ELb0ELb0ELb0ELb0EEEvNS_16Flash_bwd_paramsE,"aw",@nobits
	.sectionflags	@""
	.align	16
	.zero		1024


//--------------------- .nv.shared._ZN5flash44flash_bwd_dq_dk_dv_loop_seqk_parallel_kernelI23Flash_bwd_kernel_traitsILi128ELi64ELi64ELi8ELi4ELi2ELi2ELb1ELb0EN7cutlass10bfloat16_tE19Flash_kernel_traitsILi128ELi64ELi64ELi8ES3_EELb0ELb0ELb1ELb0ELb0ELb0ELb1EEEvNS_16Flash_bwd_paramsE --------------------------
	.section	.nv.shared._ZN5flash44flash_bwd_dq_dk_dv_loop_seqk_parallel_kernelI23Flash_bwd_kernel_traitsILi128ELi64ELi64ELi8ELi4ELi2ELi2ELb1ELb0EN7cutlass10bfloat16_tE19Flash_kernel_traitsILi128ELi64ELi64ELi8ES3_EELb0ELb0ELb1ELb0ELb0ELb0ELb1EEEvNS_16Flash_bwd_paramsE,"aw",@nobits
	.sectionflags	@""
	.align	16
	.zero		1024


//--------------------- .nv.shared._ZN5flash44flash_bwd_dq_dk_dv_loop_seqk_parallel_kernelI23Flash_bwd_kernel_traitsILi128ELi64ELi64ELi8ELi4ELi2ELi2ELb1ELb0EN7cutlass10bfloat16_tE19Flash_kernel_traitsILi128ELi64ELi64ELi8ES3_EELb1ELb0ELb0ELb0ELb1ELb1ELb0EEEvNS_16Flash_bwd_paramsE --------------------------
	.section	.nv.shared._ZN5flash44flash_bwd_dq_dk_dv_loop_seqk_parallel_kernelI23Flash_bwd_kernel_traitsILi128ELi64ELi64ELi8ELi4ELi2ELi2ELb1ELb0EN7cutlass10bfloat16_tE19Flash_kernel_traitsILi128ELi64ELi64ELi8ES3_EELb1ELb0ELb0ELb0ELb1ELb1ELb0EEEvNS_16Flash_bwd_paramsE,"aw",@nobits
	.sectionflags	@""
	.align	16
	.zero		1024


//--------------------- .nv.shared._ZN5flash44flash_bwd_dq_dk_dv_loop_seqk_parallel_kernelI23Flash_bwd_kernel_traitsILi128ELi64ELi64ELi8ELi4ELi2ELi2ELb1ELb0EN7cutlass10bfloat16_tE19Flash_kernel_traitsILi128ELi64ELi64ELi8ES3_EELb0ELb0ELb0ELb0ELb1ELb1ELb1EEEvNS_16Flash_bwd_paramsE --------------------------
	.section	.nv.shared._ZN5flash44flash_bwd_dq_dk_dv_loop_seqk_parallel_kernelI23Flash_bwd_kernel_traitsILi128ELi64ELi64ELi8ELi4ELi2ELi2ELb1ELb0EN7cutlass10bfloat16_tE19Flash_kernel_traitsILi128ELi64ELi64ELi8ES3_EELb0ELb0ELb0ELb0ELb1ELb1ELb1EEEvNS_16Flash_bwd_paramsE,"aw",@nobits
	.sectionflags	@""
	.align	16
	.zero		1024


//--------------------- .nv.shared._ZN5flash44flash_bwd_dq_dk_dv_loop_seqk_parallel_kernelI23Flash_bwd_kernel_traitsILi128ELi64ELi64ELi8ELi4ELi2ELi2ELb1ELb0EN7cutlass10bfloat16_tE19Flash_kernel_traitsILi128ELi64ELi64ELi8ES3_EELb1ELb0ELb0ELb1ELb0ELb0ELb0EEEvNS_16Flash_bwd_paramsE --------------------------
	.section	.nv.shared._ZN5flash44flash_bwd_dq_dk_dv_loop_seqk_parallel_kernelI23Flash_bwd_kernel_traitsILi128ELi64ELi64ELi8ELi4ELi2ELi2ELb1ELb0EN7cutlass10bfloat16_tE19Flash_kernel_traitsILi128ELi64ELi64ELi8ES3_EELb1ELb0ELb0ELb1ELb0ELb0ELb0EEEvNS_16Flash_bwd_paramsE,"aw",@nobits
	.sectionflags	@""
	.align	16
	.zero		1024


//--------------------- .nv.shared._ZN5flash44flash_bwd_dq_dk_dv_loop_seqk_parallel_kernelI23Flash_bwd_kernel_traitsILi128ELi64ELi64ELi8ELi4ELi2ELi2ELb1ELb0EN7cutlass10bfloat16_tE19Flash_kernel_traitsILi128ELi64ELi64ELi8ES3_EELb0ELb0ELb0ELb1ELb0ELb0ELb1EEEvNS_16Flash_bwd_paramsE --------------------------
	.section	.nv.shared._ZN5flash44flash_bwd_dq_dk_dv_loop_seqk_parallel_kernelI23Flash_bwd_kernel_traitsILi128ELi64ELi64ELi8ELi4ELi2ELi2ELb1ELb0EN7cutlass10bfloat16_tE19Flash_kernel_traitsILi128ELi64ELi64ELi8ES3_EELb0ELb0ELb0ELb1ELb0ELb0ELb1EEEvNS_16Flash_bwd_paramsE,"aw",@nobits
	.sectionflags	@""
	.align	16
	.zero		1024


//--------------------- .nv.shared._ZN5flash44flash_bwd_dq_dk_dv_loop_seqk_parallel_kernelI23Flash_bwd_kernel_traitsILi128ELi64ELi64ELi8ELi4ELi2ELi2ELb1ELb0EN7cutlass10bfloat16_tE19Flash_kernel_traitsILi128ELi64ELi64ELi8ES3_EELb1ELb0ELb1ELb0ELb0ELb1ELb0EEEvNS_16Flash_bwd_paramsE --------------------------
	.section	.nv.shared._ZN5flash44flash_bwd_dq_dk_dv_loop_seqk_parallel_kernelI23Flash_bwd_kernel_traitsILi128ELi64ELi64ELi8ELi4ELi2ELi2ELb1ELb0EN7cutlass10bfloat16_tE19Flash_kernel_traitsILi128ELi64ELi64ELi8ES3_EELb1ELb0ELb1ELb0ELb0ELb1ELb0EEEvNS_16Flash_bwd_paramsE,"aw",@nobits
	.sectionflags	@""
	.align	16
	.zero		1024


//--------------------- .nv.shared._ZN5flash44flash_bwd_dq_dk_dv_loop_seqk_parallel_kernelI23Flash_bwd_kernel_traitsILi128ELi64ELi64ELi8ELi4ELi2ELi2ELb1ELb0EN7cutlass10bfloat16_tE19Flash_kernel_traitsILi128ELi64ELi64ELi8ES3_EELb0ELb0ELb1ELb0ELb0ELb1ELb1EEEvNS_16Flash_bwd_paramsE --------------------------
	.section	.nv.shared._ZN5flash44flash_bwd_dq_dk_dv_loop_seqk_parallel_kernelI23Flash_bwd_kernel_traitsILi128ELi64ELi64ELi8ELi4ELi2ELi2ELb1ELb0EN7cutlass10bfloat16_tE19Flash_kernel_traitsILi128ELi64ELi64ELi8ES3_EELb0ELb0ELb1ELb0ELb0ELb1ELb1EEEvNS_16Flash_bwd_paramsE,"aw",@nobits
	.sectionflags	@""
	.align	16
	.zero		1024


//--------------------- .nv.shared._ZN5flash44flash_bwd_dq_dk_dv_loop_seqk_parallel_kernelI23Flash_bwd_kernel_traitsILi128ELi64ELi64ELi8ELi4ELi2ELi2ELb1ELb0EN7cutlass10bfloat16_tE19Flash_kernel_traitsILi128ELi64ELi64ELi8ES3_EELb1ELb0ELb1ELb1ELb0ELb0ELb0EEEvNS_16Flash_bwd_paramsE --------------------------
	.section	.nv.shared._ZN5flash44flash_bwd_dq_dk_dv_loop_seqk_parallel_kernelI23Flash_bwd_kernel_traitsILi128ELi64ELi64ELi8ELi4ELi2ELi2ELb1ELb0EN7cutlass10bfloat16_tE19Flash_kernel_traitsILi128ELi64ELi64ELi8ES3_EELb1ELb0ELb1ELb1ELb0ELb0ELb0EEEvNS_16Flash_bwd_paramsE,"aw",@nobits
	.sectionflags	@""
	.align	16
	.zero		1024


//--------------------- .nv.shared._ZN5flash44flash_bwd_dq_dk_dv_loop_seqk_parallel_kernelI23Flash_bwd_kernel_traitsILi128ELi64ELi64ELi8ELi4ELi2ELi2ELb1ELb0EN7cutlass10bfloat16_tE19Flash_kernel_traitsILi128ELi64ELi64ELi8ES3_EELb0ELb0ELb1ELb1ELb0ELb0ELb1EEEvNS_16Flash_bwd_paramsE --------------------------
	.section	.nv.shared._ZN5flash44flash_bwd_dq_dk_dv_loop_seqk_parallel_kernelI23Flash_bwd_kernel_traitsILi128ELi64ELi64ELi8ELi4ELi2ELi2ELb1ELb0EN7cutlass10bfloat16_tE19Flash_kernel_traitsILi128ELi64ELi64ELi8ES3_EELb0ELb0ELb1ELb1ELb0ELb0ELb1EEEvNS_16Flash_bwd_paramsE,"aw",@nobits
	.sectionflags	@""
	.align	16
	.zero		1024


//--------------------- .nv.shared._ZN5flash25flash_bwd_dot_do_o_kernelILb0E23Flash_bwd_kernel_traitsILi128ELi64ELi64ELi8ELi4ELi2ELi2ELb1ELb0EN7cutlass10bfloat16_tE19Flash_kernel_traitsILi128ELi64ELi64ELi8ES3_EEEEvNS_16Flash_bwd_paramsE --------------------------
	.section	.nv.shared._ZN5flash25flash_bwd_dot_do_o_kernelILb0E23Flash_bwd_kernel_traitsILi128ELi64ELi64ELi8ELi4ELi2ELi2ELb1ELb0EN7cutlass10bfloat16_tE19Flash_kernel_traitsILi128ELi64ELi64ELi8ES3_EEEEvNS_16Flash_bwd_paramsE,"aw",@nobits
	.sectionflags	@""
	.align	16
	.zero		1024


//--------------------- .nv.shared._ZN5flash25flash_bwd_dot_do_o_kernelILb1E23Flash_bwd_kernel_traitsILi128ELi64ELi64ELi8ELi4ELi2ELi2ELb1ELb0EN7cutlass10bfloat16_tE19Flash_kernel_traitsILi128ELi64ELi64ELi8ES3_EEEEvNS_16Flash_bwd_paramsE --------------------------
	.section	.nv.shared._ZN5flash25flash_bwd_dot_do_o_kernelILb1E23Flash_bwd_kernel_traitsILi128ELi64ELi64ELi8ELi4ELi2ELi2ELb1ELb0EN7cutlass10bfloat16_tE19Flash_kernel_traitsILi128ELi64ELi64ELi8ES3_EEEEvNS_16Flash_bwd_paramsE,"aw",@nobits
	.sectionflags	@""
	.align	16
	.zero		1024


//--------------------- .nv.shared._ZN5flash27flash_bwd_convert_dq_kernelI23Flash_bwd_kernel_traitsILi128ELi64ELi128ELi8ELi2ELi4ELi2ELb0ELb0EN7cutlass10bfloat16_tE19Flash_kernel_traitsILi128ELi64ELi128ELi8ES3_EEEEvNS_16Flash_bwd_paramsEi --------------------------
	.section	.nv.shared._ZN5flash27flash_bwd_convert_dq_kernelI23Flash_bwd_kernel_traitsILi128ELi64ELi128ELi8ELi2ELi4ELi2ELb0ELb0EN7cutlass10bfloat16_tE19Flash_kernel_traitsILi128ELi64ELi128ELi8ES3_EEEEvNS_16Flash_bwd_paramsEi,"aw",@nobits
	.sectionflags	@""
	.align	16
	.zero		1024


//--------------------- .nv.shared._ZN5flash44flash_bwd_dq_dk_dv_loop_seqk_parallel_kernelI23Flash_bwd_kernel_traitsILi128ELi64ELi128ELi8ELi2ELi4ELi2ELb0ELb0EN7cutlass10bfloat16_tE19Flash_kernel_traitsILi128ELi64ELi128ELi8ES3_EELb1ELb0ELb0ELb0ELb0ELb1ELb0EEEvNS_16Flash_bwd_paramsE --------------------------
	.section	.nv.shared._ZN5flash44flash_bwd_dq_dk_dv_loop_seqk_parallel_kernelI23Flash_bwd_kernel_traitsILi128ELi64ELi128ELi8ELi2ELi4ELi2ELb0ELb0EN7cutlass10bfloat16_tE19Flash_kernel_traitsILi128ELi64ELi128ELi8ES3_EELb1ELb0ELb0ELb0ELb0ELb1ELb0EEEvNS_16Flash_bwd_paramsE,"aw",@nobits
	.sectionflags	@""
	.align	16
	.zero		1024


//--------------------- .nv.shared._ZN5flash44flash_bwd_dq_dk_dv_loop_seqk_parallel_kernelI23Flash_bwd_kernel_traitsILi128ELi64ELi128ELi8ELi2ELi4ELi2ELb0ELb0EN7cutlass10bfloat16_tE19Flash_kernel_traitsILi128ELi64ELi128ELi8ES3_EELb0ELb0ELb0ELb0ELb0ELb1ELb1EEEvNS_16Flash_bwd_paramsE --------------------------
	.section	.nv.shared._ZN5flash44flash_bwd_dq_dk_dv_loop_seqk_parallel_kernelI23Flash_bwd_kernel_traitsILi128ELi64ELi128ELi8ELi2ELi4ELi2ELb0ELb0EN7cutlass10bfloat16_tE19Flash_kernel_traitsILi128ELi64ELi128ELi8ES3_EELb0ELb0ELb0ELb0ELb0ELb1ELb1EEEvNS_16Flash_bwd_paramsE,"aw",@nobits
	.sectionflags	@""
	.align	16
	.zero		1024


//--------------------- .nv.shared._ZN5flash44flash_bwd_dq_dk_dv_loop_seqk_parallel_kernelI23Flash_bwd_kernel_traitsILi128ELi64ELi128ELi8ELi2ELi4ELi2ELb0ELb0EN7cutlass10bfloat16_tE19Flash_kernel_traitsILi128ELi64ELi128ELi8ES3_EELb1ELb0ELb0ELb0ELb0ELb0ELb0EEEvNS_16Flash_bwd_paramsE --------------------------
	.section	.nv.shared._ZN5flash44flash_bwd_dq_dk_dv_loop_seqk_parallel_kernelI23Flash_bwd_kernel_traitsILi128ELi64ELi128ELi8ELi2ELi4ELi2ELb0ELb0EN7cutlass10bfloat16_tE19Flash_kernel_traitsILi128ELi64ELi128ELi8ES3_EELb1ELb0ELb0ELb0ELb0ELb0ELb0EEEvNS_16Flash_bwd_paramsE,"aw",@nobits
	.sectionflags	@""
	.align	16
	.zero		1024


//--------------------- .nv.shared._ZN5flash44flash_bwd_dq_dk_dv_loop_seqk_parallel_kernelI23Flash_bwd_kernel_traitsILi128ELi64ELi128ELi8ELi2ELi4ELi2ELb0ELb0EN7cutlass10bfloat16_tE19Flash_kernel_traitsILi128ELi64ELi128ELi8ES3_EELb0ELb0ELb0ELb0ELb0ELb0ELb1EEEvNS_16Flash_bwd_paramsE --------------------------
	.section	.nv.shared._ZN5flash44flash_bwd_dq_dk_dv_loop_seqk_parallel_kernelI23Flash_bwd_kernel_traitsILi128ELi64ELi128ELi8ELi2ELi4ELi2ELb0ELb0EN7cutlass10bfloat16_tE19Flash_kernel_traitsILi128ELi64ELi128ELi8ES3_EELb0ELb0ELb0ELb0ELb0ELb0ELb1EEEvNS_16Flash_bwd_paramsE,"aw",@nobits
	.sectionflags	@""
	.align	16
	.zero		1024


//--------------------- .nv.shared._ZN5flash44flash_bwd_dq_dk_dv_loop_seqk_parallel_kernelI23Flash_bwd_kernel_traitsILi128ELi64ELi128ELi8ELi2ELi4ELi2ELb0ELb0EN7cutlass10bfloat16_tE19Flash_kernel_traitsILi128ELi64ELi128ELi8ES3_EELb1ELb0ELb1ELb0ELb0ELb0ELb0EEEvNS_16Flash_bwd_paramsE --------------------------
	.section	.nv.shared._ZN5flash44flash_bwd_dq_dk_dv_loop_seqk_parallel_kernelI23Flash_bwd_kernel_traitsILi128ELi64ELi128ELi8ELi2ELi4ELi2ELb0ELb0EN7cutlass10bfloat16_tE19Flash_kernel_traitsILi128ELi64ELi128ELi8ES3_EELb1ELb0ELb1ELb0ELb0ELb0ELb0EEEvNS_16Flash_bwd_paramsE,"aw",@nobits
	.sectionflags	@""
	.align	16
	.zero		1024


//--------------------- .nv.shared._ZN5flash44flash_bwd_dq_dk_dv_loop_seqk_parallel_kernelI23Flash_bwd_kernel_traitsILi128ELi64ELi128ELi8ELi2ELi4ELi2ELb0ELb0EN7cutlass10bfloat16_tE19Flash_kernel_traitsILi128ELi64ELi128ELi8ES3_EELb0ELb0ELb1ELb0ELb0ELb0ELb1EEEvNS_16Flash_bwd_paramsE --------------------------
	.section	.nv.shared._ZN5flash44flash_bwd_dq_dk_dv_loop_seqk_parallel_kernelI23Flash_bwd_kernel_traitsILi128ELi64ELi128ELi8ELi2ELi4ELi2ELb0ELb0EN7cutlass10bfloat16_tE19Flash_kernel_traitsILi128ELi64ELi128ELi8ES3_EELb0ELb0ELb1ELb0ELb0ELb0ELb1EEEvNS_16Flash_bwd_paramsE,"aw",@nobits
	.sectionflags	@""
	.align	16
	.zero		1024


//--------------------- .nv.shared._ZN5flash44flash_bwd_dq_dk_dv_loop_seqk_parallel_kernelI23Flash_bwd_kernel_traitsILi128ELi64ELi128ELi8ELi2ELi4ELi2ELb0ELb0EN7cutlass10bfloat16_tE19Flash_kernel_traitsILi128ELi64ELi128ELi8ES3_EELb1ELb0ELb0ELb0ELb1ELb1ELb0EEEvNS_16Flash_bwd_paramsE --------------------------
	.section	.nv.shared._ZN5flash44flash_bwd_dq_dk_dv_loop_seqk_parallel_kernelI23Flash_bwd_kernel_traitsILi128ELi64ELi128ELi8ELi2ELi4ELi2ELb0ELb0EN7cutlass10bfloat16_tE19Flash_kernel_traitsILi128ELi64ELi128ELi8ES3_EELb1ELb0ELb0ELb0ELb1ELb1ELb0EEEvNS_16Flash_bwd_paramsE,"aw",@nobits
	.sectionflags	@""
	.align	16
	.zero		1024


//--------------------- .nv.shared._ZN5flash44flash_bwd_dq_dk_dv_loop_seqk_parallel_kernelI23Flash_bwd_kernel_traitsILi128ELi64ELi128ELi8ELi2ELi4ELi2ELb0ELb0EN7cutlass10bfloat16_tE19Flash_kernel_traitsILi128ELi64ELi128ELi8ES3_EELb0ELb0ELb0ELb0ELb1ELb1ELb1EEEvNS_16Flash_bwd_paramsE --------------------------
	.section	.nv.shared._ZN5flash44flash_bwd_dq_dk_dv_loop_seqk_parallel_kernelI23Flash_bwd_kernel_traitsILi128ELi64ELi128ELi8ELi2ELi4ELi2ELb0ELb0EN7cutlass10bfloat16_tE19Flash_kernel_traitsILi128ELi64ELi128ELi8ES3_EELb0ELb0ELb0ELb0ELb1ELb1ELb1EEEvNS_16Flash_bwd_paramsE,"aw",@nobits
	.sectionflags	@""
	.align	16
	.zero		1024


//--------------------- .nv.shared._ZN5flash44flash_bwd_dq_dk_dv_loop_seqk_parallel_kernelI23Flash_bwd_kernel_traitsILi128ELi64ELi128ELi8ELi2ELi4ELi2ELb0ELb0EN7cutlass10bfloat16_tE19Flash_kernel_traitsILi128ELi64ELi128ELi8ES3_EELb1ELb0ELb0ELb1ELb0ELb0ELb0EEEvNS_16Flash_bwd_paramsE --------------------------
	.section	.nv.shared._ZN5flash44flash_bwd_dq_dk_dv_loop_seqk_parallel_kernelI23Flash_bwd_kernel_traitsILi128ELi64ELi128ELi8ELi2ELi4ELi2ELb0ELb0EN7cutlass10bfloat16_tE19Flash_kernel_traitsILi128ELi64ELi128ELi8ES3_EELb1ELb0ELb0ELb1ELb0ELb0ELb0EEEvNS_16Flash_bwd_paramsE,"aw",@nobits
	.sectionflags	@""
	.align	16
	.zero		1024


//--------------------- .nv.shared._ZN5flash44flash_bwd_dq_dk_dv_loop_seqk_parallel_kernelI23Flash_bwd_kernel_traitsILi128ELi64ELi128ELi8ELi2ELi4ELi2ELb0ELb0EN7cutlass10bfloat16_tE19Flash_kernel_traitsILi128ELi64ELi128ELi8ES3_EELb0ELb0ELb0ELb1ELb0ELb0ELb1EEEvNS_16Flash_bwd_paramsE --------------------------
	.section	.nv.shared._ZN5flash44flash_bwd_dq_dk_dv_loop_seqk_parallel_kernelI23Flash_bwd_kernel_traitsILi128ELi64ELi128ELi8ELi2ELi4ELi2ELb0ELb0EN7cutlass10bfloat16_tE19Flash_kernel_traitsILi128ELi64ELi128ELi8ES3_EELb0ELb0ELb0ELb1ELb0ELb0ELb1EEEvNS_16Flash_bwd_paramsE,"aw",@nobits
	.sectionflags	@""
	.align	16
	.zero		1024


//--------------------- .nv.shared._ZN5flash44flash_bwd_dq_dk_dv_loop_seqk_parallel_kernelI23Flash_bwd_kernel_traitsILi128ELi64ELi128ELi8ELi2ELi4ELi2ELb0ELb0EN7cutlass10bfloat16_tE19Flash_kernel_traitsILi128ELi64ELi128ELi8ES3_EELb1ELb0ELb1ELb0ELb0ELb1ELb0EEEvNS_16Flash_bwd_paramsE --------------------------
	.section	.nv.shared._ZN5flash44flash_bwd_dq_dk_dv_loop_seqk_parallel_kernelI23Flash_bwd_kernel_traitsILi128ELi64ELi128ELi8ELi2ELi4ELi2ELb0ELb0EN7cutlass10bfloat16_tE19Flash_kernel_traitsILi128ELi64ELi128ELi8ES3_EELb1ELb0ELb1ELb0ELb0ELb1ELb0EEEvNS_16Flash_bwd_paramsE,"aw",@nobits
	.sectionflags	@""
	.align	16
	.zero		1024


//--------------------- .nv.shared._ZN5flash44flash_bwd_dq_dk_dv_loop_seqk_parallel_kernelI23Flash_bwd_kernel_traitsILi128ELi64ELi128ELi8ELi2ELi4ELi2ELb0ELb0EN7cutlass10bfloat16_tE19Flash_kernel_traitsILi128ELi64ELi128ELi8ES3_EELb0ELb0ELb1ELb0ELb0ELb1ELb1EEEvNS_16Flash_bwd_paramsE --------------------------
	.section	.nv.shared._ZN5flash44flash_bwd_dq_dk_dv_loop_seqk_parallel_kernelI23Flash_bwd_kernel_traitsILi128ELi64ELi128ELi8ELi2ELi4ELi2ELb0ELb0EN7cutlass10bfloat16_tE19Flash_kernel_traitsILi128ELi64ELi128ELi8ES3_EELb0ELb0ELb1ELb0ELb0ELb1ELb1EEEvNS_16Flash_bwd_paramsE,"aw",@nobits
	.sectionflags	@""
	.align	16
	.zero		1024


//--------------------- .nv.shared._ZN5flash44flash_bwd_dq_dk_dv_loop_seqk_parallel_kernelI23Flash_bwd_kernel_traitsILi128ELi64ELi128ELi8ELi2ELi4ELi2ELb0ELb0EN7cutlass10bfloat16_tE19Flash_kernel_traitsILi128ELi64ELi128ELi8ES3_EELb1ELb0ELb1ELb1ELb0ELb0ELb0EEEvNS_16Flash_bwd_paramsE --------------------------
	.section	.nv.shared._ZN5flash44flash_bwd_dq_dk_dv_loop_seqk_parallel_kernelI23Flash_bwd_kernel_traitsILi128ELi64ELi128ELi8ELi2ELi4ELi2ELb0ELb0EN7cutlass10bfloat16_tE19Flash_kernel_traitsILi128ELi64ELi128ELi8ES3_EELb1ELb0ELb1ELb1ELb0ELb0ELb0EEEvNS_16Flash_bwd_paramsE,"aw",@nobits
	.sectionflags	@""
	.align	16
	.zero		1024


//--------------------- .nv.shared._ZN5flash44flash_bwd_dq_dk_dv_loop_seqk_parallel_kernelI23Flash_bwd_kernel_traitsILi128ELi64ELi128ELi8ELi2ELi4ELi2ELb0ELb0EN7cutlass10bfloat16_tE19Flash_kernel_traitsILi128ELi64ELi128ELi8ES3_EELb0ELb0ELb1ELb1ELb0ELb0ELb1EEEvNS_16Flash_bwd_paramsE --------------------------
	.section	.nv.shared._ZN5flash44flash_bwd_dq_dk_dv_loop_seqk_parallel_kernelI23Flash_bwd_kernel_traitsILi128ELi64ELi128ELi8ELi2ELi4ELi2ELb0ELb0EN7cutlass10bfloat16_tE19Flash_kernel_traitsILi128ELi64ELi128ELi8ES3_EELb0ELb0ELb1ELb1ELb0ELb0ELb1EEEvNS_16Flash_bwd_paramsE,"aw",@nobits
	.sectionflags	@""
	.align	16
	.zero		1024


//--------------------- .nv.shared._ZN5flash25flash_bwd_dot_do_o_kernelILb0E23Flash_bwd_kernel_traitsILi128ELi64ELi128ELi8ELi2ELi4ELi2ELb0ELb0EN7cutlass10bfloat16_tE19Flash_kernel_traitsILi128ELi64ELi128ELi8ES3_EEEEvNS_16Flash_bwd_paramsE --------------------------
	.section	.nv.shared._ZN5flash25flash_bwd_dot_do_o_kernelILb0E23Flash_bwd_kernel_traitsILi128ELi64ELi128ELi8ELi2ELi4ELi2ELb0ELb0EN7cutlass10bfloat16_tE19Flash_kernel_traitsILi128ELi64ELi128ELi8ES3_EEEEvNS_16Flash_bwd_paramsE,"aw",@nobits
	.sectionflags	@""
	.align	16
	.zero		1024


//--------------------- .nv.shared._ZN5flash25flash_bwd_dot_do_o_kernelILb1E23Flash_bwd_kernel_traitsILi128ELi64ELi128ELi8ELi2ELi4ELi2ELb0ELb0EN7cutlass10bfloat16_tE19Flash_kernel_traitsILi128ELi64ELi128ELi8ES3_EEEEvNS_16Flash_bwd_paramsE --------------------------
	.section	.nv.shared._ZN5flash25flash_bwd_dot_do_o_kernelILb1E23Flash_bwd_kernel_traitsILi128ELi64ELi128ELi8ELi2ELi4ELi2ELb0ELb0EN7cutlass10bfloat16_tE19Flash_kernel_traitsILi128ELi64ELi128ELi8ES3_EEEEvNS_16Flash_bwd_paramsE,"aw",@nobits
	.sectionflags	@""
	.align	16
	.zero		1024


//--------------------- .nv.constant0._ZN5flash44flash_bwd_dq_dk_dv_loop_seqk_parallel_kernelI23Flash_bwd_kernel_traitsILi128ELi64ELi64ELi8ELi4ELi2ELi2ELb1ELb0EN7cutlass10bfloat16_tE19Flash_kernel_traitsILi128ELi64ELi64ELi8ES3_EELb0ELb0ELb0ELb0ELb0ELb1ELb0EEEvNS_16Flash_bwd_paramsE --------------------------
	.section	.nv.constant0._ZN5flash44flash_bwd_dq_dk_dv_loop_seqk_parallel_kernelI23Flash_bwd_kernel_traitsILi128ELi64ELi64ELi8ELi4ELi2ELi2ELb1ELb0EN7cutlass10bfloat16_tE19Flash_kernel_traitsILi128ELi64ELi64ELi8ES3_EELb0ELb0ELb0ELb0ELb0ELb1ELb0EEEvNS_16Flash_bwd_paramsE,"a",@progbits
	.sectionflags	@""
	.align	4
.nv.constant0._ZN5flash44flash_bwd_dq_dk_dv_loop_seqk_parallel_kernelI23Flash_bwd_kernel_traitsILi128ELi64ELi64ELi8ELi4ELi2ELi2ELb1ELb0EN7cutlass10bfloat16_tE19Flash_kernel_traitsILi128ELi64ELi64ELi8ES3_EELb0ELb0ELb0ELb0ELb0ELb1ELb0EEEvNS_16Flash_bwd_paramsE:
	.zero		1536


//--------------------- .nv.constant0._ZN5flash44flash_bwd_dq_dk_dv_loop_seqk_parallel_kernelI23Flash_bwd_kernel_traitsILi128ELi64ELi64ELi8ELi4ELi2ELi2ELb1ELb0EN7cutlass10bfloat16_tE19Flash_kernel_traitsILi128ELi64ELi64ELi8ES3_EELb0ELb0ELb0ELb0ELb0ELb0ELb0EEEvNS_16Flash_bwd_paramsE --------------------------
	.section	.nv.constant0._ZN5flash44flash_bwd_dq_dk_dv_loop_seqk_parallel_kernelI23Flash_bwd_kernel_traitsILi128ELi64ELi64ELi8ELi4ELi2ELi2ELb1ELb0EN7cutlass10bfloat16_tE19Flash_kernel_traitsILi128ELi64ELi64ELi8ES3_EELb0ELb0ELb0ELb0ELb0ELb0ELb0EEEvNS_16Flash_bwd_paramsE,"a",@progbits
	.sectionflags	@""
	.align	4
.nv.constant0._ZN5flash44flash_bwd_dq_dk_dv_loop_seqk_parallel_kernelI23Flash_bwd_kernel_traitsILi128ELi64ELi64ELi8ELi4ELi2ELi2ELb1ELb0EN7cutlass10bfloat16_tE19Flash_kernel_traitsILi128ELi64ELi64ELi8ES3_EELb0ELb0ELb0ELb0ELb0ELb0ELb0EEEvNS_16Flash_bwd_paramsE:
	.zero		1536


//--------------------- .nv.constant0._ZN5flash44flash_bwd_dq_dk_dv_loop_seqk_parallel_kernelI23Flash_bwd_kernel_traitsILi128ELi64ELi64ELi8ELi4ELi2ELi2ELb1ELb0EN7cutlass10bfloat16_tE19Flash_kernel_traitsILi128ELi64ELi64ELi8ES3_EELb0ELb0ELb1ELb0ELb0ELb0ELb0EEEvNS_16Flash_bwd_paramsE --------------------------
	.section	.nv.constant0._ZN5flash44flash_bwd_dq_dk_dv_loop_seqk_parallel_kernelI23Flash_bwd_kernel_traitsILi128ELi64ELi64ELi8ELi4ELi2ELi2ELb1ELb0EN7cutlass10bfloat16_tE19Flash_kernel_traitsILi128ELi64ELi64ELi8ES3_EELb0ELb0ELb1ELb0ELb0ELb0ELb0EEEvNS_16Flash_bwd_paramsE,"a",@progbits
	.sectionflags	@""
	.align	4
.nv.constant0._ZN5flash44flash_bwd_dq_dk_dv_loop_seqk_parallel_kernelI23Flash_bwd_kernel_traitsILi128ELi64ELi64ELi8ELi4ELi2ELi2ELb1ELb0EN7cutlass10bfloat16_tE19Flash_kernel_traitsILi128ELi64ELi64ELi8ES3_EELb0ELb0ELb1ELb0ELb0ELb0ELb0EEEvNS_16Flash_bwd_paramsE:
	.zero		1536


//--------------------- .nv.constant0._ZN5flash44flash_bwd_dq_dk_dv_loop_seqk_parallel_kernelI23Flash_bwd_kernel_traitsILi128ELi64ELi64ELi8ELi4ELi2ELi2ELb1ELb0EN7cutlass10bfloat16_tE19Flash_kernel_traitsILi128ELi64ELi64ELi8ES3_EELb0ELb0ELb0ELb0ELb1ELb1ELb0EEEvNS_16Flash_bwd_paramsE --------------------------
	.section	.nv.constant0._ZN5flash44flash_bwd_dq_dk_dv_loop_seqk_parallel_kernelI23Flash_bwd_kernel_traitsILi128ELi64ELi64ELi8ELi4ELi2ELi2ELb1ELb0EN7cutlass10bfloat16_tE19Flash_kernel_traitsILi128ELi64ELi64ELi8ES3_EELb0ELb0ELb0ELb0ELb1ELb1ELb0EEEvNS_16Flash_bwd_paramsE,"a",@progbits
	.sectionflags	@""
	.align	4
.nv.constant0._ZN5flash44flash_bwd_dq_dk_dv_loop_seqk_parallel_kernelI23Flash_bwd_kernel_traitsILi128ELi64ELi64ELi8ELi4ELi2ELi2ELb1ELb0EN7cutlass10bfloat16_tE19Flash_kernel_traitsILi128ELi64ELi64ELi8ES3_EELb0ELb0ELb0ELb0ELb1ELb1ELb0EEEvNS_16Flash_bwd_paramsE:
	.zero		1536


//--------------------- .nv.constant0._ZN5flash44flash_bwd_dq_dk_dv_loop_seqk_parallel_kernelI23Flash_bwd_kernel_traitsILi128ELi64ELi64ELi8ELi4ELi2ELi2ELb1ELb0EN7cutlass10bfloat16_tE19Flash_kernel_traitsILi128ELi64ELi64ELi8ES3_EELb0ELb0ELb0ELb1ELb0ELb0ELb0EEEvNS_16Flash_bwd_paramsE --------------------------
	.section	.nv.constant0._ZN5flash44flash_bwd_dq_dk_dv_loop_seqk_parallel_kernelI23Flash_bwd_kernel_traitsILi128ELi64ELi64ELi8ELi4ELi2ELi2ELb1ELb0EN7cutlass10bfloat16_tE19Flash_kernel_traitsILi128ELi64ELi64ELi8ES3_EELb0ELb0ELb0ELb1ELb0ELb0ELb0EEEvNS_16Flash_bwd_paramsE,"a",@progbits
	.sectionflags	@""
	.align	4
.nv.constant0._ZN5flash44flash_bwd_dq_dk_dv_loop_seqk_parallel_kernelI23Flash_bwd_kernel_traitsILi128ELi64ELi64ELi8ELi4ELi2ELi2ELb1ELb0EN7cutlass10bfloat16_tE19Flash_kernel_traitsILi128ELi64ELi64ELi8ES3_EELb0ELb0ELb0ELb1ELb0ELb0ELb0EEEvNS_16Flash_bwd_paramsE:
	.zero		1536


//--------------------- .nv.constant0._ZN5flash44flash_bwd_dq_dk_dv_loop_seqk_parallel_kernelI23Flash_bwd_kernel_traitsILi128ELi64ELi64ELi8ELi4ELi2ELi2ELb1ELb0EN7cutlass10bfloat16_tE19Flash_kernel_traitsILi128ELi64ELi64ELi8ES3_EELb0ELb0ELb1ELb0ELb0ELb1ELb0EEEvNS_16Flash_bwd_paramsE --------------------------
	.section	.nv.constant0._ZN5flash44flash_bwd_dq_dk_dv_loop_seqk_parallel_kernelI23Flash_bwd_kernel_traitsILi128ELi64ELi64ELi8ELi4ELi2ELi2ELb1ELb0EN7cutlass10bfloat16_tE19Flash_kernel_traitsILi128ELi64ELi64ELi8ES3_EELb0ELb0ELb1ELb0ELb0ELb1ELb0EEEvNS_16Flash_bwd_paramsE,"a",@progbits
	.sectionflags	@""
	.align	4
.nv.constant0._ZN5flash44flash_bwd_dq_dk_dv_loop_seqk_parallel_kernelI23Flash_bwd_kernel_traitsILi128ELi64ELi64ELi8ELi4ELi2ELi2ELb1ELb0EN7cutlass10bfloat16_tE19Flash_kernel_traitsILi128ELi64ELi64ELi8ES3_EELb0ELb0ELb1ELb0ELb0ELb1ELb0EEEvNS_16Flash_bwd_paramsE:
	.zero		1536


//--------------------- .nv.constant0._ZN5flash44flash_bwd_dq_dk_dv_loop_seqk_parallel_kernelI23Flash_bwd_kernel_traitsILi128ELi64ELi64ELi8ELi4ELi2ELi2ELb1ELb0EN7cutlass10bfloat16_tE19Flash_kernel_traitsILi128ELi64ELi64ELi8ES3_EELb0ELb0ELb1ELb1ELb0ELb0ELb0EEEvNS_16Flash_bwd_paramsE --------------------------
	.section	.nv.constant0._ZN5flash44flash_bwd_dq_dk_dv_loop_seqk_parallel_kernelI23Flash_bwd_kernel_traitsILi128ELi64ELi64ELi8ELi4ELi2ELi2ELb1ELb0EN7cutlass10bfloat16_tE19Flash_kernel_traitsILi128ELi64ELi64ELi8ES3_EELb0ELb0ELb1ELb1ELb0ELb0ELb0EEEvNS_16Flash_bwd_paramsE,"a",@progbits
	.sectionflags	@""
	.align	4
.nv.constant0._ZN5flash44flash_bwd_dq_dk_dv_loop_seqk_parallel_kernelI23Flash_bwd_kernel_traitsILi128ELi64ELi64ELi8ELi4ELi2ELi2ELb1ELb0EN7cutlass10bfloat16_tE19Flash_kernel_traitsILi128ELi64ELi64ELi8ES3_EELb0ELb0ELb1ELb1ELb0ELb0ELb0EEEvNS_16Flash_bwd_paramsE:
	.zero		1536


//--------------------- .nv.constant0._ZN5flash44flash_bwd_dq_dk_dv_loop_seqk_parallel_kernelI23Flash_bwd_kernel_traitsILi128ELi64ELi128ELi8ELi2ELi4ELi2ELb0ELb0EN7cutlass10bfloat16_tE19Flash_kernel_traitsILi128ELi64ELi128ELi8ES3_EELb0ELb0ELb0ELb0ELb0ELb1ELb0EEEvNS_16Flash_bwd_paramsE --------------------------
	.section	.nv.constant0._ZN5flash44flash_bwd_dq_dk_dv_loop_seqk_parallel_kernelI23Flash_bwd_kernel_traitsILi128ELi64ELi128ELi8ELi2ELi4ELi2ELb0ELb0EN7cutlass10bfloat16_tE19Flash_kernel_traitsILi128ELi64ELi128ELi8ES3_EELb0ELb0ELb0ELb0ELb0ELb1ELb0EEEvNS_16Flash_bwd_paramsE,"a",@progbits
	.sectionflags	@""
	.align	4
.nv.constant0._ZN5flash44flash_bwd_dq_dk_dv_loop_seqk_parallel_kernelI23Flash_bwd_kernel_traitsILi128ELi64ELi128ELi8ELi2ELi4ELi2ELb0ELb0EN7cutlass10bfloat16_tE19Flash_kernel_traitsILi128ELi64ELi128ELi8ES3_EELb0ELb0ELb0ELb0ELb0ELb1ELb0EEEvNS_16Flash_bwd_paramsE:
	.zero		1536


//--------------------- .nv.constant0._ZN5flash44flash_bwd_dq_dk_dv_loop_seqk_parallel_kernelI23Flash_bwd_kernel_traitsILi128ELi64ELi128ELi8ELi2ELi4ELi2ELb0ELb0EN7cutlass10bfloat16_tE19Flash_kernel_traitsILi128ELi64ELi128ELi8ES3_EELb0ELb0ELb0ELb0ELb0ELb0ELb0EEEvNS_16Flash_bwd_paramsE --------------------------
	.section	.nv.constant0._ZN5flash44flash_bwd_dq_dk_dv_loop_seqk_parallel_kernelI23Flash_bwd_kernel_traitsILi128ELi64ELi128ELi8ELi2ELi4ELi2ELb0ELb0EN7cutlass10bfloat16_tE19Flash_kernel_traitsILi128ELi64ELi128ELi8ES3_EELb0ELb0ELb0ELb0ELb0ELb0ELb0EEEvNS_16Flash_bwd_paramsE,"a",@progbits
	.sectionflags	@""
	.align	4
.nv.constant0._ZN5flash44flash_bwd_dq_dk_dv_loop_seqk_parallel_kernelI23Flash_bwd_kernel_traitsILi128ELi64ELi128ELi8ELi2ELi4ELi2ELb0ELb0EN7cutlass10bfloat16_tE19Flash_kernel_traitsILi128ELi64ELi128ELi8ES3_EELb0ELb0ELb0ELb0ELb0ELb0ELb0EEEvNS_16Flash_bwd_paramsE:
	.zero		1536


//--------------------- .nv.constant0._ZN5flash44flash_bwd_dq_dk_dv_loop_seqk_parallel_kernelI23Flash_bwd_kernel_traitsILi128ELi64ELi128ELi8ELi2ELi4ELi2ELb0ELb0EN7cutlass10bfloat16_tE19Flash_kernel_traitsILi128ELi64ELi128ELi8ES3_EELb0ELb0ELb1ELb0ELb0ELb0ELb0EEEvNS_16Flash_bwd_paramsE --------------------------
	.section	.nv.constant0._ZN5flash44flash_bwd_dq_dk_dv_loop_seqk_parallel_kernelI23Flash_bwd_kernel_traitsILi128ELi64ELi128ELi8ELi2ELi4ELi2ELb0ELb0EN7cutlass10bfloat16_tE19Flash_kernel_traitsILi128ELi64ELi128ELi8ES3_EELb0ELb0ELb1ELb0ELb0ELb0ELb0EEEvNS_16Flash_bwd_paramsE,"a",@progbits
	.sectionflags	@""
	.align	4
.nv.constant0._ZN5flash44flash_bwd_dq_dk_dv_loop_seqk_parallel_kernelI23Flash_bwd_kernel_traitsILi128ELi64ELi128ELi8ELi2ELi4ELi2ELb0ELb0EN7cutlass10bfloat16_tE19Flash_kernel_traitsILi128ELi64ELi128ELi8ES3_EELb0ELb0ELb1ELb0ELb0ELb0ELb0EEEvNS_16Flash_bwd_paramsE:
	.zero		1536


//--------------------- .nv.constant0._ZN5flash44flash_bwd_dq_dk_dv_loop_seqk_parallel_kernelI23Flash_bwd_kernel_traitsILi128ELi64ELi128ELi8ELi2ELi4ELi2ELb0ELb0EN7cutlass10bfloat16_tE19Flash_kernel_traitsILi128ELi64ELi128ELi8ES3_EELb0ELb0ELb0ELb0ELb1ELb1ELb0EEEvNS_16Flash_bwd_paramsE --------------------------
	.section	.nv.constant0._ZN5flash44flash_bwd_dq_dk_dv_loop_seqk_parallel_kernelI23Flash_bwd_kernel_traitsILi128ELi64ELi128ELi8ELi2ELi4ELi2ELb0ELb0EN7cutlass10bfloat16_tE19Flash_kernel_traitsILi128ELi64ELi128ELi8ES3_EELb0ELb0ELb0ELb0ELb1ELb1ELb0EEEvNS_16Flash_bwd_paramsE,"a",@progbits
	.sectionflags	@""
	.align	4
.nv.constant0._ZN5flash44flash_bwd_dq_dk_dv_loop_seqk_parallel_kernelI23Flash_bwd_kernel_traitsILi128ELi64ELi128ELi8ELi2ELi4ELi2ELb0ELb0EN7cutlass10bfloat16_tE19Flash_kernel_traitsILi128ELi64ELi128ELi8ES3_EELb0ELb0ELb0ELb0ELb1ELb1ELb0EEEvNS_16Flash_bwd_paramsE:
	.zero		1536


//--------------------- .nv.constant0._ZN5flash44flash_bwd_dq_dk_dv_loop_seqk_parallel_kernelI23Flash_bwd_kernel_traitsILi128ELi64ELi128ELi8ELi2ELi4ELi2ELb0ELb0EN7cutlass10bfloat16_tE19Flash_kernel_traitsILi128ELi64ELi128ELi8ES3_EELb0ELb0ELb0ELb1ELb0ELb0ELb0EEEvNS_16Flash_bwd_paramsE --------------------------
	.section	.nv.constant0._ZN5flash44flash_bwd_dq_dk_dv_loop_seqk_parallel_kernelI23Flash_bwd_kernel_traitsILi128ELi64ELi128ELi8ELi2ELi4ELi2ELb0ELb0EN7cutlass10bfloat16_tE19Flash_kernel_traitsILi128ELi64ELi128ELi8ES3_EELb0ELb0ELb0ELb1ELb0ELb0ELb0EEEvNS_16Flash_bwd_paramsE,"a",@progbits
	.sectionflags	@""
	.align	4
.nv.constant0._ZN5flash44flash_bwd_dq_dk_dv_loop_seqk_parallel_kernelI23Flash_bwd_kernel_traitsILi128ELi64ELi128ELi8ELi2ELi4ELi2ELb0ELb0EN7cutlass10bfloat16_tE19Flash_kernel_traitsILi128ELi64ELi128ELi8ES3_EELb0ELb0ELb0ELb1ELb0ELb0ELb0EEEvNS_16Flash_bwd_paramsE:
	.zero		1536


//--------------------- .nv.constant0._ZN5flash44flash_bwd_dq_dk_dv_loop_seqk_parallel_kernelI23Flash_bwd_kernel_traitsILi128ELi64ELi128ELi8ELi2ELi4ELi2ELb0ELb0EN7cutlass10bfloat16_tE19Flash_kernel_traitsILi128ELi64ELi128ELi8ES3_EELb0ELb0ELb1ELb0ELb0ELb1ELb0EEEvNS_16Flash_bwd_paramsE --------------------------
	.section	.nv.constant0._ZN5flash44flash_bwd_dq_dk_dv_loop_seqk_parallel_kernelI23Flash_bwd_kernel_traitsILi128ELi64ELi128ELi8ELi2ELi4ELi2ELb0ELb0EN7cutlass10bfloat16_tE19Flash_kernel_traitsILi128ELi64ELi128ELi8ES3_EELb0ELb0ELb1ELb0ELb0ELb1ELb0EEEvNS_16Flash_bwd_paramsE,"a",@progbits
	.sectionflags	@""
	.align	4
.nv.constant0._ZN5flash44flash_bwd_dq_dk_dv_loop_seqk_parallel_kernelI23Flash_bwd_kernel_traitsILi128ELi64ELi128ELi8ELi2ELi4ELi2ELb0ELb0EN7cutlass10bfloat16_tE19Flash_kernel_traitsILi128ELi64ELi128ELi8ES3_EELb0ELb0ELb1ELb0ELb0ELb1ELb0EEEvNS_16Flash_bwd_paramsE:
	.zero		1536


//--------------------- .nv.constant0._ZN5flash44flash_bwd_dq_dk_dv_loop_seqk_parallel_kernelI23Flash_bwd_kernel_traitsILi128ELi64ELi128ELi8ELi2ELi4ELi2ELb0ELb0EN7cutlass10bfloat16_tE19Flash_kernel_traitsILi128ELi64ELi128ELi8ES3_EELb0ELb0ELb1ELb1ELb0ELb0ELb0EEEvNS_16Flash_bwd_paramsE --------------------------
	.section	.nv.constant0._ZN5flash44flash_bwd_dq_dk_dv_loop_seqk_parallel_kernelI23Flash_bwd_kernel_traitsILi128ELi64ELi128ELi8ELi2ELi4ELi2ELb0ELb0EN7cutlass10bfloat16_tE19Flash_kernel_traitsILi128ELi64ELi128ELi8ES3_EELb0ELb0ELb1ELb1ELb0ELb0ELb0EEEvNS_16Flash_bwd_paramsE,"a",@progbits
	.sectionflags	@""
	.align	4
.nv.constant0._ZN5flash44flash_bwd_dq_dk_dv_loop_seqk_parallel_kernelI23Flash_bwd_kernel_traitsILi128ELi64ELi128ELi8ELi2ELi4ELi2ELb0ELb0EN7cutlass10bfloat16_tE19Flash_kernel_traitsILi128ELi64ELi128ELi8ES3_EELb0ELb0ELb1ELb1ELb0ELb0ELb0EEEvNS_16Flash_bwd_paramsE:
	.zero		1536


//--------------------- .nv.constant0._ZN5flash27flash_bwd_convert_dq_kernelI23Flash_bwd_kernel_traitsILi128ELi64ELi64ELi8ELi4ELi2ELi2ELb1ELb0EN7cutlass10bfloat16_tE19Flash_kernel_traitsILi128ELi64ELi64ELi8ES3_EEEEvNS_16Flash_bwd_paramsEi --------------------------
	.section	.nv.constant0._ZN5flash27flash_bwd_convert_dq_kernelI23Flash_bwd_kernel_traitsILi128ELi64ELi64ELi8ELi4ELi2ELi2ELb1ELb0EN7cutlass10bfloat16_tE19Flash_kernel_traitsILi128ELi64ELi64ELi8ES3_EEEEvNS_16Flash_bwd_paramsEi,"a",@progbits
	.sectionflags	@""
	.align	4
.nv.constant0._ZN5flash27flash_bwd_convert_dq_kernelI23Flash_bwd_kernel_traitsILi128ELi64ELi64ELi8ELi4ELi2ELi2ELb1ELb0EN7cutlass10bfloat16_tE19Flash_kernel_traitsILi128ELi64ELi64ELi8ES3_EEEEvNS_16Flash_bwd_paramsEi:
	.zero		1540


//--------------------- .nv.constant0._ZN5flash44flash_bwd_dq_dk_dv_loop_seqk_parallel_kernelI23Flash_bwd_kernel_traitsILi128ELi64ELi64ELi8ELi4ELi2ELi2ELb1ELb0EN7cutlass10bfloat16_tE19Flash_kernel_traitsILi128ELi64ELi64ELi8ES3_EELb1ELb0ELb0ELb0ELb0ELb1ELb0EEEvNS_16Flash_bwd_paramsE --------------------------
	.section	.nv.constant0._ZN5flash44flash_bwd_dq_dk_dv_loop_seqk_parallel_kernelI23Flash_bwd_kernel_traitsILi128ELi64ELi64ELi8ELi4ELi2ELi2ELb1ELb0EN7cutlass10bfloat16_tE19Flash_kernel_traitsILi128ELi64ELi64ELi8ES3_EELb1ELb0ELb0ELb0ELb0ELb1ELb0EEEvNS_16Flash_bwd_paramsE,"a",@progbits
	.sectionflags	@""
	.align	4
.nv.constant0._ZN5flash44flash_bwd_dq_dk_dv_loop_seqk_parallel_kernelI23Flash_bwd_kernel_traitsILi128ELi64ELi64ELi8ELi4ELi2ELi2ELb1ELb0EN7cutlass10bfloat16_tE19Flash_kernel_traitsILi128ELi64ELi64ELi8ES3_EELb1ELb0ELb0ELb0ELb0ELb1ELb0EEEvNS_16Flash_bwd_paramsE:
	.zero		1536


//--------------------- .nv.constant0._ZN5flash44flash_bwd_dq_dk_dv_loop_seqk_parallel_kernelI23Flash_bwd_kernel_traitsILi128ELi64ELi64ELi8ELi4ELi2ELi2ELb1ELb0EN7cutlass10bfloat16_tE19Flash_kernel_traitsILi128ELi64ELi64ELi8ES3_EELb0ELb0ELb0ELb0ELb0ELb1ELb1EEEvNS_16Flash_bwd_paramsE --------------------------
	.section	.nv.constant0._ZN5flash44flash_bwd_dq_dk_dv_loop_seqk_parallel_kernelI23Flash_bwd_kernel_traitsILi128ELi64ELi64ELi8ELi4ELi2ELi2ELb1ELb0EN7cutlass10bfloat16_tE19Flash_kernel_traitsILi128ELi64ELi64ELi8ES3_EELb0ELb0ELb0ELb0ELb0ELb1ELb1EEEvNS_16Flash_bwd_paramsE,"a",@progbits
	.sectionflags	@""
	.align	4
.nv.constant0._ZN5flash44flash_bwd_dq_dk_dv_loop_seqk_parallel_kernelI23Flash_bwd_kernel_traitsILi128ELi64ELi64ELi8ELi4ELi2ELi2ELb1ELb0EN7cutlass10bfloat16_tE19Flash_kernel_traitsILi128ELi64ELi64ELi8ES3_EELb0ELb0ELb0ELb0ELb0ELb1ELb1EEEvNS_16Flash_bwd_paramsE:
	.zero		1536


//--------------------- .nv.constant0._ZN5flash44flash_bwd_dq_dk_dv_loop_seqk_parallel_kernelI23Flash_bwd_kernel_traitsILi128ELi64ELi64ELi8ELi4ELi2ELi2ELb1ELb0EN7cutlass10bfloat16_tE19Flash_kernel_traitsILi128ELi64ELi64ELi8ES3_EELb1ELb0ELb0ELb0ELb0ELb0ELb0EEEvNS_16Flash_bwd_paramsE --------------------------
	.section	.nv.constant0._ZN5flash44flash_bwd_dq_dk_dv_loop_seqk_parallel_kernelI23Flash_bwd_kernel_traitsILi128ELi64ELi64ELi8ELi4ELi2ELi2ELb1ELb0EN7cutlass10bfloat16_tE19Flash_kernel_traitsILi128ELi64ELi64ELi8ES3_EELb1ELb0ELb0ELb0ELb0ELb0ELb0EEEvNS_16Flash_bwd_paramsE,"a",@progbits
	.sectionflags	@""
	.align	4
.nv.constant0._ZN5flash44flash_bwd_dq_dk_dv_loop_seqk_parallel_kernelI23Flash_bwd_kernel_traitsILi128ELi64ELi64ELi8ELi4ELi2ELi2ELb1ELb0EN7cutlass10bfloat16_tE19Flash_kernel_traitsILi128ELi64ELi64ELi8ES3_EELb1ELb0ELb0ELb0ELb0ELb0ELb0EEEvNS_16Flash_bwd_paramsE:
	.zero		1536


//--------------------- .nv.constant0._ZN5flash44flash_bwd_dq_dk_dv_loop_seqk_parallel_kernelI23Flash_bwd_kernel_traitsILi128ELi64ELi64ELi8ELi4ELi2ELi2ELb1ELb0EN7cutlass10bfloat16_tE19Flash_kernel_traitsILi128ELi64ELi64ELi8ES3_EELb0ELb0ELb0ELb0ELb0ELb0ELb1EEEvNS_16Flash_bwd_paramsE --------------------------
	.section	.nv.constant0._ZN5flash44flash_bwd_dq_dk_dv_loop_seqk_parallel_kernelI23Flash_bwd_kernel_traitsILi128ELi64ELi64ELi8ELi4ELi2ELi2ELb1ELb0EN7cutlass10bfloat16_tE19Flash_kernel_traitsILi128ELi64ELi64ELi8ES3_EELb0ELb0ELb0ELb0ELb0ELb0ELb1EEEvNS_16Flash_bwd_paramsE,"a",@progbits
	.sectionflags	@""
	.align	4
.nv.constant0._ZN5flash44flash_bwd_dq_dk_dv_loop_seqk_parallel_kernelI23Flash_bwd_kernel_traitsILi128ELi64ELi64ELi8ELi4ELi2ELi2ELb1ELb0EN7cutlass10bfloat16_tE19Flash_kernel_traitsILi128ELi64ELi64ELi8ES3_EELb0ELb0ELb0ELb0ELb0ELb0ELb1EEEvNS_16Flash_bwd_paramsE:
	.zero		1536


//--------------------- .nv.constant0._ZN5flash44flash_bwd_dq_dk_dv_loop_seqk_parallel_kernelI23Flash_bwd_kernel_traitsILi128ELi64ELi64ELi8ELi4ELi2ELi2ELb1ELb0EN7cutlass10bfloat16_tE19Flash_kernel_traitsILi128ELi64ELi64ELi8ES3_EELb1ELb0ELb1ELb0ELb0ELb0ELb0EEEvNS_16Flash_bwd_paramsE --------------------------
	.section	.nv.constant0._ZN5flash44flash_bwd_dq_dk_dv_loop_seqk_parallel_kernelI23Flash_bwd_kernel_traitsILi128ELi64ELi64ELi8ELi4ELi2ELi2ELb1ELb0EN7cutlass10bfloat16_tE19Flash_kernel_traitsILi128ELi64ELi64ELi8ES3_EELb1ELb0ELb1ELb0ELb0ELb0ELb0EEEvNS_16Flash_bwd_paramsE,"a",@progbits
	.sectionflags	@""
	.align	4
.nv.constant0._ZN5flash44flash_bwd_dq_dk_dv_loop_seqk_parallel_kernelI23Flash_bwd_kernel_traitsILi128ELi64ELi64ELi8ELi4ELi2ELi2ELb1ELb0EN7cutlass10bfloat16_tE19Flash_kernel_traitsILi128ELi64ELi64ELi8ES3_EELb1ELb0ELb1ELb0ELb0ELb0ELb0EEEvNS_16Flash_bwd_paramsE:
	.zero		1536


//--------------------- .nv.constant0._ZN5flash44flash_bwd_dq_dk_dv_loop_seqk_parallel_kernelI23Flash_bwd_kernel_traitsILi128ELi64ELi64ELi8ELi4ELi2ELi2ELb1ELb0EN7cutlass10bfloat16_tE19Flash_kernel_traitsILi128ELi64ELi64ELi8ES3_EELb0ELb0ELb1ELb0ELb0ELb0ELb1EEEvNS_16Flash_bwd_paramsE --------------------------
	.section	.nv.constant0._ZN5flash44flash_bwd_dq_dk_dv_loop_seqk_parallel_kernelI23Flash_bwd_kernel_traitsILi128ELi64ELi64ELi8ELi4ELi2ELi2ELb1ELb0EN7cutlass10bfloat16_tE19Flash_kernel_traitsILi128ELi64ELi64ELi8ES3_EELb0ELb0ELb1ELb0ELb0ELb0ELb1EEEvNS_16Flash_bwd_paramsE,"a",@progbits
	.sectionflags	@""
	.align	4
.nv.constant0._ZN5flash44flash_bwd_dq_dk_dv_loop_seqk_parallel_kernelI23Flash_bwd_kernel_traitsILi128ELi64ELi64ELi8ELi4ELi2ELi2ELb1ELb0EN7cutlass10bfloat16_tE19Flash_kernel_traitsILi128ELi64ELi64ELi8ES3_EELb0ELb0ELb1ELb0ELb0ELb0ELb1EEEvNS_16Flash_bwd_paramsE:
	.zero		1536


//--------------------- .nv.constant0._ZN5flash44flash_bwd_dq_dk_dv_loop_seqk_parallel_kernelI23Flash_bwd_kernel_traitsILi128ELi64ELi64ELi8ELi4ELi2ELi2ELb1ELb0EN7cutlass10bfloat16_tE19Flash_kernel_traitsILi128ELi64ELi64ELi8ES3_EELb1ELb0ELb0ELb0ELb1ELb1ELb0EEEvNS_16Flash_bwd_paramsE --------------------------
	.section	.nv.constant0._ZN5flash44flash_bwd_dq_dk_dv_loop_seqk_parallel_kernelI23Flash_bwd_kernel_traitsILi128ELi64ELi64ELi8ELi4ELi2ELi2ELb1ELb0EN7cutlass10bfloat16_tE19Flash_kernel_traitsILi128ELi64ELi64ELi8ES3_EELb1ELb0ELb0ELb0ELb1ELb1ELb0EEEvNS_16Flash_bwd_paramsE,"a",@progbits
	.sectionflags	@""
	.align	4
.nv.constant0._ZN5flash44flash_bwd_dq_dk_dv_loop_seqk_parallel_kernelI23Flash_bwd_kernel_traitsILi128ELi64ELi64ELi8ELi4ELi2ELi2ELb1ELb0EN7cutlass10bfloat16_tE19Flash_kernel_traitsILi128ELi64ELi64ELi8ES3_EELb1ELb0ELb0ELb0ELb1ELb1ELb0EEEvNS_16Flash_bwd_paramsE:
	.zero		1536


//--------------------- .nv.constant0._ZN5flash44flash_bwd_dq_dk_dv_loop_seqk_parallel_kernelI23Flash_bwd_kernel_traitsILi128ELi64ELi64ELi8ELi4ELi2ELi2ELb1ELb0EN7cutlass10bfloat16_tE19Flash_kernel_traitsILi128ELi64ELi64ELi8ES3_EELb0ELb0ELb0ELb0ELb1ELb1ELb1EEEvNS_16Flash_bwd_paramsE --------------------------
	.section	.nv.constant0._ZN5flash44flash_bwd_dq_dk_dv_loop_seqk_parallel_kernelI23Flash_bwd_kernel_traitsILi128ELi64ELi64ELi8ELi4ELi2ELi2ELb1ELb0EN7cutlass10bfloat16_tE19Flash_kernel_traitsILi128ELi64ELi64ELi8ES3_EELb0ELb0ELb0ELb0ELb1ELb1ELb1EEEvNS_16Flash_bwd_paramsE,"a",@progbits
	.sectionflags	@""
	.align	4
.nv.constant0._ZN5flash44flash_bwd_dq_dk_dv_loop_seqk_parallel_kernelI23Flash_bwd_kernel_traitsILi128ELi64ELi64ELi8ELi4ELi2ELi2ELb1ELb0EN7cutlass10bfloat16_tE19Flash_kernel_traitsILi128ELi64ELi64ELi8ES3_EELb0ELb0ELb0ELb0ELb1ELb1ELb1EEEvNS_16Flash_bwd_paramsE:
	.zero		1536


//--------------------- .nv.constant0._ZN5flash44flash_bwd_dq_dk_dv_loop_seqk_parallel_kernelI23Flash_bwd_kernel_traitsILi128ELi64ELi64ELi8ELi4ELi2ELi2ELb1ELb0EN7cutlass10bfloat16_tE19Flash_kernel_traitsILi128ELi64ELi64ELi8ES3_EELb1ELb0ELb0ELb1ELb0ELb0ELb0EEEvNS_16Flash_bwd_paramsE --------------------------
	.section	.nv.constant0._ZN5flash44flash_bwd_dq_dk_dv_loop_seqk_parallel_kernelI23Flash_bwd_kernel_traitsILi128ELi64ELi64ELi8ELi4ELi2ELi2ELb1ELb0EN7cutlass10bfloat16_tE19Flash_kernel_traitsILi128ELi64ELi64ELi8ES3_EELb1ELb0ELb0ELb1ELb0ELb0ELb0EEEvNS_16Flash_bwd_paramsE,"a",@progbits
	.sectionflags	@""
	.align	4
.nv.constant0._ZN5flash44flash_bwd_dq_dk_dv_loop_seqk_parallel_kernelI23Flash_bwd_kernel_traitsILi128ELi64ELi64ELi8ELi4ELi2ELi2ELb1ELb0EN7cutlass10bfloat16_tE19Flash_kernel_traitsILi128ELi64ELi64ELi8ES3_EELb1ELb0ELb0ELb1ELb0ELb0ELb0EEEvNS_16Flash_bwd_paramsE:
	.zero		1536


//--------------------- .nv.constant0._ZN5flash44flash_bwd_dq_dk_dv_loop_seqk_parallel_kernelI23Flash_bwd_kernel_traitsILi128ELi64ELi64ELi8ELi4ELi2ELi2ELb1ELb0EN7cutlass10bfloat16_tE19Flash_kernel_traitsILi128ELi64ELi64ELi8ES3_EELb0ELb0ELb0ELb1ELb0ELb0ELb1EEEvNS_16Flash_bwd_paramsE --------------------------
	.section	.nv.constant0._ZN5flash44flash_bwd_dq_dk_dv_loop_seqk_parallel_kernelI23Flash_bwd_kernel_traitsILi128ELi64ELi64ELi8ELi4ELi2ELi2ELb1ELb0EN7cutlass10bfloat16_tE19Flash_kernel_traitsILi128ELi64ELi64ELi8ES3_EELb0ELb0ELb0ELb1ELb0ELb0ELb1EEEvNS_16Flash_bwd_paramsE,"a",@progbits
	.sectionflags	@""
	.align	4
.nv.constant0._ZN5flash44flash_bwd_dq_dk_dv_loop_seqk_parallel_kernelI23Flash_bwd_kernel_traitsILi128ELi64ELi64ELi8ELi4ELi2ELi2ELb1ELb0EN7cutlass10bfloat16_tE19Flash_kernel_traitsILi128ELi64ELi64ELi8ES3_EELb0ELb0ELb0ELb1ELb0ELb0ELb1EEEvNS_16Flash_bwd_paramsE:
	.zero		1536


//--------------------- .nv.constant0._ZN5flash44flash_bwd_dq_dk_dv_loop_seqk_parallel_kernelI23Flash_bwd_kernel_traitsILi128ELi64ELi64ELi8ELi4ELi2ELi2ELb1ELb0EN7cutlass10bfloat16_tE19Flash_kernel_traitsILi128ELi64ELi64ELi8ES3_EELb1ELb0ELb1ELb0ELb0ELb1ELb0EEEvNS_16Flash_bwd_paramsE --------------------------
	.section	.nv.constant0._ZN5flash44flash_bwd_dq_dk_dv_loop_seqk_parallel_kernelI23Flash_bwd_kernel_traitsILi128ELi64ELi64ELi8ELi4ELi2ELi2ELb1ELb0EN7cutlass10bfloat16_tE19Flash_kernel_traitsILi128ELi64ELi64ELi8ES3_EELb1ELb0ELb1ELb0ELb0ELb1ELb0EEEvNS_16Flash_bwd_paramsE,"a",@progbits
	.sectionflags	@""
	.align	4
.nv.constant0._ZN5flash44flash_bwd_dq_dk_dv_loop_seqk_parallel_kernelI23Flash_bwd_kernel_traitsILi128ELi64ELi64ELi8ELi4ELi2ELi2ELb1ELb0EN7cutlass10bfloat16_tE19Flash_kernel_traitsILi128ELi64ELi64ELi8ES3_EELb1ELb0ELb1ELb0ELb0ELb1ELb0EEEvNS_16Flash_bwd_paramsE:
	.zero		1536


//--------------------- .nv.constant0._ZN5flash44flash_bwd_dq_dk_dv_loop_seqk_parallel_kernelI23Flash_bwd_kernel_traitsILi128ELi64ELi64ELi8ELi4ELi2ELi2ELb1ELb0EN7cutlass10bfloat16_tE19Flash_kernel_traitsILi128ELi64ELi64ELi8ES3_EELb0ELb0ELb1ELb0ELb0ELb1ELb1EEEvNS_16Flash_bwd_paramsE --------------------------
	.section	.nv.constant0._ZN5flash44flash_bwd_dq_dk_dv_loop_seqk_parallel_kernelI23Flash_bwd_kernel_traitsILi128ELi64ELi64ELi8ELi4ELi2ELi2ELb1ELb0EN7cutlass10bfloat16_tE19Flash_kernel_traitsILi128ELi64ELi64ELi8ES3_EELb0ELb0ELb1ELb0ELb0ELb1ELb1EEEvNS_16Flash_bwd_paramsE,"a",@progbits
	.sectionflags	@""
	.align	4
.nv.constant0._ZN5flash44flash_bwd_dq_dk_dv_loop_seqk_parallel_kernelI23Flash_bwd_kernel_traitsILi128ELi64ELi64ELi8ELi4ELi2ELi2ELb1ELb0EN7cutlass10bfloat16_tE19Flash_kernel_traitsILi128ELi64ELi64ELi8ES3_EELb0ELb0ELb1ELb0ELb0ELb1ELb1EEEvNS_16Flash_bwd_paramsE:
	.zero		1536


//--------------------- .nv.constant0._ZN5flash44flash_bwd_dq_dk_dv_loop_seqk_parallel_kernelI23Flash_bwd_kernel_traitsILi128ELi64ELi64ELi8ELi4ELi2ELi2ELb1ELb0EN7cutlass10bfloat16_tE19Flash_kernel_traitsILi128ELi64ELi64ELi8ES3_EELb1ELb0ELb1ELb1ELb0ELb0ELb0EEEvNS_16Flash_bwd_paramsE --------------------------
	.section	.nv.constant0._ZN5flash44flash_bwd_dq_dk_dv_loop_seqk_parallel_kernelI23Flash_bwd_kernel_traitsILi128ELi64ELi64ELi8ELi4ELi2ELi2ELb1ELb0EN7cutlass10bfloat16_tE19Flash_kernel_traitsILi128ELi64ELi64ELi8ES3_EELb1ELb0ELb1ELb1ELb0ELb0ELb0EEEvNS_16Flash_bwd_paramsE,"a",@progbits
	.sectionflags	@""
	.align	4
.nv.constant0._ZN5flash44flash_bwd_dq_dk_dv_loop_seqk_parallel_kernelI23Flash_bwd_kernel_traitsILi128ELi64ELi64ELi8ELi4ELi2ELi2ELb1ELb0EN7cutlass10bfloat16_tE19Flash_kernel_traitsILi128ELi64ELi64ELi8ES3_EELb1ELb0ELb1ELb1ELb0ELb0ELb0EEEvNS_16Flash_bwd_paramsE:
	.zero		1536


//--------------------- .nv.constant0._ZN5flash44flash_bwd_dq_dk_dv_loop_seqk_parallel_kernelI23Flash_bwd_kernel_traitsILi128ELi64ELi64ELi8ELi4ELi2ELi2ELb1ELb0EN7cutlass10bfloat16_tE19Flash_kernel_traitsILi128ELi64ELi64ELi8ES3_EELb0ELb0ELb1ELb1ELb0ELb0ELb1EEEvNS_16Flash_bwd_paramsE --------------------------
	.section	.nv.constant0._ZN5flash44flash_bwd_dq_dk_dv_loop_seqk_parallel_kernelI23Flash_bwd_kernel_traitsILi128ELi64ELi64ELi8ELi4ELi2ELi2ELb1ELb0EN7cutlass10bfloat16_tE19Flash_kernel_traitsILi128ELi64ELi64ELi8ES3_EELb0ELb0ELb1ELb1ELb0ELb0ELb1EEEvNS_16Flash_bwd_paramsE,"a",@progbits
	.sectionflags	@""
	.align	4
.nv.constant0._ZN5flash44flash_bwd_dq_dk_dv_loop_seqk_parallel_kernelI23Flash_bwd_kernel_traitsILi128ELi64ELi64ELi8ELi4ELi2ELi2ELb1ELb0EN7cutlass10bfloat16_tE19Flash_kernel_traitsILi128ELi64ELi64ELi8ES3_EELb0ELb0ELb1ELb1ELb0ELb0ELb1EEEvNS_16Flash_bwd_paramsE:
	.zero		1536


//--------------------- .nv.constant0._ZN5flash25flash_bwd_dot_do_o_kernelILb0E23Flash_bwd_kernel_traitsILi128ELi64ELi64ELi8ELi4ELi2ELi2ELb1ELb0EN7cutlass10bfloat16_tE19Flash_kernel_traitsILi128ELi64ELi64ELi8ES3_EEEEvNS_16Flash_bwd_paramsE --------------------------
	.section	.nv.constant0._ZN5flash25flash_bwd_dot_do_o_kernelILb0E23Flash_bwd_kernel_traitsILi128ELi64ELi64ELi8ELi4ELi2ELi2ELb1ELb0EN7cutlass10bfloat16_tE19Flash_kernel_traitsILi128ELi64ELi64ELi8ES3_EEEEvNS_16Flash_bwd_paramsE,"a",@progbits
	.sectionflags	@""
	.align	4
.nv.constant0._ZN5flash25flash_bwd_dot_do_o_kernelILb0E23Flash_bwd_kernel_traitsILi128ELi64ELi64ELi8ELi4ELi2ELi2ELb1ELb0EN7cutlass10bfloat16_tE19Flash_kernel_traitsILi128ELi64ELi64ELi8ES3_EEEEvNS_16Flash_bwd_paramsE:
	.zero		1536


//--------------------- .nv.constant0._ZN5flash25flash_bwd_dot_do_o_kernelILb1E23Flash_bwd_kernel_traitsILi128ELi64ELi64ELi8ELi4ELi2ELi2ELb1ELb0EN7cutlass10bfloat16_tE19Flash_kernel_traitsILi128ELi64ELi64ELi8ES3_EEEEvNS_16Flash_bwd_paramsE --------------------------
	.section	.nv.constant0._ZN5flash25flash_bwd_dot_do_o_kernelILb1E23Flash_bwd_kernel_traitsILi128ELi64ELi64ELi8ELi4ELi2ELi2ELb1ELb0EN7cutlass10bfloat16_tE19Flash_kernel_traitsILi128ELi64ELi64ELi8ES3_EEEEvNS_16Flash_bwd_paramsE,"a",@progbits
	.sectionflags	@""
	.align	4
.nv.constant0._ZN5flash25flash_bwd_dot_do_o_kernelILb1E23Flash_bwd_kernel_traitsILi128ELi64ELi64ELi8ELi4ELi2ELi2ELb1ELb0EN7cutlass10bfloat16_tE19Flash_kernel_traitsILi128ELi64ELi64ELi8ES3_EEEEvNS_16Flash_bwd_paramsE:
	.zero		1536


//--------------------- .nv.constant0._ZN5flash27flash_bwd_convert_dq_kernelI23Flash_bwd_kernel_traitsILi128ELi64ELi128ELi8ELi2ELi4ELi2ELb0ELb0EN7cutlass10bfloat16_tE19Flash_kernel_traitsILi128ELi64ELi128ELi8ES3_EEEEvNS_16Flash_bwd_paramsEi --------------------------
	.section	.nv.constant0._ZN5flash27flash_bwd_convert_dq_kernelI23Flash_bwd_kernel_traitsILi128ELi64ELi128ELi8ELi2ELi4ELi2ELb0ELb0EN7cutlass10bfloat16_tE19Flash_kernel_traitsILi128ELi64ELi128ELi8ES3_EEEEvNS_16Flash_bwd_paramsEi,"a",@progbits
	.sectionflags	@""
	.align	4
.nv.constant0._ZN5flash27flash_bwd_convert_dq_kernelI23Flash_bwd_kernel_traitsILi128ELi64ELi128ELi8ELi2ELi4ELi2ELb0ELb0EN7cutlass10bfloat16_tE19Flash_kernel_traitsILi128ELi64ELi128ELi8ES3_EEEEvNS_16Flash_bwd_paramsEi:
	.zero		1540


//--------------------- .nv.constant0._ZN5flash44flash_bwd_dq_dk_dv_loop_seqk_parallel_kernelI23Flash_bwd_kernel_traitsILi128ELi64ELi128ELi8ELi2ELi4ELi2ELb0ELb0EN7cutlass10bfloat16_tE19Flash_kernel_traitsILi128ELi64ELi128ELi8ES3_EELb1ELb0ELb0ELb0ELb0ELb1ELb0EEEvNS_16Flash_bwd_paramsE --------------------------
	.section	.nv.constant0._ZN5flash44flash_bwd_dq_dk_dv_loop_seqk_parallel_kernelI23Flash_bwd_kernel_traitsILi128ELi64ELi128ELi8ELi2ELi4ELi2ELb0ELb0EN7cutlass10bfloat16_tE19Flash_kernel_traitsILi128ELi64ELi128ELi8ES3_EELb1ELb0ELb0ELb0ELb0ELb1ELb0EEEvNS_16Flash_bwd_paramsE,"a",@progbits
	.sectionflags	@""
	.align	4
.nv.constant0._ZN5flash44flash_bwd_dq_dk_dv_loop_seqk_parallel_kernelI23Flash_bwd_kernel_traitsILi128ELi64ELi128ELi8ELi2ELi4ELi2ELb0ELb0EN7cutlass10bfloat16_tE19Flash_kernel_traitsILi128ELi64ELi128ELi8ES3_EELb1ELb0ELb0ELb0ELb0ELb1ELb0EEEvNS_16Flash_bwd_paramsE:
	.zero		1536


//--------------------- .nv.constant0._ZN5flash44flash_bwd_dq_dk_dv_loop_seqk_parallel_kernelI23Flash_bwd_kernel_traitsILi128ELi64ELi128ELi8ELi2ELi4ELi2ELb0ELb0EN7cutlass10bfloat16_tE19Flash_kernel_traitsILi128ELi64ELi128ELi8ES3_EELb0ELb0ELb0ELb0ELb0ELb1ELb1EEEvNS_16Flash_bwd_paramsE --------------------------
	.section	.nv.constant0._ZN5flash44flash_bwd_dq_dk_dv_loop_seqk_parallel_kernelI23Flash_bwd_kernel_traitsILi128ELi64ELi128ELi8ELi2ELi4ELi2ELb0ELb0EN7cutlass10bfloat16_tE19Flash_kernel_traitsILi128ELi64ELi128ELi8ES3_EELb0ELb0ELb0ELb0ELb0ELb1ELb1EEEvNS_16Flash_bwd_paramsE,"a",@progbits
	.sectionflags	@""
	.align	4
.nv.constant0._ZN5flash44flash_bwd_dq_dk_dv_loop_seqk_parallel_kernelI23Flash_bwd_kernel_traitsILi128ELi64ELi128ELi8ELi2ELi4ELi2ELb0ELb0EN7cutlass10bfloat16_tE19Flash_kernel_traitsILi128ELi64ELi128ELi8ES3_EELb0ELb0ELb0ELb0ELb0ELb1ELb1EEEvNS_16Flash_bwd_paramsE:
	.zero		1536


//--------------------- .nv.constant0._ZN5flash44flash_bwd_dq_dk_dv_loop_seqk_parallel_kernelI23Flash_bwd_kernel_traitsILi128ELi64ELi128ELi8ELi2ELi4ELi2ELb0ELb0EN7cutlass10bfloat16_tE19Flash_kernel_traitsILi128ELi64ELi128ELi8ES3_EELb1ELb0ELb0ELb0ELb0ELb0ELb0EEEvNS_16Flash_bwd_paramsE --------------------------
	.section	.nv.constant0._ZN5flash44flash_bwd_dq_dk_dv_loop_seqk_parallel_kernelI23Flash_bwd_kernel_traitsILi128ELi64ELi128ELi8ELi2ELi4ELi2ELb0ELb0EN7cutlass10bfloat16_tE19Flash_kernel_traitsILi128ELi64ELi128ELi8ES3_EELb1ELb0ELb0ELb0ELb0ELb0ELb0EEEvNS_16Flash_bwd_paramsE,"a",@progbits
	.sectionflags	@""
	.align	4
.nv.constant0._ZN5flash44flash_bwd_dq_dk_dv_loop_seqk_parallel_kernelI23Flash_bwd_kernel_traitsILi128ELi64ELi128ELi8ELi2ELi4ELi2ELb0ELb0EN7cutlass10bfloat16_tE19Flash_kernel_traitsILi128ELi64ELi128ELi8ES3_EELb1ELb0ELb0ELb0ELb0ELb0ELb0EEEvNS_16Flash_bwd_paramsE:
	.zero		1536


//--------------------- .nv.constant0._ZN5flash44flash_bwd_dq_dk_dv_loop_seqk_parallel_kernelI23Flash_bwd_kernel_traitsILi128ELi64ELi128ELi8ELi2ELi4ELi2ELb0ELb0EN7cutlass10bfloat16_tE19Flash_kernel_traitsILi128ELi64ELi128ELi8ES3_EELb0ELb0ELb0ELb0ELb0ELb0ELb1EEEvNS_16Flash_bwd_paramsE --------------------------
	.section	.nv.constant0._ZN5flash44flash_bwd_dq_dk_dv_loop_seqk_parallel_kernelI23Flash_bwd_kernel_traitsILi128ELi64ELi128ELi8ELi2ELi4ELi2ELb0ELb0EN7cutlass10bfloat16_tE19Flash_kernel_traitsILi128ELi64ELi128ELi8ES3_EELb0ELb0ELb0ELb0ELb0ELb0ELb1EEEvNS_16Flash_bwd_paramsE,"a",@progbits
	.sectionflags	@""
	.align	4
.nv.constant0._ZN5flash44flash_bwd_dq_dk_dv_loop_seqk_parallel_kernelI23Flash_bwd_kernel_traitsILi128ELi64ELi128ELi8ELi2ELi4ELi2ELb0ELb0EN7cutlass10bfloat16_tE19Flash_kernel_traitsILi128ELi64ELi128ELi8ES3_EELb0ELb0ELb0ELb0ELb0ELb0ELb1EEEvNS_16Flash_bwd_paramsE:
	.zero		1536


//--------------------- .nv.constant0._ZN5flash44flash_bwd_dq_dk_dv_loop_seqk_parallel_kernelI23Flash_bwd_kernel_traitsILi128ELi64ELi128ELi8ELi2ELi4ELi2ELb0ELb0EN7cutlass10bfloat16_tE19Flash_kernel_traitsILi128ELi64ELi128ELi8ES3_EELb1ELb0ELb1ELb0ELb0ELb0ELb0EEEvNS_16Flash_bwd_paramsE --------------------------
	.section	.nv.constant0._ZN5flash44flash_bwd_dq_dk_dv_loop_seqk_parallel_kernelI23Flash_bwd_kernel_traitsILi128ELi64ELi128ELi8ELi2ELi4ELi2ELb0ELb0EN7cutlass10bfloat16_tE19Flash_kernel_traitsILi128ELi64ELi128ELi8ES3_EELb1ELb0ELb1ELb0ELb0ELb0ELb0EEEvNS_16Flash_bwd_paramsE,"a",@progbits
	.sectionflags	@""
	.align	4
.nv.constant0._ZN5flash44flash_bwd_dq_dk_dv_loop_seqk_parallel_kernelI23Flash_bwd_kernel_traitsILi128ELi64ELi128ELi8ELi2ELi4ELi2ELb0ELb0EN7cutlass10bfloat16_tE19Flash_kernel_traitsILi128ELi64ELi128ELi8ES3_EELb1ELb0ELb1ELb0ELb0ELb0ELb0EEEvNS_16Flash_bwd_paramsE:
	.zero		1536


//--------------------- .nv.constant0._ZN5flash44flash_bwd_dq_dk_dv_loop_seqk_parallel_kernelI23Flash_bwd_kernel_traitsILi128ELi64ELi128ELi8ELi2ELi4ELi2ELb0ELb0EN7cutlass10bfloat16_tE19Flash_kernel_traitsILi128ELi64ELi128ELi8ES3_EELb0ELb0ELb1ELb0ELb0ELb0ELb1EEEvNS_16Flash_bwd_paramsE --------------------------
	.section	.nv.constant0._ZN5flash44flash_bwd_dq_dk_dv_loop_seqk_parallel_kernelI23Flash_bwd_kernel_traitsILi128ELi64ELi128ELi8ELi2ELi4ELi2ELb0ELb0EN7cutlass10bfloat16_tE19Flash_kernel_traitsILi128ELi64ELi128ELi8ES3_EELb0ELb0ELb1ELb0ELb0ELb0ELb1EEEvNS_16Flash_bwd_paramsE,"a",@progbits
	.sectionflags	@""
	.align	4
.nv.constant0._ZN5flash44flash_bwd_dq_dk_dv_loop_seqk_parallel_kernelI23Flash_bwd_kernel_traitsILi128ELi64ELi128ELi8ELi2ELi4ELi2ELb0ELb0EN7cutlass10bfloat16_tE19Flash_kernel_traitsILi128ELi64ELi128ELi8ES3_EELb0ELb0ELb1ELb0ELb0ELb0ELb1EEEvNS_16Flash_bwd_paramsE:
	.zero		1536


//--------------------- .nv.constant0._ZN5flash44flash_bwd_dq_dk_dv_loop_seqk_parallel_kernelI23Flash_bwd_kernel_traitsILi128ELi64ELi128ELi8ELi2ELi4ELi2ELb0ELb0EN7cutlass10bfloat16_tE19Flash_kernel_traitsILi128ELi64ELi128ELi8ES3_EELb1ELb0ELb0ELb0ELb1ELb1ELb0EEEvNS_16Flash_bwd_paramsE --------------------------
	.section	.nv.constant0._ZN5flash44flash_bwd_dq_dk_dv_loop_seqk_parallel_kernelI23Flash_bwd_kernel_traitsILi128ELi64ELi128ELi8ELi2ELi4ELi2ELb0ELb0EN7cutlass10bfloat16_tE19Flash_kernel_traitsILi128ELi64ELi128ELi8ES3_EELb1ELb0ELb0ELb0ELb1ELb1ELb0EEEvNS_16Flash_bwd_paramsE,"a",@progbits
	.sectionflags	@""
	.align	4
.nv.constant0._ZN5flash44flash_bwd_dq_dk_dv_loop_seqk_parallel_kernelI23Flash_bwd_kernel_traitsILi128ELi64ELi128ELi8ELi2ELi4ELi2ELb0ELb0EN7cutlass10bfloat16_tE19Flash_kernel_traitsILi128ELi64ELi128ELi8ES3_EELb1ELb0ELb0ELb0ELb1ELb1ELb0EEEvNS_16Flash_bwd_paramsE:
	.zero		1536


//--------------------- .nv.constant0._ZN5flash44flash_bwd_dq_dk_dv_loop_seqk_parallel_kernelI23Flash_bwd_kernel_traitsILi128ELi64ELi128ELi8ELi2ELi4ELi2ELb0ELb0EN7cutlass10bfloat16_tE19Flash_kernel_traitsILi128ELi64ELi128ELi8ES3_EELb0ELb0ELb0ELb0ELb1ELb1ELb1EEEvNS_16Flash_bwd_paramsE --------------------------
	.section	.nv.constant0._ZN5flash44flash_bwd_dq_dk_dv_loop_seqk_parallel_kernelI23Flash_bwd_kernel_traitsILi128ELi64ELi128ELi8ELi2ELi4ELi2ELb0ELb0EN7cutlass10bfloat16_tE19Flash_kernel_traitsILi128ELi64ELi128ELi8ES3_EELb0ELb0ELb0ELb0ELb1ELb1ELb1EEEvNS_16Flash_bwd_paramsE,"a",@progbits
	.sectionflags	@""
	.align	4
.nv.constant0._ZN5flash44flash_bwd_dq_dk_dv_loop_seqk_parallel_kernelI23Flash_bwd_kernel_traitsILi128ELi64ELi128ELi8ELi2ELi4ELi2ELb0ELb0EN7cutlass10bfloat16_tE19Flash_kernel_traitsILi128ELi64ELi128ELi8ES3_EELb0ELb0ELb0ELb0ELb1ELb1ELb1EEEvNS_16Flash_bwd_paramsE:
	.zero		1536


//--------------------- .nv.constant0._ZN5flash44flash_bwd_dq_dk_dv_loop_seqk_parallel_kernelI23Flash_bwd_kernel_traitsILi128ELi64ELi128ELi8ELi2ELi4ELi2ELb0ELb0EN7cutlass10bfloat16_tE19Flash_kernel_traitsILi128ELi64ELi128ELi8ES3_EELb1ELb0ELb0ELb1ELb0ELb0ELb0EEEvNS_16Flash_bwd_paramsE --------------------------
	.section	.nv.constant0._ZN5flash44flash_bwd_dq_dk_dv_loop_seqk_parallel_kernelI23Flash_bwd_kernel_traitsILi128ELi64ELi128ELi8ELi2ELi4ELi2ELb0ELb0EN7cutlass10bfloat16_tE19Flash_kernel_traitsILi128ELi64ELi128ELi8ES3_EELb1ELb0ELb0ELb1ELb0ELb0ELb0EEEvNS_16Flash_bwd_paramsE,"a",@progbits
	.sectionflags	@""
	.align	4
.nv.constant0._ZN5flash44flash_bwd_dq_dk_dv_loop_seqk_parallel_kernelI23Flash_bwd_kernel_traitsILi128ELi64ELi128ELi8ELi2ELi4ELi2ELb0ELb0EN7cutlass10bfloat16_tE19Flash_kernel_traitsILi128ELi64ELi128ELi8ES3_EELb1ELb0ELb0ELb1ELb0ELb0ELb0EEEvNS_16Flash_bwd_paramsE:
	.zero		1536


//--------------------- .nv.constant0._ZN5flash44flash_bwd_dq_dk_dv_loop_seqk_parallel_kernelI23Flash_bwd_kernel_traitsILi128ELi64ELi128ELi8ELi2ELi4ELi2ELb0ELb0EN7cutlass10bfloat16_tE19Flash_kernel_traitsILi128ELi64ELi128ELi8ES3_EELb0ELb0ELb0ELb1ELb0ELb0ELb1EEEvNS_16Flash_bwd_paramsE --------------------------
	.section	.nv.constant0._ZN5flash44flash_bwd_dq_dk_dv_loop_seqk_parallel_kernelI23Flash_bwd_kernel_traitsILi128ELi64ELi128ELi8ELi2ELi4ELi2ELb0ELb0EN7cutlass10bfloat16_tE19Flash_kernel_traitsILi128ELi64ELi128ELi8ES3_EELb0ELb0ELb0ELb1ELb0ELb0ELb1EEEvNS_16Flash_bwd_paramsE,"a",@progbits
	.sectionflags	@""
	.align	4
.nv.constant0._ZN5flash44flash_bwd_dq_dk_dv_loop_seqk_parallel_kernelI23Flash_bwd_kernel_traitsILi128ELi64ELi128ELi8ELi2ELi4ELi2ELb0ELb0EN7cutlass10bfloat16_tE19Flash_kernel_traitsILi128ELi64ELi128ELi8ES3_EELb0ELb0ELb0ELb1ELb0ELb0ELb1EEEvNS_16Flash_bwd_paramsE:
	.zero		1536


//--------------------- .nv.constant0._ZN5flash44flash_bwd_dq_dk_dv_loop_seqk_parallel_kernelI23Flash_bwd_kernel_traitsILi128ELi64ELi128ELi8ELi2ELi4ELi2ELb0ELb0EN7cutlass10bfloat16_tE19Flash_kernel_traitsILi128ELi64ELi128ELi8ES3_EELb1ELb0ELb1ELb0ELb0ELb1ELb0EEEvNS_16Flash_bwd_paramsE --------------------------
	.section	.nv.constant0._ZN5flash44flash_bwd_dq_dk_dv_loop_seqk_parallel_kernelI23Flash_bwd_kernel_traitsILi128ELi64ELi128ELi8ELi2ELi4ELi2ELb0ELb0EN7cutlass10bfloat16_tE19Flash_kernel_traitsILi128ELi64ELi128ELi8ES3_EELb1ELb0ELb1ELb0ELb0ELb1ELb0EEEvNS_16Flash_bwd_paramsE,"a",@progbits
	.sectionflags	@""
	.align	4
.nv.constant0._ZN5flash44flash_bwd_dq_dk_dv_loop_seqk_parallel_kernelI23Flash_bwd_kernel_traitsILi128ELi64ELi128ELi8ELi2ELi4ELi2ELb0ELb0EN7cutlass10bfloat16_tE19Flash_kernel_traitsILi128ELi64ELi128ELi8ES3_EELb1ELb0ELb1ELb0ELb0ELb1ELb0EEEvNS_16Flash_bwd_paramsE:
	.zero		1536


//--------------------- .nv.constant0._ZN5flash44flash_bwd_dq_dk_dv_loop_seqk_parallel_kernelI23Flash_bwd_kernel_traitsILi128ELi64ELi128ELi8ELi2ELi4ELi2ELb0ELb0EN7cutlass10bfloat16_tE19Flash_kernel_traitsILi128ELi64ELi128ELi8ES3_EELb0ELb0ELb1ELb0ELb0ELb1ELb1EEEvNS_16Flash_bwd_paramsE --------------------------
	.section	.nv.constant0._ZN5flash44flash_bwd_dq_dk_dv_loop_seqk_parallel_kernelI23Flash_bwd_kernel_traitsILi128ELi64ELi128ELi8ELi2ELi4ELi2ELb0ELb0EN7cutlass10bfloat16_tE19Flash_kernel_traitsILi128ELi64ELi128ELi8ES3_EELb0ELb0ELb1ELb0ELb0ELb1ELb1EEEvNS_16Flash_bwd_paramsE,"a",@progbits
	.sectionflags	@""
	.align	4
.nv.constant0._ZN5flash44flash_bwd_dq_dk_dv_loop_seqk_parallel_kernelI23Flash_bwd_kernel_traitsILi128ELi64ELi128ELi8ELi2ELi4ELi2ELb0ELb0EN7cutlass10bfloat16_tE19Flash_kernel_traitsILi128ELi64ELi128ELi8ES3_EELb0ELb0ELb1ELb0ELb0ELb1ELb1EEEvNS_16Flash_bwd_paramsE:
	.zero		1536


//--------------------- .nv.constant0._ZN5flash44flash_bwd_dq_dk_dv_loop_seqk_parallel_kernelI23Flash_bwd_kernel_traitsILi128ELi64ELi128ELi8ELi2ELi4ELi2ELb0ELb0EN7cutlass10bfloat16_tE19Flash_kernel_traitsILi128ELi64ELi128ELi8ES3_EELb1ELb0ELb1ELb1ELb0ELb0ELb0EEEvNS_16Flash_bwd_paramsE --------------------------
	.section	.nv.constant0._ZN5flash44flash_bwd_dq_dk_dv_loop_seqk_parallel_kernelI23Flash_bwd_kernel_traitsILi128ELi64ELi128ELi8ELi2ELi4ELi2ELb0ELb0EN7cutlass10bfloat16_tE19Flash_kernel_traitsILi128ELi64ELi128ELi8ES3_EELb1ELb0ELb1ELb1ELb0ELb0ELb0EEEvNS_16Flash_bwd_paramsE,"a",@progbits
	.sectionflags	@""
	.align	4
.nv.constant0._ZN5flash44flash_bwd_dq_dk_dv_loop_seqk_parallel_kernelI23Flash_bwd_kernel_traitsILi128ELi64ELi128ELi8ELi2ELi4ELi2ELb0ELb0EN7cutlass10bfloat16_tE19Flash_kernel_traitsILi128ELi64ELi128ELi8ES3_EELb1ELb0ELb1ELb1ELb0ELb0ELb0EEEvNS_16Flash_bwd_paramsE:
	.zero		1536


//--------------------- .nv.constant0._ZN5flash44flash_bwd_dq_dk_dv_loop_seqk_parallel_kernelI23Flash_bwd_kernel_traitsILi128ELi64ELi128ELi8ELi2ELi4ELi2ELb0ELb0EN7cutlass10bfloat16_tE19Flash_kernel_traitsILi128ELi64ELi128ELi8ES3_EELb0ELb0ELb1ELb1ELb0ELb0ELb1EEEvNS_16Flash_bwd_paramsE --------------------------
	.section	.nv.constant0._ZN5flash44flash_bwd_dq_dk_dv_loop_seqk_parallel_kernelI23Flash_bwd_kernel_traitsILi128ELi64ELi128ELi8ELi2ELi4ELi2ELb0ELb0EN7cutlass10bfloat16_tE19Flash_kernel_traitsILi128ELi64ELi128ELi8ES3_EELb0ELb0ELb1ELb1ELb0ELb0ELb1EEEvNS_16Flash_bwd_paramsE,"a",@progbits
	.sectionflags	@""
	.align	4
.nv.constant0._ZN5flash44flash_bwd_dq_dk_dv_loop_seqk_parallel_kernelI23Flash_bwd_kernel_traitsILi128ELi64ELi128ELi8ELi2ELi4ELi2ELb0ELb0EN7cutlass10bfloat16_tE19Flash_kernel_traitsILi128ELi64ELi128ELi8ES3_EELb0ELb0ELb1ELb1ELb0ELb0ELb1EEEvNS_16Flash_bwd_paramsE:
	.zero		1536


//--------------------- .nv.constant0._ZN5flash25flash_bwd_dot_do_o_kernelILb0E23Flash_bwd_kernel_traitsILi128ELi64ELi128ELi8ELi2ELi4ELi2ELb0ELb0EN7cutlass10bfloat16_tE19Flash_kernel_traitsILi128ELi64ELi128ELi8ES3_EEEEvNS_16Flash_bwd_paramsE --------------------------
	.section	.nv.constant0._ZN5flash25flash_bwd_dot_do_o_kernelILb0E23Flash_bwd_kernel_traitsILi128ELi64ELi128ELi8ELi2ELi4ELi2ELb0ELb0EN7cutlass10bfloat16_tE19Flash_kernel_traitsILi128ELi64ELi128ELi8ES3_EEEEvNS_16Flash_bwd_paramsE,"a",@progbits
	.sectionflags	@""
	.align	4
.nv.constant0._ZN5flash25flash_bwd_dot_do_o_kernelILb0E23Flash_bwd_kernel_traitsILi128ELi64ELi128ELi8ELi2ELi4ELi2ELb0ELb0EN7cutlass10bfloat16_tE19Flash_kernel_traitsILi128ELi64ELi128ELi8ES3_EEEEvNS_16Flash_bwd_paramsE:
	.zero		1536


//--------------------- .nv.constant0._ZN5flash25flash_bwd_dot_do_o_kernelILb1E23Flash_bwd_kernel_traitsILi128ELi64ELi128ELi8ELi2ELi4ELi2ELb0ELb0EN7cutlass10bfloat16_tE19Flash_kernel_traitsILi128ELi64ELi128ELi8ES3_EEEEvNS_16Flash_bwd_paramsE --------------------------
	.section	.nv.constant0._ZN5flash25flash_bwd_dot_do_o_kernelILb1E23Flash_bwd_kernel_traitsILi128ELi64ELi128ELi8ELi2ELi4ELi2ELb0ELb0EN7cutlass10bfloat16_tE19Flash_kernel_traitsILi128ELi64ELi128ELi8ES3_EEEEvNS_16Flash_bwd_paramsE,"a",@progbits
	.sectionflags	@""
	.align	4
.nv.constant0._ZN5flash25flash_bwd_dot_do_o_kernelILb1E23Flash_bwd_kernel_traitsILi128ELi64ELi128ELi8ELi2ELi4ELi2ELb0ELb0EN7cutlass10bfloat16_tE19Flash_kernel_traitsILi128ELi64ELi128ELi8ES3_EEEEvNS_16Flash_bwd_paramsE:
	.zero		1536


//--------------------- SYMBOLS --------------------------

	.type		.nv.reservedSmem.offset0,@object
	.size		.nv.reservedSmem.offset0,0x4
	.type		.nv.reservedSmem.cap,@object
	.size		.nv.reservedSmem.cap,0x4
